	.target	sm_80

	.elftype	@"ET_EXEC"


//--------------------- .note.nv.tkinfo           --------------------------
	.section	.note.nv.tkinfo,"",@"SHT_NOTE"
	.sectionflags	@"SHF_NOTE_NV_TKINFO"
	.tkinfo
        /*0018*/ 	.word	0x00000002
        /*0030*/ 	.string	""
        /*0030*/ 	.string	"ptxas"
        /*0030*/ 	.string	"Cuda compilation tools, release 13.0, V13.0.88"
        /*0030*/ 	.string	"Build cuda_13.0.r13.0/compiler.36424714_0"
        /*0030*/ 	.string	"-arch sm_80 -m 64 "



//--------------------- .note.nv.cuinfo           --------------------------
	.section	.note.nv.cuinfo,"",@"SHT_NOTE"
	.sectionflags	@"SHF_NOTE_NV_CUINFO"
        /*0018*/ 	.short	0x0002
        /*001a*/ 	.short	0x0050
        /*001c*/ 	.short	0x0082
	.zero		2


//--------------------- .nv.info                  --------------------------
	.section	.nv.info,"",@"SHT_CUDA_INFO"
	.align	4


	//----- nvinfo : EIATTR_REGCOUNT
	.align		4
        /*0000*/ 	.byte	0x04, 0x2f
        /*0002*/ 	.short	(.L_12 - .L_11)
	.align		4
.L_11:
        /*0004*/ 	.word	index@(_ZN7cutlass13device_kernelIN5flash22FlashAttnBwdPreprocessIN4cute5tupleIJNS3_1CILi64EEENS5_ILi192EEEEEENS_10bfloat16_tEfNS_4arch4Sm80ELb1ELb1EEEEEvNT_6ParamsE)
        /*0008*/ 	.word	0x00000057


	//----- nvinfo : EIATTR_FRAME_SIZE
	.align		4
.L_12:
        /*000c*/ 	.byte	0x04, 0x11
        /*000e*/ 	.short	(.L_14 - .L_13)
	.align		4
.L_13:
        /*0010*/ 	.word	index@(_ZN7cutlass13device_kernelIN5flash22FlashAttnBwdPreprocessIN4cute5tupleIJNS3_1CILi64EEENS5_ILi192EEEEEENS_10bfloat16_tEfNS_4arch4Sm80ELb1ELb1EEEEEvNT_6ParamsE)
        /*0014*/ 	.word	0x00000000


	//----- nvinfo : EIATTR_REGCOUNT
	.align		4
.L_14:
        /*0018*/ 	.byte	0x04, 0x2f
        /*001a*/ 	.short	(.L_16 - .L_15)
	.align		4
.L_15:
        /*001c*/ 	.word	index@(_ZN7cutlass13device_kernelIN5flash19enable_sm80_to_sm89INS1_16FlashAttnBwdSm80INS1_25CollectiveMainloopBwdSm80ILi2ELi1EN4cute5tupleIJNS5_1CILi64EEENS7_ILi80EEENS7_ILi192EEEEEENS_10bfloat16_tEfNS_4arch4Sm80ELb1ELb0ELb0ELb1ELb1ELb0ELb1ELb0ELi2ELi4ELi2ELi2ELb0EEENS1_24CollectiveEpilogueBwdGQAISB_fSE_Li256ELb1ELb1EEENS1_25SingleTileBwdLPTSchedulerILb1ELi80ELb1EEEEEEEEEvNT_6ParamsE)
        /*0020*/ 	.word	0x000000ff


	//----- nvinfo : EIATTR_FRAME_SIZE
	.align		4
.L_16:
        /*0024*/ 	.byte	0x04, 0x11
        /*0026*/ 	.short	(.L_18 - .L_17)
	.align		4
.L_17:
        /*0028*/ 	.word	index@($__internal_11_$__cuda_sm70_warpsync)
        /*002c*/ 	.word	0x00000000


	//----- nvinfo : EIATTR_FRAME_SIZE
	.align		4
.L_18:
        /*0030*/ 	.byte	0x04, 0x11
        /*0032*/ 	.short	(.L_20 - .L_19)
	.align		4
.L_19:
        /*0034*/ 	.word	index@(_ZN7cutlass13device_kernelIN5flash19enable_sm80_to_sm89INS1_16FlashAttnBwdSm80INS1_25CollectiveMainloopBwdSm80ILi2ELi1EN4cute5tupleIJNS5_1CILi64EEENS7_ILi80EEENS7_ILi192EEEEEENS_10bfloat16_tEfNS_4arch4Sm80ELb1ELb0ELb0ELb1ELb1ELb0ELb1ELb0ELi2ELi4ELi2ELi2ELb0EEENS1_24CollectiveEpilogueBwdGQAISB_fSE_Li256ELb1ELb1EEENS1_25SingleTileBwdLPTSchedulerILb1ELi80ELb1EEEEEEEEEvNT_6ParamsE)
        /*0038*/ 	.word	0x00000000


	//----- nvinfo : EIATTR_REGCOUNT
	.align		4
.L_20:
        /*003c*/ 	.byte	0x04, 0x2f
        /*003e*/ 	.short	(.L_22 - .L_21)
	.align		4
.L_21:
        /*0040*/ 	.word	index@(_ZN7cutlass13device_kernelIN5flash32FlashAttnBwdPostprocessConvertdQIN4cute5tupleIJNS3_1CILi64EEENS5_ILi192EEEEEENS_10bfloat16_tEfNS_4arch4Sm80ELi256ENS3_8TiledMMAINS3_8MMA_AtomIJNS3_30SM80_16x8x16_F32BF16BF16F32_TNEEEENS3_6LayoutINS4_IJNS5_ILi2EEENS5_ILi4EEENS5_ILi1EEEEEENS4_IJSJ_SH_NS5_ILi0EEEEEEEENS4_IJNS5_ILi32EEES6_NS5_ILi16EEEEEEEELb0EEEEEvNT_6ParamsE)
        /*0044*/ 	.word	0x00000045


	//----- nvinfo : EIATTR_FRAME_SIZE
	.align		4
.L_22:
        /*0048*/ 	.byte	0x04, 0x11
        /*004a*/ 	.short	(.L_24 - .L_23)
	.align		4
.L_23:
        /*004c*/ 	.word	index@(_ZN7cutlass13device_kernelIN5flash32FlashAttnBwdPostprocessConvertdQIN4cute5tupleIJNS3_1CILi64EEENS5_ILi192EEEEEENS_10bfloat16_tEfNS_4arch4Sm80ELi256ENS3_8TiledMMAINS3_8MMA_AtomIJNS3_30SM80_16x8x16_F32BF16BF16F32_TNEEEENS3_6LayoutINS4_IJNS5_ILi2EEENS5_ILi4EEENS5_ILi1EEEEEENS4_IJSJ_SH_NS5_ILi0EEEEEEEENS4_IJNS5_ILi32EEES6_NS5_ILi16EEEEEEEELb0EEEEEvNT_6ParamsE)
        /*0050*/ 	.word	0x00000000


	//----- nvinfo : EIATTR_REGCOUNT
	.align		4
.L_24:
        /*0054*/ 	.byte	0x04, 0x2f
        /*0056*/ 	.short	(.L_26 - .L_25)
	.align		4
.L_25:
        /*0058*/ 	.word	index@(_ZN7cutlass13device_kernelIN5flash32FlashAttnBwdPostprocessConvertdQIN4cute5tupleIJNS3_1CILi80EEENS5_ILi192EEEEEENS_10bfloat16_tEfNS_4arch4Sm80ELi256ENS3_8TiledMMAINS3_8MMA_AtomIJNS3_30SM80_16x8x16_F32BF16BF16F32_TNEEEENS3_6LayoutINS4_IJNS5_ILi4EEENS5_ILi2EEENS5_ILi1EEEEEENS4_IJSJ_SH_NS5_ILi0EEEEEEEENS4_IJNS5_ILi64EEENS5_ILi16EEESP_EEEEELb1EEEEEvNT_6ParamsE)
        /*005c*/ 	.word	0x00000050


	//----- nvinfo : EIATTR_FRAME_SIZE
	.align		4
.L_26:
        /*0060*/ 	.byte	0x04, 0x11
        /*0062*/ 	.short	(.L_28 - .L_27)
	.align		4
.L_27:
        /*0064*/ 	.word	index@(_ZN7cutlass13device_kernelIN5flash32FlashAttnBwdPostprocessConvertdQIN4cute5tupleIJNS3_1CILi80EEENS5_ILi192EEEEEENS_10bfloat16_tEfNS_4arch4Sm80ELi256ENS3_8TiledMMAINS3_8MMA_AtomIJNS3_30SM80_16x8x16_F32BF16BF16F32_TNEEEENS3_6LayoutINS4_IJNS5_ILi4EEENS5_ILi2EEENS5_ILi1EEEEEENS4_IJSJ_SH_NS5_ILi0EEEEEEEENS4_IJNS5_ILi64EEENS5_ILi16EEESP_EEEEELb1EEEEEvNT_6ParamsE)
        /*0068*/ 	.word	0x00000000


	//----- nvinfo : EIATTR_REGCOUNT
	.align		4
.L_28:
        /*006c*/ 	.byte	0x04, 0x2f
        /*006e*/ 	.short	(.L_30 - .L_29)
	.align		4
.L_29:
        /*0070*/ 	.word	index@(_ZN7cutlass13device_kernelIN5flash19enable_sm80_to_sm89INS1_16FlashAttnBwdSm80INS1_25CollectiveMainloopBwdSm80ILi2ELi1EN4cute5tupleIJNS5_1CILi64EEENS7_ILi80EEENS7_ILi192EEEEEENS_10bfloat16_tEfNS_4arch4Sm80ELb1ELb0ELb0ELb1ELb0ELb0ELb1ELb0ELi2ELi4ELi2ELi2ELb0EEENS1_24CollectiveEpilogueBwdGQAISB_fSE_Li256ELb1ELb0EEENS1_25SingleTileBwdLPTSchedulerILb1ELi80ELb0EEEEEEEEEvNT_6ParamsE)
        /*0074*/ 	.word	0x000000ff


	//----- nvinfo : EIATTR_FRAME_SIZE
	.align		4
.L_30:
        /*0078*/ 	.byte	0x04, 0x11
        /*007a*/ 	.short	(.L_32 - .L_31)
	.align		4
.L_31:
        /*007c*/ 	.word	index@(_ZN7cutlass13device_kernelIN5flash19enable_sm80_to_sm89INS1_16FlashAttnBwdSm80INS1_25CollectiveMainloopBwdSm80ILi2ELi1EN4cute5tupleIJNS5_1CILi64EEENS7_ILi80EEENS7_ILi192EEEEEENS_10bfloat16_tEfNS_4arch4Sm80ELb1ELb0ELb0ELb1ELb0ELb0ELb1ELb0ELi2ELi4ELi2ELi2ELb0EEENS1_24CollectiveEpilogueBwdGQAISB_fSE_Li256ELb1ELb0EEENS1_25SingleTileBwdLPTSchedulerILb1ELi80ELb0EEEEEEEEEvNT_6ParamsE)
        /*0080*/ 	.word	0x00000000


	//----- nvinfo : EIATTR_REGCOUNT
	.align		4
.L_32:
        /*0084*/ 	.byte	0x04, 0x2f
        /*0086*/ 	.short	(.L_34 - .L_33)
	.align		4
.L_33:
        /*0088*/ 	.word	index@(_ZN7cutlass13device_kernelIN5flash19enable_sm80_to_sm89INS1_16FlashAttnBwdSm80INS1_25CollectiveMainloopBwdSm80ILi2ELi1EN4cute5tupleIJNS5_1CILi64EEENS7_ILi80EEENS7_ILi192EEEEEENS_10bfloat16_tEfNS_4arch4Sm80ELb1ELb0ELb0ELb1ELb1ELb0ELb1ELb0ELi2ELi4ELi2ELi2ELb0EEENS1_21CollectiveEpilogueBwdISB_SC_SE_Li256ELb1ELb1ELi4EEENS1_25SingleTileBwdLPTSchedulerILb1ELi80ELb1EEEEEEEEEvNT_6ParamsE)
        /*008c*/ 	.word	0x000000ff


	//----- nvinfo : EIATTR_FRAME_SIZE
	.align		4
.L_34:
        /*0090*/ 	.byte	0x04, 0x11
        /*0092*/ 	.short	(.L_36 - .L_35)
	.align		4
.L_35:
        /*0094*/ 	.word	index@(_ZN7cutlass13device_kernelIN5flash19enable_sm80_to_sm89INS1_16FlashAttnBwdSm80INS1_25CollectiveMainloopBwdSm80ILi2ELi1EN4cute5tupleIJNS5_1CILi64EEENS7_ILi80EEENS7_ILi192EEEEEENS_10bfloat16_tEfNS_4arch4Sm80ELb1ELb0ELb0ELb1ELb1ELb0ELb1ELb0ELi2ELi4ELi2ELi2ELb0EEENS1_21CollectiveEpilogueBwdISB_SC_SE_Li256ELb1ELb1ELi4EEENS1_25SingleTileBwdLPTSchedulerILb1ELi80ELb1EEEEEEEEEvNT_6ParamsE)
        /*0098*/ 	.word	0x00000000


	//----- nvinfo : EIATTR_REGCOUNT
	.align		4
.L_36:
        /*009c*/ 	.byte	0x04, 0x2f
        /*009e*/ 	.short	(.L_38 - .L_37)
	.align		4
.L_37:
        /*00a0*/ 	.word	index@(_ZN7cutlass13device_kernelIN5flash19enable_sm80_to_sm89INS1_16FlashAttnBwdSm80INS1_25CollectiveMainloopBwdSm80ILi2ELi1EN4cute5tupleIJNS5_1CILi64EEENS7_ILi80EEENS7_ILi192EEEEEENS_10bfloat16_tEfNS_4arch4Sm80ELb1ELb0ELb0ELb1ELb0ELb0ELb1ELb0ELi2ELi4ELi2ELi2ELb0EEENS1_21CollectiveEpilogueBwdISB_SC_SE_Li256ELb1ELb1ELi4EEENS1_25SingleTileBwdLPTSchedulerILb1ELi80ELb0EEEEEEEEEvNT_6ParamsE)
        /*00a4*/ 	.word	0x000000ff


	//----- nvinfo : EIATTR_FRAME_SIZE
	.align		4
.L_38:
        /*00a8*/ 	.byte	0x04, 0x11
        /*00aa*/ 	.short	(.L_40 - .L_39)
	.align		4
.L_39:
        /*00ac*/ 	.word	index@(_ZN7cutlass13device_kernelIN5flash19enable_sm80_to_sm89INS1_16FlashAttnBwdSm80INS1_25CollectiveMainloopBwdSm80ILi2ELi1EN4cute5tupleIJNS5_1CILi64EEENS7_ILi80EEENS7_ILi192EEEEEENS_10bfloat16_tEfNS_4arch4Sm80ELb1ELb0ELb0ELb1ELb0ELb0ELb1ELb0ELi2ELi4ELi2ELi2ELb0EEENS1_21CollectiveEpilogueBwdISB_SC_SE_Li256ELb1ELb1ELi4EEENS1_25SingleTileBwdLPTSchedulerILb1ELi80ELb0EEEEEEEEEvNT_6ParamsE)
        /*00b0*/ 	.word	0x00000000


	//----- nvinfo : EIATTR_REGCOUNT
	.align		4
.L_40:
        /*00b4*/ 	.byte	0x04, 0x2f
        /*00b6*/ 	.short	(.L_42 - .L_41)
	.align		4
.L_41:
        /*00b8*/ 	.word	index@(_ZN7cutlass13device_kernelIN5flash22FlashAttnBwdPreprocessIN4cute5tupleIJNS3_1CILi64EEENS5_ILi192EEEEEENS_10bfloat16_tEfNS_4arch4Sm80ELb1ELb0EEEEEvNT_6ParamsE)
        /*00bc*/ 	.word	0x00000054


	//----- nvinfo : EIATTR_FRAME_SIZE
	.align		4
.L_42:
        /*00c0*/ 	.byte	0x04, 0x11
        /*00c2*/ 	.short	(.L_44 - .L_43)
	.align		4
.L_43:
        /*00c4*/ 	.word	index@(_ZN7cutlass13device_kernelIN5flash22FlashAttnBwdPreprocessIN4cute5tupleIJNS3_1CILi64EEENS5_ILi192EEEEEENS_10bfloat16_tEfNS_4arch4Sm80ELb1ELb0EEEEEvNT_6ParamsE)
        /*00c8*/ 	.word	0x00000000


	//----- nvinfo : EIATTR_REGCOUNT
	.align		4
.L_44:
        /*00cc*/ 	.byte	0x04, 0x2f
        /*00ce*/ 	.short	(.L_46 - .L_45)
	.align		4
.L_45:
        /*00d0*/ 	.word	index@(_ZN7cutlass13device_kernelIN5flash19enable_sm80_to_sm89INS1_16FlashAttnBwdSm80INS1_25CollectiveMainloopBwdSm80ILi2ELi1EN4cute5tupleIJNS5_1CILi64EEENS7_ILi80EEENS7_ILi192EEEEEENS_10bfloat16_tEfNS_4arch4Sm80ELb1ELb0ELb0ELb0ELb1ELb0ELb1ELb0ELi2ELi4ELi2ELi2ELb0EEENS1_24CollectiveEpilogueBwdGQAISB_fSE_Li256ELb0ELb1EEENS1_25SingleTileBwdLPTSchedulerILb0ELi80ELb1EEEEEEEEEvNT_6ParamsE)
        /*00d4*/ 	.word	0x000000ff


	//----- nvinfo : EIATTR_FRAME_SIZE
	.align		4
.L_46:
        /*00d8*/ 	.byte	0x04, 0x11
        /*00da*/ 	.short	(.L_48 - .L_47)
	.align		4
.L_47:
        /*00dc*/ 	.word	index@($__internal_10_$__cuda_sm70_warpsync)
        /*00e0*/ 	.word	0x00000000


	//----- nvinfo : EIATTR_FRAME_SIZE
	.align		4
.L_48:
        /*00e4*/ 	.byte	0x04, 0x11
        /*00e6*/ 	.short	(.L_50 - .L_49)
	.align		4
.L_49:
        /*00e8*/ 	.word	index@(_ZN7cutlass13device_kernelIN5flash19enable_sm80_to_sm89INS1_16FlashAttnBwdSm80INS1_25CollectiveMainloopBwdSm80ILi2ELi1EN4cute5tupleIJNS5_1CILi64EEENS7_ILi80EEENS7_ILi192EEEEEENS_10bfloat16_tEfNS_4arch4Sm80ELb1ELb0ELb0ELb0ELb1ELb0ELb1ELb0ELi2ELi4ELi2ELi2ELb0EEENS1_24CollectiveEpilogueBwdGQAISB_fSE_Li256ELb0ELb1EEENS1_25SingleTileBwdLPTSchedulerILb0ELi80ELb1EEEEEEEEEvNT_6ParamsE)
        /*00ec*/ 	.word	0x00000000


	//----- nvinfo : EIATTR_REGCOUNT
	.align		4
.L_50:
        /*00f0*/ 	.byte	0x04, 0x2f
        /*00f2*/ 	.short	(.L_52 - .L_51)
	.align		4
.L_51:
        /*00f4*/ 	.word	index@(_ZN7cutlass13device_kernelIN5flash19enable_sm80_to_sm89INS1_16FlashAttnBwdSm80INS1_25CollectiveMainloopBwdSm80ILi2ELi1EN4cute5tupleIJNS5_1CILi64EEENS7_ILi80EEENS7_ILi192EEEEEENS_10bfloat16_tEfNS_4arch4Sm80ELb1ELb0ELb0ELb0ELb0ELb0ELb1ELb0ELi2ELi4ELi2ELi2ELb0EEENS1_24CollectiveEpilogueBwdGQAISB_fSE_Li256ELb0ELb0EEENS1_25SingleTileBwdLPTSchedulerILb0ELi80ELb0EEEEEEEEEvNT_6ParamsE)
        /*00f8*/ 	.word	0x000000ff


	//----- nvinfo : EIATTR_FRAME_SIZE
	.align		4
.L_52:
        /*00fc*/ 	.byte	0x04, 0x11
        /*00fe*/ 	.short	(.L_54 - .L_53)
	.align		4
.L_53:
        /*0100*/ 	.word	index@(_ZN7cutlass13device_kernelIN5flash19enable_sm80_to_sm89INS1_16FlashAttnBwdSm80INS1_25CollectiveMainloopBwdSm80ILi2ELi1EN4cute5tupleIJNS5_1CILi64EEENS7_ILi80EEENS7_ILi192EEEEEENS_10bfloat16_tEfNS_4arch4Sm80ELb1ELb0ELb0ELb0ELb0ELb0ELb1ELb0ELi2ELi4ELi2ELi2ELb0EEENS1_24CollectiveEpilogueBwdGQAISB_fSE_Li256ELb0ELb0EEENS1_25SingleTileBwdLPTSchedulerILb0ELi80ELb0EEEEEEEEEvNT_6ParamsE)
        /*0104*/ 	.word	0x00000000


	//----- nvinfo : EIATTR_REGCOUNT
	.align		4
.L_54:
        /*0108*/ 	.byte	0x04, 0x2f
        /*010a*/ 	.short	(.L_56 - .L_55)
	.align		4
.L_55:
        /*010c*/ 	.word	index@(_ZN7cutlass13device_kernelIN5flash19enable_sm80_to_sm89INS1_16FlashAttnBwdSm80INS1_25CollectiveMainloopBwdSm80ILi2ELi1EN4cute5tupleIJNS5_1CILi64EEENS7_ILi80EEENS7_ILi192EEEEEENS_10bfloat16_tEfNS_4arch4Sm80ELb1ELb0ELb0ELb0ELb1ELb0ELb1ELb0ELi2ELi4ELi2ELi2ELb0EEENS1_21CollectiveEpilogueBwdISB_SC_SE_Li256ELb0ELb1ELi4EEENS1_25SingleTileBwdLPTSchedulerILb0ELi80ELb1EEEEEEEEEvNT_6ParamsE)
        /*0110*/ 	.word	0x000000ff


	//----- nvinfo : EIATTR_FRAME_SIZE
	.align		4
.L_56:
        /*0114*/ 	.byte	0x04, 0x11
        /*0116*/ 	.short	(.L_58 - .L_57)
	.align		4
.L_57:
        /*0118*/ 	.word	index@(_ZN7cutlass13device_kernelIN5flash19enable_sm80_to_sm89INS1_16FlashAttnBwdSm80INS1_25CollectiveMainloopBwdSm80ILi2ELi1EN4cute5tupleIJNS5_1CILi64EEENS7_ILi80EEENS7_ILi192EEEEEENS_10bfloat16_tEfNS_4arch4Sm80ELb1ELb0ELb0ELb0ELb1ELb0ELb1ELb0ELi2ELi4ELi2ELi2ELb0EEENS1_21CollectiveEpilogueBwdISB_SC_SE_Li256ELb0ELb1ELi4EEENS1_25SingleTileBwdLPTSchedulerILb0ELi80ELb1EEEEEEEEEvNT_6ParamsE)
        /*011c*/ 	.word	0x00000010


	//----- nvinfo : EIATTR_REGCOUNT
	.align		4
.L_58:
        /*0120*/ 	.byte	0x04, 0x2f
        /*0122*/ 	.short	(.L_60 - .L_59)
	.align		4
.L_59:
        /*0124*/ 	.word	index@(_ZN7cutlass13device_kernelIN5flash19enable_sm80_to_sm89INS1_16FlashAttnBwdSm80INS1_25CollectiveMainloopBwdSm80ILi2ELi1EN4cute5tupleIJNS5_1CILi64EEENS7_ILi80EEENS7_ILi192EEEEEENS_10bfloat16_tEfNS_4arch4Sm80ELb1ELb0ELb0ELb0ELb0ELb0ELb1ELb0ELi2ELi4ELi2ELi2ELb0EEENS1_21CollectiveEpilogueBwdISB_SC_SE_Li256ELb0ELb1ELi4EEENS1_25SingleTileBwdLPTSchedulerILb0ELi80ELb0EEEEEEEEEvNT_6ParamsE)
        /*0128*/ 	.word	0x000000ff


	//----- nvinfo : EIATTR_FRAME_SIZE
	.align		4
.L_60:
        /*012c*/ 	.byte	0x04, 0x11
        /*012e*/ 	.short	(.L_62 - .L_61)
	.align		4
.L_61:
        /*0130*/ 	.word	index@(_ZN7cutlass13device_kernelIN5flash19enable_sm80_to_sm89INS1_16FlashAttnBwdSm80INS1_25CollectiveMainloopBwdSm80ILi2ELi1EN4cute5tupleIJNS5_1CILi64EEENS7_ILi80EEENS7_ILi192EEEEEENS_10bfloat16_tEfNS_4arch4Sm80ELb1ELb0ELb0ELb0ELb0ELb0ELb1ELb0ELi2ELi4ELi2ELi2ELb0EEENS1_21CollectiveEpilogueBwdISB_SC_SE_Li256ELb0ELb1ELi4EEENS1_25SingleTileBwdLPTSchedulerILb0ELi80ELb0EEEEEEEEEvNT_6ParamsE)
        /*0134*/ 	.word	0x00000000


	//----- nvinfo : EIATTR_REGCOUNT
	.align		4
.L_62:
        /*0138*/ 	.byte	0x04, 0x2f
        /*013a*/ 	.short	(.L_64 - .L_63)
	.align		4
.L_63:
        /*013c*/ 	.word	index@(_ZN7cutlass13device_kernelIN5flash19enable_sm80_to_sm89INS1_16FlashAttnBwdSm80INS1_25CollectiveMainloopBwdSm80ILi2ELi1EN4cute5tupleIJNS5_1CILi64EEENS7_ILi80EEENS7_ILi192EEEEEENS_10bfloat16_tEfNS_4arch4Sm80ELb0ELb1ELb0ELb1ELb1ELb0ELb1ELb0ELi2ELi4ELi2ELi2ELb0EEENS1_24CollectiveEpilogueBwdGQAISB_fSE_Li256ELb1ELb1EEENS1_19SingleTileSchedulerILb1ELb0ELb0ELi80EEEEEEEEEvNT_6ParamsE)
        /*0140*/ 	.word	0x000000ff


	//----- nvinfo : EIATTR_FRAME_SIZE
	.align		4
.L_64:
        /*0144*/ 	.byte	0x04, 0x11
        /*0146*/ 	.short	(.L_66 - .L_65)
	.align		4
.L_65:
        /*0148*/ 	.word	index@($__internal_9_$__cuda_sm70_warpsync)
        /*014c*/ 	.word	0x00000000


	//----- nvinfo : EIATTR_FRAME_SIZE
	.align		4
.L_66:
        /*0150*/ 	.byte	0x04, 0x11
        /*0152*/ 	.short	(.L_68 - .L_67)
	.align		4
.L_67:
        /*0154*/ 	.word	index@(_ZN7cutlass13device_kernelIN5flash19enable_sm80_to_sm89INS1_16FlashAttnBwdSm80INS1_25CollectiveMainloopBwdSm80ILi2ELi1EN4cute5tupleIJNS5_1CILi64EEENS7_ILi80EEENS7_ILi192EEEEEENS_10bfloat16_tEfNS_4arch4Sm80ELb0ELb1ELb0ELb1ELb1ELb0ELb1ELb0ELi2ELi4ELi2ELi2ELb0EEENS1_24CollectiveEpilogueBwdGQAISB_fSE_Li256ELb1ELb1EEENS1_19SingleTileSchedulerILb1ELb0ELb0ELi80EEEEEEEEEvNT_6ParamsE)
        /*0158*/ 	.word	0x00000000


	//----- nvinfo : EIATTR_REGCOUNT
	.align		4
.L_68:
        /*015c*/ 	.byte	0x04, 0x2f
        /*015e*/ 	.short	(.L_70 - .L_69)
	.align		4
.L_69:
        /*0160*/ 	.word	index@(_ZN7cutlass13device_kernelIN5flash19enable_sm80_to_sm89INS1_16FlashAttnBwdSm80INS1_25CollectiveMainloopBwdSm80ILi2ELi1EN4cute5tupleIJNS5_1CILi64EEENS7_ILi80EEENS7_ILi192EEEEEENS_10bfloat16_tEfNS_4arch4Sm80ELb0ELb1ELb0ELb1ELb0ELb0ELb1ELb0ELi2ELi4ELi2ELi2ELb0EEENS1_24CollectiveEpilogueBwdGQAISB_fSE_Li256ELb1ELb0EEENS1_19SingleTileSchedulerILb1ELb0ELb0ELi80EEEEEEEEEvNT_6ParamsE)
        /*0164*/ 	.word	0x000000ff


	//----- nvinfo : EIATTR_FRAME_SIZE
	.align		4
.L_70:
        /*0168*/ 	.byte	0x04, 0x11
        /*016a*/ 	.short	(.L_72 - .L_71)
	.align		4
.L_71:
        /*016c*/ 	.word	index@(_ZN7cutlass13device_kernelIN5flash19enable_sm80_to_sm89INS1_16FlashAttnBwdSm80INS1_25CollectiveMainloopBwdSm80ILi2ELi1EN4cute5tupleIJNS5_1CILi64EEENS7_ILi80EEENS7_ILi192EEEEEENS_10bfloat16_tEfNS_4arch4Sm80ELb0ELb1ELb0ELb1ELb0ELb0ELb1ELb0ELi2ELi4ELi2ELi2ELb0EEENS1_24CollectiveEpilogueBwdGQAISB_fSE_Li256ELb1ELb0EEENS1_19SingleTileSchedulerILb1ELb0ELb0ELi80EEEEEEEEEvNT_6ParamsE)
        /*0170*/ 	.word	0x00000000


	//----- nvinfo : EIATTR_REGCOUNT
	.align		4
.L_72:
        /*0174*/ 	.byte	0x04, 0x2f
        /*0176*/ 	.short	(.L_74 - .L_73)
	.align		4
.L_73:
        /*0178*/ 	.word	index@(_ZN7cutlass13device_kernelIN5flash19enable_sm80_to_sm89INS1_16FlashAttnBwdSm80INS1_25CollectiveMainloopBwdSm80ILi2ELi1EN4cute5tupleIJNS5_1CILi64EEENS7_ILi80EEENS7_ILi192EEEEEENS_10bfloat16_tEfNS_4arch4Sm80ELb0ELb1ELb0ELb1ELb1ELb0ELb1ELb0ELi2ELi4ELi2ELi2ELb0EEENS1_21CollectiveEpilogueBwdISB_SC_SE_Li256ELb1ELb1ELi4EEENS1_19SingleTileSchedulerILb1ELb0ELb0ELi80EEEEEEEEEvNT_6ParamsE)
        /*017c*/ 	.word	0x000000ff


	//----- nvinfo : EIATTR_FRAME_SIZE
	.align		4
.L_74:
        /*0180*/ 	.byte	0x04, 0x11
        /*0182*/ 	.short	(.L_76 - .L_75)
	.align		4
.L_75:
        /*0184*/ 	.word	index@(_ZN7cutlass13device_kernelIN5flash19enable_sm80_to_sm89INS1_16FlashAttnBwdSm80INS1_25CollectiveMainloopBwdSm80ILi2ELi1EN4cute5tupleIJNS5_1CILi64EEENS7_ILi80EEENS7_ILi192EEEEEENS_10bfloat16_tEfNS_4arch4Sm80ELb0ELb1ELb0ELb1ELb1ELb0ELb1ELb0ELi2ELi4ELi2ELi2ELb0EEENS1_21CollectiveEpilogueBwdISB_SC_SE_Li256ELb1ELb1ELi4EEENS1_19SingleTileSchedulerILb1ELb0ELb0ELi80EEEEEEEEEvNT_6ParamsE)
        /*0188*/ 	.word	0x00000000


	//----- nvinfo : EIATTR_REGCOUNT
	.align		4
.L_76:
        /*018c*/ 	.byte	0x04, 0x2f
        /*018e*/ 	.short	(.L_78 - .L_77)
	.align		4
.L_77:
        /*0190*/ 	.word	index@(_ZN7cutlass13device_kernelIN5flash19enable_sm80_to_sm89INS1_16FlashAttnBwdSm80INS1_25CollectiveMainloopBwdSm80ILi2ELi1EN4cute5tupleIJNS5_1CILi64EEENS7_ILi80EEENS7_ILi192EEEEEENS_10bfloat16_tEfNS_4arch4Sm80ELb0ELb1ELb0ELb1ELb0ELb0ELb1ELb0ELi2ELi4ELi2ELi2ELb0EEENS1_21CollectiveEpilogueBwdISB_SC_SE_Li256ELb1ELb1ELi4EEENS1_19SingleTileSchedulerILb1ELb0ELb0ELi80EEEEEEEEEvNT_6ParamsE)
        /*0194*/ 	.word	0x000000ff


	//----- nvinfo : EIATTR_FRAME_SIZE
	.align		4
.L_78:
        /*0198*/ 	.byte	0x04, 0x11
        /*019a*/ 	.short	(.L_80 - .L_79)
	.align		4
.L_79:
        /*019c*/ 	.word	index@(_ZN7cutlass13device_kernelIN5flash19enable_sm80_to_sm89INS1_16FlashAttnBwdSm80INS1_25CollectiveMainloopBwdSm80ILi2ELi1EN4cute5tupleIJNS5_1CILi64EEENS7_ILi80EEENS7_ILi192EEEEEENS_10bfloat16_tEfNS_4arch4Sm80ELb0ELb1ELb0ELb1ELb0ELb0ELb1ELb0ELi2ELi4ELi2ELi2ELb0EEENS1_21CollectiveEpilogueBwdISB_SC_SE_Li256ELb1ELb1ELi4EEENS1_19SingleTileSchedulerILb1ELb0ELb0ELi80EEEEEEEEEvNT_6ParamsE)
        /*01a0*/ 	.word	0x00000000


	//----- nvinfo : EIATTR_REGCOUNT
	.align		4
.L_80:
        /*01a4*/ 	.byte	0x04, 0x2f
        /*01a6*/ 	.short	(.L_82 - .L_81)
	.align		4
.L_81:
        /*01a8*/ 	.word	index@(_ZN7cutlass13device_kernelIN5flash19enable_sm80_to_sm89INS1_16FlashAttnBwdSm80INS1_25CollectiveMainloopBwdSm80ILi2ELi1EN4cute5tupleIJNS5_1CILi64EEENS7_ILi80EEENS7_ILi192EEEEEENS_10bfloat16_tEfNS_4arch4Sm80ELb0ELb1ELb0ELb0ELb1ELb0ELb1ELb0ELi2ELi4ELi2ELi2ELb0EEENS1_24CollectiveEpilogueBwdGQAISB_fSE_Li256ELb0ELb1EEENS1_19SingleTileSchedulerILb0ELb0ELb0ELi80EEEEEEEEEvNT_6ParamsE)
        /*01ac*/ 	.word	0x000000ff


	//----- nvinfo : EIATTR_FRAME_SIZE
	.align		4
.L_82:
        /*01b0*/ 	.byte	0x04, 0x11
        /*01b2*/ 	.short	(.L_84 - .L_83)
	.align		4
.L_83:
        /*01b4*/ 	.word	index@($__internal_8_$__cuda_sm70_warpsync)
        /*01b8*/ 	.word	0x00000000


	//----- nvinfo : EIATTR_FRAME_SIZE
	.align		4
.L_84:
        /*01bc*/ 	.byte	0x04, 0x11
        /*01be*/ 	.short	(.L_86 - .L_85)
	.align		4
.L_85:
        /*01c0*/ 	.word	index@(_ZN7cutlass13device_kernelIN5flash19enable_sm80_to_sm89INS1_16FlashAttnBwdSm80INS1_25CollectiveMainloopBwdSm80ILi2ELi1EN4cute5tupleIJNS5_1CILi64EEENS7_ILi80EEENS7_ILi192EEEEEENS_10bfloat16_tEfNS_4arch4Sm80ELb0ELb1ELb0ELb0ELb1ELb0ELb1ELb0ELi2ELi4ELi2ELi2ELb0EEENS1_24CollectiveEpilogueBwdGQAISB_fSE_Li256ELb0ELb1EEENS1_19SingleTileSchedulerILb0ELb0ELb0ELi80EEEEEEEEEvNT_6ParamsE)
        /*01c4*/ 	.word	0x00000000


	//----- nvinfo : EIATTR_REGCOUNT
	.align		4
.L_86:
        /*01c8*/ 	.byte	0x04, 0x2f
        /*01ca*/ 	.short	(.L_88 - .L_87)
	.align		4
.L_87:
        /*01cc*/ 	.word	index@(_ZN7cutlass13device_kernelIN5flash19enable_sm80_to_sm89INS1_16FlashAttnBwdSm80INS1_25CollectiveMainloopBwdSm80ILi2ELi1EN4cute5tupleIJNS5_1CILi64EEENS7_ILi80EEENS7_ILi192EEEEEENS_10bfloat16_tEfNS_4arch4Sm80ELb0ELb1ELb0ELb0ELb0ELb0ELb1ELb0ELi2ELi4ELi2ELi2ELb0EEENS1_24CollectiveEpilogueBwdGQAISB_fSE_Li256ELb0ELb0EEENS1_19SingleTileSchedulerILb0ELb0ELb0ELi80EEEEEEEEEvNT_6ParamsE)
        /*01d0*/ 	.word	0x000000ff


	//----- nvinfo : EIATTR_FRAME_SIZE
	.align		4
.L_88:
        /*01d4*/ 	.byte	0x04, 0x11
        /*01d6*/ 	.short	(.L_90 - .L_89)
	.align		4
.L_89:
        /*01d8*/ 	.word	index@(_ZN7cutlass13device_kernelIN5flash19enable_sm80_to_sm89INS1_16FlashAttnBwdSm80INS1_25CollectiveMainloopBwdSm80ILi2ELi1EN4cute5tupleIJNS5_1CILi64EEENS7_ILi80EEENS7_ILi192EEEEEENS_10bfloat16_tEfNS_4arch4Sm80ELb0ELb1ELb0ELb0ELb0ELb0ELb1ELb0ELi2ELi4ELi2ELi2ELb0EEENS1_24CollectiveEpilogueBwdGQAISB_fSE_Li256ELb0ELb0EEENS1_19SingleTileSchedulerILb0ELb0ELb0ELi80EEEEEEEEEvNT_6ParamsE)
        /*01dc*/ 	.word	0x00000000


	//----- nvinfo : EIATTR_REGCOUNT
	.align		4
.L_90:
        /*01e0*/ 	.byte	0x04, 0x2f
        /*01e2*/ 	.short	(.L_92 - .L_91)
	.align		4
.L_91:
        /*01e4*/ 	.word	index@(_ZN7cutlass13device_kernelIN5flash19enable_sm80_to_sm89INS1_16FlashAttnBwdSm80INS1_25CollectiveMainloopBwdSm80ILi2ELi1EN4cute5tupleIJNS5_1CILi64EEENS7_ILi80EEENS7_ILi192EEEEEENS_10bfloat16_tEfNS_4arch4Sm80ELb0ELb1ELb0ELb0ELb1ELb0ELb1ELb0ELi2ELi4ELi2ELi2ELb0EEENS1_21CollectiveEpilogueBwdISB_SC_SE_Li256ELb0ELb1ELi4EEENS1_19SingleTileSchedulerILb0ELb0ELb0ELi80EEEEEEEEEvNT_6ParamsE)
        /*01e8*/ 	.word	0x000000ff


	//----- nvinfo : EIATTR_FRAME_SIZE
	.align		4
.L_92:
        /*01ec*/ 	.byte	0x04, 0x11
        /*01ee*/ 	.short	(.L_94 - .L_93)
	.align		4
.L_93:
        /*01f0*/ 	.word	index@(_ZN7cutlass13device_kernelIN5flash19enable_sm80_to_sm89INS1_16FlashAttnBwdSm80INS1_25CollectiveMainloopBwdSm80ILi2ELi1EN4cute5tupleIJNS5_1CILi64EEENS7_ILi80EEENS7_ILi192EEEEEENS_10bfloat16_tEfNS_4arch4Sm80ELb0ELb1ELb0ELb0ELb1ELb0ELb1ELb0ELi2ELi4ELi2ELi2ELb0EEENS1_21CollectiveEpilogueBwdISB_SC_SE_Li256ELb0ELb1ELi4EEENS1_19SingleTileSchedulerILb0ELb0ELb0ELi80EEEEEEEEEvNT_6ParamsE)
        /*01f4*/ 	.word	0x00000000


	//----- nvinfo : EIATTR_REGCOUNT
	.align		4
.L_94:
        /*01f8*/ 	.byte	0x04, 0x2f
        /*01fa*/ 	.short	(.L_96 - .L_95)
	.align		4
.L_95:
        /*01fc*/ 	.word	index@(_ZN7cutlass13device_kernelIN5flash19enable_sm80_to_sm89INS1_16FlashAttnBwdSm80INS1_25CollectiveMainloopBwdSm80ILi2ELi1EN4cute5tupleIJNS5_1CILi64EEENS7_ILi80EEENS7_ILi192EEEEEENS_10bfloat16_tEfNS_4arch4Sm80ELb0ELb1ELb0ELb0ELb0ELb0ELb1ELb0ELi2ELi4ELi2ELi2ELb0EEENS1_21CollectiveEpilogueBwdISB_SC_SE_Li256ELb0ELb1ELi4EEENS1_19SingleTileSchedulerILb0ELb0ELb0ELi80EEEEEEEEEvNT_6ParamsE)
        /*0200*/ 	.word	0x000000ff


	//----- nvinfo : EIATTR_FRAME_SIZE
	.align		4
.L_96:
        /*0204*/ 	.byte	0x04, 0x11
        /*0206*/ 	.short	(.L_98 - .L_97)
	.align		4
.L_97:
        /*0208*/ 	.word	index@(_ZN7cutlass13device_kernelIN5flash19enable_sm80_to_sm89INS1_16FlashAttnBwdSm80INS1_25CollectiveMainloopBwdSm80ILi2ELi1EN4cute5tupleIJNS5_1CILi64EEENS7_ILi80EEENS7_ILi192EEEEEENS_10bfloat16_tEfNS_4arch4Sm80ELb0ELb1ELb0ELb0ELb0ELb0ELb1ELb0ELi2ELi4ELi2ELi2ELb0EEENS1_21CollectiveEpilogueBwdISB_SC_SE_Li256ELb0ELb1ELi4EEENS1_19SingleTileSchedulerILb0ELb0ELb0ELi80EEEEEEEEEvNT_6ParamsE)
        /*020c*/ 	.word	0x00000000


	//----- nvinfo : EIATTR_REGCOUNT
	.align		4
.L_98:
        /*0210*/ 	.byte	0x04, 0x2f
        /*0212*/ 	.short	(.L_100 - .L_99)
	.align		4
.L_99:
        /*0214*/ 	.word	index@(_ZN7cutlass13device_kernelIN5flash19enable_sm80_to_sm89INS1_16FlashAttnBwdSm80INS1_25CollectiveMainloopBwdSm80ILi2ELi1EN4cute5tupleIJNS5_1CILi64EEENS7_ILi80EEENS7_ILi192EEEEEENS_10bfloat16_tEfNS_4arch4Sm80ELb0ELb0ELb0ELb1ELb1ELb0ELb1ELb0ELi2ELi4ELi2ELi2ELb0EEENS1_24CollectiveEpilogueBwdGQAISB_fSE_Li256ELb1ELb1EEENS1_19SingleTileSchedulerILb1ELb0ELb0ELi80EEEEEEEEEvNT_6ParamsE)
        /*0218*/ 	.word	0x000000fe


	//----- nvinfo : EIATTR_FRAME_SIZE
	.align		4
.L_100:
        /*021c*/ 	.byte	0x04, 0x11
        /*021e*/ 	.short	(.L_102 - .L_101)
	.align		4
.L_101:
        /*0220*/ 	.word	index@($__internal_7_$__cuda_sm70_warpsync)
        /*0224*/ 	.word	0x00000000


	//----- nvinfo : EIATTR_FRAME_SIZE
	.align		4
.L_102:
        /*0228*/ 	.byte	0x04, 0x11
        /*022a*/ 	.short	(.L_104 - .L_103)
	.align		4
.L_103:
        /*022c*/ 	.word	index@(_ZN7cutlass13device_kernelIN5flash19enable_sm80_to_sm89INS1_16FlashAttnBwdSm80INS1_25CollectiveMainloopBwdSm80ILi2ELi1EN4cute5tupleIJNS5_1CILi64EEENS7_ILi80EEENS7_ILi192EEEEEENS_10bfloat16_tEfNS_4arch4Sm80ELb0ELb0ELb0ELb1ELb1ELb0ELb1ELb0ELi2ELi4ELi2ELi2ELb0EEENS1_24CollectiveEpilogueBwdGQAISB_fSE_Li256ELb1ELb1EEENS1_19SingleTileSchedulerILb1ELb0ELb0ELi80EEEEEEEEEvNT_6ParamsE)
        /*0230*/ 	.word	0x00000000


	//----- nvinfo : EIATTR_REGCOUNT
	.align		4
.L_104:
        /*0234*/ 	.byte	0x04, 0x2f
        /*0236*/ 	.short	(.L_106 - .L_105)
	.align		4
.L_105:
        /*0238*/ 	.word	index@(_ZN7cutlass13device_kernelIN5flash19enable_sm80_to_sm89INS1_16FlashAttnBwdSm80INS1_25CollectiveMainloopBwdSm80ILi2ELi1EN4cute5tupleIJNS5_1CILi64EEENS7_ILi80EEENS7_ILi192EEEEEENS_10bfloat16_tEfNS_4arch4Sm80ELb0ELb0ELb0ELb1ELb0ELb0ELb1ELb0ELi2ELi4ELi2ELi2ELb0EEENS1_24CollectiveEpilogueBwdGQAISB_fSE_Li256ELb1ELb0EEENS1_19SingleTileSchedulerILb1ELb0ELb0ELi80EEEEEEEEEvNT_6ParamsE)
        /*023c*/ 	.word	0x000000ff


	//----- nvinfo : EIATTR_FRAME_SIZE
	.align		4
.L_106:
        /*0240*/ 	.byte	0x04, 0x11
        /*0242*/ 	.short	(.L_108 - .L_107)
	.align		4
.L_107:
        /*0244*/ 	.word	index@(_ZN7cutlass13device_kernelIN5flash19enable_sm80_to_sm89INS1_16FlashAttnBwdSm80INS1_25CollectiveMainloopBwdSm80ILi2ELi1EN4cute5tupleIJNS5_1CILi64EEENS7_ILi80EEENS7_ILi192EEEEEENS_10bfloat16_tEfNS_4arch4Sm80ELb0ELb0ELb0ELb1ELb0ELb0ELb1ELb0ELi2ELi4ELi2ELi2ELb0EEENS1_24CollectiveEpilogueBwdGQAISB_fSE_Li256ELb1ELb0EEENS1_19SingleTileSchedulerILb1ELb0ELb0ELi80EEEEEEEEEvNT_6ParamsE)
        /*0248*/ 	.word	0x00000000


	//----- nvinfo : EIATTR_REGCOUNT
	.align		4
.L_108:
        /*024c*/ 	.byte	0x04, 0x2f
        /*024e*/ 	.short	(.L_110 - .L_109)
	.align		4
.L_109:
        /*0250*/ 	.word	index@(_ZN7cutlass13device_kernelIN5flash19enable_sm80_to_sm89INS1_16FlashAttnBwdSm80INS1_25CollectiveMainloopBwdSm80ILi2ELi1EN4cute5tupleIJNS5_1CILi64EEENS7_ILi80EEENS7_ILi192EEEEEENS_10bfloat16_tEfNS_4arch4Sm80ELb0ELb0ELb0ELb1ELb1ELb0ELb1ELb0ELi2ELi4ELi2ELi2ELb0EEENS1_21CollectiveEpilogueBwdISB_SC_SE_Li256ELb1ELb1ELi4EEENS1_19SingleTileSchedulerILb1ELb0ELb0ELi80EEEEEEEEEvNT_6ParamsE)
        /*0254*/ 	.word	0x000000fe


	//----- nvinfo : EIATTR_FRAME_SIZE
	.align		4
.L_110:
        /*0258*/ 	.byte	0x04, 0x11
        /*025a*/ 	.short	(.L_112 - .L_111)
	.align		4
.L_111:
        /*025c*/ 	.word	index@(_ZN7cutlass13device_kernelIN5flash19enable_sm80_to_sm89INS1_16FlashAttnBwdSm80INS1_25CollectiveMainloopBwdSm80ILi2ELi1EN4cute5tupleIJNS5_1CILi64EEENS7_ILi80EEENS7_ILi192EEEEEENS_10bfloat16_tEfNS_4arch4Sm80ELb0ELb0ELb0ELb1ELb1ELb0ELb1ELb0ELi2ELi4ELi2ELi2ELb0EEENS1_21CollectiveEpilogueBwdISB_SC_SE_Li256ELb1ELb1ELi4EEENS1_19SingleTileSchedulerILb1ELb0ELb0ELi80EEEEEEEEEvNT_6ParamsE)
        /*0260*/ 	.word	0x00000000


	//----- nvinfo : EIATTR_REGCOUNT
	.align		4
.L_112:
        /*0264*/ 	.byte	0x04, 0x2f
        /*0266*/ 	.short	(.L_114 - .L_113)
	.align		4
.L_113:
        /*0268*/ 	.word	index@(_ZN7cutlass13device_kernelIN5flash19enable_sm80_to_sm89INS1_16FlashAttnBwdSm80INS1_25CollectiveMainloopBwdSm80ILi2ELi1EN4cute5tupleIJNS5_1CILi64EEENS7_ILi80EEENS7_ILi192EEEEEENS_10bfloat16_tEfNS_4arch4Sm80ELb0ELb0ELb0ELb1ELb0ELb0ELb1ELb0ELi2ELi4ELi2ELi2ELb0EEENS1_21CollectiveEpilogueBwdISB_SC_SE_Li256ELb1ELb1ELi4EEENS1_19SingleTileSchedulerILb1ELb0ELb0ELi80EEEEEEEEEvNT_6ParamsE)
        /*026c*/ 	.word	0x000000fe


	//----- nvinfo : EIATTR_FRAME_SIZE
	.align		4
.L_114:
        /*0270*/ 	.byte	0x04, 0x11
        /*0272*/ 	.short	(.L_116 - .L_115)
	.align		4
.L_115:
        /*0274*/ 	.word	index@(_ZN7cutlass13device_kernelIN5flash19enable_sm80_to_sm89INS1_16FlashAttnBwdSm80INS1_25CollectiveMainloopBwdSm80ILi2ELi1EN4cute5tupleIJNS5_1CILi64EEENS7_ILi80EEENS7_ILi192EEEEEENS_10bfloat16_tEfNS_4arch4Sm80ELb0ELb0ELb0ELb1ELb0ELb0ELb1ELb0ELi2ELi4ELi2ELi2ELb0EEENS1_21CollectiveEpilogueBwdISB_SC_SE_Li256ELb1ELb1ELi4EEENS1_19SingleTileSchedulerILb1ELb0ELb0ELi80EEEEEEEEEvNT_6ParamsE)
        /*0278*/ 	.word	0x00000000


	//----- nvinfo : EIATTR_REGCOUNT
	.align		4
.L_116:
        /*027c*/ 	.byte	0x04, 0x2f
        /*027e*/ 	.short	(.L_118 - .L_117)
	.align		4
.L_117:
        /*0280*/ 	.word	index@(_ZN7cutlass13device_kernelIN5flash19enable_sm80_to_sm89INS1_16FlashAttnBwdSm80INS1_25CollectiveMainloopBwdSm80ILi2ELi1EN4cute5tupleIJNS5_1CILi64EEENS7_ILi80EEENS7_ILi192EEEEEENS_10bfloat16_tEfNS_4arch4Sm80ELb0ELb0ELb0ELb0ELb1ELb0ELb1ELb0ELi2ELi4ELi2ELi2ELb0EEENS1_24CollectiveEpilogueBwdGQAISB_fSE_Li256ELb0ELb1EEENS1_19SingleTileSchedulerILb0ELb0ELb0ELi80EEEEEEEEEvNT_6ParamsE)
        /*0284*/ 	.word	0x000000ff


	//----- nvinfo : EIATTR_FRAME_SIZE
	.align		4
.L_118:
        /*0288*/ 	.byte	0x04, 0x11
        /*028a*/ 	.short	(.L_120 - .L_119)
	.align		4
.L_119:
        /*028c*/ 	.word	index@($__internal_6_$__cuda_sm70_warpsync)
        /*0290*/ 	.word	0x00000000


	//----- nvinfo : EIATTR_FRAME_SIZE
	.align		4
.L_120:
        /*0294*/ 	.byte	0x04, 0x11
        /*0296*/ 	.short	(.L_122 - .L_121)
	.align		4
.L_121:
        /*0298*/ 	.word	index@(_ZN7cutlass13device_kernelIN5flash19enable_sm80_to_sm89INS1_16FlashAttnBwdSm80INS1_25CollectiveMainloopBwdSm80ILi2ELi1EN4cute5tupleIJNS5_1CILi64EEENS7_ILi80EEENS7_ILi192EEEEEENS_10bfloat16_tEfNS_4arch4Sm80ELb0ELb0ELb0ELb0ELb1ELb0ELb1ELb0ELi2ELi4ELi2ELi2ELb0EEENS1_24CollectiveEpilogueBwdGQAISB_fSE_Li256ELb0ELb1EEENS1_19SingleTileSchedulerILb0ELb0ELb0ELi80EEEEEEEEEvNT_6ParamsE)
        /*029c*/ 	.word	0x00000020


	//----- nvinfo : EIATTR_REGCOUNT
	.align		4
.L_122:
        /*02a0*/ 	.byte	0x04, 0x2f
        /*02a2*/ 	.short	(.L_124 - .L_123)
	.align		4
.L_123:
        /*02a4*/ 	.word	index@(_ZN7cutlass13device_kernelIN5flash19enable_sm80_to_sm89INS1_16FlashAttnBwdSm80INS1_25CollectiveMainloopBwdSm80ILi2ELi1EN4cute5tupleIJNS5_1CILi64EEENS7_ILi80EEENS7_ILi192EEEEEENS_10bfloat16_tEfNS_4arch4Sm80ELb0ELb0ELb0ELb0ELb0ELb0ELb1ELb0ELi2ELi4ELi2ELi2ELb0EEENS1_24CollectiveEpilogueBwdGQAISB_fSE_Li256ELb0ELb0EEENS1_19SingleTileSchedulerILb0ELb0ELb0ELi80EEEEEEEEEvNT_6ParamsE)
        /*02a8*/ 	.word	0x000000ff


	//----- nvinfo : EIATTR_FRAME_SIZE
	.align		4
.L_124:
        /*02ac*/ 	.byte	0x04, 0x11
        /*02ae*/ 	.short	(.L_126 - .L_125)
	.align		4
.L_125:
        /*02b0*/ 	.word	index@(_ZN7cutlass13device_kernelIN5flash19enable_sm80_to_sm89INS1_16FlashAttnBwdSm80INS1_25CollectiveMainloopBwdSm80ILi2ELi1EN4cute5tupleIJNS5_1CILi64EEENS7_ILi80EEENS7_ILi192EEEEEENS_10bfloat16_tEfNS_4arch4Sm80ELb0ELb0ELb0ELb0ELb0ELb0ELb1ELb0ELi2ELi4ELi2ELi2ELb0EEENS1_24CollectiveEpilogueBwdGQAISB_fSE_Li256ELb0ELb0EEENS1_19SingleTileSchedulerILb0ELb0ELb0ELi80EEEEEEEEEvNT_6ParamsE)
        /*02b4*/ 	.word	0x00000020


	//----- nvinfo : EIATTR_REGCOUNT
	.align		4
.L_126:
        /*02b8*/ 	.byte	0x04, 0x2f
        /*02ba*/ 	.short	(.L_128 - .L_127)
	.align		4
.L_127:
        /*02bc*/ 	.word	index@(_ZN7cutlass13device_kernelIN5flash19enable_sm80_to_sm89INS1_16FlashAttnBwdSm80INS1_25CollectiveMainloopBwdSm80ILi2ELi1EN4cute5tupleIJNS5_1CILi64EEENS7_ILi80EEENS7_ILi192EEEEEENS_10bfloat16_tEfNS_4arch4Sm80ELb0ELb0ELb0ELb0ELb1ELb0ELb1ELb0ELi2ELi4ELi2ELi2ELb0EEENS1_21CollectiveEpilogueBwdISB_SC_SE_Li256ELb0ELb1ELi4EEENS1_19SingleTileSchedulerILb0ELb0ELb0ELi80EEEEEEEEEvNT_6ParamsE)
        /*02c0*/ 	.word	0x000000ff


	//----- nvinfo : EIATTR_FRAME_SIZE
	.align		4
.L_128:
        /*02c4*/ 	.byte	0x04, 0x11
        /*02c6*/ 	.short	(.L_130 - .L_129)
	.align		4
.L_129:
        /*02c8*/ 	.word	index@(_ZN7cutlass13device_kernelIN5flash19enable_sm80_to_sm89INS1_16FlashAttnBwdSm80INS1_25CollectiveMainloopBwdSm80ILi2ELi1EN4cute5tupleIJNS5_1CILi64EEENS7_ILi80EEENS7_ILi192EEEEEENS_10bfloat16_tEfNS_4arch4Sm80ELb0ELb0ELb0ELb0ELb1ELb0ELb1ELb0ELi2ELi4ELi2ELi2ELb0EEENS1_21CollectiveEpilogueBwdISB_SC_SE_Li256ELb0ELb1ELi4EEENS1_19SingleTileSchedulerILb0ELb0ELb0ELi80EEEEEEEEEvNT_6ParamsE)
        /*02cc*/ 	.word	0x00000018


	//----- nvinfo : EIATTR_REGCOUNT
	.align		4
.L_130:
        /*02d0*/ 	.byte	0x04, 0x2f
        /*02d2*/ 	.short	(.L_132 - .L_131)
	.align		4
.L_131:
        /*02d4*/ 	.word	index@(_ZN7cutlass13device_kernelIN5flash19enable_sm80_to_sm89INS1_16FlashAttnBwdSm80INS1_25CollectiveMainloopBwdSm80ILi2ELi1EN4cute5tupleIJNS5_1CILi64EEENS7_ILi80EEENS7_ILi192EEEEEENS_10bfloat16_tEfNS_4arch4Sm80ELb0ELb0ELb0ELb0ELb0ELb0ELb1ELb0ELi2ELi4ELi2ELi2ELb0EEENS1_21CollectiveEpilogueBwdISB_SC_SE_Li256ELb0ELb1ELi4EEENS1_19SingleTileSchedulerILb0ELb0ELb0ELi80EEEEEEEEEvNT_6ParamsE)
        /*02d8*/ 	.word	0x000000ff


	//----- nvinfo : EIATTR_FRAME_SIZE
	.align		4
.L_132:
        /*02dc*/ 	.byte	0x04, 0x11
        /*02de*/ 	.short	(.L_134 - .L_133)
	.align		4
.L_133:
        /*02e0*/ 	.word	index@(_ZN7cutlass13device_kernelIN5flash19enable_sm80_to_sm89INS1_16FlashAttnBwdSm80INS1_25CollectiveMainloopBwdSm80ILi2ELi1EN4cute5tupleIJNS5_1CILi64EEENS7_ILi80EEENS7_ILi192EEEEEENS_10bfloat16_tEfNS_4arch4Sm80ELb0ELb0ELb0ELb0ELb0ELb0ELb1ELb0ELi2ELi4ELi2ELi2ELb0EEENS1_21CollectiveEpilogueBwdISB_SC_SE_Li256ELb0ELb1ELi4EEENS1_19SingleTileSchedulerILb0ELb0ELb0ELi80EEEEEEEEEvNT_6ParamsE)
        /*02e4*/ 	.word	0x00000018


	//----- nvinfo : EIATTR_REGCOUNT
	.align		4
.L_134:
        /*02e8*/ 	.byte	0x04, 0x2f
        /*02ea*/ 	.short	(.L_136 - .L_135)
	.align		4
.L_135:
        /*02ec*/ 	.word	index@(_ZN7cutlass13device_kernelIN5flash19enable_sm80_to_sm89INS1_16FlashAttnBwdSm80INS1_25CollectiveMainloopBwdSm80ILi1ELi1EN4cute5tupleIJNS5_1CILi64EEES8_NS7_ILi192EEEEEENS_10bfloat16_tEfNS_4arch4Sm80ELb1ELb0ELb0ELb1ELb1ELb0ELb0ELb0ELi2ELi2ELi2ELi2ELb1EEENS1_24CollectiveEpilogueBwdGQAISA_fSD_Li256ELb1ELb1EEENS1_25SingleTileBwdLPTSchedulerILb1ELi64ELb1EEEEEEEEEvNT_6ParamsE)
        /*02f0*/ 	.word	0x000000ff


	//----- nvinfo : EIATTR_FRAME_SIZE
	.align		4
.L_136:
        /*02f4*/ 	.byte	0x04, 0x11
        /*02f6*/ 	.short	(.L_138 - .L_137)
	.align		4
.L_137:
        /*02f8*/ 	.word	index@($__internal_5_$__cuda_sm70_warpsync)
        /*02fc*/ 	.word	0x00000000


	//----- nvinfo : EIATTR_FRAME_SIZE
	.align		4
.L_138:
        /*0300*/ 	.byte	0x04, 0x11
        /*0302*/ 	.short	(.L_140 - .L_139)
	.align		4
.L_139:
        /*0304*/ 	.word	index@(_ZN7cutlass13device_kernelIN5flash19enable_sm80_to_sm89INS1_16FlashAttnBwdSm80INS1_25CollectiveMainloopBwdSm80ILi1ELi1EN4cute5tupleIJNS5_1CILi64EEES8_NS7_ILi192EEEEEENS_10bfloat16_tEfNS_4arch4Sm80ELb1ELb0ELb0ELb1ELb1ELb0ELb0ELb0ELi2ELi2ELi2ELi2ELb1EEENS1_24CollectiveEpilogueBwdGQAISA_fSD_Li256ELb1ELb1EEENS1_25SingleTileBwdLPTSchedulerILb1ELi64ELb1EEEEEEEEEvNT_6ParamsE)
        /*0308*/ 	.word	0x00000000


	//----- nvinfo : EIATTR_REGCOUNT
	.align		4
.L_140:
        /*030c*/ 	.byte	0x04, 0x2f
        /*030e*/ 	.short	(.L_142 - .L_141)
	.align		4
.L_141:
        /*0310*/ 	.word	index@(_ZN7cutlass13device_kernelIN5flash19enable_sm80_to_sm89INS1_16FlashAttnBwdSm80INS1_25CollectiveMainloopBwdSm80ILi1ELi1EN4cute5tupleIJNS5_1CILi64EEES8_NS7_ILi192EEEEEENS_10bfloat16_tEfNS_4arch4Sm80ELb1ELb0ELb0ELb1ELb0ELb0ELb0ELb0ELi2ELi2ELi2ELi2ELb1EEENS1_24CollectiveEpilogueBwdGQAISA_fSD_Li256ELb1ELb0EEENS1_25SingleTileBwdLPTSchedulerILb1ELi64ELb0EEEEEEEEEvNT_6ParamsE)
        /*0314*/ 	.word	0x000000ff


	//----- nvinfo : EIATTR_FRAME_SIZE
	.align		4
.L_142:
        /*0318*/ 	.byte	0x04, 0x11
        /*031a*/ 	.short	(.L_144 - .L_143)
	.align		4
.L_143:
        /*031c*/ 	.word	index@(_ZN7cutlass13device_kernelIN5flash19enable_sm80_to_sm89INS1_16FlashAttnBwdSm80INS1_25CollectiveMainloopBwdSm80ILi1ELi1EN4cute5tupleIJNS5_1CILi64EEES8_NS7_ILi192EEEEEENS_10bfloat16_tEfNS_4arch4Sm80ELb1ELb0ELb0ELb1ELb0ELb0ELb0ELb0ELi2ELi2ELi2ELi2ELb1EEENS1_24CollectiveEpilogueBwdGQAISA_fSD_Li256ELb1ELb0EEENS1_25SingleTileBwdLPTSchedulerILb1ELi64ELb0EEEEEEEEEvNT_6ParamsE)
        /*0320*/ 	.word	0x00000008


	//----- nvinfo : EIATTR_REGCOUNT
	.align		4
.L_144:
        /*0324*/ 	.byte	0x04, 0x2f
        /*0326*/ 	.short	(.L_146 - .L_145)
	.align		4
.L_145:
        /*0328*/ 	.word	index@(_ZN7cutlass13device_kernelIN5flash19enable_sm80_to_sm89INS1_16FlashAttnBwdSm80INS1_25CollectiveMainloopBwdSm80ILi1ELi1EN4cute5tupleIJNS5_1CILi64EEES8_NS7_ILi192EEEEEENS_10bfloat16_tEfNS_4arch4Sm80ELb1ELb0ELb0ELb1ELb1ELb0ELb0ELb0ELi2ELi2ELi2ELi2ELb1EEENS1_21CollectiveEpilogueBwdISA_SB_SD_Li256ELb1ELb0ELi4EEENS1_25SingleTileBwdLPTSchedulerILb1ELi64ELb1EEEEEEEEEvNT_6ParamsE)
        /*032c*/ 	.word	0x000000ff


	//----- nvinfo : EIATTR_FRAME_SIZE
	.align		4
.L_146:
        /*0330*/ 	.byte	0x04, 0x11
        /*0332*/ 	.short	(.L_148 - .L_147)
	.align		4
.L_147:
        /*0334*/ 	.word	index@(_ZN7cutlass13device_kernelIN5flash19enable_sm80_to_sm89INS1_16FlashAttnBwdSm80INS1_25CollectiveMainloopBwdSm80ILi1ELi1EN4cute5tupleIJNS5_1CILi64EEES8_NS7_ILi192EEEEEENS_10bfloat16_tEfNS_4arch4Sm80ELb1ELb0ELb0ELb1ELb1ELb0ELb0ELb0ELi2ELi2ELi2ELi2ELb1EEENS1_21CollectiveEpilogueBwdISA_SB_SD_Li256ELb1ELb0ELi4EEENS1_25SingleTileBwdLPTSchedulerILb1ELi64ELb1EEEEEEEEEvNT_6ParamsE)
        /*0338*/ 	.word	0x00000008


	//----- nvinfo : EIATTR_REGCOUNT
	.align		4
.L_148:
        /*033c*/ 	.byte	0x04, 0x2f
        /*033e*/ 	.short	(.L_150 - .L_149)
	.align		4
.L_149:
        /*0340*/ 	.word	index@(_ZN7cutlass13device_kernelIN5flash19enable_sm80_to_sm89INS1_16FlashAttnBwdSm80INS1_25CollectiveMainloopBwdSm80ILi1ELi1EN4cute5tupleIJNS5_1CILi64EEES8_NS7_ILi192EEEEEENS_10bfloat16_tEfNS_4arch4Sm80ELb1ELb0ELb0ELb1ELb0ELb0ELb0ELb0ELi2ELi2ELi2ELi2ELb1EEENS1_21CollectiveEpilogueBwdISA_SB_SD_Li256ELb1ELb0ELi4EEENS1_25SingleTileBwdLPTSchedulerILb1ELi64ELb0EEEEEEEEEvNT_6ParamsE)
        /*0344*/ 	.word	0x000000ff


	//----- nvinfo : EIATTR_FRAME_SIZE
	.align		4
.L_150:
        /*0348*/ 	.byte	0x04, 0x11
        /*034a*/ 	.short	(.L_152 - .L_151)
	.align		4
.L_151:
        /*034c*/ 	.word	index@(_ZN7cutlass13device_kernelIN5flash19enable_sm80_to_sm89INS1_16FlashAttnBwdSm80INS1_25CollectiveMainloopBwdSm80ILi1ELi1EN4cute5tupleIJNS5_1CILi64EEES8_NS7_ILi192EEEEEENS_10bfloat16_tEfNS_4arch4Sm80ELb1ELb0ELb0ELb1ELb0ELb0ELb0ELb0ELi2ELi2ELi2ELi2ELb1EEENS1_21CollectiveEpilogueBwdISA_SB_SD_Li256ELb1ELb0ELi4EEENS1_25SingleTileBwdLPTSchedulerILb1ELi64ELb0EEEEEEEEEvNT_6ParamsE)
        /*0350*/ 	.word	0x00000000


	//----- nvinfo : EIATTR_REGCOUNT
	.align		4
.L_152:
        /*0354*/ 	.byte	0x04, 0x2f
        /*0356*/ 	.short	(.L_154 - .L_153)
	.align		4
.L_153:
        /*0358*/ 	.word	index@(_ZN7cutlass13device_kernelIN5flash19enable_sm80_to_sm89INS1_16FlashAttnBwdSm80INS1_25CollectiveMainloopBwdSm80ILi1ELi1EN4cute5tupleIJNS5_1CILi64EEES8_NS7_ILi192EEEEEENS_10bfloat16_tEfNS_4arch4Sm80ELb1ELb0ELb0ELb0ELb1ELb0ELb0ELb0ELi2ELi2ELi2ELi2ELb1EEENS1_24CollectiveEpilogueBwdGQAISA_fSD_Li256ELb0ELb1EEENS1_25SingleTileBwdLPTSchedulerILb0ELi64ELb1EEEEEEEEEvNT_6ParamsE)
        /*035c*/ 	.word	0x000000ff


	//----- nvinfo : EIATTR_FRAME_SIZE
	.align		4
.L_154:
        /*0360*/ 	.byte	0x04, 0x11
        /*0362*/ 	.short	(.L_156 - .L_155)
	.align		4
.L_155:
        /*0364*/ 	.word	index@($__internal_4_$__cuda_sm70_warpsync)
        /*0368*/ 	.word	0x00000000


	//----- nvinfo : EIATTR_FRAME_SIZE
	.align		4
.L_156:
        /*036c*/ 	.byte	0x04, 0x11
        /*036e*/ 	.short	(.L_158 - .L_157)
	.align		4
.L_157:
        /*0370*/ 	.word	index@(_ZN7cutlass13device_kernelIN5flash19enable_sm80_to_sm89INS1_16FlashAttnBwdSm80INS1_25CollectiveMainloopBwdSm80ILi1ELi1EN4cute5tupleIJNS5_1CILi64EEES8_NS7_ILi192EEEEEENS_10bfloat16_tEfNS_4arch4Sm80ELb1ELb0ELb0ELb0ELb1ELb0ELb0ELb0ELi2ELi2ELi2ELi2ELb1EEENS1_24CollectiveEpilogueBwdGQAISA_fSD_Li256ELb0ELb1EEENS1_25SingleTileBwdLPTSchedulerILb0ELi64ELb1EEEEEEEEEvNT_6ParamsE)
        /*0374*/ 	.word	0x00000008


	//----- nvinfo : EIATTR_REGCOUNT
	.align		4
.L_158:
        /*0378*/ 	.byte	0x04, 0x2f
        /*037a*/ 	.short	(.L_160 - .L_159)
	.align		4
.L_159:
        /*037c*/ 	.word	index@(_ZN7cutlass13device_kernelIN5flash19enable_sm80_to_sm89INS1_16FlashAttnBwdSm80INS1_25CollectiveMainloopBwdSm80ILi1ELi1EN4cute5tupleIJNS5_1CILi64EEES8_NS7_ILi192EEEEEENS_10bfloat16_tEfNS_4arch4Sm80ELb1ELb0ELb0ELb0ELb0ELb0ELb0ELb0ELi2ELi2ELi2ELi2ELb1EEENS1_24CollectiveEpilogueBwdGQAISA_fSD_Li256ELb0ELb0EEENS1_25SingleTileBwdLPTSchedulerILb0ELi64ELb0EEEEEEEEEvNT_6ParamsE)
        /*0380*/ 	.word	0x000000ff


	//----- nvinfo : EIATTR_FRAME_SIZE
	.align		4
.L_160:
        /*0384*/ 	.byte	0x04, 0x11
        /*0386*/ 	.short	(.L_162 - .L_161)
	.align		4
.L_161:
        /*0388*/ 	.word	index@(_ZN7cutlass13device_kernelIN5flash19enable_sm80_to_sm89INS1_16FlashAttnBwdSm80INS1_25CollectiveMainloopBwdSm80ILi1ELi1EN4cute5tupleIJNS5_1CILi64EEES8_NS7_ILi192EEEEEENS_10bfloat16_tEfNS_4arch4Sm80ELb1ELb0ELb0ELb0ELb0ELb0ELb0ELb0ELi2ELi2ELi2ELi2ELb1EEENS1_24CollectiveEpilogueBwdGQAISA_fSD_Li256ELb0ELb0EEENS1_25SingleTileBwdLPTSchedulerILb0ELi64ELb0EEEEEEEEEvNT_6ParamsE)
        /*038c*/ 	.word	0x00000008


	//----- nvinfo : EIATTR_REGCOUNT
	.align		4
.L_162:
        /*0390*/ 	.byte	0x04, 0x2f
        /*0392*/ 	.short	(.L_164 - .L_163)
	.align		4
.L_163:
        /*0394*/ 	.word	index@(_ZN7cutlass13device_kernelIN5flash19enable_sm80_to_sm89INS1_16FlashAttnBwdSm80INS1_25CollectiveMainloopBwdSm80ILi1ELi1EN4cute5tupleIJNS5_1CILi64EEES8_NS7_ILi192EEEEEENS_10bfloat16_tEfNS_4arch4Sm80ELb1ELb0ELb0ELb0ELb1ELb0ELb0ELb0ELi2ELi2ELi2ELi2ELb1EEENS1_21CollectiveEpilogueBwdISA_SB_SD_Li256ELb0ELb0ELi4EEENS1_25SingleTileBwdLPTSchedulerILb0ELi64ELb1EEEEEEEEEvNT_6ParamsE)
        /*0398*/ 	.word	0x000000ff


	//----- nvinfo : EIATTR_FRAME_SIZE
	.align		4
.L_164:
        /*039c*/ 	.byte	0x04, 0x11
        /*039e*/ 	.short	(.L_166 - .L_165)
	.align		4
.L_165:
        /*03a0*/ 	.word	index@(_ZN7cutlass13device_kernelIN5flash19enable_sm80_to_sm89INS1_16FlashAttnBwdSm80INS1_25CollectiveMainloopBwdSm80ILi1ELi1EN4cute5tupleIJNS5_1CILi64EEES8_NS7_ILi192EEEEEENS_10bfloat16_tEfNS_4arch4Sm80ELb1ELb0ELb0ELb0ELb1ELb0ELb0ELb0ELi2ELi2ELi2ELi2ELb1EEENS1_21CollectiveEpilogueBwdISA_SB_SD_Li256ELb0ELb0ELi4EEENS1_25SingleTileBwdLPTSchedulerILb0ELi64ELb1EEEEEEEEEvNT_6ParamsE)
        /*03a4*/ 	.word	0x00000008


	//----- nvinfo : EIATTR_REGCOUNT
	.align		4
.L_166:
        /*03a8*/ 	.byte	0x04, 0x2f
        /*03aa*/ 	.short	(.L_168 - .L_167)
	.align		4
.L_167:
        /*03ac*/ 	.word	index@(_ZN7cutlass13device_kernelIN5flash19enable_sm80_to_sm89INS1_16FlashAttnBwdSm80INS1_25CollectiveMainloopBwdSm80ILi1ELi1EN4cute5tupleIJNS5_1CILi64EEES8_NS7_ILi192EEEEEENS_10bfloat16_tEfNS_4arch4Sm80ELb1ELb0ELb0ELb0ELb0ELb0ELb0ELb0ELi2ELi2ELi2ELi2ELb1EEENS1_21CollectiveEpilogueBwdISA_SB_SD_Li256ELb0ELb0ELi4EEENS1_25SingleTileBwdLPTSchedulerILb0ELi64ELb0EEEEEEEEEvNT_6ParamsE)
        /*03b0*/ 	.word	0x000000ff


	//----- nvinfo : EIATTR_FRAME_SIZE
	.align		4
.L_168:
        /*03b4*/ 	.byte	0x04, 0x11
        /*03b6*/ 	.short	(.L_170 - .L_169)
	.align		4
.L_169:
        /*03b8*/ 	.word	index@(_ZN7cutlass13device_kernelIN5flash19enable_sm80_to_sm89INS1_16FlashAttnBwdSm80INS1_25CollectiveMainloopBwdSm80ILi1ELi1EN4cute5tupleIJNS5_1CILi64EEES8_NS7_ILi192EEEEEENS_10bfloat16_tEfNS_4arch4Sm80ELb1ELb0ELb0ELb0ELb0ELb0ELb0ELb0ELi2ELi2ELi2ELi2ELb1EEENS1_21CollectiveEpilogueBwdISA_SB_SD_Li256ELb0ELb0ELi4EEENS1_25SingleTileBwdLPTSchedulerILb0ELi64ELb0EEEEEEEEEvNT_6ParamsE)
        /*03bc*/ 	.word	0x00000008


	//----- nvinfo : EIATTR_REGCOUNT
	.align		4
.L_170:
        /*03c0*/ 	.byte	0x04, 0x2f
        /*03c2*/ 	.short	(.L_172 - .L_171)
	.align		4
.L_171:
        /*03c4*/ 	.word	index@(_ZN7cutlass13device_kernelIN5flash19enable_sm80_to_sm89INS1_16FlashAttnBwdSm80INS1_25CollectiveMainloopBwdSm80ILi1ELi1EN4cute5tupleIJNS5_1CILi64EEES8_NS7_ILi192EEEEEENS_10bfloat16_tEfNS_4arch4Sm80ELb0ELb1ELb0ELb1ELb1ELb0ELb0ELb0ELi2ELi2ELi2ELi2ELb1EEENS1_24CollectiveEpilogueBwdGQAISA_fSD_Li256ELb1ELb1EEENS1_19SingleTileSchedulerILb1ELb0ELb0ELi64EEEEEEEEEvNT_6ParamsE)
        /*03c8*/ 	.word	0x000000ff


	//----- nvinfo : EIATTR_FRAME_SIZE
	.align		4
.L_172:
        /*03cc*/ 	.byte	0x04, 0x11
        /*03ce*/ 	.short	(.L_174 - .L_173)
	.align		4
.L_173:
        /*03d0*/ 	.word	index@($__internal_3_$__cuda_sm70_warpsync)
        /*03d4*/ 	.word	0x00000000


	//----- nvinfo : EIATTR_FRAME_SIZE
	.align		4
.L_174:
        /*03d8*/ 	.byte	0x04, 0x11
        /*03da*/ 	.short	(.L_176 - .L_175)
	.align		4
.L_175:
        /*03dc*/ 	.word	index@(_ZN7cutlass13device_kernelIN5flash19enable_sm80_to_sm89INS1_16FlashAttnBwdSm80INS1_25CollectiveMainloopBwdSm80ILi1ELi1EN4cute5tupleIJNS5_1CILi64EEES8_NS7_ILi192EEEEEENS_10bfloat16_tEfNS_4arch4Sm80ELb0ELb1ELb0ELb1ELb1ELb0ELb0ELb0ELi2ELi2ELi2ELi2ELb1EEENS1_24CollectiveEpilogueBwdGQAISA_fSD_Li256ELb1ELb1EEENS1_19SingleTileSchedulerILb1ELb0ELb0ELi64EEEEEEEEEvNT_6ParamsE)
        /*03e0*/ 	.word	0x00000020


	//----- nvinfo : EIATTR_REGCOUNT
	.align		4
.L_176:
        /*03e4*/ 	.byte	0x04, 0x2f
        /*03e6*/ 	.short	(.L_178 - .L_177)
	.align		4
.L_177:
        /*03e8*/ 	.word	index@(_ZN7cutlass13device_kernelIN5flash19enable_sm80_to_sm89INS1_16FlashAttnBwdSm80INS1_25CollectiveMainloopBwdSm80ILi1ELi1EN4cute5tupleIJNS5_1CILi64EEES8_NS7_ILi192EEEEEENS_10bfloat16_tEfNS_4arch4Sm80ELb0ELb1ELb0ELb1ELb0ELb0ELb0ELb0ELi2ELi2ELi2ELi2ELb1EEENS1_24CollectiveEpilogueBwdGQAISA_fSD_Li256ELb1ELb0EEENS1_19SingleTileSchedulerILb1ELb0ELb0ELi64EEEEEEEEEvNT_6ParamsE)
        /*03ec*/ 	.word	0x000000ff


	//----- nvinfo : EIATTR_FRAME_SIZE
	.align		4
.L_178:
        /*03f0*/ 	.byte	0x04, 0x11
        /*03f2*/ 	.short	(.L_180 - .L_179)
	.align		4
.L_179:
        /*03f4*/ 	.word	index@(_ZN7cutlass13device_kernelIN5flash19enable_sm80_to_sm89INS1_16FlashAttnBwdSm80INS1_25CollectiveMainloopBwdSm80ILi1ELi1EN4cute5tupleIJNS5_1CILi64EEES8_NS7_ILi192EEEEEENS_10bfloat16_tEfNS_4arch4Sm80ELb0ELb1ELb0ELb1ELb0ELb0ELb0ELb0ELi2ELi2ELi2ELi2ELb1EEENS1_24CollectiveEpilogueBwdGQAISA_fSD_Li256ELb1ELb0EEENS1_19SingleTileSchedulerILb1ELb0ELb0ELi64EEEEEEEEEvNT_6ParamsE)
        /*03f8*/ 	.word	0x00000020


	//----- nvinfo : EIATTR_REGCOUNT
	.align		4
.L_180:
        /*03fc*/ 	.byte	0x04, 0x2f
        /*03fe*/ 	.short	(.L_182 - .L_181)
	.align		4
.L_181:
        /*0400*/ 	.word	index@(_ZN7cutlass13device_kernelIN5flash19enable_sm80_to_sm89INS1_16FlashAttnBwdSm80INS1_25CollectiveMainloopBwdSm80ILi1ELi1EN4cute5tupleIJNS5_1CILi64EEES8_NS7_ILi192EEEEEENS_10bfloat16_tEfNS_4arch4Sm80ELb0ELb1ELb0ELb1ELb1ELb0ELb0ELb0ELi2ELi2ELi2ELi2ELb1EEENS1_21CollectiveEpilogueBwdISA_SB_SD_Li256ELb1ELb0ELi4EEENS1_19SingleTileSchedulerILb1ELb0ELb0ELi64EEEEEEEEEvNT_6ParamsE)
        /*0404*/ 	.word	0x000000ff


	//----- nvinfo : EIATTR_FRAME_SIZE
	.align		4
.L_182:
        /*0408*/ 	.byte	0x04, 0x11
        /*040a*/ 	.short	(.L_184 - .L_183)
	.align		4
.L_183:
        /*040c*/ 	.word	index@(_ZN7cutlass13device_kernelIN5flash19enable_sm80_to_sm89INS1_16FlashAttnBwdSm80INS1_25CollectiveMainloopBwdSm80ILi1ELi1EN4cute5tupleIJNS5_1CILi64EEES8_NS7_ILi192EEEEEENS_10bfloat16_tEfNS_4arch4Sm80ELb0ELb1ELb0ELb1ELb1ELb0ELb0ELb0ELi2ELi2ELi2ELi2ELb1EEENS1_21CollectiveEpilogueBwdISA_SB_SD_Li256ELb1ELb0ELi4EEENS1_19SingleTileSchedulerILb1ELb0ELb0ELi64EEEEEEEEEvNT_6ParamsE)
        /*0410*/ 	.word	0x00000020


	//----- nvinfo : EIATTR_REGCOUNT
	.align		4
.L_184:
        /*0414*/ 	.byte	0x04, 0x2f
        /*0416*/ 	.short	(.L_186 - .L_185)
	.align		4
.L_185:
        /*0418*/ 	.word	index@(_ZN7cutlass13device_kernelIN5flash19enable_sm80_to_sm89INS1_16FlashAttnBwdSm80INS1_25CollectiveMainloopBwdSm80ILi1ELi1EN4cute5tupleIJNS5_1CILi64EEES8_NS7_ILi192EEEEEENS_10bfloat16_tEfNS_4arch4Sm80ELb0ELb1ELb0ELb1ELb0ELb0ELb0ELb0ELi2ELi2ELi2ELi2ELb1EEENS1_21CollectiveEpilogueBwdISA_SB_SD_Li256ELb1ELb0ELi4EEENS1_19SingleTileSchedulerILb1ELb0ELb0ELi64EEEEEEEEEvNT_6ParamsE)
        /*041c*/ 	.word	0x000000ff


	//----- nvinfo : EIATTR_FRAME_SIZE
	.align		4
.L_186:
        /*0420*/ 	.byte	0x04, 0x11
        /*0422*/ 	.short	(.L_188 - .L_187)
	.align		4
.L_187:
        /*0424*/ 	.word	index@(_ZN7cutlass13device_kernelIN5flash19enable_sm80_to_sm89INS1_16FlashAttnBwdSm80INS1_25CollectiveMainloopBwdSm80ILi1ELi1EN4cute5tupleIJNS5_1CILi64EEES8_NS7_ILi192EEEEEENS_10bfloat16_tEfNS_4arch4Sm80ELb0ELb1ELb0ELb1ELb0ELb0ELb0ELb0ELi2ELi2ELi2ELi2ELb1EEENS1_21CollectiveEpilogueBwdISA_SB_SD_Li256ELb1ELb0ELi4EEENS1_19SingleTileSchedulerILb1ELb0ELb0ELi64EEEEEEEEEvNT_6ParamsE)
        /*0428*/ 	.word	0x00000020


	//----- nvinfo : EIATTR_REGCOUNT
	.align		4
.L_188:
        /*042c*/ 	.byte	0x04, 0x2f
        /*042e*/ 	.short	(.L_190 - .L_189)
	.align		4
.L_189:
        /*0430*/ 	.word	index@(_ZN7cutlass13device_kernelIN5flash19enable_sm80_to_sm89INS1_16FlashAttnBwdSm80INS1_25CollectiveMainloopBwdSm80ILi1ELi1EN4cute5tupleIJNS5_1CILi64EEES8_NS7_ILi192EEEEEENS_10bfloat16_tEfNS_4arch4Sm80ELb0ELb1ELb0ELb0ELb1ELb0ELb0ELb0ELi2ELi2ELi2ELi2ELb1EEENS1_24CollectiveEpilogueBwdGQAISA_fSD_Li256ELb0ELb1EEENS1_19SingleTileSchedulerILb0ELb0ELb0ELi64EEEEEEEEEvNT_6ParamsE)
        /*0434*/ 	.word	0x000000ff


	//----- nvinfo : EIATTR_FRAME_SIZE
	.align		4
.L_190:
        /*0438*/ 	.byte	0x04, 0x11
        /*043a*/ 	.short	(.L_192 - .L_191)
	.align		4
.L_191:
        /*043c*/ 	.word	index@($__internal_2_$__cuda_sm70_warpsync)
        /*0440*/ 	.word	0x00000000


	//----- nvinfo : EIATTR_FRAME_SIZE
	.align		4
.L_192:
        /*0444*/ 	.byte	0x04, 0x11
        /*0446*/ 	.short	(.L_194 - .L_193)
	.align		4
.L_193:
        /*0448*/ 	.word	index@(_ZN7cutlass13device_kernelIN5flash19enable_sm80_to_sm89INS1_16FlashAttnBwdSm80INS1_25CollectiveMainloopBwdSm80ILi1ELi1EN4cute5tupleIJNS5_1CILi64EEES8_NS7_ILi192EEEEEENS_10bfloat16_tEfNS_4arch4Sm80ELb0ELb1ELb0ELb0ELb1ELb0ELb0ELb0ELi2ELi2ELi2ELi2ELb1EEENS1_24CollectiveEpilogueBwdGQAISA_fSD_Li256ELb0ELb1EEENS1_19SingleTileSchedulerILb0ELb0ELb0ELi64EEEEEEEEEvNT_6ParamsE)
        /*044c*/ 	.word	0x00000000


	//----- nvinfo : EIATTR_REGCOUNT
	.align		4
.L_194:
        /*0450*/ 	.byte	0x04, 0x2f
        /*0452*/ 	.short	(.L_196 - .L_195)
	.align		4
.L_195:
        /*0454*/ 	.word	index@(_ZN7cutlass13device_kernelIN5flash19enable_sm80_to_sm89INS1_16FlashAttnBwdSm80INS1_25CollectiveMainloopBwdSm80ILi1ELi1EN4cute5tupleIJNS5_1CILi64EEES8_NS7_ILi192EEEEEENS_10bfloat16_tEfNS_4arch4Sm80ELb0ELb1ELb0ELb0ELb0ELb0ELb0ELb0ELi2ELi2ELi2ELi2ELb1EEENS1_24CollectiveEpilogueBwdGQAISA_fSD_Li256ELb0ELb0EEENS1_19SingleTileSchedulerILb0ELb0ELb0ELi64EEEEEEEEEvNT_6ParamsE)
        /*0458*/ 	.word	0x000000ff


	//----- nvinfo : EIATTR_FRAME_SIZE
	.align		4
.L_196:
        /*045c*/ 	.byte	0x04, 0x11
        /*045e*/ 	.short	(.L_198 - .L_197)
	.align		4
.L_197:
        /*0460*/ 	.word	index@(_ZN7cutlass13device_kernelIN5flash19enable_sm80_to_sm89INS1_16FlashAttnBwdSm80INS1_25CollectiveMainloopBwdSm80ILi1ELi1EN4cute5tupleIJNS5_1CILi64EEES8_NS7_ILi192EEEEEENS_10bfloat16_tEfNS_4arch4Sm80ELb0ELb1ELb0ELb0ELb0ELb0ELb0ELb0ELi2ELi2ELi2ELi2ELb1EEENS1_24CollectiveEpilogueBwdGQAISA_fSD_Li256ELb0ELb0EEENS1_19SingleTileSchedulerILb0ELb0ELb0ELi64EEEEEEEEEvNT_6ParamsE)
        /*0464*/ 	.word	0x00000000


	//----- nvinfo : EIATTR_REGCOUNT
	.align		4
.L_198:
        /*0468*/ 	.byte	0x04, 0x2f
        /*046a*/ 	.short	(.L_200 - .L_199)
	.align		4
.L_199:
        /*046c*/ 	.word	index@(_ZN7cutlass13device_kernelIN5flash19enable_sm80_to_sm89INS1_16FlashAttnBwdSm80INS1_25CollectiveMainloopBwdSm80ILi1ELi1EN4cute5tupleIJNS5_1CILi64EEES8_NS7_ILi192EEEEEENS_10bfloat16_tEfNS_4arch4Sm80ELb0ELb1ELb0ELb0ELb1ELb0ELb0ELb0ELi2ELi2ELi2ELi2ELb1EEENS1_21CollectiveEpilogueBwdISA_SB_SD_Li256ELb0ELb0ELi4EEENS1_19SingleTileSchedulerILb0ELb0ELb0ELi64EEEEEEEEEvNT_6ParamsE)
        /*0470*/ 	.word	0x000000ff


	//----- nvinfo : EIATTR_FRAME_SIZE
	.align		4
.L_200:
        /*0474*/ 	.byte	0x04, 0x11
        /*0476*/ 	.short	(.L_202 - .L_201)
	.align		4
.L_201:
        /*0478*/ 	.word	index@(_ZN7cutlass13device_kernelIN5flash19enable_sm80_to_sm89INS1_16FlashAttnBwdSm80INS1_25CollectiveMainloopBwdSm80ILi1ELi1EN4cute5tupleIJNS5_1CILi64EEES8_NS7_ILi192EEEEEENS_10bfloat16_tEfNS_4arch4Sm80ELb0ELb1ELb0ELb0ELb1ELb0ELb0ELb0ELi2ELi2ELi2ELi2ELb1EEENS1_21CollectiveEpilogueBwdISA_SB_SD_Li256ELb0ELb0ELi4EEENS1_19SingleTileSchedulerILb0ELb0ELb0ELi64EEEEEEEEEvNT_6ParamsE)
        /*047c*/ 	.word	0x00000000


	//----- nvinfo : EIATTR_REGCOUNT
	.align		4
.L_202:
        /*0480*/ 	.byte	0x04, 0x2f
        /*0482*/ 	.short	(.L_204 - .L_203)
	.align		4
.L_203:
        /*0484*/ 	.word	index@(_ZN7cutlass13device_kernelIN5flash19enable_sm80_to_sm89INS1_16FlashAttnBwdSm80INS1_25CollectiveMainloopBwdSm80ILi1ELi1EN4cute5tupleIJNS5_1CILi64EEES8_NS7_ILi192EEEEEENS_10bfloat16_tEfNS_4arch4Sm80ELb0ELb1ELb0ELb0ELb0ELb0ELb0ELb0ELi2ELi2ELi2ELi2ELb1EEENS1_21CollectiveEpilogueBwdISA_SB_SD_Li256ELb0ELb0ELi4EEENS1_19SingleTileSchedulerILb0ELb0ELb0ELi64EEEEEEEEEvNT_6ParamsE)
        /*0488*/ 	.word	0x000000ff


	//----- nvinfo : EIATTR_FRAME_SIZE
	.align		4
.L_204:
        /*048c*/ 	.byte	0x04, 0x11
        /*048e*/ 	.short	(.L_206 - .L_205)
	.align		4
.L_205:
        /*0490*/ 	.word	index@(_ZN7cutlass13device_kernelIN5flash19enable_sm80_to_sm89INS1_16FlashAttnBwdSm80INS1_25CollectiveMainloopBwdSm80ILi1ELi1EN4cute5tupleIJNS5_1CILi64EEES8_NS7_ILi192EEEEEENS_10bfloat16_tEfNS_4arch4Sm80ELb0ELb1ELb0ELb0ELb0ELb0ELb0ELb0ELi2ELi2ELi2ELi2ELb1EEENS1_21CollectiveEpilogueBwdISA_SB_SD_Li256ELb0ELb0ELi4EEENS1_19SingleTileSchedulerILb0ELb0ELb0ELi64EEEEEEEEEvNT_6ParamsE)
        /*0494*/ 	.word	0x00000000


	//----- nvinfo : EIATTR_REGCOUNT
	.align		4
.L_206:
        /*0498*/ 	.byte	0x04, 0x2f
        /*049a*/ 	.short	(.L_208 - .L_207)
	.align		4
.L_207:
        /*049c*/ 	.word	index@(_ZN7cutlass13device_kernelIN5flash19enable_sm80_to_sm89INS1_16FlashAttnBwdSm80INS1_25CollectiveMainloopBwdSm80ILi1ELi1EN4cute5tupleIJNS5_1CILi64EEES8_NS7_ILi192EEEEEENS_10bfloat16_tEfNS_4arch4Sm80ELb0ELb0ELb0ELb1ELb1ELb0ELb0ELb0ELi2ELi2ELi2ELi2ELb1EEENS1_24CollectiveEpilogueBwdGQAISA_fSD_Li256ELb1ELb1EEENS1_19SingleTileSchedulerILb1ELb0ELb0ELi64EEEEEEEEEvNT_6ParamsE)
        /*04a0*/ 	.word	0x000000ff


	//----- nvinfo : EIATTR_FRAME_SIZE
	.align		4
.L_208:
        /*04a4*/ 	.byte	0x04, 0x11
        /*04a6*/ 	.short	(.L_210 - .L_209)
	.align		4
.L_209:
        /*04a8*/ 	.word	index@($__internal_1_$__cuda_sm70_warpsync)
        /*04ac*/ 	.word	0x00000000


	//----- nvinfo : EIATTR_FRAME_SIZE
	.align		4
.L_210:
        /*04b0*/ 	.byte	0x04, 0x11
        /*04b2*/ 	.short	(.L_212 - .L_211)
	.align		4
.L_211:
        /*04b4*/ 	.word	index@(_ZN7cutlass13device_kernelIN5flash19enable_sm80_to_sm89INS1_16FlashAttnBwdSm80INS1_25CollectiveMainloopBwdSm80ILi1ELi1EN4cute5tupleIJNS5_1CILi64EEES8_NS7_ILi192EEEEEENS_10bfloat16_tEfNS_4arch4Sm80ELb0ELb0ELb0ELb1ELb1ELb0ELb0ELb0ELi2ELi2ELi2ELi2ELb1EEENS1_24CollectiveEpilogueBwdGQAISA_fSD_Li256ELb1ELb1EEENS1_19SingleTileSchedulerILb1ELb0ELb0ELi64EEEEEEEEEvNT_6ParamsE)
        /*04b8*/ 	.word	0x00000000


	//----- nvinfo : EIATTR_REGCOUNT
	.align		4
.L_212:
        /*04bc*/ 	.byte	0x04, 0x2f
        /*04be*/ 	.short	(.L_214 - .L_213)
	.align		4
.L_213:
        /*04c0*/ 	.word	index@(_ZN7cutlass13device_kernelIN5flash19enable_sm80_to_sm89INS1_16FlashAttnBwdSm80INS1_25CollectiveMainloopBwdSm80ILi1ELi1EN4cute5tupleIJNS5_1CILi64EEES8_NS7_ILi192EEEEEENS_10bfloat16_tEfNS_4arch4Sm80ELb0ELb0ELb0ELb1ELb0ELb0ELb0ELb0ELi2ELi2ELi2ELi2ELb1EEENS1_24CollectiveEpilogueBwdGQAISA_fSD_Li256ELb1ELb0EEENS1_19SingleTileSchedulerILb1ELb0ELb0ELi64EEEEEEEEEvNT_6ParamsE)
        /*04c4*/ 	.word	0x000000ff


	//----- nvinfo : EIATTR_FRAME_SIZE
	.align		4
.L_214:
        /*04c8*/ 	.byte	0x04, 0x11
        /*04ca*/ 	.short	(.L_216 - .L_215)
	.align		4
.L_215:
        /*04cc*/ 	.word	index@(_ZN7cutlass13device_kernelIN5flash19enable_sm80_to_sm89INS1_16FlashAttnBwdSm80INS1_25CollectiveMainloopBwdSm80ILi1ELi1EN4cute5tupleIJNS5_1CILi64EEES8_NS7_ILi192EEEEEENS_10bfloat16_tEfNS_4arch4Sm80ELb0ELb0ELb0ELb1ELb0ELb0ELb0ELb0ELi2ELi2ELi2ELi2ELb1EEENS1_24CollectiveEpilogueBwdGQAISA_fSD_Li256ELb1ELb0EEENS1_19SingleTileSchedulerILb1ELb0ELb0ELi64EEEEEEEEEvNT_6ParamsE)
        /*04d0*/ 	.word	0x00000000


	//----- nvinfo : EIATTR_REGCOUNT
	.align		4
.L_216:
        /*04d4*/ 	.byte	0x04, 0x2f
        /*04d6*/ 	.short	(.L_218 - .L_217)
	.align		4
.L_217:
        /*04d8*/ 	.word	index@(_ZN7cutlass13device_kernelIN5flash19enable_sm80_to_sm89INS1_16FlashAttnBwdSm80INS1_25CollectiveMainloopBwdSm80ILi1ELi1EN4cute5tupleIJNS5_1CILi64EEES8_NS7_ILi192EEEEEENS_10bfloat16_tEfNS_4arch4Sm80ELb0ELb0ELb0ELb1ELb1ELb0ELb0ELb0ELi2ELi2ELi2ELi2ELb1EEENS1_21CollectiveEpilogueBwdISA_SB_SD_Li256ELb1ELb0ELi4EEENS1_19SingleTileSchedulerILb1ELb0ELb0ELi64EEEEEEEEEvNT_6ParamsE)
        /*04dc*/ 	.word	0x000000ff


	//----- nvinfo : EIATTR_FRAME_SIZE
	.align		4
.L_218:
        /*04e0*/ 	.byte	0x04, 0x11
        /*04e2*/ 	.short	(.L_220 - .L_219)
	.align		4
.L_219:
        /*04e4*/ 	.word	index@(_ZN7cutlass13device_kernelIN5flash19enable_sm80_to_sm89INS1_16FlashAttnBwdSm80INS1_25CollectiveMainloopBwdSm80ILi1ELi1EN4cute5tupleIJNS5_1CILi64EEES8_NS7_ILi192EEEEEENS_10bfloat16_tEfNS_4arch4Sm80ELb0ELb0ELb0ELb1ELb1ELb0ELb0ELb0ELi2ELi2ELi2ELi2ELb1EEENS1_21CollectiveEpilogueBwdISA_SB_SD_Li256ELb1ELb0ELi4EEENS1_19SingleTileSchedulerILb1ELb0ELb0ELi64EEEEEEEEEvNT_6ParamsE)
        /*04e8*/ 	.word	0x00000000


	//----- nvinfo : EIATTR_REGCOUNT
	.align		4
.L_220:
        /*04ec*/ 	.byte	0x04, 0x2f
        /*04ee*/ 	.short	(.L_222 - .L_221)
	.align		4
.L_221:
        /*04f0*/ 	.word	index@(_ZN7cutlass13device_kernelIN5flash19enable_sm80_to_sm89INS1_16FlashAttnBwdSm80INS1_25CollectiveMainloopBwdSm80ILi1ELi1EN4cute5tupleIJNS5_1CILi64EEES8_NS7_ILi192EEEEEENS_10bfloat16_tEfNS_4arch4Sm80ELb0ELb0ELb0ELb1ELb0ELb0ELb0ELb0ELi2ELi2ELi2ELi2ELb1EEENS1_21CollectiveEpilogueBwdISA_SB_SD_Li256ELb1ELb0ELi4EEENS1_19SingleTileSchedulerILb1ELb0ELb0ELi64EEEEEEEEEvNT_6ParamsE)
        /*04f4*/ 	.word	0x000000ff


	//----- nvinfo : EIATTR_FRAME_SIZE
	.align		4
.L_222:
        /*04f8*/ 	.byte	0x04, 0x11
        /*04fa*/ 	.short	(.L_224 - .L_223)
	.align		4
.L_223:
        /*04fc*/ 	.word	index@(_ZN7cutlass13device_kernelIN5flash19enable_sm80_to_sm89INS1_16FlashAttnBwdSm80INS1_25CollectiveMainloopBwdSm80ILi1ELi1EN4cute5tupleIJNS5_1CILi64EEES8_NS7_ILi192EEEEEENS_10bfloat16_tEfNS_4arch4Sm80ELb0ELb0ELb0ELb1ELb0ELb0ELb0ELb0ELi2ELi2ELi2ELi2ELb1EEENS1_21CollectiveEpilogueBwdISA_SB_SD_Li256ELb1ELb0ELi4EEENS1_19SingleTileSchedulerILb1ELb0ELb0ELi64EEEEEEEEEvNT_6ParamsE)
        /*0500*/ 	.word	0x00000000


	//----- nvinfo : EIATTR_REGCOUNT
	.align		4
.L_224:
        /*0504*/ 	.byte	0x04, 0x2f
        /*0506*/ 	.short	(.L_226 - .L_225)
	.align		4
.L_225:
        /*0508*/ 	.word	index@(_ZN7cutlass13device_kernelIN5flash19enable_sm80_to_sm89INS1_16FlashAttnBwdSm80INS1_25CollectiveMainloopBwdSm80ILi1ELi1EN4cute5tupleIJNS5_1CILi64EEES8_NS7_ILi192EEEEEENS_10bfloat16_tEfNS_4arch4Sm80ELb0ELb0ELb0ELb0ELb1ELb0ELb0ELb0ELi2ELi2ELi2ELi2ELb1EEENS1_24CollectiveEpilogueBwdGQAISA_fSD_Li256ELb0ELb1EEENS1_19SingleTileSchedulerILb0ELb0ELb0ELi64EEEEEEEEEvNT_6ParamsE)
        /*050c*/ 	.word	0x000000ff


	//----- nvinfo : EIATTR_FRAME_SIZE
	.align		4
.L_226:
        /*0510*/ 	.byte	0x04, 0x11
        /*0512*/ 	.short	(.L_228 - .L_227)
	.align		4
.L_227:
        /*0514*/ 	.word	index@($__internal_0_$__cuda_sm70_warpsync)
        /*0518*/ 	.word	0x00000000


	//----- nvinfo : EIATTR_FRAME_SIZE
	.align		4
.L_228:
        /*051c*/ 	.byte	0x04, 0x11
        /*051e*/ 	.short	(.L_230 - .L_229)
	.align		4
.L_229:
        /*0520*/ 	.word	index@(_ZN7cutlass13device_kernelIN5flash19enable_sm80_to_sm89INS1_16FlashAttnBwdSm80INS1_25CollectiveMainloopBwdSm80ILi1ELi1EN4cute5tupleIJNS5_1CILi64EEES8_NS7_ILi192EEEEEENS_10bfloat16_tEfNS_4arch4Sm80ELb0ELb0ELb0ELb0ELb1ELb0ELb0ELb0ELi2ELi2ELi2ELi2ELb1EEENS1_24CollectiveEpilogueBwdGQAISA_fSD_Li256ELb0ELb1EEENS1_19SingleTileSchedulerILb0ELb0ELb0ELi64EEEEEEEEEvNT_6ParamsE)
        /*0524*/ 	.word	0x00000000


	//----- nvinfo : EIATTR_REGCOUNT
	.align		4
.L_230:
        /*0528*/ 	.byte	0x04, 0x2f
        /*052a*/ 	.short	(.L_232 - .L_231)
	.align		4
.L_231:
        /*052c*/ 	.word	index@(_ZN7cutlass13device_kernelIN5flash19enable_sm80_to_sm89INS1_16FlashAttnBwdSm80INS1_25CollectiveMainloopBwdSm80ILi1ELi1EN4cute5tupleIJNS5_1CILi64EEES8_NS7_ILi192EEEEEENS_10bfloat16_tEfNS_4arch4Sm80ELb0ELb0ELb0ELb0ELb0ELb0ELb0ELb0ELi2ELi2ELi2ELi2ELb1EEENS1_24CollectiveEpilogueBwdGQAISA_fSD_Li256ELb0ELb0EEENS1_19SingleTileSchedulerILb0ELb0ELb0ELi64EEEEEEEEEvNT_6ParamsE)
        /*0530*/ 	.word	0x000000ff


	//----- nvinfo : EIATTR_FRAME_SIZE
	.align		4
.L_232:
        /*0534*/ 	.byte	0x04, 0x11
        /*0536*/ 	.short	(.L_234 - .L_233)
	.align		4
.L_233:
        /*0538*/ 	.word	index@(_ZN7cutlass13device_kernelIN5flash19enable_sm80_to_sm89INS1_16FlashAttnBwdSm80INS1_25CollectiveMainloopBwdSm80ILi1ELi1EN4cute5tupleIJNS5_1CILi64EEES8_NS7_ILi192EEEEEENS_10bfloat16_tEfNS_4arch4Sm80ELb0ELb0ELb0ELb0ELb0ELb0ELb0ELb0ELi2ELi2ELi2ELi2ELb1EEENS1_24CollectiveEpilogueBwdGQAISA_fSD_Li256ELb0ELb0EEENS1_19SingleTileSchedulerILb0ELb0ELb0ELi64EEEEEEEEEvNT_6ParamsE)
        /*053c*/ 	.word	0x00000000


	//----- nvinfo : EIATTR_REGCOUNT
	.align		4
.L_234:
        /*0540*/ 	.byte	0x04, 0x2f
        /*0542*/ 	.short	(.L_236 - .L_235)
	.align		4
.L_235:
        /*0544*/ 	.word	index@(_ZN7cutlass13device_kernelIN5flash19enable_sm80_to_sm89INS1_16FlashAttnBwdSm80INS1_25CollectiveMainloopBwdSm80ILi1ELi1EN4cute5tupleIJNS5_1CILi64EEES8_NS7_ILi192EEEEEENS_10bfloat16_tEfNS_4arch4Sm80ELb0ELb0ELb0ELb0ELb1ELb0ELb0ELb0ELi2ELi2ELi2ELi2ELb1EEENS1_21CollectiveEpilogueBwdISA_SB_SD_Li256ELb0ELb0ELi4EEENS1_19SingleTileSchedulerILb0ELb0ELb0ELi64EEEEEEEEEvNT_6ParamsE)
        /*0548*/ 	.word	0x000000ff


	//----- nvinfo : EIATTR_FRAME_SIZE
	.align		4
.L_236:
        /*054c*/ 	.byte	0x04, 0x11
        /*054e*/ 	.short	(.L_238 - .L_237)
	.align		4
.L_237:
        /*0550*/ 	.word	index@(_ZN7cutlass13device_kernelIN5flash19enable_sm80_to_sm89INS1_16FlashAttnBwdSm80INS1_25CollectiveMainloopBwdSm80ILi1ELi1EN4cute5tupleIJNS5_1CILi64EEES8_NS7_ILi192EEEEEENS_10bfloat16_tEfNS_4arch4Sm80ELb0ELb0ELb0ELb0ELb1ELb0ELb0ELb0ELi2ELi2ELi2ELi2ELb1EEENS1_21CollectiveEpilogueBwdISA_SB_SD_Li256ELb0ELb0ELi4EEENS1_19SingleTileSchedulerILb0ELb0ELb0ELi64EEEEEEEEEvNT_6ParamsE)
        /*0554*/ 	.word	0x00000010


	//----- nvinfo : EIATTR_REGCOUNT
	.align		4
.L_238:
        /*0558*/ 	.byte	0x04, 0x2f
        /*055a*/ 	.short	(.L_240 - .L_239)
	.align		4
.L_239:
        /*055c*/ 	.word	index@(_ZN7cutlass13device_kernelIN5flash19enable_sm80_to_sm89INS1_16FlashAttnBwdSm80INS1_25CollectiveMainloopBwdSm80ILi1ELi1EN4cute5tupleIJNS5_1CILi64EEES8_NS7_ILi192EEEEEENS_10bfloat16_tEfNS_4arch4Sm80ELb0ELb0ELb0ELb0ELb0ELb0ELb0ELb0ELi2ELi2ELi2ELi2ELb1EEENS1_21CollectiveEpilogueBwdISA_SB_SD_Li256ELb0ELb0ELi4EEENS1_19SingleTileSchedulerILb0ELb0ELb0ELi64EEEEEEEEEvNT_6ParamsE)
        /*0560*/ 	.word	0x000000ff


	//----- nvinfo : EIATTR_FRAME_SIZE
	.align		4
.L_240:
        /*0564*/ 	.byte	0x04, 0x11
        /*0566*/ 	.short	(.L_242 - .L_241)
	.align		4
.L_241:
        /*0568*/ 	.word	index@(_ZN7cutlass13device_kernelIN5flash19enable_sm80_to_sm89INS1_16FlashAttnBwdSm80INS1_25CollectiveMainloopBwdSm80ILi1ELi1EN4cute5tupleIJNS5_1CILi64EEES8_NS7_ILi192EEEEEENS_10bfloat16_tEfNS_4arch4Sm80ELb0ELb0ELb0ELb0ELb0ELb0ELb0ELb0ELi2ELi2ELi2ELi2ELb1EEENS1_21CollectiveEpilogueBwdISA_SB_SD_Li256ELb0ELb0ELi4EEENS1_19SingleTileSchedulerILb0ELb0ELb0ELi64EEEEEEEEEvNT_6ParamsE)
        /*056c*/ 	.word	0x00000010


	//----- nvinfo : EIATTR_MIN_STACK_SIZE
	.align		4
.L_242:
        /*0570*/ 	.byte	0x04, 0x12
        /*0572*/ 	.short	(.L_244 - .L_243)
	.align		4
.L_243:
        /*0574*/ 	.word	index@(_ZN7cutlass13device_kernelIN5flash19enable_sm80_to_sm89INS1_16FlashAttnBwdSm80INS1_25CollectiveMainloopBwdSm80ILi1ELi1EN4cute5tupleIJNS5_1CILi64EEES8_NS7_ILi192EEEEEENS_10bfloat16_tEfNS_4arch4Sm80ELb0ELb0ELb0ELb0ELb0ELb0ELb0ELb0ELi2ELi2ELi2ELi2ELb1EEENS1_21CollectiveEpilogueBwdISA_SB_SD_Li256ELb0ELb0ELi4EEENS1_19SingleTileSchedulerILb0ELb0ELb0ELi64EEEEEEEEEvNT_6ParamsE)
        /*0578*/ 	.word	0x00000010


	//----- nvinfo : EIATTR_MIN_STACK_SIZE
	.align		4
.L_244:
        /*057c*/ 	.byte	0x04, 0x12
        /*057e*/ 	.short	(.L_246 - .L_245)
	.align		4
.L_245:
        /*0580*/ 	.word	index@(_ZN7cutlass13device_kernelIN5flash19enable_sm80_to_sm89INS1_16FlashAttnBwdSm80INS1_25CollectiveMainloopBwdSm80ILi1ELi1EN4cute5tupleIJNS5_1CILi64EEES8_NS7_ILi192EEEEEENS_10bfloat16_tEfNS_4arch4Sm80ELb0ELb0ELb0ELb0ELb1ELb0ELb0ELb0ELi2ELi2ELi2ELi2ELb1EEENS1_21CollectiveEpilogueBwdISA_SB_SD_Li256ELb0ELb0ELi4EEENS1_19SingleTileSchedulerILb0ELb0ELb0ELi64EEEEEEEEEvNT_6ParamsE)
        /*0584*/ 	.word	0x00000010


	//----- nvinfo : EIATTR_MIN_STACK_SIZE
	.align		4
.L_246:
        /*0588*/ 	.byte	0x04, 0x12
        /*058a*/ 	.short	(.L_248 - .L_247)
	.align		4
.L_247:
        /*058c*/ 	.word	index@(_ZN7cutlass13device_kernelIN5flash19enable_sm80_to_sm89INS1_16FlashAttnBwdSm80INS1_25CollectiveMainloopBwdSm80ILi1ELi1EN4cute5tupleIJNS5_1CILi64EEES8_NS7_ILi192EEEEEENS_10bfloat16_tEfNS_4arch4Sm80ELb0ELb0ELb0ELb0ELb0ELb0ELb0ELb0ELi2ELi2ELi2ELi2ELb1EEENS1_24CollectiveEpilogueBwdGQAISA_fSD_Li256ELb0ELb0EEENS1_19SingleTileSchedulerILb0ELb0ELb0ELi64EEEEEEEEEvNT_6ParamsE)
        /*0590*/ 	.word	0x00000000


	//----- nvinfo : EIATTR_MIN_STACK_SIZE
	.align		4
.L_248:
        /*0594*/ 	.byte	0x04, 0x12
        /*0596*/ 	.short	(.L_250 - .L_249)
	.align		4
.L_249:
        /*0598*/ 	.word	index@(_ZN7cutlass13device_kernelIN5flash19enable_sm80_to_sm89INS1_16FlashAttnBwdSm80INS1_25CollectiveMainloopBwdSm80ILi1ELi1EN4cute5tupleIJNS5_1CILi64EEES8_NS7_ILi192EEEEEENS_10bfloat16_tEfNS_4arch4Sm80ELb0ELb0ELb0ELb0ELb1ELb0ELb0ELb0ELi2ELi2ELi2ELi2ELb1EEENS1_24CollectiveEpilogueBwdGQAISA_fSD_Li256ELb0ELb1EEENS1_19SingleTileSchedulerILb0ELb0ELb0ELi64EEEEEEEEEvNT_6ParamsE)
        /*059c*/ 	.word	0x00000000


	//----- nvinfo : EIATTR_MIN_STACK_SIZE
	.align		4
.L_250:
        /*05a0*/ 	.byte	0x04, 0x12
        /*05a2*/ 	.short	(.L_252 - .L_251)
	.align		4
.L_251:
        /*05a4*/ 	.word	index@(_ZN7cutlass13device_kernelIN5flash19enable_sm80_to_sm89INS1_16FlashAttnBwdSm80INS1_25CollectiveMainloopBwdSm80ILi1ELi1EN4cute5tupleIJNS5_1CILi64EEES8_NS7_ILi192EEEEEENS_10bfloat16_tEfNS_4arch4Sm80ELb0ELb0ELb0ELb1ELb0ELb0ELb0ELb0ELi2ELi2ELi2ELi2ELb1EEENS1_21CollectiveEpilogueBwdISA_SB_SD_Li256ELb1ELb0ELi4EEENS1_19SingleTileSchedulerILb1ELb0ELb0ELi64EEEEEEEEEvNT_6ParamsE)
        /*05a8*/ 	.word	0x00000000


	//----- nvinfo : EIATTR_MIN_STACK_SIZE
	.align		4
.L_252:
        /*05ac*/ 	.byte	0x04, 0x12
        /*05ae*/ 	.short	(.L_254 - .L_253)
	.align		4
.L_253:
        /*05b0*/ 	.word	index@(_ZN7cutlass13device_kernelIN5flash19enable_sm80_to_sm89INS1_16FlashAttnBwdSm80INS1_25CollectiveMainloopBwdSm80ILi1ELi1EN4cute5tupleIJNS5_1CILi64EEES8_NS7_ILi192EEEEEENS_10bfloat16_tEfNS_4arch4Sm80ELb0ELb0ELb0ELb1ELb1ELb0ELb0ELb0ELi2ELi2ELi2ELi2ELb1EEENS1_21CollectiveEpilogueBwdISA_SB_SD_Li256ELb1ELb0ELi4EEENS1_19SingleTileSchedulerILb1ELb0ELb0ELi64EEEEEEEEEvNT_6ParamsE)
        /*05b4*/ 	.word	0x00000000


	//----- nvinfo : EIATTR_MIN_STACK_SIZE
	.align		4
.L_254:
        /*05b8*/ 	.byte	0x04, 0x12
        /*05ba*/ 	.short	(.L_256 - .L_255)
	.align		4
.L_255:
        /*05bc*/ 	.word	index@(_ZN7cutlass13device_kernelIN5flash19enable_sm80_to_sm89INS1_16FlashAttnBwdSm80INS1_25CollectiveMainloopBwdSm80ILi1ELi1EN4cute5tupleIJNS5_1CILi64EEES8_NS7_ILi192EEEEEENS_10bfloat16_tEfNS_4arch4Sm80ELb0ELb0ELb0ELb1ELb0ELb0ELb0ELb0ELi2ELi2ELi2ELi2ELb1EEENS1_24CollectiveEpilogueBwdGQAISA_fSD_Li256ELb1ELb0EEENS1_19SingleTileSchedulerILb1ELb0ELb0ELi64EEEEEEEEEvNT_6ParamsE)
        /*05c0*/ 	.word	0x00000000


	//----- nvinfo : EIATTR_MIN_STACK_SIZE
	.align		4
.L_256:
        /*05c4*/ 	.byte	0x04, 0x12
        /*05c6*/ 	.short	(.L_258 - .L_257)
	.align		4
.L_257:
        /*05c8*/ 	.word	index@(_ZN7cutlass13device_kernelIN5flash19enable_sm80_to_sm89INS1_16FlashAttnBwdSm80INS1_25CollectiveMainloopBwdSm80ILi1ELi1EN4cute5tupleIJNS5_1CILi64EEES8_NS7_ILi192EEEEEENS_10bfloat16_tEfNS_4arch4Sm80ELb0ELb0ELb0ELb1ELb1ELb0ELb0ELb0ELi2ELi2ELi2ELi2ELb1EEENS1_24CollectiveEpilogueBwdGQAISA_fSD_Li256ELb1ELb1EEENS1_19SingleTileSchedulerILb1ELb0ELb0ELi64EEEEEEEEEvNT_6ParamsE)
        /*05cc*/ 	.word	0x00000000


	//----- nvinfo : EIATTR_MIN_STACK_SIZE
	.align		4
.L_258:
        /*05d0*/ 	.byte	0x04, 0x12
        /*05d2*/ 	.short	(.L_260 - .L_259)
	.align		4
.L_259:
        /*05d4*/ 	.word	index@(_ZN7cutlass13device_kernelIN5flash19enable_sm80_to_sm89INS1_16FlashAttnBwdSm80INS1_25CollectiveMainloopBwdSm80ILi1ELi1EN4cute5tupleIJNS5_1CILi64EEES8_NS7_ILi192EEEEEENS_10bfloat16_tEfNS_4arch4Sm80ELb0ELb1ELb0ELb0ELb0ELb0ELb0ELb0ELi2ELi2ELi2ELi2ELb1EEENS1_21CollectiveEpilogueBwdISA_SB_SD_Li256ELb0ELb0ELi4EEENS1_19SingleTileSchedulerILb0ELb0ELb0ELi64EEEEEEEEEvNT_6ParamsE)
        /*05d8*/ 	.word	0x00000000


	//----- nvinfo : EIATTR_MIN_STACK_SIZE
	.align		4
.L_260:
        /*05dc*/ 	.byte	0x04, 0x12
        /*05de*/ 	.short	(.L_262 - .L_261)
	.align		4
.L_261:
        /*05e0*/ 	.word	index@(_ZN7cutlass13device_kernelIN5flash19enable_sm80_to_sm89INS1_16FlashAttnBwdSm80INS1_25CollectiveMainloopBwdSm80ILi1ELi1EN4cute5tupleIJNS5_1CILi64EEES8_NS7_ILi192EEEEEENS_10bfloat16_tEfNS_4arch4Sm80ELb0ELb1ELb0ELb0ELb1ELb0ELb0ELb0ELi2ELi2ELi2ELi2ELb1EEENS1_21CollectiveEpilogueBwdISA_SB_SD_Li256ELb0ELb0ELi4EEENS1_19SingleTileSchedulerILb0ELb0ELb0ELi64EEEEEEEEEvNT_6ParamsE)
        /*05e4*/ 	.word	0x00000000


	//----- nvinfo : EIATTR_MIN_STACK_SIZE
	.align		4
.L_262:
        /*05e8*/ 	.byte	0x04, 0x12
        /*05ea*/ 	.short	(.L_264 - .L_263)
	.align		4
.L_263:
        /*05ec*/ 	.word	index@(_ZN7cutlass13device_kernelIN5flash19enable_sm80_to_sm89INS1_16FlashAttnBwdSm80INS1_25CollectiveMainloopBwdSm80ILi1ELi1EN4cute5tupleIJNS5_1CILi64EEES8_NS7_ILi192EEEEEENS_10bfloat16_tEfNS_4arch4Sm80ELb0ELb1ELb0ELb0ELb0ELb0ELb0ELb0ELi2ELi2ELi2ELi2ELb1EEENS1_24CollectiveEpilogueBwdGQAISA_fSD_Li256ELb0ELb0EEENS1_19SingleTileSchedulerILb0ELb0ELb0ELi64EEEEEEEEEvNT_6ParamsE)
        /*05f0*/ 	.word	0x00000000


	//----- nvinfo : EIATTR_MIN_STACK_SIZE
	.align		4
.L_264:
        /*05f4*/ 	.byte	0x04, 0x12
        /*05f6*/ 	.short	(.L_266 - .L_265)
	.align		4
.L_265:
        /*05f8*/ 	.word	index@(_ZN7cutlass13device_kernelIN5flash19enable_sm80_to_sm89INS1_16FlashAttnBwdSm80INS1_25CollectiveMainloopBwdSm80ILi1ELi1EN4cute5tupleIJNS5_1CILi64EEES8_NS7_ILi192EEEEEENS_10bfloat16_tEfNS_4arch4Sm80ELb0ELb1ELb0ELb0ELb1ELb0ELb0ELb0ELi2ELi2ELi2ELi2ELb1EEENS1_24CollectiveEpilogueBwdGQAISA_fSD_Li256ELb0ELb1EEENS1_19SingleTileSchedulerILb0ELb0ELb0ELi64EEEEEEEEEvNT_6ParamsE)
        /*05fc*/ 	.word	0x00000000


	//----- nvinfo : EIATTR_MIN_STACK_SIZE
	.align		4
.L_266:
        /*0600*/ 	.byte	0x04, 0x12
        /*0602*/ 	.short	(.L_268 - .L_267)
	.align		4
.L_267:
        /*0604*/ 	.word	index@(_ZN7cutlass13device_kernelIN5flash19enable_sm80_to_sm89INS1_16FlashAttnBwdSm80INS1_25CollectiveMainloopBwdSm80ILi1ELi1EN4cute5tupleIJNS5_1CILi64EEES8_NS7_ILi192EEEEEENS_10bfloat16_tEfNS_4arch4Sm80ELb0ELb1ELb0ELb1ELb0ELb0ELb0ELb0ELi2ELi2ELi2ELi2ELb1EEENS1_21CollectiveEpilogueBwdISA_SB_SD_Li256ELb1ELb0ELi4EEENS1_19SingleTileSchedulerILb1ELb0ELb0ELi64EEEEEEEEEvNT_6ParamsE)
        /*0608*/ 	.word	0x00000020


	//----- nvinfo : EIATTR_MIN_STACK_SIZE
	.align		4
.L_268:
        /*060c*/ 	.byte	0x04, 0x12
        /*060e*/ 	.short	(.L_270 - .L_269)
	.align		4
.L_269:
        /*0610*/ 	.word	index@(_ZN7cutlass13device_kernelIN5flash19enable_sm80_to_sm89INS1_16FlashAttnBwdSm80INS1_25CollectiveMainloopBwdSm80ILi1ELi1EN4cute5tupleIJNS5_1CILi64EEES8_NS7_ILi192EEEEEENS_10bfloat16_tEfNS_4arch4Sm80ELb0ELb1ELb0ELb1ELb1ELb0ELb0ELb0ELi2ELi2ELi2ELi2ELb1EEENS1_21CollectiveEpilogueBwdISA_SB_SD_Li256ELb1ELb0ELi4EEENS1_19SingleTileSchedulerILb1ELb0ELb0ELi64EEEEEEEEEvNT_6ParamsE)
        /*0614*/ 	.word	0x00000020


	//----- nvinfo : EIATTR_MIN_STACK_SIZE
	.align		4
.L_270:
        /*0618*/ 	.byte	0x04, 0x12
        /*061a*/ 	.short	(.L_272 - .L_271)
	.align		4
.L_271:
        /*061c*/ 	.word	index@(_ZN7cutlass13device_kernelIN5flash19enable_sm80_to_sm89INS1_16FlashAttnBwdSm80INS1_25CollectiveMainloopBwdSm80ILi1ELi1EN4cute5tupleIJNS5_1CILi64EEES8_NS7_ILi192EEEEEENS_10bfloat16_tEfNS_4arch4Sm80ELb0ELb1ELb0ELb1ELb0ELb0ELb0ELb0ELi2ELi2ELi2ELi2ELb1EEENS1_24CollectiveEpilogueBwdGQAISA_fSD_Li256ELb1ELb0EEENS1_19SingleTileSchedulerILb1ELb0ELb0ELi64EEEEEEEEEvNT_6ParamsE)
        /*0620*/ 	.word	0x00000020


	//----- nvinfo : EIATTR_MIN_STACK_SIZE
	.align		4
.L_272:
        /*0624*/ 	.byte	0x04, 0x12
        /*0626*/ 	.short	(.L_274 - .L_273)
	.align		4
.L_273:
        /*0628*/ 	.word	index@(_ZN7cutlass13device_kernelIN5flash19enable_sm80_to_sm89INS1_16FlashAttnBwdSm80INS1_25CollectiveMainloopBwdSm80ILi1ELi1EN4cute5tupleIJNS5_1CILi64EEES8_NS7_ILi192EEEEEENS_10bfloat16_tEfNS_4arch4Sm80ELb0ELb1ELb0ELb1ELb1ELb0ELb0ELb0ELi2ELi2ELi2ELi2ELb1EEENS1_24CollectiveEpilogueBwdGQAISA_fSD_Li256ELb1ELb1EEENS1_19SingleTileSchedulerILb1ELb0ELb0ELi64EEEEEEEEEvNT_6ParamsE)
        /*062c*/ 	.word	0x00000020


	//----- nvinfo : EIATTR_MIN_STACK_SIZE
	.align		4
.L_274:
        /*0630*/ 	.byte	0x04, 0x12
        /*0632*/ 	.short	(.L_276 - .L_275)
	.align		4
.L_275:
        /*0634*/ 	.word	index@(_ZN7cutlass13device_kernelIN5flash19enable_sm80_to_sm89INS1_16FlashAttnBwdSm80INS1_25CollectiveMainloopBwdSm80ILi1ELi1EN4cute5tupleIJNS5_1CILi64EEES8_NS7_ILi192EEEEEENS_10bfloat16_tEfNS_4arch4Sm80ELb1ELb0ELb0ELb0ELb0ELb0ELb0ELb0ELi2ELi2ELi2ELi2ELb1EEENS1_21CollectiveEpilogueBwdISA_SB_SD_Li256ELb0ELb0ELi4EEENS1_25SingleTileBwdLPTSchedulerILb0ELi64ELb0EEEEEEEEEvNT_6ParamsE)
        /*0638*/ 	.word	0x00000008


	//----- nvinfo : EIATTR_MIN_STACK_SIZE
	.align		4
.L_276:
        /*063c*/ 	.byte	0x04, 0x12
        /*063e*/ 	.short	(.L_278 - .L_277)
	.align		4
.L_277:
        /*0640*/ 	.word	index@(_ZN7cutlass13device_kernelIN5flash19enable_sm80_to_sm89INS1_16FlashAttnBwdSm80INS1_25CollectiveMainloopBwdSm80ILi1ELi1EN4cute5tupleIJNS5_1CILi64EEES8_NS7_ILi192EEEEEENS_10bfloat16_tEfNS_4arch4Sm80ELb1ELb0ELb0ELb0ELb1ELb0ELb0ELb0ELi2ELi2ELi2ELi2ELb1EEENS1_21CollectiveEpilogueBwdISA_SB_SD_Li256ELb0ELb0ELi4EEENS1_25SingleTileBwdLPTSchedulerILb0ELi64ELb1EEEEEEEEEvNT_6ParamsE)
        /*0644*/ 	.word	0x00000008


	//----- nvinfo : EIATTR_MIN_STACK_SIZE
	.align		4
.L_278:
        /*0648*/ 	.byte	0x04, 0x12
        /*064a*/ 	.short	(.L_280 - .L_279)
	.align		4
.L_279:
        /*064c*/ 	.word	index@(_ZN7cutlass13device_kernelIN5flash19enable_sm80_to_sm89INS1_16FlashAttnBwdSm80INS1_25CollectiveMainloopBwdSm80ILi1ELi1EN4cute5tupleIJNS5_1CILi64EEES8_NS7_ILi192EEEEEENS_10bfloat16_tEfNS_4arch4Sm80ELb1ELb0ELb0ELb0ELb0ELb0ELb0ELb0ELi2ELi2ELi2ELi2ELb1EEENS1_24CollectiveEpilogueBwdGQAISA_fSD_Li256ELb0ELb0EEENS1_25SingleTileBwdLPTSchedulerILb0ELi64ELb0EEEEEEEEEvNT_6ParamsE)
        /*0650*/ 	.word	0x00000008


	//----- nvinfo : EIATTR_MIN_STACK_SIZE
	.align		4
.L_280:
        /*0654*/ 	.byte	0x04, 0x12
        /*0656*/ 	.short	(.L_282 - .L_281)
	.align		4
.L_281:
        /*0658*/ 	.word	index@(_ZN7cutlass13device_kernelIN5flash19enable_sm80_to_sm89INS1_16FlashAttnBwdSm80INS1_25CollectiveMainloopBwdSm80ILi1ELi1EN4cute5tupleIJNS5_1CILi64EEES8_NS7_ILi192EEEEEENS_10bfloat16_tEfNS_4arch4Sm80ELb1ELb0ELb0ELb0ELb1ELb0ELb0ELb0ELi2ELi2ELi2ELi2ELb1EEENS1_24CollectiveEpilogueBwdGQAISA_fSD_Li256ELb0ELb1EEENS1_25SingleTileBwdLPTSchedulerILb0ELi64ELb1EEEEEEEEEvNT_6ParamsE)
        /*065c*/ 	.word	0x00000008


	//----- nvinfo : EIATTR_MIN_STACK_SIZE
	.align		4
.L_282:
        /*0660*/ 	.byte	0x04, 0x12
        /*0662*/ 	.short	(.L_284 - .L_283)
	.align		4
.L_283:
        /*0664*/ 	.word	index@(_ZN7cutlass13device_kernelIN5flash19enable_sm80_to_sm89INS1_16FlashAttnBwdSm80INS1_25CollectiveMainloopBwdSm80ILi1ELi1EN4cute5tupleIJNS5_1CILi64EEES8_NS7_ILi192EEEEEENS_10bfloat16_tEfNS_4arch4Sm80ELb1ELb0ELb0ELb1ELb0ELb0ELb0ELb0ELi2ELi2ELi2ELi2ELb1EEENS1_21CollectiveEpilogueBwdISA_SB_SD_Li256ELb1ELb0ELi4EEENS1_25SingleTileBwdLPTSchedulerILb1ELi64ELb0EEEEEEEEEvNT_6ParamsE)
        /*0668*/ 	.word	0x00000000


	//----- nvinfo : EIATTR_MIN_STACK_SIZE
	.align		4
.L_284:
        /*066c*/ 	.byte	0x04, 0x12
        /*066e*/ 	.short	(.L_286 - .L_285)
	.align		4
.L_285:
        /*0670*/ 	.word	index@(_ZN7cutlass13device_kernelIN5flash19enable_sm80_to_sm89INS1_16FlashAttnBwdSm80INS1_25CollectiveMainloopBwdSm80ILi1ELi1EN4cute5tupleIJNS5_1CILi64EEES8_NS7_ILi192EEEEEENS_10bfloat16_tEfNS_4arch4Sm80ELb1ELb0ELb0ELb1ELb1ELb0ELb0ELb0ELi2ELi2ELi2ELi2ELb1EEENS1_21CollectiveEpilogueBwdISA_SB_SD_Li256ELb1ELb0ELi4EEENS1_25SingleTileBwdLPTSchedulerILb1ELi64ELb1EEEEEEEEEvNT_6ParamsE)
        /*0674*/ 	.word	0x00000008


	//----- nvinfo : EIATTR_MIN_STACK_SIZE
	.align		4
.L_286:
        /*0678*/ 	.byte	0x04, 0x12
        /*067a*/ 	.short	(.L_288 - .L_287)
	.align		4
.L_287:
        /*067c*/ 	.word	index@(_ZN7cutlass13device_kernelIN5flash19enable_sm80_to_sm89INS1_16FlashAttnBwdSm80INS1_25CollectiveMainloopBwdSm80ILi1ELi1EN4cute5tupleIJNS5_1CILi64EEES8_NS7_ILi192EEEEEENS_10bfloat16_tEfNS_4arch4Sm80ELb1ELb0ELb0ELb1ELb0ELb0ELb0ELb0ELi2ELi2ELi2ELi2ELb1EEENS1_24CollectiveEpilogueBwdGQAISA_fSD_Li256ELb1ELb0EEENS1_25SingleTileBwdLPTSchedulerILb1ELi64ELb0EEEEEEEEEvNT_6ParamsE)
        /*0680*/ 	.word	0x00000008


	//----- nvinfo : EIATTR_MIN_STACK_SIZE
	.align		4
.L_288:
        /*0684*/ 	.byte	0x04, 0x12
        /*0686*/ 	.short	(.L_290 - .L_289)
	.align		4
.L_289:
        /*0688*/ 	.word	index@(_ZN7cutlass13device_kernelIN5flash19enable_sm80_to_sm89INS1_16FlashAttnBwdSm80INS1_25CollectiveMainloopBwdSm80ILi1ELi1EN4cute5tupleIJNS5_1CILi64EEES8_NS7_ILi192EEEEEENS_10bfloat16_tEfNS_4arch4Sm80ELb1ELb0ELb0ELb1ELb1ELb0ELb0ELb0ELi2ELi2ELi2ELi2ELb1EEENS1_24CollectiveEpilogueBwdGQAISA_fSD_Li256ELb1ELb1EEENS1_25SingleTileBwdLPTSchedulerILb1ELi64ELb1EEEEEEEEEvNT_6ParamsE)
        /*068c*/ 	.word	0x00000000


	//----- nvinfo : EIATTR_MIN_STACK_SIZE
	.align		4
.L_290:
        /*0690*/ 	.byte	0x04, 0x12
        /*0692*/ 	.short	(.L_292 - .L_291)
	.align		4
.L_291:
        /*0694*/ 	.word	index@(_ZN7cutlass13device_kernelIN5flash19enable_sm80_to_sm89INS1_16FlashAttnBwdSm80INS1_25CollectiveMainloopBwdSm80ILi2ELi1EN4cute5tupleIJNS5_1CILi64EEENS7_ILi80EEENS7_ILi192EEEEEENS_10bfloat16_tEfNS_4arch4Sm80ELb0ELb0ELb0ELb0ELb0ELb0ELb1ELb0ELi2ELi4ELi2ELi2ELb0EEENS1_21CollectiveEpilogueBwdISB_SC_SE_Li256ELb0ELb1ELi4EEENS1_19SingleTileSchedulerILb0ELb0ELb0ELi80EEEEEEEEEvNT_6ParamsE)
        /*0698*/ 	.word	0x00000018


	//----- nvinfo : EIATTR_MIN_STACK_SIZE
	.align		4
.L_292:
        /*069c*/ 	.byte	0x04, 0x12
        /*069e*/ 	.short	(.L_294 - .L_293)
	.align		4
.L_293:
        /*06a0*/ 	.word	index@(_ZN7cutlass13device_kernelIN5flash19enable_sm80_to_sm89INS1_16FlashAttnBwdSm80INS1_25CollectiveMainloopBwdSm80ILi2ELi1EN4cute5tupleIJNS5_1CILi64EEENS7_ILi80EEENS7_ILi192EEEEEENS_10bfloat16_tEfNS_4arch4Sm80ELb0ELb0ELb0ELb0ELb1ELb0ELb1ELb0ELi2ELi4ELi2ELi2ELb0EEENS1_21CollectiveEpilogueBwdISB_SC_SE_Li256ELb0ELb1ELi4EEENS1_19SingleTileSchedulerILb0ELb0ELb0ELi80EEEEEEEEEvNT_6ParamsE)
        /*06a4*/ 	.word	0x00000018


	//----- nvinfo : EIATTR_MIN_STACK_SIZE
	.align		4
.L_294:
        /*06a8*/ 	.byte	0x04, 0x12
        /*06aa*/ 	.short	(.L_296 - .L_295)
	.align		4
.L_295:
        /*06ac*/ 	.word	index@(_ZN7cutlass13device_kernelIN5flash19enable_sm80_to_sm89INS1_16FlashAttnBwdSm80INS1_25CollectiveMainloopBwdSm80ILi2ELi1EN4cute5tupleIJNS5_1CILi64EEENS7_ILi80EEENS7_ILi192EEEEEENS_10bfloat16_tEfNS_4arch4Sm80ELb0ELb0ELb0ELb0ELb0ELb0ELb1ELb0ELi2ELi4ELi2ELi2ELb0EEENS1_24CollectiveEpilogueBwdGQAISB_fSE_Li256ELb0ELb0EEENS1_19SingleTileSchedulerILb0ELb0ELb0ELi80EEEEEEEEEvNT_6ParamsE)
        /*06b0*/ 	.word	0x00000020


	//----- nvinfo : EIATTR_MIN_STACK_SIZE
	.align		4
.L_296:
        /*06b4*/ 	.byte	0x04, 0x12
        /*06b6*/ 	.short	(.L_298 - .L_297)
	.align		4
.L_297:
        /*06b8*/ 	.word	index@(_ZN7cutlass13device_kernelIN5flash19enable_sm80_to_sm89INS1_16FlashAttnBwdSm80INS1_25CollectiveMainloopBwdSm80ILi2ELi1EN4cute5tupleIJNS5_1CILi64EEENS7_ILi80EEENS7_ILi192EEEEEENS_10bfloat16_tEfNS_4arch4Sm80ELb0ELb0ELb0ELb0ELb1ELb0ELb1ELb0ELi2ELi4ELi2ELi2ELb0EEENS1_24CollectiveEpilogueBwdGQAISB_fSE_Li256ELb0ELb1EEENS1_19SingleTileSchedulerILb0ELb0ELb0ELi80EEEEEEEEEvNT_6ParamsE)
        /*06bc*/ 	.word	0x00000020


	//----- nvinfo : EIATTR_MIN_STACK_SIZE
	.align		4
.L_298:
        /*06c0*/ 	.byte	0x04, 0x12
        /*06c2*/ 	.short	(.L_300 - .L_299)
	.align		4
.L_299:
        /*06c4*/ 	.word	index@(_ZN7cutlass13device_kernelIN5flash19enable_sm80_to_sm89INS1_16FlashAttnBwdSm80INS1_25CollectiveMainloopBwdSm80ILi2ELi1EN4cute5tupleIJNS5_1CILi64EEENS7_ILi80EEENS7_ILi192EEEEEENS_10bfloat16_tEfNS_4arch4Sm80ELb0ELb0ELb0ELb1ELb0ELb0ELb1ELb0ELi2ELi4ELi2ELi2ELb0EEENS1_21CollectiveEpilogueBwdISB_SC_SE_Li256ELb1ELb1ELi4EEENS1_19SingleTileSchedulerILb1ELb0ELb0ELi80EEEEEEEEEvNT_6ParamsE)
        /*06c8*/ 	.word	0x00000000


	//----- nvinfo : EIATTR_MIN_STACK_SIZE
	.align		4
.L_300:
        /*06cc*/ 	.byte	0x04, 0x12
        /*06ce*/ 	.short	(.L_302 - .L_301)
	.align		4
.L_301:
        /*06d0*/ 	.word	index@(_ZN7cutlass13device_kernelIN5flash19enable_sm80_to_sm89INS1_16FlashAttnBwdSm80INS1_25CollectiveMainloopBwdSm80ILi2ELi1EN4cute5tupleIJNS5_1CILi64EEENS7_ILi80EEENS7_ILi192EEEEEENS_10bfloat16_tEfNS_4arch4Sm80ELb0ELb0ELb0ELb1ELb1ELb0ELb1ELb0ELi2ELi4ELi2ELi2ELb0EEENS1_21CollectiveEpilogueBwdISB_SC_SE_Li256ELb1ELb1ELi4EEENS1_19SingleTileSchedulerILb1ELb0ELb0ELi80EEEEEEEEEvNT_6ParamsE)
        /*06d4*/ 	.word	0x00000000


	//----- nvinfo : EIATTR_MIN_STACK_SIZE
	.align		4
.L_302:
        /*06d8*/ 	.byte	0x04, 0x12
        /*06da*/ 	.short	(.L_304 - .L_303)
	.align		4
.L_303:
        /*06dc*/ 	.word	index@(_ZN7cutlass13device_kernelIN5flash19enable_sm80_to_sm89INS1_16FlashAttnBwdSm80INS1_25CollectiveMainloopBwdSm80ILi2ELi1EN4cute5tupleIJNS5_1CILi64EEENS7_ILi80EEENS7_ILi192EEEEEENS_10bfloat16_tEfNS_4arch4Sm80ELb0ELb0ELb0ELb1ELb0ELb0ELb1ELb0ELi2ELi4ELi2ELi2ELb0EEENS1_24CollectiveEpilogueBwdGQAISB_fSE_Li256ELb1ELb0EEENS1_19SingleTileSchedulerILb1ELb0ELb0ELi80EEEEEEEEEvNT_6ParamsE)
        /*06e0*/ 	.word	0x00000000


	//----- nvinfo : EIATTR_MIN_STACK_SIZE
	.align		4
.L_304:
        /*06e4*/ 	.byte	0x04, 0x12
        /*06e6*/ 	.short	(.L_306 - .L_305)
	.align		4
.L_305:
        /*06e8*/ 	.word	index@(_ZN7cutlass13device_kernelIN5flash19enable_sm80_to_sm89INS1_16FlashAttnBwdSm80INS1_25CollectiveMainloopBwdSm80ILi2ELi1EN4cute5tupleIJNS5_1CILi64EEENS7_ILi80EEENS7_ILi192EEEEEENS_10bfloat16_tEfNS_4arch4Sm80ELb0ELb0ELb0ELb1ELb1ELb0ELb1ELb0ELi2ELi4ELi2ELi2ELb0EEENS1_24CollectiveEpilogueBwdGQAISB_fSE_Li256ELb1ELb1EEENS1_19SingleTileSchedulerILb1ELb0ELb0ELi80EEEEEEEEEvNT_6ParamsE)
        /*06ec*/ 	.word	0x00000000


	//----- nvinfo : EIATTR_MIN_STACK_SIZE
	.align		4
.L_306:
        /*06f0*/ 	.byte	0x04, 0x12
        /*06f2*/ 	.short	(.L_308 - .L_307)
	.align		4
.L_307:
        /*06f4*/ 	.word	index@(_ZN7cutlass13device_kernelIN5flash19enable_sm80_to_sm89INS1_16FlashAttnBwdSm80INS1_25CollectiveMainloopBwdSm80ILi2ELi1EN4cute5tupleIJNS5_1CILi64EEENS7_ILi80EEENS7_ILi192EEEEEENS_10bfloat16_tEfNS_4arch4Sm80ELb0ELb1ELb0ELb0ELb0ELb0ELb1ELb0ELi2ELi4ELi2ELi2ELb0EEENS1_21CollectiveEpilogueBwdISB_SC_SE_Li256ELb0ELb1ELi4EEENS1_19SingleTileSchedulerILb0ELb0ELb0ELi80EEEEEEEEEvNT_6ParamsE)
        /*06f8*/ 	.word	0x00000000


	//----- nvinfo : EIATTR_MIN_STACK_SIZE
	.align		4
.L_308:
        /*06fc*/ 	.byte	0x04, 0x12
        /*06fe*/ 	.short	(.L_310 - .L_309)
	.align		4
.L_309:
        /*0700*/ 	.word	index@(_ZN7cutlass13device_kernelIN5flash19enable_sm80_to_sm89INS1_16FlashAttnBwdSm80INS1_25CollectiveMainloopBwdSm80ILi2ELi1EN4cute5tupleIJNS5_1CILi64EEENS7_ILi80EEENS7_ILi192EEEEEENS_10bfloat16_tEfNS_4arch4Sm80ELb0ELb1ELb0ELb0ELb1ELb0ELb1ELb0ELi2ELi4ELi2ELi2ELb0EEENS1_21CollectiveEpilogueBwdISB_SC_SE_Li256ELb0ELb1ELi4EEENS1_19SingleTileSchedulerILb0ELb0ELb0ELi80EEEEEEEEEvNT_6ParamsE)
        /*0704*/ 	.word	0x00000000


	//----- nvinfo : EIATTR_MIN_STACK_SIZE
	.align		4
.L_310:
        /*0708*/ 	.byte	0x04, 0x12
        /*070a*/ 	.short	(.L_312 - .L_311)
	.align		4
.L_311:
        /*070c*/ 	.word	index@(_ZN7cutlass13device_kernelIN5flash19enable_sm80_to_sm89INS1_16FlashAttnBwdSm80INS1_25CollectiveMainloopBwdSm80ILi2ELi1EN4cute5tupleIJNS5_1CILi64EEENS7_ILi80EEENS7_ILi192EEEEEENS_10bfloat16_tEfNS_4arch4Sm80ELb0ELb1ELb0ELb0ELb0ELb0ELb1ELb0ELi2ELi4ELi2ELi2ELb0EEENS1_24CollectiveEpilogueBwdGQAISB_fSE_Li256ELb0ELb0EEENS1_19SingleTileSchedulerILb0ELb0ELb0ELi80EEEEEEEEEvNT_6ParamsE)
        /*0710*/ 	.word	0x00000000


	//----- nvinfo : EIATTR_MIN_STACK_SIZE
	.align		4
.L_312:
        /*0714*/ 	.byte	0x04, 0x12
        /*0716*/ 	.short	(.L_314 - .L_313)
	.align		4
.L_313:
        /*0718*/ 	.word	index@(_ZN7cutlass13device_kernelIN5flash19enable_sm80_to_sm89INS1_16FlashAttnBwdSm80INS1_25CollectiveMainloopBwdSm80ILi2ELi1EN4cute5tupleIJNS5_1CILi64EEENS7_ILi80EEENS7_ILi192EEEEEENS_10bfloat16_tEfNS_4arch4Sm80ELb0ELb1ELb0ELb0ELb1ELb0ELb1ELb0ELi2ELi4ELi2ELi2ELb0EEENS1_24CollectiveEpilogueBwdGQAISB_fSE_Li256ELb0ELb1EEENS1_19SingleTileSchedulerILb0ELb0ELb0ELi80EEEEEEEEEvNT_6ParamsE)
        /*071c*/ 	.word	0x00000000


	//----- nvinfo : EIATTR_MIN_STACK_SIZE
	.align		4
.L_314:
        /*0720*/ 	.byte	0x04, 0x12
        /*0722*/ 	.short	(.L_316 - .L_315)
	.align		4
.L_315:
        /*0724*/ 	.word	index@(_ZN7cutlass13device_kernelIN5flash19enable_sm80_to_sm89INS1_16FlashAttnBwdSm80INS1_25CollectiveMainloopBwdSm80ILi2ELi1EN4cute5tupleIJNS5_1CILi64EEENS7_ILi80EEENS7_ILi192EEEEEENS_10bfloat16_tEfNS_4arch4Sm80ELb0ELb1ELb0ELb1ELb0ELb0ELb1ELb0ELi2ELi4ELi2ELi2ELb0EEENS1_21CollectiveEpilogueBwdISB_SC_SE_Li256ELb1ELb1ELi4EEENS1_19SingleTileSchedulerILb1ELb0ELb0ELi80EEEEEEEEEvNT_6ParamsE)
        /*0728*/ 	.word	0x00000000


	//----- nvinfo : EIATTR_MIN_STACK_SIZE
	.align		4
.L_316:
        /*072c*/ 	.byte	0x04, 0x12
        /*072e*/ 	.short	(.L_318 - .L_317)
	.align		4
.L_317:
        /*0730*/ 	.word	index@(_ZN7cutlass13device_kernelIN5flash19enable_sm80_to_sm89INS1_16FlashAttnBwdSm80INS1_25CollectiveMainloopBwdSm80ILi2ELi1EN4cute5tupleIJNS5_1CILi64EEENS7_ILi80EEENS7_ILi192EEEEEENS_10bfloat16_tEfNS_4arch4Sm80ELb0ELb1ELb0ELb1ELb1ELb0ELb1ELb0ELi2ELi4ELi2ELi2ELb0EEENS1_21CollectiveEpilogueBwdISB_SC_SE_Li256ELb1ELb1ELi4EEENS1_19SingleTileSchedulerILb1ELb0ELb0ELi80EEEEEEEEEvNT_6ParamsE)
        /*0734*/ 	.word	0x00000000


	//----- nvinfo : EIATTR_MIN_STACK_SIZE
	.align		4
.L_318:
        /*0738*/ 	.byte	0x04, 0x12
        /*073a*/ 	.short	(.L_320 - .L_319)
	.align		4
.L_319:
        /*073c*/ 	.word	index@(_ZN7cutlass13device_kernelIN5flash19enable_sm80_to_sm89INS1_16FlashAttnBwdSm80INS1_25CollectiveMainloopBwdSm80ILi2ELi1EN4cute5tupleIJNS5_1CILi64EEENS7_ILi80EEENS7_ILi192EEEEEENS_10bfloat16_tEfNS_4arch4Sm80ELb0ELb1ELb0ELb1ELb0ELb0ELb1ELb0ELi2ELi4ELi2ELi2ELb0EEENS1_24CollectiveEpilogueBwdGQAISB_fSE_Li256ELb1ELb0EEENS1_19SingleTileSchedulerILb1ELb0ELb0ELi80EEEEEEEEEvNT_6ParamsE)
        /*0740*/ 	.word	0x00000000


	//----- nvinfo : EIATTR_MIN_STACK_SIZE
	.align		4
.L_320:
        /*0744*/ 	.byte	0x04, 0x12
        /*0746*/ 	.short	(.L_322 - .L_321)
	.align		4
.L_321:
        /*0748*/ 	.word	index@(_ZN7cutlass13device_kernelIN5flash19enable_sm80_to_sm89INS1_16FlashAttnBwdSm80INS1_25CollectiveMainloopBwdSm80ILi2ELi1EN4cute5tupleIJNS5_1CILi64EEENS7_ILi80EEENS7_ILi192EEEEEENS_10bfloat16_tEfNS_4arch4Sm80ELb0ELb1ELb0ELb1ELb1ELb0ELb1ELb0ELi2ELi4ELi2ELi2ELb0EEENS1_24CollectiveEpilogueBwdGQAISB_fSE_Li256ELb1ELb1EEENS1_19SingleTileSchedulerILb1ELb0ELb0ELi80EEEEEEEEEvNT_6ParamsE)
        /*074c*/ 	.word	0x00000000


	//----- nvinfo : EIATTR_MIN_STACK_SIZE
	.align		4
.L_322:
        /*0750*/ 	.byte	0x04, 0x12
        /*0752*/ 	.short	(.L_324 - .L_323)
	.align		4
.L_323:
        /*0754*/ 	.word	index@(_ZN7cutlass13device_kernelIN5flash19enable_sm80_to_sm89INS1_16FlashAttnBwdSm80INS1_25CollectiveMainloopBwdSm80ILi2ELi1EN4cute5tupleIJNS5_1CILi64EEENS7_ILi80EEENS7_ILi192EEEEEENS_10bfloat16_tEfNS_4arch4Sm80ELb1ELb0ELb0ELb0ELb0ELb0ELb1ELb0ELi2ELi4ELi2ELi2ELb0EEENS1_21CollectiveEpilogueBwdISB_SC_SE_Li256ELb0ELb1ELi4EEENS1_25SingleTileBwdLPTSchedulerILb0ELi80ELb0EEEEEEEEEvNT_6ParamsE)
        /*0758*/ 	.word	0x00000000


	//----- nvinfo : EIATTR_MIN_STACK_SIZE
	.align		4
.L_324:
        /*075c*/ 	.byte	0x04, 0x12
        /*075e*/ 	.short	(.L_326 - .L_325)
	.align		4
.L_325:
        /*0760*/ 	.word	index@(_ZN7cutlass13device_kernelIN5flash19enable_sm80_to_sm89INS1_16FlashAttnBwdSm80INS1_25CollectiveMainloopBwdSm80ILi2ELi1EN4cute5tupleIJNS5_1CILi64EEENS7_ILi80EEENS7_ILi192EEEEEENS_10bfloat16_tEfNS_4arch4Sm80ELb1ELb0ELb0ELb0ELb1ELb0ELb1ELb0ELi2ELi4ELi2ELi2ELb0EEENS1_21CollectiveEpilogueBwdISB_SC_SE_Li256ELb0ELb1ELi4EEENS1_25SingleTileBwdLPTSchedulerILb0ELi80ELb1EEEEEEEEEvNT_6ParamsE)
        /*0764*/ 	.word	0x00000010


	//----- nvinfo : EIATTR_MIN_STACK_SIZE
	.align		4
.L_326:
        /*0768*/ 	.byte	0x04, 0x12
        /*076a*/ 	.short	(.L_328 - .L_327)
	.align		4
.L_327:
        /*076c*/ 	.word	index@(_ZN7cutlass13device_kernelIN5flash19enable_sm80_to_sm89INS1_16FlashAttnBwdSm80INS1_25CollectiveMainloopBwdSm80ILi2ELi1EN4cute5tupleIJNS5_1CILi64EEENS7_ILi80EEENS7_ILi192EEEEEENS_10bfloat16_tEfNS_4arch4Sm80ELb1ELb0ELb0ELb0ELb0ELb0ELb1ELb0ELi2ELi4ELi2ELi2ELb0EEENS1_24CollectiveEpilogueBwdGQAISB_fSE_Li256ELb0ELb0EEENS1_25SingleTileBwdLPTSchedulerILb0ELi80ELb0EEEEEEEEEvNT_6ParamsE)
        /*0770*/ 	.word	0x00000000


	//----- nvinfo : EIATTR_MIN_STACK_SIZE
	.align		4
.L_328:
        /*0774*/ 	.byte	0x04, 0x12
        /*0776*/ 	.short	(.L_330 - .L_329)
	.align		4
.L_329:
        /*0778*/ 	.word	index@(_ZN7cutlass13device_kernelIN5flash19enable_sm80_to_sm89INS1_16FlashAttnBwdSm80INS1_25CollectiveMainloopBwdSm80ILi2ELi1EN4cute5tupleIJNS5_1CILi64EEENS7_ILi80EEENS7_ILi192EEEEEENS_10bfloat16_tEfNS_4arch4Sm80ELb1ELb0ELb0ELb0ELb1ELb0ELb1ELb0ELi2ELi4ELi2ELi2ELb0EEENS1_24CollectiveEpilogueBwdGQAISB_fSE_Li256ELb0ELb1EEENS1_25SingleTileBwdLPTSchedulerILb0ELi80ELb1EEEEEEEEEvNT_6ParamsE)
        /*077c*/ 	.word	0x00000000


	//----- nvinfo : EIATTR_MIN_STACK_SIZE
	.align		4
.L_330:
        /*0780*/ 	.byte	0x04, 0x12
        /*0782*/ 	.short	(.L_332 - .L_331)
	.align		4
.L_331:
        /*0784*/ 	.word	index@(_ZN7cutlass13device_kernelIN5flash22FlashAttnBwdPreprocessIN4cute5tupleIJNS3_1CILi64EEENS5_ILi192EEEEEENS_10bfloat16_tEfNS_4arch4Sm80ELb1ELb0EEEEEvNT_6ParamsE)
        /*0788*/ 	.word	0x00000000


	//----- nvinfo : EIATTR_MIN_STACK_SIZE
	.align		4
.L_332:
        /*078c*/ 	.byte	0x04, 0x12
        /*078e*/ 	.short	(.L_334 - .L_333)
	.align		4
.L_333:
        /*0790*/ 	.word	index@(_ZN7cutlass13device_kernelIN5flash19enable_sm80_to_sm89INS1_16FlashAttnBwdSm80INS1_25CollectiveMainloopBwdSm80ILi2ELi1EN4cute5tupleIJNS5_1CILi64EEENS7_ILi80EEENS7_ILi192EEEEEENS_10bfloat16_tEfNS_4arch4Sm80ELb1ELb0ELb0ELb1ELb0ELb0ELb1ELb0ELi2ELi4ELi2ELi2ELb0EEENS1_21CollectiveEpilogueBwdISB_SC_SE_Li256ELb1ELb1ELi4EEENS1_25SingleTileBwdLPTSchedulerILb1ELi80ELb0EEEEEEEEEvNT_6ParamsE)
        /*0794*/ 	.word	0x00000000


	//----- nvinfo : EIATTR_MIN_STACK_SIZE
	.align		4
.L_334:
        /*0798*/ 	.byte	0x04, 0x12
        /*079a*/ 	.short	(.L_336 - .L_335)
	.align		4
.L_335:
        /*079c*/ 	.word	index@(_ZN7cutlass13device_kernelIN5flash19enable_sm80_to_sm89INS1_16FlashAttnBwdSm80INS1_25CollectiveMainloopBwdSm80ILi2ELi1EN4cute5tupleIJNS5_1CILi64EEENS7_ILi80EEENS7_ILi192EEEEEENS_10bfloat16_tEfNS_4arch4Sm80ELb1ELb0ELb0ELb1ELb1ELb0ELb1ELb0ELi2ELi4ELi2ELi2ELb0EEENS1_21CollectiveEpilogueBwdISB_SC_SE_Li256ELb1ELb1ELi4EEENS1_25SingleTileBwdLPTSchedulerILb1ELi80ELb1EEEEEEEEEvNT_6ParamsE)
        /*07a0*/ 	.word	0x00000000


	//----- nvinfo : EIATTR_MIN_STACK_SIZE
	.align		4
.L_336:
        /*07a4*/ 	.byte	0x04, 0x12
        /*07a6*/ 	.short	(.L_338 - .L_337)
	.align		4
.L_337:
        /*07a8*/ 	.word	index@(_ZN7cutlass13device_kernelIN5flash19enable_sm80_to_sm89INS1_16FlashAttnBwdSm80INS1_25CollectiveMainloopBwdSm80ILi2ELi1EN4cute5tupleIJNS5_1CILi64EEENS7_ILi80EEENS7_ILi192EEEEEENS_10bfloat16_tEfNS_4arch4Sm80ELb1ELb0ELb0ELb1ELb0ELb0ELb1ELb0ELi2ELi4ELi2ELi2ELb0EEENS1_24CollectiveEpilogueBwdGQAISB_fSE_Li256ELb1ELb0EEENS1_25SingleTileBwdLPTSchedulerILb1ELi80ELb0EEEEEEEEEvNT_6ParamsE)
        /*07ac*/ 	.word	0x00000000


	//----- nvinfo : EIATTR_MIN_STACK_SIZE
	.align		4
.L_338:
        /*07b0*/ 	.byte	0x04, 0x12
        /*07b2*/ 	.short	(.L_340 - .L_339)
	.align		4
.L_339:
        /*07b4*/ 	.word	index@(_ZN7cutlass13device_kernelIN5flash32FlashAttnBwdPostprocessConvertdQIN4cute5tupleIJNS3_1CILi80EEENS5_ILi192EEEEEENS_10bfloat16_tEfNS_4arch4Sm80ELi256ENS3_8TiledMMAINS3_8MMA_AtomIJNS3_30SM80_16x8x16_F32BF16BF16F32_TNEEEENS3_6LayoutINS4_IJNS5_ILi4EEENS5_ILi2EEENS5_ILi1EEEEEENS4_IJSJ_SH_NS5_ILi0EEEEEEEENS4_IJNS5_ILi64EEENS5_ILi16EEESP_EEEEELb1EEEEEvNT_6ParamsE)
        /*07b8*/ 	.word	0x00000000


	//----- nvinfo : EIATTR_MIN_STACK_SIZE
	.align		4
.L_340:
        /*07bc*/ 	.byte	0x04, 0x12
        /*07be*/ 	.short	(.L_342 - .L_341)
	.align		4
.L_341:
        /*07c0*/ 	.word	index@(_ZN7cutlass13device_kernelIN5flash32FlashAttnBwdPostprocessConvertdQIN4cute5tupleIJNS3_1CILi64EEENS5_ILi192EEEEEENS_10bfloat16_tEfNS_4arch4Sm80ELi256ENS3_8TiledMMAINS3_8MMA_AtomIJNS3_30SM80_16x8x16_F32BF16BF16F32_TNEEEENS3_6LayoutINS4_IJNS5_ILi2EEENS5_ILi4EEENS5_ILi1EEEEEENS4_IJSJ_SH_NS5_ILi0EEEEEEEENS4_IJNS5_ILi32EEES6_NS5_ILi16EEEEEEEELb0EEEEEvNT_6ParamsE)
        /*07c4*/ 	.word	0x00000000


	//----- nvinfo : EIATTR_MIN_STACK_SIZE
	.align		4
.L_342:
        /*07c8*/ 	.byte	0x04, 0x12
        /*07ca*/ 	.short	(.L_344 - .L_343)
	.align		4
.L_343:
        /*07cc*/ 	.word	index@(_ZN7cutlass13device_kernelIN5flash19enable_sm80_to_sm89INS1_16FlashAttnBwdSm80INS1_25CollectiveMainloopBwdSm80ILi2ELi1EN4cute5tupleIJNS5_1CILi64EEENS7_ILi80EEENS7_ILi192EEEEEENS_10bfloat16_tEfNS_4arch4Sm80ELb1ELb0ELb0ELb1ELb1ELb0ELb1ELb0ELi2ELi4ELi2ELi2ELb0EEENS1_24CollectiveEpilogueBwdGQAISB_fSE_Li256ELb1ELb1EEENS1_25SingleTileBwdLPTSchedulerILb1ELi80ELb1EEEEEEEEEvNT_6ParamsE)
        /*07d0*/ 	.word	0x00000000


	//----- nvinfo : EIATTR_MIN_STACK_SIZE
	.align		4
.L_344:
        /*07d4*/ 	.byte	0x04, 0x12
        /*07d6*/ 	.short	(.L_346 - .L_345)
	.align		4
.L_345:
        /*07d8*/ 	.word	index@(_ZN7cutlass13device_kernelIN5flash22FlashAttnBwdPreprocessIN4cute5tupleIJNS3_1CILi64EEENS5_ILi192EEEEEENS_10bfloat16_tEfNS_4arch4Sm80ELb1ELb1EEEEEvNT_6ParamsE)
        /*07dc*/ 	.word	0x00000000
.L_346:


//--------------------- .nv.info._ZN7cutlass13device_kernelIN5flash19enable_sm80_to_sm89INS1_16FlashAttnBwdSm80INS1_25CollectiveMainloopBwdSm80ILi1ELi1EN4cute5tupleIJNS5_1CILi64EEES8_NS7_ILi192EEEEEENS_10bfloat16_tEfNS_4arch4Sm80ELb0ELb0ELb0ELb0ELb0ELb0ELb0ELb0ELi2ELi2ELi2ELi2ELb1EEENS1_21CollectiveEpilogueBwdISA_SB_SD_Li256ELb0ELb0ELi4EEENS1_19SingleTileSchedulerILb0ELb0ELb0ELi64EEEEEEEEEvNT_6ParamsE --------------------------
	.section	.nv.info._ZN7cutlass13device_kernelIN5flash19enable_sm80_to_sm89INS1_16FlashAttnBwdSm80INS1_25CollectiveMainloopBwdSm80ILi1ELi1EN4cute5tupleIJNS5_1CILi64EEES8_NS7_ILi192EEEEEENS_10bfloat16_tEfNS_4arch4Sm80ELb0ELb0ELb0ELb0ELb0ELb0ELb0ELb0ELi2ELi2ELi2ELi2ELb1EEENS1_21CollectiveEpilogueBwdISA_SB_SD_Li256ELb0ELb0ELi4EEENS1_19SingleTileSchedulerILb0ELb0ELb0ELi64EEEEEEEEEvNT_6ParamsE,"",@"SHT_CUDA_INFO"
	.sectionflags	@""
	.align	4


	//----- nvinfo : EIATTR_CUDA_API_VERSION
	.align		4
        /*0000*/ 	.byte	0x04, 0x37
        /*0002*/ 	.short	(.L_348 - .L_347)
.L_347:
        /*0004*/ 	.word	0x00000082


	//----- nvinfo : EIATTR_SW2861232_WAR
	.align		4
.L_348:
        /*0008*/ 	.byte	0x01, 0x35
	.zero		2


	//----- nvinfo : EIATTR_PARAM_CBANK
	.align		4
        /*000c*/ 	.byte	0x04, 0x0a
        /*000e*/ 	.short	(.L_350 - .L_349)
	.align		4
.L_349:
        /*0010*/ 	.word	index@(.nv.constant0._ZN7cutlass13device_kernelIN5flash19enable_sm80_to_sm89INS1_16FlashAttnBwdSm80INS1_25CollectiveMainloopBwdSm80ILi1ELi1EN4cute5tupleIJNS5_1CILi64EEES8_NS7_ILi192EEEEEENS_10bfloat16_tEfNS_4arch4Sm80ELb0ELb0ELb0ELb0ELb0ELb0ELb0ELb0ELi2ELi2ELi2ELi2ELb1EEENS1_21CollectiveEpilogueBwdISA_SB_SD_Li256ELb0ELb0ELi4EEENS1_19SingleTileSchedulerILb0ELb0ELb0ELi64EEEEEEEEEvNT_6ParamsE)
        /*0014*/ 	.short	0x0160
        /*0016*/ 	.short	0x0270


	//----- nvinfo : EIATTR_CBANK_PARAM_SIZE
	.align		4
.L_350:
        /*0018*/ 	.byte	0x03, 0x19
        /*001a*/ 	.short	0x0270


	//----- nvinfo : EIATTR_KPARAM_INFO
	.align		4
        /*001c*/ 	.byte	0x04, 0x17
        /*001e*/ 	.short	(.L_352 - .L_351)
.L_351:
        /*0020*/ 	.word	0x00000000
        /*0024*/ 	.short	0x0000
        /*0026*/ 	.short	0x0000
        /*0028*/ 	.byte	0x00, 0xf0, 0xc1, 0x09


	//----- nvinfo : EIATTR_MAXREG_COUNT
	.align		4
.L_352:
        /*002c*/ 	.byte	0x03, 0x1b
        /*002e*/ 	.short	0x00ff


	//----- nvinfo : EIATTR_NUM_BARRIERS
	.align		4
        /*0030*/ 	.byte	0x02, 0x4c
        /*0032*/ 	.byte	0x02
	.zero		1


	//----- nvinfo : EIATTR_ANNOTATIONS
	.align		4
        /*0034*/ 	.byte	0x04, 0x55
        /*0036*/ 	.short	(.L_354 - .L_353)


	//   ....[0]....
.L_353:
        /*0038*/ 	.word	0x00000001
        /*003c*/ 	.byte	0xa0, 0x05, 0x00, 0x00, 0x01, 0x00, 0x00, 0x00, 0x10, 0x1b, 0x00, 0x00, 0x01, 0x00, 0x00, 0x00
        /*004c*/ 	.byte	0x60, 0x3f, 0x00, 0x00, 0x01, 0x00, 0x00, 0x00, 0xe0, 0x43, 0x00, 0x00


	//----- nvinfo : EIATTR_MERCURY_ISA_VERSION
	.align		4
.L_354:
        /*0058*/ 	.byte	0x03, 0x5f
        /*005a*/ 	.short	0x0000


	//----- nvinfo : EIATTR_EXIT_INSTR_OFFSETS
	.align		4
        /*005c*/ 	.byte	0x04, 0x1c
        /*005e*/ 	.short	(.L_356 - .L_355)


	//   ....[0]....
.L_355:
        /*0060*/ 	.word	0x00000040


	//   ....[1]....
        /*0064*/ 	.word	0x00005bc0


	//   ....[2]....
        /*0068*/ 	.word	0x00005cb0


	//   ....[3]....
        /*006c*/ 	.word	0x00005cd0


	//----- nvinfo : EIATTR_CTAIDZ_USED
	.align		4
.L_356:
        /*0070*/ 	.byte	0x01, 0x04
	.zero		2


	//----- nvinfo : EIATTR_MAX_THREADS
	.align		4
        /*0074*/ 	.byte	0x04, 0x05
        /*0076*/ 	.short	(.L_358 - .L_357)
.L_357:
        /*0078*/ 	.word	0x00000100
        /*007c*/ 	.word	0x00000001
        /*0080*/ 	.word	0x00000001


	//----- nvinfo : EIATTR_CRS_STACK_SIZE
	.align		4
.L_358:
        /*0084*/ 	.byte	0x04, 0x1e
        /*0086*/ 	.short	(.L_360 - .L_359)
.L_359:
        /*0088*/ 	.word	0x00000000
.L_360:


//--------------------- .nv.info._ZN7cutlass13device_kernelIN5flash19enable_sm80_to_sm89INS1_16FlashAttnBwdSm80INS1_25CollectiveMainloopBwdSm80ILi1ELi1EN4cute5tupleIJNS5_1CILi64EEES8_NS7_ILi192EEEEEENS_10bfloat16_tEfNS_4arch4Sm80ELb0ELb0ELb0ELb0ELb1ELb0ELb0ELb0ELi2ELi2ELi2ELi2ELb1EEENS1_21CollectiveEpilogueBwdISA_SB_SD_Li256ELb0ELb0ELi4EEENS1_19SingleTileSchedulerILb0ELb0ELb0ELi64EEEEEEEEEvNT_6ParamsE --------------------------
	.section	.nv.info._ZN7cutlass13device_kernelIN5flash19enable_sm80_to_sm89INS1_16FlashAttnBwdSm80INS1_25CollectiveMainloopBwdSm80ILi1ELi1EN4cute5tupleIJNS5_1CILi64EEES8_NS7_ILi192EEEEEENS_10bfloat16_tEfNS_4arch4Sm80ELb0ELb0ELb0ELb0ELb1ELb0ELb0ELb0ELi2ELi2ELi2ELi2ELb1EEENS1_21CollectiveEpilogueBwdISA_SB_SD_Li256ELb0ELb0ELi4EEENS1_19SingleTileSchedulerILb0ELb0ELb0ELi64EEEEEEEEEvNT_6ParamsE,"",@"SHT_CUDA_INFO"
	.sectionflags	@""
	.align	4


	//----- nvinfo : EIATTR_CUDA_API_VERSION
	.align		4
        /*0000*/ 	.byte	0x04, 0x37
        /*0002*/ 	.short	(.L_362 - .L_361)
.L_361:
        /*0004*/ 	.word	0x00000082


	//----- nvinfo : EIATTR_SW2861232_WAR
	.align		4
.L_362:
        /*0008*/ 	.byte	0x01, 0x35
	.zero		2


	//----- nvinfo : EIATTR_PARAM_CBANK
	.align		4
        /*000c*/ 	.byte	0x04, 0x0a
        /*000e*/ 	.short	(.L_364 - .L_363)
	.align		4
.L_363:
        /*0010*/ 	.word	index@(.nv.constant0._ZN7cutlass13device_kernelIN5flash19enable_sm80_to_sm89INS1_16FlashAttnBwdSm80INS1_25CollectiveMainloopBwdSm80ILi1ELi1EN4cute5tupleIJNS5_1CILi64EEES8_NS7_ILi192EEEEEENS_10bfloat16_tEfNS_4arch4Sm80ELb0ELb0ELb0ELb0ELb1ELb0ELb0ELb0ELi2ELi2ELi2ELi2ELb1EEENS1_21CollectiveEpilogueBwdISA_SB_SD_Li256ELb0ELb0ELi4EEENS1_19SingleTileSchedulerILb0ELb0ELb0ELi64EEEEEEEEEvNT_6ParamsE)
        /*0014*/ 	.short	0x0160
        /*0016*/ 	.short	0x0270


	//----- nvinfo : EIATTR_CBANK_PARAM_SIZE
	.align		4
.L_364:
        /*0018*/ 	.byte	0x03, 0x19
        /*001a*/ 	.short	0x0270


	//----- nvinfo : EIATTR_KPARAM_INFO
	.align		4
        /*001c*/ 	.byte	0x04, 0x17
        /*001e*/ 	.short	(.L_366 - .L_365)
.L_365:
        /*0020*/ 	.word	0x00000000
        /*0024*/ 	.short	0x0000
        /*0026*/ 	.short	0x0000
        /*0028*/ 	.byte	0x00, 0xf0, 0xc1, 0x09


	//----- nvinfo : EIATTR_MAXREG_COUNT
	.align		4
.L_366:
        /*002c*/ 	.byte	0x03, 0x1b
        /*002e*/ 	.short	0x00ff


	//----- nvinfo : EIATTR_NUM_BARRIERS
	.align		4
        /*0030*/ 	.byte	0x02, 0x4c
        /*0032*/ 	.byte	0x02
	.zero		1


	//----- nvinfo : EIATTR_ANNOTATIONS
	.align		4
        /*0034*/ 	.byte	0x04, 0x55
        /*0036*/ 	.short	(.L_368 - .L_367)


	//   ....[0]....
.L_367:
        /*0038*/ 	.word	0x00000001
        /*003c*/ 	.byte	0xa0, 0x05, 0x00, 0x00, 0x01, 0x00, 0x00, 0x00, 0x10, 0x1b, 0x00, 0x00, 0x01, 0x00, 0x00, 0x00
        /*004c*/ 	.byte	0x60, 0x3f, 0x00, 0x00, 0x01, 0x00, 0x00, 0x00, 0xe0, 0x43, 0x00, 0x00


	//----- nvinfo : EIATTR_MERCURY_ISA_VERSION
	.align		4
.L_368:
        /*0058*/ 	.byte	0x03, 0x5f
        /*005a*/ 	.short	0x0000


	//----- nvinfo : EIATTR_EXIT_INSTR_OFFSETS
	.align		4
        /*005c*/ 	.byte	0x04, 0x1c
        /*005e*/ 	.short	(.L_370 - .L_369)


	//   ....[0]....
.L_369:
        /*0060*/ 	.word	0x00000040


	//   ....[1]....
        /*0064*/ 	.word	0x00005bc0


	//   ....[2]....
        /*0068*/ 	.word	0x00005cb0


	//   ....[3]....
        /*006c*/ 	.word	0x00005cd0


	//----- nvinfo : EIATTR_CTAIDZ_USED
	.align		4
.L_370:
        /*0070*/ 	.byte	0x01, 0x04
	.zero		2


	//----- nvinfo : EIATTR_MAX_THREADS
	.align		4
        /*0074*/ 	.byte	0x04, 0x05
        /*0076*/ 	.short	(.L_372 - .L_371)
.L_371:
        /*0078*/ 	.word	0x00000100
        /*007c*/ 	.word	0x00000001
        /*0080*/ 	.word	0x00000001


	//----- nvinfo : EIATTR_CRS_STACK_SIZE
	.align		4
.L_372:
        /*0084*/ 	.byte	0x04, 0x1e
        /*0086*/ 	.short	(.L_374 - .L_373)
.L_373:
        /*0088*/ 	.word	0x00000000
.L_374:


//--------------------- .nv.info._ZN7cutlass13device_kernelIN5flash19enable_sm80_to_sm89INS1_16FlashAttnBwdSm80INS1_25CollectiveMainloopBwdSm80ILi1ELi1EN4cute5tupleIJNS5_1CILi64EEES8_NS7_ILi192EEEEEENS_10bfloat16_tEfNS_4arch4Sm80ELb0ELb0ELb0ELb0ELb0ELb0ELb0ELb0ELi2ELi2ELi2ELi2ELb1EEENS1_24CollectiveEpilogueBwdGQAISA_fSD_Li256ELb0ELb0EEENS1_19SingleTileSchedulerILb0ELb0ELb0ELi64EEEEEEEEEvNT_6ParamsE --------------------------
	.section	.nv.info._ZN7cutlass13device_kernelIN5flash19enable_sm80_to_sm89INS1_16FlashAttnBwdSm80INS1_25CollectiveMainloopBwdSm80ILi1ELi1EN4cute5tupleIJNS5_1CILi64EEES8_NS7_ILi192EEEEEENS_10bfloat16_tEfNS_4arch4Sm80ELb0ELb0ELb0ELb0ELb0ELb0ELb0ELb0ELi2ELi2ELi2ELi2ELb1EEENS1_24CollectiveEpilogueBwdGQAISA_fSD_Li256ELb0ELb0EEENS1_19SingleTileSchedulerILb0ELb0ELb0ELi64EEEEEEEEEvNT_6ParamsE,"",@"SHT_CUDA_INFO"
	.sectionflags	@""
	.align	4


	//----- nvinfo : EIATTR_CUDA_API_VERSION
	.align		4
        /*0000*/ 	.byte	0x04, 0x37
        /*0002*/ 	.short	(.L_376 - .L_375)
.L_375:
        /*0004*/ 	.word	0x00000082


	//----- nvinfo : EIATTR_SW2861232_WAR
	.align		4
.L_376:
        /*0008*/ 	.byte	0x01, 0x35
	.zero		2


	//----- nvinfo : EIATTR_PARAM_CBANK
	.align		4
        /*000c*/ 	.byte	0x04, 0x0a
        /*000e*/ 	.short	(.L_378 - .L_377)
	.align		4
.L_377:
        /*0010*/ 	.word	index@(.nv.constant0._ZN7cutlass13device_kernelIN5flash19enable_sm80_to_sm89INS1_16FlashAttnBwdSm80INS1_25CollectiveMainloopBwdSm80ILi1ELi1EN4cute5tupleIJNS5_1CILi64EEES8_NS7_ILi192EEEEEENS_10bfloat16_tEfNS_4arch4Sm80ELb0ELb0ELb0ELb0ELb0ELb0ELb0ELb0ELi2ELi2ELi2ELi2ELb1EEENS1_24CollectiveEpilogueBwdGQAISA_fSD_Li256ELb0ELb0EEENS1_19SingleTileSchedulerILb0ELb0ELb0ELi64EEEEEEEEEvNT_6ParamsE)
        /*0014*/ 	.short	0x0160
        /*0016*/ 	.short	0x0278


	//----- nvinfo : EIATTR_CBANK_PARAM_SIZE
	.align		4
.L_378:
        /*0018*/ 	.byte	0x03, 0x19
        /*001a*/ 	.short	0x0278


	//----- nvinfo : EIATTR_KPARAM_INFO
	.align		4
        /*001c*/ 	.byte	0x04, 0x17
        /*001e*/ 	.short	(.L_380 - .L_379)
.L_379:
        /*0020*/ 	.word	0x00000000
        /*0024*/ 	.short	0x0000
        /*0026*/ 	.short	0x0000
        /*0028*/ 	.byte	0x00, 0xf0, 0xe1, 0x09


	//----- nvinfo : EIATTR_MAXREG_COUNT
	.align		4
.L_380:
        /*002c*/ 	.byte	0x03, 0x1b
        /*002e*/ 	.short	0x00ff


	//----- nvinfo : EIATTR_NUM_BARRIERS
	.align		4
        /*0030*/ 	.byte	0x02, 0x4c
        /*0032*/ 	.byte	0x02
	.zero		1


	//----- nvinfo : EIATTR_MERCURY_ISA_VERSION
	.align		4
        /*0034*/ 	.byte	0x03, 0x5f
        /*0036*/ 	.short	0x0000


	//----- nvinfo : EIATTR_EXIT_INSTR_OFFSETS
	.align		4
        /*0038*/ 	.byte	0x04, 0x1c
        /*003a*/ 	.short	(.L_382 - .L_381)


	//   ....[0]....
.L_381:
        /*003c*/ 	.word	0x00000030


	//   ....[1]....
        /*0040*/ 	.word	0x000054f0


	//----- nvinfo : EIATTR_CTAIDZ_USED
	.align		4
.L_382:
        /*0044*/ 	.byte	0x01, 0x04
	.zero		2


	//----- nvinfo : EIATTR_MAX_THREADS
	.align		4
        /*0048*/ 	.byte	0x04, 0x05
        /*004a*/ 	.short	(.L_384 - .L_383)
.L_383:
        /*004c*/ 	.word	0x00000100
        /*0050*/ 	.word	0x00000001
        /*0054*/ 	.word	0x00000001
.L_384:


//--------------------- .nv.info._ZN7cutlass13device_kernelIN5flash19enable_sm80_to_sm89INS1_16FlashAttnBwdSm80INS1_25CollectiveMainloopBwdSm80ILi1ELi1EN4cute5tupleIJNS5_1CILi64EEES8_NS7_ILi192EEEEEENS_10bfloat16_tEfNS_4arch4Sm80ELb0ELb0ELb0ELb0ELb1ELb0ELb0ELb0ELi2ELi2ELi2ELi2ELb1EEENS1_24CollectiveEpilogueBwdGQAISA_fSD_Li256ELb0ELb1EEENS1_19SingleTileSchedulerILb0ELb0ELb0ELi64EEEEEEEEEvNT_6ParamsE --------------------------
	.section	.nv.info._ZN7cutlass13device_kernelIN5flash19enable_sm80_to_sm89INS1_16FlashAttnBwdSm80INS1_25CollectiveMainloopBwdSm80ILi1ELi1EN4cute5tupleIJNS5_1CILi64EEES8_NS7_ILi192EEEEEENS_10bfloat16_tEfNS_4arch4Sm80ELb0ELb0ELb0ELb0ELb1ELb0ELb0ELb0ELi2ELi2ELi2ELi2ELb1EEENS1_24CollectiveEpilogueBwdGQAISA_fSD_Li256ELb0ELb1EEENS1_19SingleTileSchedulerILb0ELb0ELb0ELi64EEEEEEEEEvNT_6ParamsE,"",@"SHT_CUDA_INFO"
	.sectionflags	@""
	.align	4


	//----- nvinfo : EIATTR_CUDA_API_VERSION
	.align		4
        /*0000*/ 	.byte	0x04, 0x37
        /*0002*/ 	.short	(.L_386 - .L_385)
.L_385:
        /*0004*/ 	.word	0x00000082


	//----- nvinfo : EIATTR_SW2861232_WAR
	.align		4
.L_386:
        /*0008*/ 	.byte	0x01, 0x35
	.zero		2


	//----- nvinfo : EIATTR_PARAM_CBANK
	.align		4
        /*000c*/ 	.byte	0x04, 0x0a
        /*000e*/ 	.short	(.L_388 - .L_387)
	.align		4
.L_387:
        /*0010*/ 	.word	index@(.nv.constant0._ZN7cutlass13device_kernelIN5flash19enable_sm80_to_sm89INS1_16FlashAttnBwdSm80INS1_25CollectiveMainloopBwdSm80ILi1ELi1EN4cute5tupleIJNS5_1CILi64EEES8_NS7_ILi192EEEEEENS_10bfloat16_tEfNS_4arch4Sm80ELb0ELb0ELb0ELb0ELb1ELb0ELb0ELb0ELi2ELi2ELi2ELi2ELb1EEENS1_24CollectiveEpilogueBwdGQAISA_fSD_Li256ELb0ELb1EEENS1_19SingleTileSchedulerILb0ELb0ELb0ELi64EEEEEEEEEvNT_6ParamsE)
        /*0014*/ 	.short	0x0160
        /*0016*/ 	.short	0x0278


	//----- nvinfo : EIATTR_CBANK_PARAM_SIZE
	.align		4
.L_388:
        /*0018*/ 	.byte	0x03, 0x19
        /*001a*/ 	.short	0x0278


	//----- nvinfo : EIATTR_KPARAM_INFO
	.align		4
        /*001c*/ 	.byte	0x04, 0x17
        /*001e*/ 	.short	(.L_390 - .L_389)
.L_389:
        /*0020*/ 	.word	0x00000000
        /*0024*/ 	.short	0x0000
        /*0026*/ 	.short	0x0000
        /*0028*/ 	.byte	0x00, 0xf0, 0xe1, 0x09


	//----- nvinfo : EIATTR_MAXREG_COUNT
	.align		4
.L_390:
        /*002c*/ 	.byte	0x03, 0x1b
        /*002e*/ 	.short	0x00ff


	//----- nvinfo : EIATTR_NUM_BARRIERS
	.align		4
        /*0030*/ 	.byte	0x02, 0x4c
        /*0032*/ 	.byte	0x02
	.zero		1


	//----- nvinfo : EIATTR_MERCURY_ISA_VERSION
	.align		4
        /*0034*/ 	.byte	0x03, 0x5f
        /*0036*/ 	.short	0x0000


	//----- nvinfo : EIATTR_COOP_GROUP_MASK_REGIDS
	.align		4
        /*0038*/ 	.byte	0x04, 0x29
        /*003a*/ 	.short	(.L_392 - .L_391)


	//   ....[0]....
.L_391:
        /*003c*/ 	.word	0xffffffff


	//   ....[1]....
        /*0040*/ 	.word	0xffffffff


	//   ....[2]....
        /*0044*/ 	.word	0xffffffff


	//   ....[3]....
        /*0048*/ 	.word	0xffffffff


	//   ....[4]....
        /*004c*/ 	.word	0xffffffff


	//   ....[5]....
        /*0050*/ 	.word	0xffffffff


	//   ....[6]....
        /*0054*/ 	.word	0xffffffff


	//   ....[7]....
        /*0058*/ 	.word	0xffffffff


	//----- nvinfo : EIATTR_COOP_GROUP_INSTR_OFFSETS
	.align		4
.L_392:
        /*005c*/ 	.byte	0x04, 0x28
        /*005e*/ 	.short	(.L_394 - .L_393)


	//   ....[0]....
.L_393:
        /*0060*/ 	.word	0x00004e90


	//   ....[1]....
        /*0064*/ 	.word	0x00004ed0


	//   ....[2]....
        /*0068*/ 	.word	0x00005300


	//   ....[3]....
        /*006c*/ 	.word	0x00005310


	//   ....[4]....
        /*0070*/ 	.word	0x000054d0


	//   ....[5]....
        /*0074*/ 	.word	0x000055c0


	//   ....[6]....
        /*0078*/ 	.word	0x000058f0


	//   ....[7]....
        /*007c*/ 	.word	0x00005900


	//----- nvinfo : EIATTR_EXIT_INSTR_OFFSETS
	.align		4
.L_394:
        /*0080*/ 	.byte	0x04, 0x1c
        /*0082*/ 	.short	(.L_396 - .L_395)


	//   ....[0]....
.L_395:
        /*0084*/ 	.word	0x00000030


	//   ....[1]....
        /*0088*/ 	.word	0x00005910


	//   ....[2]....
        /*008c*/ 	.word	0x000059b0


	//----- nvinfo : EIATTR_CTAIDZ_USED
	.align		4
.L_396:
        /*0090*/ 	.byte	0x01, 0x04
	.zero		2


	//----- nvinfo : EIATTR_MAX_THREADS
	.align		4
        /*0094*/ 	.byte	0x04, 0x05
        /*0096*/ 	.short	(.L_398 - .L_397)
.L_397:
        /*0098*/ 	.word	0x00000100
        /*009c*/ 	.word	0x00000001
        /*00a0*/ 	.word	0x00000001


	//----- nvinfo : EIATTR_CRS_STACK_SIZE
	.align		4
.L_398:
        /*00a4*/ 	.byte	0x04, 0x1e
        /*00a6*/ 	.short	(.L_400 - .L_399)
.L_399:
        /*00a8*/ 	.word	0x00000000
.L_400:


//--------------------- .nv.info._ZN7cutlass13device_kernelIN5flash19enable_sm80_to_sm89INS1_16FlashAttnBwdSm80INS1_25CollectiveMainloopBwdSm80ILi1ELi1EN4cute5tupleIJNS5_1CILi64EEES8_NS7_ILi192EEEEEENS_10bfloat16_tEfNS_4arch4Sm80ELb0ELb0ELb0ELb1ELb0ELb0ELb0ELb0ELi2ELi2ELi2ELi2ELb1EEENS1_21CollectiveEpilogueBwdISA_SB_SD_Li256ELb1ELb0ELi4EEENS1_19SingleTileSchedulerILb1ELb0ELb0ELi64EEEEEEEEEvNT_6ParamsE --------------------------
	.section	.nv.info._ZN7cutlass13device_kernelIN5flash19enable_sm80_to_sm89INS1_16FlashAttnBwdSm80INS1_25CollectiveMainloopBwdSm80ILi1ELi1EN4cute5tupleIJNS5_1CILi64EEES8_NS7_ILi192EEEEEENS_10bfloat16_tEfNS_4arch4Sm80ELb0ELb0ELb0ELb1ELb0ELb0ELb0ELb0ELi2ELi2ELi2ELi2ELb1EEENS1_21CollectiveEpilogueBwdISA_SB_SD_Li256ELb1ELb0ELi4EEENS1_19SingleTileSchedulerILb1ELb0ELb0ELi64EEEEEEEEEvNT_6ParamsE,"",@"SHT_CUDA_INFO"
	.sectionflags	@""
	.align	4


	//----- nvinfo : EIATTR_CUDA_API_VERSION
	.align		4
        /*0000*/ 	.byte	0x04, 0x37
        /*0002*/ 	.short	(.L_402 - .L_401)
.L_401:
        /*0004*/ 	.word	0x00000082


	//----- nvinfo : EIATTR_SW2861232_WAR
	.align		4
.L_402:
        /*0008*/ 	.byte	0x01, 0x35
	.zero		2


	//----- nvinfo : EIATTR_PARAM_CBANK
	.align		4
        /*000c*/ 	.byte	0x04, 0x0a
        /*000e*/ 	.short	(.L_404 - .L_403)
	.align		4
.L_403:
        /*0010*/ 	.word	index@(.nv.constant0._ZN7cutlass13device_kernelIN5flash19enable_sm80_to_sm89INS1_16FlashAttnBwdSm80INS1_25CollectiveMainloopBwdSm80ILi1ELi1EN4cute5tupleIJNS5_1CILi64EEES8_NS7_ILi192EEEEEENS_10bfloat16_tEfNS_4arch4Sm80ELb0ELb0ELb0ELb1ELb0ELb0ELb0ELb0ELi2ELi2ELi2ELi2ELb1EEENS1_21CollectiveEpilogueBwdISA_SB_SD_Li256ELb1ELb0ELi4EEENS1_19SingleTileSchedulerILb1ELb0ELb0ELi64EEEEEEEEEvNT_6ParamsE)
        /*0014*/ 	.short	0x0160
        /*0016*/ 	.short	0x0270


	//----- nvinfo : EIATTR_CBANK_PARAM_SIZE
	.align		4
.L_404:
        /*0018*/ 	.byte	0x03, 0x19
        /*001a*/ 	.short	0x0270


	//----- nvinfo : EIATTR_KPARAM_INFO
	.align		4
        /*001c*/ 	.byte	0x04, 0x17
        /*001e*/ 	.short	(.L_406 - .L_405)
.L_405:
        /*0020*/ 	.word	0x00000000
        /*0024*/ 	.short	0x0000
        /*0026*/ 	.short	0x0000
        /*0028*/ 	.byte	0x00, 0xf0, 0xc1, 0x09


	//----- nvinfo : EIATTR_MAXREG_COUNT
	.align		4
.L_406:
        /*002c*/ 	.byte	0x03, 0x1b
        /*002e*/ 	.short	0x00ff


	//----- nvinfo : EIATTR_NUM_BARRIERS
	.align		4
        /*0030*/ 	.byte	0x02, 0x4c
        /*0032*/ 	.byte	0x02
	.zero		1


	//----- nvinfo : EIATTR_MERCURY_ISA_VERSION
	.align		4
        /*0034*/ 	.byte	0x03, 0x5f
        /*0036*/ 	.short	0x0000


	//----- nvinfo : EIATTR_COOP_GROUP_MASK_REGIDS
	.align		4
        /*0038*/ 	.byte	0x04, 0x29
        /*003a*/ 	.short	(.L_408 - .L_407)


	//   ....[0]....
.L_407:
        /*003c*/ 	.word	0xffffffff


	//----- nvinfo : EIATTR_COOP_GROUP_INSTR_OFFSETS
	.align		4
.L_408:
        /*0040*/ 	.byte	0x04, 0x28
        /*0042*/ 	.short	(.L_410 - .L_409)


	//   ....[0]....
.L_409:
        /*0044*/ 	.word	0x00000090


	//----- nvinfo : EIATTR_EXIT_INSTR_OFFSETS
	.align		4
.L_410:
        /*0048*/ 	.byte	0x04, 0x1c
        /*004a*/ 	.short	(.L_412 - .L_411)


	//   ....[0]....
.L_411:
        /*004c*/ 	.word	0x00000300


	//   ....[1]....
        /*0050*/ 	.word	0x00006030


	//   ....[2]....
        /*0054*/ 	.word	0x00006130


	//   ....[3]....
        /*0058*/ 	.word	0x00006150


	//   ....[4]....
        /*005c*/ 	.word	0x00006800


	//   ....[5]....
        /*0060*/ 	.word	0x000068f0


	//   ....[6]....
        /*0064*/ 	.word	0x00006910


	//----- nvinfo : EIATTR_CTAIDZ_USED
	.align		4
.L_412:
        /*0068*/ 	.byte	0x01, 0x04
	.zero		2


	//----- nvinfo : EIATTR_MAX_THREADS
	.align		4
        /*006c*/ 	.byte	0x04, 0x05
        /*006e*/ 	.short	(.L_414 - .L_413)
.L_413:
        /*0070*/ 	.word	0x00000100
        /*0074*/ 	.word	0x00000001
        /*0078*/ 	.word	0x00000001


	//----- nvinfo : EIATTR_CRS_STACK_SIZE
	.align		4
.L_414:
        /*007c*/ 	.byte	0x04, 0x1e
        /*007e*/ 	.short	(.L_416 - .L_415)
.L_415:
        /*0080*/ 	.word	0x00000000
.L_416:


//--------------------- .nv.info._ZN7cutlass13device_kernelIN5flash19enable_sm80_to_sm89INS1_16FlashAttnBwdSm80INS1_25CollectiveMainloopBwdSm80ILi1ELi1EN4cute5tupleIJNS5_1CILi64EEES8_NS7_ILi192EEEEEENS_10bfloat16_tEfNS_4arch4Sm80ELb0ELb0ELb0ELb1ELb1ELb0ELb0ELb0ELi2ELi2ELi2ELi2ELb1EEENS1_21CollectiveEpilogueBwdISA_SB_SD_Li256ELb1ELb0ELi4EEENS1_19SingleTileSchedulerILb1ELb0ELb0ELi64EEEEEEEEEvNT_6ParamsE --------------------------
	.section	.nv.info._ZN7cutlass13device_kernelIN5flash19enable_sm80_to_sm89INS1_16FlashAttnBwdSm80INS1_25CollectiveMainloopBwdSm80ILi1ELi1EN4cute5tupleIJNS5_1CILi64EEES8_NS7_ILi192EEEEEENS_10bfloat16_tEfNS_4arch4Sm80ELb0ELb0ELb0ELb1ELb1ELb0ELb0ELb0ELi2ELi2ELi2ELi2ELb1EEENS1_21CollectiveEpilogueBwdISA_SB_SD_Li256ELb1ELb0ELi4EEENS1_19SingleTileSchedulerILb1ELb0ELb0ELi64EEEEEEEEEvNT_6ParamsE,"",@"SHT_CUDA_INFO"
	.sectionflags	@""
	.align	4


	//----- nvinfo : EIATTR_CUDA_API_VERSION
	.align		4
        /*0000*/ 	.byte	0x04, 0x37
        /*0002*/ 	.short	(.L_418 - .L_417)
.L_417:
        /*0004*/ 	.word	0x00000082


	//----- nvinfo : EIATTR_SW2861232_WAR
	.align		4
.L_418:
        /*0008*/ 	.byte	0x01, 0x35
	.zero		2


	//----- nvinfo : EIATTR_PARAM_CBANK
	.align		4
        /*000c*/ 	.byte	0x04, 0x0a
        /*000e*/ 	.short	(.L_420 - .L_419)
	.align		4
.L_419:
        /*0010*/ 	.word	index@(.nv.constant0._ZN7cutlass13device_kernelIN5flash19enable_sm80_to_sm89INS1_16FlashAttnBwdSm80INS1_25CollectiveMainloopBwdSm80ILi1ELi1EN4cute5tupleIJNS5_1CILi64EEES8_NS7_ILi192EEEEEENS_10bfloat16_tEfNS_4arch4Sm80ELb0ELb0ELb0ELb1ELb1ELb0ELb0ELb0ELi2ELi2ELi2ELi2ELb1EEENS1_21CollectiveEpilogueBwdISA_SB_SD_Li256ELb1ELb0ELi4EEENS1_19SingleTileSchedulerILb1ELb0ELb0ELi64EEEEEEEEEvNT_6ParamsE)
        /*0014*/ 	.short	0x0160
        /*0016*/ 	.short	0x0270


	//----- nvinfo : EIATTR_CBANK_PARAM_SIZE
	.align		4
.L_420:
        /*0018*/ 	.byte	0x03, 0x19
        /*001a*/ 	.short	0x0270


	//----- nvinfo : EIATTR_KPARAM_INFO
	.align		4
        /*001c*/ 	.byte	0x04, 0x17
        /*001e*/ 	.short	(.L_422 - .L_421)
.L_421:
        /*0020*/ 	.word	0x00000000
        /*0024*/ 	.short	0x0000
        /*0026*/ 	.short	0x0000
        /*0028*/ 	.byte	0x00, 0xf0, 0xc1, 0x09


	//----- nvinfo : EIATTR_MAXREG_COUNT
	.align		4
.L_422:
        /*002c*/ 	.byte	0x03, 0x1b
        /*002e*/ 	.short	0x00ff


	//----- nvinfo : EIATTR_NUM_BARRIERS
	.align		4
        /*0030*/ 	.byte	0x02, 0x4c
        /*0032*/ 	.byte	0x02
	.zero		1


	//----- nvinfo : EIATTR_MERCURY_ISA_VERSION
	.align		4
        /*0034*/ 	.byte	0x03, 0x5f
        /*0036*/ 	.short	0x0000


	//----- nvinfo : EIATTR_COOP_GROUP_MASK_REGIDS
	.align		4
        /*0038*/ 	.byte	0x04, 0x29
        /*003a*/ 	.short	(.L_424 - .L_423)


	//   ....[0]....
.L_423:
        /*003c*/ 	.word	0xffffffff


	//----- nvinfo : EIATTR_COOP_GROUP_INSTR_OFFSETS
	.align		4
.L_424:
        /*0040*/ 	.byte	0x04, 0x28
        /*0042*/ 	.short	(.L_426 - .L_425)


	//   ....[0]....
.L_425:
        /*0044*/ 	.word	0x00000090


	//----- nvinfo : EIATTR_EXIT_INSTR_OFFSETS
	.align		4
.L_426:
        /*0048*/ 	.byte	0x04, 0x1c
        /*004a*/ 	.short	(.L_428 - .L_427)


	//   ....[0]....
.L_427:
        /*004c*/ 	.word	0x00000300


	//   ....[1]....
        /*0050*/ 	.word	0x00006030


	//   ....[2]....
        /*0054*/ 	.word	0x00006130


	//   ....[3]....
        /*0058*/ 	.word	0x00006150


	//   ....[4]....
        /*005c*/ 	.word	0x00006800


	//   ....[5]....
        /*0060*/ 	.word	0x000068f0


	//   ....[6]....
        /*0064*/ 	.word	0x00006910


	//----- nvinfo : EIATTR_CTAIDZ_USED
	.align		4
.L_428:
        /*0068*/ 	.byte	0x01, 0x04
	.zero		2


	//----- nvinfo : EIATTR_MAX_THREADS
	.align		4
        /*006c*/ 	.byte	0x04, 0x05
        /*006e*/ 	.short	(.L_430 - .L_429)
.L_429:
        /*0070*/ 	.word	0x00000100
        /*0074*/ 	.word	0x00000001
        /*0078*/ 	.word	0x00000001


	//----- nvinfo : EIATTR_CRS_STACK_SIZE
	.align		4
.L_430:
        /*007c*/ 	.byte	0x04, 0x1e
        /*007e*/ 	.short	(.L_432 - .L_431)
.L_431:
        /*0080*/ 	.word	0x00000000
.L_432:


//--------------------- .nv.info._ZN7cutlass13device_kernelIN5flash19enable_sm80_to_sm89INS1_16FlashAttnBwdSm80INS1_25CollectiveMainloopBwdSm80ILi1ELi1EN4cute5tupleIJNS5_1CILi64EEES8_NS7_ILi192EEEEEENS_10bfloat16_tEfNS_4arch4Sm80ELb0ELb0ELb0ELb1ELb0ELb0ELb0ELb0ELi2ELi2ELi2ELi2ELb1EEENS1_24CollectiveEpilogueBwdGQAISA_fSD_Li256ELb1ELb0EEENS1_19SingleTileSchedulerILb1ELb0ELb0ELi64EEEEEEEEEvNT_6ParamsE --------------------------
	.section	.nv.info._ZN7cutlass13device_kernelIN5flash19enable_sm80_to_sm89INS1_16FlashAttnBwdSm80INS1_25CollectiveMainloopBwdSm80ILi1ELi1EN4cute5tupleIJNS5_1CILi64EEES8_NS7_ILi192EEEEEENS_10bfloat16_tEfNS_4arch4Sm80ELb0ELb0ELb0ELb1ELb0ELb0ELb0ELb0ELi2ELi2ELi2ELi2ELb1EEENS1_24CollectiveEpilogueBwdGQAISA_fSD_Li256ELb1ELb0EEENS1_19SingleTileSchedulerILb1ELb0ELb0ELi64EEEEEEEEEvNT_6ParamsE,"",@"SHT_CUDA_INFO"
	.sectionflags	@""
	.align	4


	//----- nvinfo : EIATTR_CUDA_API_VERSION
	.align		4
        /*0000*/ 	.byte	0x04, 0x37
        /*0002*/ 	.short	(.L_434 - .L_433)
.L_433:
        /*0004*/ 	.word	0x00000082


	//----- nvinfo : EIATTR_SW2861232_WAR
	.align		4
.L_434:
        /*0008*/ 	.byte	0x01, 0x35
	.zero		2


	//----- nvinfo : EIATTR_PARAM_CBANK
	.align		4
        /*000c*/ 	.byte	0x04, 0x0a
        /*000e*/ 	.short	(.L_436 - .L_435)
	.align		4
.L_435:
        /*0010*/ 	.word	index@(.nv.constant0._ZN7cutlass13device_kernelIN5flash19enable_sm80_to_sm89INS1_16FlashAttnBwdSm80INS1_25CollectiveMainloopBwdSm80ILi1ELi1EN4cute5tupleIJNS5_1CILi64EEES8_NS7_ILi192EEEEEENS_10bfloat16_tEfNS_4arch4Sm80ELb0ELb0ELb0ELb1ELb0ELb0ELb0ELb0ELi2ELi2ELi2ELi2ELb1EEENS1_24CollectiveEpilogueBwdGQAISA_fSD_Li256ELb1ELb0EEENS1_19SingleTileSchedulerILb1ELb0ELb0ELi64EEEEEEEEEvNT_6ParamsE)
        /*0014*/ 	.short	0x0160
        /*0016*/ 	.short	0x0278


	//----- nvinfo : EIATTR_CBANK_PARAM_SIZE
	.align		4
.L_436:
        /*0018*/ 	.byte	0x03, 0x19
        /*001a*/ 	.short	0x0278


	//----- nvinfo : EIATTR_KPARAM_INFO
	.align		4
        /*001c*/ 	.byte	0x04, 0x17
        /*001e*/ 	.short	(.L_438 - .L_437)
.L_437:
        /*0020*/ 	.word	0x00000000
        /*0024*/ 	.short	0x0000
        /*0026*/ 	.short	0x0000
        /*0028*/ 	.byte	0x00, 0xf0, 0xe1, 0x09


	//----- nvinfo : EIATTR_MAXREG_COUNT
	.align		4
.L_438:
        /*002c*/ 	.byte	0x03, 0x1b
        /*002e*/ 	.short	0x00ff


	//----- nvinfo : EIATTR_NUM_BARRIERS
	.align		4
        /*0030*/ 	.byte	0x02, 0x4c
        /*0032*/ 	.byte	0x02
	.zero		1


	//----- nvinfo : EIATTR_MERCURY_ISA_VERSION
	.align		4
        /*0034*/ 	.byte	0x03, 0x5f
        /*0036*/ 	.short	0x0000


	//----- nvinfo : EIATTR_COOP_GROUP_MASK_REGIDS
	.align		4
        /*0038*/ 	.byte	0x04, 0x29
        /*003a*/ 	.short	(.L_440 - .L_439)


	//   ....[0]....
.L_439:
        /*003c*/ 	.word	0xffffffff


	//----- nvinfo : EIATTR_COOP_GROUP_INSTR_OFFSETS
	.align		4
.L_440:
        /*0040*/ 	.byte	0x04, 0x28
        /*0042*/ 	.short	(.L_442 - .L_441)


	//   ....[0]....
.L_441:
        /*0044*/ 	.word	0x00000090


	//----- nvinfo : EIATTR_EXIT_INSTR_OFFSETS
	.align		4
.L_442:
        /*0048*/ 	.byte	0x04, 0x1c
        /*004a*/ 	.short	(.L_444 - .L_443)


	//   ....[0]....
.L_443:
        /*004c*/ 	.word	0x00000300


	//   ....[1]....
        /*0050*/ 	.word	0x00005010


	//   ....[2]....
        /*0054*/ 	.word	0x00005930


	//----- nvinfo : EIATTR_CTAIDZ_USED
	.align		4
.L_444:
        /*0058*/ 	.byte	0x01, 0x04
	.zero		2


	//----- nvinfo : EIATTR_MAX_THREADS
	.align		4
        /*005c*/ 	.byte	0x04, 0x05
        /*005e*/ 	.short	(.L_446 - .L_445)
.L_445:
        /*0060*/ 	.word	0x00000100
        /*0064*/ 	.word	0x00000001
        /*0068*/ 	.word	0x00000001
.L_446:


//--------------------- .nv.info._ZN7cutlass13device_kernelIN5flash19enable_sm80_to_sm89INS1_16FlashAttnBwdSm80INS1_25CollectiveMainloopBwdSm80ILi1ELi1EN4cute5tupleIJNS5_1CILi64EEES8_NS7_ILi192EEEEEENS_10bfloat16_tEfNS_4arch4Sm80ELb0ELb0ELb0ELb1ELb1ELb0ELb0ELb0ELi2ELi2ELi2ELi2ELb1EEENS1_24CollectiveEpilogueBwdGQAISA_fSD_Li256ELb1ELb1EEENS1_19SingleTileSchedulerILb1ELb0ELb0ELi64EEEEEEEEEvNT_6ParamsE --------------------------
	.section	.nv.info._ZN7cutlass13device_kernelIN5flash19enable_sm80_to_sm89INS1_16FlashAttnBwdSm80INS1_25CollectiveMainloopBwdSm80ILi1ELi1EN4cute5tupleIJNS5_1CILi64EEES8_NS7_ILi192EEEEEENS_10bfloat16_tEfNS_4arch4Sm80ELb0ELb0ELb0ELb1ELb1ELb0ELb0ELb0ELi2ELi2ELi2ELi2ELb1EEENS1_24CollectiveEpilogueBwdGQAISA_fSD_Li256ELb1ELb1EEENS1_19SingleTileSchedulerILb1ELb0ELb0ELi64EEEEEEEEEvNT_6ParamsE,"",@"SHT_CUDA_INFO"
	.sectionflags	@""
	.align	4


	//----- nvinfo : EIATTR_CUDA_API_VERSION
	.align		4
        /*0000*/ 	.byte	0x04, 0x37
        /*0002*/ 	.short	(.L_448 - .L_447)
.L_447:
        /*0004*/ 	.word	0x00000082


	//----- nvinfo : EIATTR_SW2861232_WAR
	.align		4
.L_448:
        /*0008*/ 	.byte	0x01, 0x35
	.zero		2


	//----- nvinfo : EIATTR_PARAM_CBANK
	.align		4
        /*000c*/ 	.byte	0x04, 0x0a
        /*000e*/ 	.short	(.L_450 - .L_449)
	.align		4
.L_449:
        /*0010*/ 	.word	index@(.nv.constant0._ZN7cutlass13device_kernelIN5flash19enable_sm80_to_sm89INS1_16FlashAttnBwdSm80INS1_25CollectiveMainloopBwdSm80ILi1ELi1EN4cute5tupleIJNS5_1CILi64EEES8_NS7_ILi192EEEEEENS_10bfloat16_tEfNS_4arch4Sm80ELb0ELb0ELb0ELb1ELb1ELb0ELb0ELb0ELi2ELi2ELi2ELi2ELb1EEENS1_24CollectiveEpilogueBwdGQAISA_fSD_Li256ELb1ELb1EEENS1_19SingleTileSchedulerILb1ELb0ELb0ELi64EEEEEEEEEvNT_6ParamsE)
        /*0014*/ 	.short	0x0160
        /*0016*/ 	.short	0x0278


	//----- nvinfo : EIATTR_CBANK_PARAM_SIZE
	.align		4
.L_450:
        /*0018*/ 	.byte	0x03, 0x19
        /*001a*/ 	.short	0x0278


	//----- nvinfo : EIATTR_KPARAM_INFO
	.align		4
        /*001c*/ 	.byte	0x04, 0x17
        /*001e*/ 	.short	(.L_452 - .L_451)
.L_451:
        /*0020*/ 	.word	0x00000000
        /*0024*/ 	.short	0x0000
        /*0026*/ 	.short	0x0000
        /*0028*/ 	.byte	0x00, 0xf0, 0xe1, 0x09


	//----- nvinfo : EIATTR_MAXREG_COUNT
	.align		4
.L_452:
        /*002c*/ 	.byte	0x03, 0x1b
        /*002e*/ 	.short	0x00ff


	//----- nvinfo : EIATTR_NUM_BARRIERS
	.align		4
        /*0030*/ 	.byte	0x02, 0x4c
        /*0032*/ 	.byte	0x02
	.zero		1


	//----- nvinfo : EIATTR_MERCURY_ISA_VERSION
	.align		4
        /*0034*/ 	.byte	0x03, 0x5f
        /*0036*/ 	.short	0x0000


	//----- nvinfo : EIATTR_COOP_GROUP_MASK_REGIDS
	.align		4
        /*0038*/ 	.byte	0x04, 0x29
        /*003a*/ 	.short	(.L_454 - .L_453)


	//   ....[0]....
.L_453:
        /*003c*/ 	.word	0xffffffff


	//   ....[1]....
        /*0040*/ 	.word	0xffffffff


	//   ....[2]....
        /*0044*/ 	.word	0xffffffff


	//   ....[3]....
        /*0048*/ 	.word	0xffffffff


	//   ....[4]....
        /*004c*/ 	.word	0xffffffff


	//   ....[5]....
        /*0050*/ 	.word	0xffffffff


	//   ....[6]....
        /*0054*/ 	.word	0xffffffff


	//   ....[7]....
        /*0058*/ 	.word	0xffffffff


	//   ....[8]....
        /*005c*/ 	.word	0xffffffff


	//----- nvinfo : EIATTR_COOP_GROUP_INSTR_OFFSETS
	.align		4
.L_454:
        /*0060*/ 	.byte	0x04, 0x28
        /*0062*/ 	.short	(.L_456 - .L_455)


	//   ....[0]....
.L_455:
        /*0064*/ 	.word	0x00000090


	//   ....[1]....
        /*0068*/ 	.word	0x00005350


	//   ....[2]....
        /*006c*/ 	.word	0x00005390


	//   ....[3]....
        /*0070*/ 	.word	0x00005780


	//   ....[4]....
        /*0074*/ 	.word	0x00005790


	//   ....[5]....
        /*0078*/ 	.word	0x00005920


	//   ....[6]....
        /*007c*/ 	.word	0x00005970


	//   ....[7]....
        /*0080*/ 	.word	0x00005d20


	//   ....[8]....
        /*0084*/ 	.word	0x00005d30


	//----- nvinfo : EIATTR_EXIT_INSTR_OFFSETS
	.align		4
.L_456:
        /*0088*/ 	.byte	0x04, 0x1c
        /*008a*/ 	.short	(.L_458 - .L_457)


	//   ....[0]....
.L_457:
        /*008c*/ 	.word	0x00000300


	//   ....[1]....
        /*0090*/ 	.word	0x00005010


	//   ....[2]....
        /*0094*/ 	.word	0x00005d40


	//   ....[3]....
        /*0098*/ 	.word	0x00005de0


	//----- nvinfo : EIATTR_CTAIDZ_USED
	.align		4
.L_458:
        /*009c*/ 	.byte	0x01, 0x04
	.zero		2


	//----- nvinfo : EIATTR_MAX_THREADS
	.align		4
        /*00a0*/ 	.byte	0x04, 0x05
        /*00a2*/ 	.short	(.L_460 - .L_459)
.L_459:
        /*00a4*/ 	.word	0x00000100
        /*00a8*/ 	.word	0x00000001
        /*00ac*/ 	.word	0x00000001


	//----- nvinfo : EIATTR_CRS_STACK_SIZE
	.align		4
.L_460:
        /*00b0*/ 	.byte	0x04, 0x1e
        /*00b2*/ 	.short	(.L_462 - .L_461)
.L_461:
        /*00b4*/ 	.word	0x00000000
.L_462:


//--------------------- .nv.info._ZN7cutlass13device_kernelIN5flash19enable_sm80_to_sm89INS1_16FlashAttnBwdSm80INS1_25CollectiveMainloopBwdSm80ILi1ELi1EN4cute5tupleIJNS5_1CILi64EEES8_NS7_ILi192EEEEEENS_10bfloat16_tEfNS_4arch4Sm80ELb0ELb1ELb0ELb0ELb0ELb0ELb0ELb0ELi2ELi2ELi2ELi2ELb1EEENS1_21CollectiveEpilogueBwdISA_SB_SD_Li256ELb0ELb0ELi4EEENS1_19SingleTileSchedulerILb0ELb0ELb0ELi64EEEEEEEEEvNT_6ParamsE --------------------------
	.section	.nv.info._ZN7cutlass13device_kernelIN5flash19enable_sm80_to_sm89INS1_16FlashAttnBwdSm80INS1_25CollectiveMainloopBwdSm80ILi1ELi1EN4cute5tupleIJNS5_1CILi64EEES8_NS7_ILi192EEEEEENS_10bfloat16_tEfNS_4arch4Sm80ELb0ELb1ELb0ELb0ELb0ELb0ELb0ELb0ELi2ELi2ELi2ELi2ELb1EEENS1_21CollectiveEpilogueBwdISA_SB_SD_Li256ELb0ELb0ELi4EEENS1_19SingleTileSchedulerILb0ELb0ELb0ELi64EEEEEEEEEvNT_6ParamsE,"",@"SHT_CUDA_INFO"
	.sectionflags	@""
	.align	4


	//----- nvinfo : EIATTR_CUDA_API_VERSION
	.align		4
        /*0000*/ 	.byte	0x04, 0x37
        /*0002*/ 	.short	(.L_464 - .L_463)
.L_463:
        /*0004*/ 	.word	0x00000082


	//----- nvinfo : EIATTR_SW2861232_WAR
	.align		4
.L_464:
        /*0008*/ 	.byte	0x01, 0x35
	.zero		2


	//----- nvinfo : EIATTR_PARAM_CBANK
	.align		4
        /*000c*/ 	.byte	0x04, 0x0a
        /*000e*/ 	.short	(.L_466 - .L_465)
	.align		4
.L_465:
        /*0010*/ 	.word	index@(.nv.constant0._ZN7cutlass13device_kernelIN5flash19enable_sm80_to_sm89INS1_16FlashAttnBwdSm80INS1_25CollectiveMainloopBwdSm80ILi1ELi1EN4cute5tupleIJNS5_1CILi64EEES8_NS7_ILi192EEEEEENS_10bfloat16_tEfNS_4arch4Sm80ELb0ELb1ELb0ELb0ELb0ELb0ELb0ELb0ELi2ELi2ELi2ELi2ELb1EEENS1_21CollectiveEpilogueBwdISA_SB_SD_Li256ELb0ELb0ELi4EEENS1_19SingleTileSchedulerILb0ELb0ELb0ELi64EEEEEEEEEvNT_6ParamsE)
        /*0014*/ 	.short	0x0160
        /*0016*/ 	.short	0x0270


	//----- nvinfo : EIATTR_CBANK_PARAM_SIZE
	.align		4
.L_466:
        /*0018*/ 	.byte	0x03, 0x19
        /*001a*/ 	.short	0x0270


	//----- nvinfo : EIATTR_KPARAM_INFO
	.align		4
        /*001c*/ 	.byte	0x04, 0x17
        /*001e*/ 	.short	(.L_468 - .L_467)
.L_467:
        /*0020*/ 	.word	0x00000000
        /*0024*/ 	.short	0x0000
        /*0026*/ 	.short	0x0000
        /*0028*/ 	.byte	0x00, 0xf0, 0xc1, 0x09


	//----- nvinfo : EIATTR_MAXREG_COUNT
	.align		4
.L_468:
        /*002c*/ 	.byte	0x03, 0x1b
        /*002e*/ 	.short	0x00ff


	//----- nvinfo : EIATTR_NUM_BARRIERS
	.align		4
        /*0030*/ 	.byte	0x02, 0x4c
        /*0032*/ 	.byte	0x02
	.zero		1


	//----- nvinfo : EIATTR_MERCURY_ISA_VERSION
	.align		4
        /*0034*/ 	.byte	0x03, 0x5f
        /*0036*/ 	.short	0x0000


	//----- nvinfo : EIATTR_EXIT_INSTR_OFFSETS
	.align		4
        /*0038*/ 	.byte	0x04, 0x1c
        /*003a*/ 	.short	(.L_470 - .L_469)


	//   ....[0]....
.L_469:
        /*003c*/ 	.word	0x00000030


	//   ....[1]....
        /*0040*/ 	.word	0x000067e0


	//   ....[2]....
        /*0044*/ 	.word	0x000068e0


	//   ....[3]....
        /*0048*/ 	.word	0x00006900


	//   ....[4]....
        /*004c*/ 	.word	0x00006e80


	//   ....[5]....
        /*0050*/ 	.word	0x00006f70


	//   ....[6]....
        /*0054*/ 	.word	0x00006f90


	//----- nvinfo : EIATTR_CTAIDZ_USED
	.align		4
.L_470:
        /*0058*/ 	.byte	0x01, 0x04
	.zero		2


	//----- nvinfo : EIATTR_MAX_THREADS
	.align		4
        /*005c*/ 	.byte	0x04, 0x05
        /*005e*/ 	.short	(.L_472 - .L_471)
.L_471:
        /*0060*/ 	.word	0x00000100
        /*0064*/ 	.word	0x00000001
        /*0068*/ 	.word	0x00000001


	//----- nvinfo : EIATTR_CRS_STACK_SIZE
	.align		4
.L_472:
        /*006c*/ 	.byte	0x04, 0x1e
        /*006e*/ 	.short	(.L_474 - .L_473)
.L_473:
        /*0070*/ 	.word	0x00000000
.L_474:


//--------------------- .nv.info._ZN7cutlass13device_kernelIN5flash19enable_sm80_to_sm89INS1_16FlashAttnBwdSm80INS1_25CollectiveMainloopBwdSm80ILi1ELi1EN4cute5tupleIJNS5_1CILi64EEES8_NS7_ILi192EEEEEENS_10bfloat16_tEfNS_4arch4Sm80ELb0ELb1ELb0ELb0ELb1ELb0ELb0ELb0ELi2ELi2ELi2ELi2ELb1EEENS1_21CollectiveEpilogueBwdISA_SB_SD_Li256ELb0ELb0ELi4EEENS1_19SingleTileSchedulerILb0ELb0ELb0ELi64EEEEEEEEEvNT_6ParamsE --------------------------
	.section	.nv.info._ZN7cutlass13device_kernelIN5flash19enable_sm80_to_sm89INS1_16FlashAttnBwdSm80INS1_25CollectiveMainloopBwdSm80ILi1ELi1EN4cute5tupleIJNS5_1CILi64EEES8_NS7_ILi192EEEEEENS_10bfloat16_tEfNS_4arch4Sm80ELb0ELb1ELb0ELb0ELb1ELb0ELb0ELb0ELi2ELi2ELi2ELi2ELb1EEENS1_21CollectiveEpilogueBwdISA_SB_SD_Li256ELb0ELb0ELi4EEENS1_19SingleTileSchedulerILb0ELb0ELb0ELi64EEEEEEEEEvNT_6ParamsE,"",@"SHT_CUDA_INFO"
	.sectionflags	@""
	.align	4


	//----- nvinfo : EIATTR_CUDA_API_VERSION
	.align		4
        /*0000*/ 	.byte	0x04, 0x37
        /*0002*/ 	.short	(.L_476 - .L_475)
.L_475:
        /*0004*/ 	.word	0x00000082


	//----- nvinfo : EIATTR_SW2861232_WAR
	.align		4
.L_476:
        /*0008*/ 	.byte	0x01, 0x35
	.zero		2


	//----- nvinfo : EIATTR_PARAM_CBANK
	.align		4
        /*000c*/ 	.byte	0x04, 0x0a
        /*000e*/ 	.short	(.L_478 - .L_477)
	.align		4
.L_477:
        /*0010*/ 	.word	index@(.nv.constant0._ZN7cutlass13device_kernelIN5flash19enable_sm80_to_sm89INS1_16FlashAttnBwdSm80INS1_25CollectiveMainloopBwdSm80ILi1ELi1EN4cute5tupleIJNS5_1CILi64EEES8_NS7_ILi192EEEEEENS_10bfloat16_tEfNS_4arch4Sm80ELb0ELb1ELb0ELb0ELb1ELb0ELb0ELb0ELi2ELi2ELi2ELi2ELb1EEENS1_21CollectiveEpilogueBwdISA_SB_SD_Li256ELb0ELb0ELi4EEENS1_19SingleTileSchedulerILb0ELb0ELb0ELi64EEEEEEEEEvNT_6ParamsE)
        /*0014*/ 	.short	0x0160
        /*0016*/ 	.short	0x0270


	//----- nvinfo : EIATTR_CBANK_PARAM_SIZE
	.align		4
.L_478:
        /*0018*/ 	.byte	0x03, 0x19
        /*001a*/ 	.short	0x0270


	//----- nvinfo : EIATTR_KPARAM_INFO
	.align		4
        /*001c*/ 	.byte	0x04, 0x17
        /*001e*/ 	.short	(.L_480 - .L_479)
.L_479:
        /*0020*/ 	.word	0x00000000
        /*0024*/ 	.short	0x0000
        /*0026*/ 	.short	0x0000
        /*0028*/ 	.byte	0x00, 0xf0, 0xc1, 0x09


	//----- nvinfo : EIATTR_MAXREG_COUNT
	.align		4
.L_480:
        /*002c*/ 	.byte	0x03, 0x1b
        /*002e*/ 	.short	0x00ff


	//----- nvinfo : EIATTR_NUM_BARRIERS
	.align		4
        /*0030*/ 	.byte	0x02, 0x4c
        /*0032*/ 	.byte	0x02
	.zero		1


	//----- nvinfo : EIATTR_MERCURY_ISA_VERSION
	.align		4
        /*0034*/ 	.byte	0x03, 0x5f
        /*0036*/ 	.short	0x0000


	//----- nvinfo : EIATTR_EXIT_INSTR_OFFSETS
	.align		4
        /*0038*/ 	.byte	0x04, 0x1c
        /*003a*/ 	.short	(.L_482 - .L_481)


	//   ....[0]....
.L_481:
        /*003c*/ 	.word	0x00000030


	//   ....[1]....
        /*0040*/ 	.word	0x000067e0


	//   ....[2]....
        /*0044*/ 	.word	0x000068e0


	//   ....[3]....
        /*0048*/ 	.word	0x00006900


	//   ....[4]....
        /*004c*/ 	.word	0x00006e80


	//   ....[5]....
        /*0050*/ 	.word	0x00006f70


	//   ....[6]....
        /*0054*/ 	.word	0x00006f90


	//----- nvinfo : EIATTR_CTAIDZ_USED
	.align		4
.L_482:
        /*0058*/ 	.byte	0x01, 0x04
	.zero		2


	//----- nvinfo : EIATTR_MAX_THREADS
	.align		4
        /*005c*/ 	.byte	0x04, 0x05
        /*005e*/ 	.short	(.L_484 - .L_483)
.L_483:
        /*0060*/ 	.word	0x00000100
        /*0064*/ 	.word	0x00000001
        /*0068*/ 	.word	0x00000001


	//----- nvinfo : EIATTR_CRS_STACK_SIZE
	.align		4
.L_484:
        /*006c*/ 	.byte	0x04, 0x1e
        /*006e*/ 	.short	(.L_486 - .L_485)
.L_485:
        /*0070*/ 	.word	0x00000000
.L_486:


//--------------------- .nv.info._ZN7cutlass13device_kernelIN5flash19enable_sm80_to_sm89INS1_16FlashAttnBwdSm80INS1_25CollectiveMainloopBwdSm80ILi1ELi1EN4cute5tupleIJNS5_1CILi64EEES8_NS7_ILi192EEEEEENS_10bfloat16_tEfNS_4arch4Sm80ELb0ELb1ELb0ELb0ELb0ELb0ELb0ELb0ELi2ELi2ELi2ELi2ELb1EEENS1_24CollectiveEpilogueBwdGQAISA_fSD_Li256ELb0ELb0EEENS1_19SingleTileSchedulerILb0ELb0ELb0ELi64EEEEEEEEEvNT_6ParamsE --------------------------
	.section	.nv.info._ZN7cutlass13device_kernelIN5flash19enable_sm80_to_sm89INS1_16FlashAttnBwdSm80INS1_25CollectiveMainloopBwdSm80ILi1ELi1EN4cute5tupleIJNS5_1CILi64EEES8_NS7_ILi192EEEEEENS_10bfloat16_tEfNS_4arch4Sm80ELb0ELb1ELb0ELb0ELb0ELb0ELb0ELb0ELi2ELi2ELi2ELi2ELb1EEENS1_24CollectiveEpilogueBwdGQAISA_fSD_Li256ELb0ELb0EEENS1_19SingleTileSchedulerILb0ELb0ELb0ELi64EEEEEEEEEvNT_6ParamsE,"",@"SHT_CUDA_INFO"
	.sectionflags	@""
	.align	4


	//----- nvinfo : EIATTR_CUDA_API_VERSION
	.align		4
        /*0000*/ 	.byte	0x04, 0x37
        /*0002*/ 	.short	(.L_488 - .L_487)
.L_487:
        /*0004*/ 	.word	0x00000082


	//----- nvinfo : EIATTR_SW2861232_WAR
	.align		4
.L_488:
        /*0008*/ 	.byte	0x01, 0x35
	.zero		2


	//----- nvinfo : EIATTR_PARAM_CBANK
	.align		4
        /*000c*/ 	.byte	0x04, 0x0a
        /*000e*/ 	.short	(.L_490 - .L_489)
	.align		4
.L_489:
        /*0010*/ 	.word	index@(.nv.constant0._ZN7cutlass13device_kernelIN5flash19enable_sm80_to_sm89INS1_16FlashAttnBwdSm80INS1_25CollectiveMainloopBwdSm80ILi1ELi1EN4cute5tupleIJNS5_1CILi64EEES8_NS7_ILi192EEEEEENS_10bfloat16_tEfNS_4arch4Sm80ELb0ELb1ELb0ELb0ELb0ELb0ELb0ELb0ELi2ELi2ELi2ELi2ELb1EEENS1_24CollectiveEpilogueBwdGQAISA_fSD_Li256ELb0ELb0EEENS1_19SingleTileSchedulerILb0ELb0ELb0ELi64EEEEEEEEEvNT_6ParamsE)
        /*0014*/ 	.short	0x0160
        /*0016*/ 	.short	0x0278


	//----- nvinfo : EIATTR_CBANK_PARAM_SIZE
	.align		4
.L_490:
        /*0018*/ 	.byte	0x03, 0x19
        /*001a*/ 	.short	0x0278


	//----- nvinfo : EIATTR_KPARAM_INFO
	.align		4
        /*001c*/ 	.byte	0x04, 0x17
        /*001e*/ 	.short	(.L_492 - .L_491)
.L_491:
        /*0020*/ 	.word	0x00000000
        /*0024*/ 	.short	0x0000
        /*0026*/ 	.short	0x0000
        /*0028*/ 	.byte	0x00, 0xf0, 0xe1, 0x09


	//----- nvinfo : EIATTR_MAXREG_COUNT
	.align		4
.L_492:
        /*002c*/ 	.byte	0x03, 0x1b
        /*002e*/ 	.short	0x00ff


	//----- nvinfo : EIATTR_NUM_BARRIERS
	.align		4
        /*0030*/ 	.byte	0x02, 0x4c
        /*0032*/ 	.byte	0x02
	.zero		1


	//----- nvinfo : EIATTR_MERCURY_ISA_VERSION
	.align		4
        /*0034*/ 	.byte	0x03, 0x5f
        /*0036*/ 	.short	0x0000


	//----- nvinfo : EIATTR_EXIT_INSTR_OFFSETS
	.align		4
        /*0038*/ 	.byte	0x04, 0x1c
        /*003a*/ 	.short	(.L_494 - .L_493)


	//   ....[0]....
.L_493:
        /*003c*/ 	.word	0x00000030


	//   ....[1]....
        /*0040*/ 	.word	0x00005860


	//   ....[2]....
        /*0044*/ 	.word	0x00006080


	//----- nvinfo : EIATTR_CTAIDZ_USED
	.align		4
.L_494:
        /*0048*/ 	.byte	0x01, 0x04
	.zero		2


	//----- nvinfo : EIATTR_MAX_THREADS
	.align		4
        /*004c*/ 	.byte	0x04, 0x05
        /*004e*/ 	.short	(.L_496 - .L_495)
.L_495:
        /*0050*/ 	.word	0x00000100
        /*0054*/ 	.word	0x00000001
        /*0058*/ 	.word	0x00000001


	//----- nvinfo : EIATTR_CRS_STACK_SIZE
	.align		4
.L_496:
        /*005c*/ 	.byte	0x04, 0x1e
        /*005e*/ 	.short	(.L_498 - .L_497)
.L_497:
        /*0060*/ 	.word	0x00000000
.L_498:


//--------------------- .nv.info._ZN7cutlass13device_kernelIN5flash19enable_sm80_to_sm89INS1_16FlashAttnBwdSm80INS1_25CollectiveMainloopBwdSm80ILi1ELi1EN4cute5tupleIJNS5_1CILi64EEES8_NS7_ILi192EEEEEENS_10bfloat16_tEfNS_4arch4Sm80ELb0ELb1ELb0ELb0ELb1ELb0ELb0ELb0ELi2ELi2ELi2ELi2ELb1EEENS1_24CollectiveEpilogueBwdGQAISA_fSD_Li256ELb0ELb1EEENS1_19SingleTileSchedulerILb0ELb0ELb0ELi64EEEEEEEEEvNT_6ParamsE --------------------------
	.section	.nv.info._ZN7cutlass13device_kernelIN5flash19enable_sm80_to_sm89INS1_16FlashAttnBwdSm80INS1_25CollectiveMainloopBwdSm80ILi1ELi1EN4cute5tupleIJNS5_1CILi64EEES8_NS7_ILi192EEEEEENS_10bfloat16_tEfNS_4arch4Sm80ELb0ELb1ELb0ELb0ELb1ELb0ELb0ELb0ELi2ELi2ELi2ELi2ELb1EEENS1_24CollectiveEpilogueBwdGQAISA_fSD_Li256ELb0ELb1EEENS1_19SingleTileSchedulerILb0ELb0ELb0ELi64EEEEEEEEEvNT_6ParamsE,"",@"SHT_CUDA_INFO"
	.sectionflags	@""
	.align	4


	//----- nvinfo : EIATTR_CUDA_API_VERSION
	.align		4
        /*0000*/ 	.byte	0x04, 0x37
        /*0002*/ 	.short	(.L_500 - .L_499)
.L_499:
        /*0004*/ 	.word	0x00000082


	//----- nvinfo : EIATTR_SW2861232_WAR
	.align		4
.L_500:
        /*0008*/ 	.byte	0x01, 0x35
	.zero		2


	//----- nvinfo : EIATTR_PARAM_CBANK
	.align		4
        /*000c*/ 	.byte	0x04, 0x0a
        /*000e*/ 	.short	(.L_502 - .L_501)
	.align		4
.L_501:
        /*0010*/ 	.word	index@(.nv.constant0._ZN7cutlass13device_kernelIN5flash19enable_sm80_to_sm89INS1_16FlashAttnBwdSm80INS1_25CollectiveMainloopBwdSm80ILi1ELi1EN4cute5tupleIJNS5_1CILi64EEES8_NS7_ILi192EEEEEENS_10bfloat16_tEfNS_4arch4Sm80ELb0ELb1ELb0ELb0ELb1ELb0ELb0ELb0ELi2ELi2ELi2ELi2ELb1EEENS1_24CollectiveEpilogueBwdGQAISA_fSD_Li256ELb0ELb1EEENS1_19SingleTileSchedulerILb0ELb0ELb0ELi64EEEEEEEEEvNT_6ParamsE)
        /*0014*/ 	.short	0x0160
        /*0016*/ 	.short	0x0278


	//----- nvinfo : EIATTR_CBANK_PARAM_SIZE
	.align		4
.L_502:
        /*0018*/ 	.byte	0x03, 0x19
        /*001a*/ 	.short	0x0278


	//----- nvinfo : EIATTR_KPARAM_INFO
	.align		4
        /*001c*/ 	.byte	0x04, 0x17
        /*001e*/ 	.short	(.L_504 - .L_503)
.L_503:
        /*0020*/ 	.word	0x00000000
        /*0024*/ 	.short	0x0000
        /*0026*/ 	.short	0x0000
        /*0028*/ 	.byte	0x00, 0xf0, 0xe1, 0x09


	//----- nvinfo : EIATTR_MAXREG_COUNT
	.align		4
.L_504:
        /*002c*/ 	.byte	0x03, 0x1b
        /*002e*/ 	.short	0x00ff


	//----- nvinfo : EIATTR_NUM_BARRIERS
	.align		4
        /*0030*/ 	.byte	0x02, 0x4c
        /*0032*/ 	.byte	0x02
	.zero		1


	//----- nvinfo : EIATTR_MERCURY_ISA_VERSION
	.align		4
        /*0034*/ 	.byte	0x03, 0x5f
        /*0036*/ 	.short	0x0000


	//----- nvinfo : EIATTR_COOP_GROUP_MASK_REGIDS
	.align		4
        /*0038*/ 	.byte	0x04, 0x29
        /*003a*/ 	.short	(.L_506 - .L_505)


	//   ....[0]....
.L_505:
        /*003c*/ 	.word	0xffffffff


	//   ....[1]....
        /*0040*/ 	.word	0xffffffff


	//   ....[2]....
        /*0044*/ 	.word	0xffffffff


	//   ....[3]....
        /*0048*/ 	.word	0xffffffff


	//   ....[4]....
        /*004c*/ 	.word	0xffffffff


	//   ....[5]....
        /*0050*/ 	.word	0xffffffff


	//   ....[6]....
        /*0054*/ 	.word	0xffffffff


	//   ....[7]....
        /*0058*/ 	.word	0xffffffff


	//----- nvinfo : EIATTR_COOP_GROUP_INSTR_OFFSETS
	.align		4
.L_506:
        /*005c*/ 	.byte	0x04, 0x28
        /*005e*/ 	.short	(.L_508 - .L_507)


	//   ....[0]....
.L_507:
        /*0060*/ 	.word	0x00005ac0


	//   ....[1]....
        /*0064*/ 	.word	0x00005af0


	//   ....[2]....
        /*0068*/ 	.word	0x00005ee0


	//   ....[3]....
        /*006c*/ 	.word	0x00005ef0


	//   ....[4]....
        /*0070*/ 	.word	0x00006080


	//   ....[5]....
        /*0074*/ 	.word	0x000060d0


	//   ....[6]....
        /*0078*/ 	.word	0x00006480


	//   ....[7]....
        /*007c*/ 	.word	0x00006490


	//----- nvinfo : EIATTR_EXIT_INSTR_OFFSETS
	.align		4
.L_508:
        /*0080*/ 	.byte	0x04, 0x1c
        /*0082*/ 	.short	(.L_510 - .L_509)


	//   ....[0]....
.L_509:
        /*0084*/ 	.word	0x00000030


	//   ....[1]....
        /*0088*/ 	.word	0x00005860


	//   ....[2]....
        /*008c*/ 	.word	0x000064a0


	//   ....[3]....
        /*0090*/ 	.word	0x00006540


	//----- nvinfo : EIATTR_CTAIDZ_USED
	.align		4
.L_510:
        /*0094*/ 	.byte	0x01, 0x04
	.zero		2


	//----- nvinfo : EIATTR_MAX_THREADS
	.align		4
        /*0098*/ 	.byte	0x04, 0x05
        /*009a*/ 	.short	(.L_512 - .L_511)
.L_511:
        /*009c*/ 	.word	0x00000100
        /*00a0*/ 	.word	0x00000001
        /*00a4*/ 	.word	0x00000001


	//----- nvinfo : EIATTR_CRS_STACK_SIZE
	.align		4
.L_512:
        /*00a8*/ 	.byte	0x04, 0x1e
        /*00aa*/ 	.short	(.L_514 - .L_513)
.L_513:
        /*00ac*/ 	.word	0x00000000
.L_514:


//--------------------- .nv.info._ZN7cutlass13device_kernelIN5flash19enable_sm80_to_sm89INS1_16FlashAttnBwdSm80INS1_25CollectiveMainloopBwdSm80ILi1ELi1EN4cute5tupleIJNS5_1CILi64EEES8_NS7_ILi192EEEEEENS_10bfloat16_tEfNS_4arch4Sm80ELb0ELb1ELb0ELb1ELb0ELb0ELb0ELb0ELi2ELi2ELi2ELi2ELb1EEENS1_21CollectiveEpilogueBwdISA_SB_SD_Li256ELb1ELb0ELi4EEENS1_19SingleTileSchedulerILb1ELb0ELb0ELi64EEEEEEEEEvNT_6ParamsE --------------------------
	.section	.nv.info._ZN7cutlass13device_kernelIN5flash19enable_sm80_to_sm89INS1_16FlashAttnBwdSm80INS1_25CollectiveMainloopBwdSm80ILi1ELi1EN4cute5tupleIJNS5_1CILi64EEES8_NS7_ILi192EEEEEENS_10bfloat16_tEfNS_4arch4Sm80ELb0ELb1ELb0ELb1ELb0ELb0ELb0ELb0ELi2ELi2ELi2ELi2ELb1EEENS1_21CollectiveEpilogueBwdISA_SB_SD_Li256ELb1ELb0ELi4EEENS1_19SingleTileSchedulerILb1ELb0ELb0ELi64EEEEEEEEEvNT_6ParamsE,"",@"SHT_CUDA_INFO"
	.sectionflags	@""
	.align	4


	//----- nvinfo : EIATTR_CUDA_API_VERSION
	.align		4
        /*0000*/ 	.byte	0x04, 0x37
        /*0002*/ 	.short	(.L_516 - .L_515)
.L_515:
        /*0004*/ 	.word	0x00000082


	//----- nvinfo : EIATTR_SW2861232_WAR
	.align		4
.L_516:
        /*0008*/ 	.byte	0x01, 0x35
	.zero		2


	//----- nvinfo : EIATTR_PARAM_CBANK
	.align		4
        /*000c*/ 	.byte	0x04, 0x0a
        /*000e*/ 	.short	(.L_518 - .L_517)
	.align		4
.L_517:
        /*0010*/ 	.word	index@(.nv.constant0._ZN7cutlass13device_kernelIN5flash19enable_sm80_to_sm89INS1_16FlashAttnBwdSm80INS1_25CollectiveMainloopBwdSm80ILi1ELi1EN4cute5tupleIJNS5_1CILi64EEES8_NS7_ILi192EEEEEENS_10bfloat16_tEfNS_4arch4Sm80ELb0ELb1ELb0ELb1ELb0ELb0ELb0ELb0ELi2ELi2ELi2ELi2ELb1EEENS1_21CollectiveEpilogueBwdISA_SB_SD_Li256ELb1ELb0ELi4EEENS1_19SingleTileSchedulerILb1ELb0ELb0ELi64EEEEEEEEEvNT_6ParamsE)
        /*0014*/ 	.short	0x0160
        /*0016*/ 	.short	0x0270


	//----- nvinfo : EIATTR_CBANK_PARAM_SIZE
	.align		4
.L_518:
        /*0018*/ 	.byte	0x03, 0x19
        /*001a*/ 	.short	0x0270


	//----- nvinfo : EIATTR_KPARAM_INFO
	.align		4
        /*001c*/ 	.byte	0x04, 0x17
        /*001e*/ 	.short	(.L_520 - .L_519)
.L_519:
        /*0020*/ 	.word	0x00000000
        /*0024*/ 	.short	0x0000
        /*0026*/ 	.short	0x0000
        /*0028*/ 	.byte	0x00, 0xf0, 0xc1, 0x09


	//----- nvinfo : EIATTR_MAXREG_COUNT
	.align		4
.L_520:
        /*002c*/ 	.byte	0x03, 0x1b
        /*002e*/ 	.short	0x00ff


	//----- nvinfo : EIATTR_NUM_BARRIERS
	.align		4
        /*0030*/ 	.byte	0x02, 0x4c
        /*0032*/ 	.byte	0x02
	.zero		1


	//----- nvinfo : EIATTR_ANNOTATIONS
	.align		4
        /*0034*/ 	.byte	0x04, 0x55
        /*0036*/ 	.short	(.L_522 - .L_521)


	//   ....[0]....
.L_521:
        /*0038*/ 	.word	0x00000001
        /*003c*/ 	.byte	0xa0, 0x1f, 0x00, 0x00, 0x01, 0x00, 0x00, 0x00, 0xb0, 0x1f, 0x00, 0x00, 0x01, 0x00, 0x00, 0x00
        /*004c*/ 	.byte	0x60, 0x24, 0x00, 0x00, 0x01, 0x00, 0x00, 0x00, 0x20, 0x25, 0x00, 0x00, 0x01, 0x00, 0x00, 0x00
        /*005c*/ 	.byte	0xc0, 0x47, 0x00, 0x00, 0x01, 0x00, 0x00, 0x00, 0xf0, 0x47, 0x00, 0x00, 0x01, 0x00, 0x00, 0x00
        /*006c*/ 	.byte	0x40, 0x4f, 0x00, 0x00, 0x01, 0x00, 0x00, 0x00, 0xf0, 0x54, 0x00, 0x00


	//----- nvinfo : EIATTR_MERCURY_ISA_VERSION
	.align		4
.L_522:
        /*0078*/ 	.byte	0x03, 0x5f
        /*007a*/ 	.short	0x0000


	//----- nvinfo : EIATTR_COOP_GROUP_MASK_REGIDS
	.align		4
        /*007c*/ 	.byte	0x04, 0x29
        /*007e*/ 	.short	(.L_524 - .L_523)


	//   ....[0]....
.L_523:
        /*0080*/ 	.word	0xffffffff


	//----- nvinfo : EIATTR_COOP_GROUP_INSTR_OFFSETS
	.align		4
.L_524:
        /*0084*/ 	.byte	0x04, 0x28
        /*0086*/ 	.short	(.L_526 - .L_525)


	//   ....[0]....
.L_525:
        /*0088*/ 	.word	0x000000a0


	//----- nvinfo : EIATTR_EXIT_INSTR_OFFSETS
	.align		4
.L_526:
        /*008c*/ 	.byte	0x04, 0x1c
        /*008e*/ 	.short	(.L_528 - .L_527)


	//   ....[0]....
.L_527:
        /*0090*/ 	.word	0x00000310


	//   ....[1]....
        /*0094*/ 	.word	0x00006c80


	//   ....[2]....
        /*0098*/ 	.word	0x00006d90


	//   ....[3]....
        /*009c*/ 	.word	0x00006db0


	//   ....[4]....
        /*00a0*/ 	.word	0x00007480


	//   ....[5]....
        /*00a4*/ 	.word	0x00007570


	//   ....[6]....
        /*00a8*/ 	.word	0x00007590


	//----- nvinfo : EIATTR_CTAIDZ_USED
	.align		4
.L_528:
        /*00ac*/ 	.byte	0x01, 0x04
	.zero		2


	//----- nvinfo : EIATTR_MAX_THREADS
	.align		4
        /*00b0*/ 	.byte	0x04, 0x05
        /*00b2*/ 	.short	(.L_530 - .L_529)
.L_529:
        /*00b4*/ 	.word	0x00000100
        /*00b8*/ 	.word	0x00000001
        /*00bc*/ 	.word	0x00000001


	//----- nvinfo : EIATTR_CRS_STACK_SIZE
	.align		4
.L_530:
        /*00c0*/ 	.byte	0x04, 0x1e
        /*00c2*/ 	.short	(.L_532 - .L_531)
.L_531:
        /*00c4*/ 	.word	0x00000000
.L_532:


//--------------------- .nv.info._ZN7cutlass13device_kernelIN5flash19enable_sm80_to_sm89INS1_16FlashAttnBwdSm80INS1_25CollectiveMainloopBwdSm80ILi1ELi1EN4cute5tupleIJNS5_1CILi64EEES8_NS7_ILi192EEEEEENS_10bfloat16_tEfNS_4arch4Sm80ELb0ELb1ELb0ELb1ELb1ELb0ELb0ELb0ELi2ELi2ELi2ELi2ELb1EEENS1_21CollectiveEpilogueBwdISA_SB_SD_Li256ELb1ELb0ELi4EEENS1_19SingleTileSchedulerILb1ELb0ELb0ELi64EEEEEEEEEvNT_6ParamsE --------------------------
	.section	.nv.info._ZN7cutlass13device_kernelIN5flash19enable_sm80_to_sm89INS1_16FlashAttnBwdSm80INS1_25CollectiveMainloopBwdSm80ILi1ELi1EN4cute5tupleIJNS5_1CILi64EEES8_NS7_ILi192EEEEEENS_10bfloat16_tEfNS_4arch4Sm80ELb0ELb1ELb0ELb1ELb1ELb0ELb0ELb0ELi2ELi2ELi2ELi2ELb1EEENS1_21CollectiveEpilogueBwdISA_SB_SD_Li256ELb1ELb0ELi4EEENS1_19SingleTileSchedulerILb1ELb0ELb0ELi64EEEEEEEEEvNT_6ParamsE,"",@"SHT_CUDA_INFO"
	.sectionflags	@""
	.align	4


	//----- nvinfo : EIATTR_CUDA_API_VERSION
	.align		4
        /*0000*/ 	.byte	0x04, 0x37
        /*0002*/ 	.short	(.L_534 - .L_533)
.L_533:
        /*0004*/ 	.word	0x00000082


	//----- nvinfo : EIATTR_SW2861232_WAR
	.align		4
.L_534:
        /*0008*/ 	.byte	0x01, 0x35
	.zero		2


	//----- nvinfo : EIATTR_PARAM_CBANK
	.align		4
        /*000c*/ 	.byte	0x04, 0x0a
        /*000e*/ 	.short	(.L_536 - .L_535)
	.align		4
.L_535:
        /*0010*/ 	.word	index@(.nv.constant0._ZN7cutlass13device_kernelIN5flash19enable_sm80_to_sm89INS1_16FlashAttnBwdSm80INS1_25CollectiveMainloopBwdSm80ILi1ELi1EN4cute5tupleIJNS5_1CILi64EEES8_NS7_ILi192EEEEEENS_10bfloat16_tEfNS_4arch4Sm80ELb0ELb1ELb0ELb1ELb1ELb0ELb0ELb0ELi2ELi2ELi2ELi2ELb1EEENS1_21CollectiveEpilogueBwdISA_SB_SD_Li256ELb1ELb0ELi4EEENS1_19SingleTileSchedulerILb1ELb0ELb0ELi64EEEEEEEEEvNT_6ParamsE)
        /*0014*/ 	.short	0x0160
        /*0016*/ 	.short	0x0270


	//----- nvinfo : EIATTR_CBANK_PARAM_SIZE
	.align		4
.L_536:
        /*0018*/ 	.byte	0x03, 0x19
        /*001a*/ 	.short	0x0270


	//----- nvinfo : EIATTR_KPARAM_INFO
	.align		4
        /*001c*/ 	.byte	0x04, 0x17
        /*001e*/ 	.short	(.L_538 - .L_537)
.L_537:
        /*0020*/ 	.word	0x00000000
        /*0024*/ 	.short	0x0000
        /*0026*/ 	.short	0x0000
        /*0028*/ 	.byte	0x00, 0xf0, 0xc1, 0x09


	//----- nvinfo : EIATTR_MAXREG_COUNT
	.align		4
.L_538:
        /*002c*/ 	.byte	0x03, 0x1b
        /*002e*/ 	.short	0x00ff


	//----- nvinfo : EIATTR_NUM_BARRIERS
	.align		4
        /*0030*/ 	.byte	0x02, 0x4c
        /*0032*/ 	.byte	0x02
	.zero		1


	//----- nvinfo : EIATTR_ANNOTATIONS
	.align		4
        /*0034*/ 	.byte	0x04, 0x55
        /*0036*/ 	.short	(.L_540 - .L_539)


	//   ....[0]....
.L_539:
        /*0038*/ 	.word	0x00000001
        /*003c*/ 	.byte	0xa0, 0x1f, 0x00, 0x00, 0x01, 0x00, 0x00, 0x00, 0xb0, 0x1f, 0x00, 0x00, 0x01, 0x00, 0x00, 0x00
        /*004c*/ 	.byte	0x60, 0x24, 0x00, 0x00, 0x01, 0x00, 0x00, 0x00, 0x20, 0x25, 0x00, 0x00, 0x01, 0x00, 0x00, 0x00
        /*005c*/ 	.byte	0xc0, 0x47, 0x00, 0x00, 0x01, 0x00, 0x00, 0x00, 0xf0, 0x47, 0x00, 0x00, 0x01, 0x00, 0x00, 0x00
        /*006c*/ 	.byte	0x40, 0x4f, 0x00, 0x00, 0x01, 0x00, 0x00, 0x00, 0xf0, 0x54, 0x00, 0x00


	//----- nvinfo : EIATTR_MERCURY_ISA_VERSION
	.align		4
.L_540:
        /*0078*/ 	.byte	0x03, 0x5f
        /*007a*/ 	.short	0x0000


	//----- nvinfo : EIATTR_COOP_GROUP_MASK_REGIDS
	.align		4
        /*007c*/ 	.byte	0x04, 0x29
        /*007e*/ 	.short	(.L_542 - .L_541)


	//   ....[0]....
.L_541:
        /*0080*/ 	.word	0xffffffff


	//----- nvinfo : EIATTR_COOP_GROUP_INSTR_OFFSETS
	.align		4
.L_542:
        /*0084*/ 	.byte	0x04, 0x28
        /*0086*/ 	.short	(.L_544 - .L_543)


	//   ....[0]....
.L_543:
        /*0088*/ 	.word	0x000000a0


	//----- nvinfo : EIATTR_EXIT_INSTR_OFFSETS
	.align		4
.L_544:
        /*008c*/ 	.byte	0x04, 0x1c
        /*008e*/ 	.short	(.L_546 - .L_545)


	//   ....[0]....
.L_545:
        /*0090*/ 	.word	0x00000310


	//   ....[1]....
        /*0094*/ 	.word	0x00006c80


	//   ....[2]....
        /*0098*/ 	.word	0x00006d90


	//   ....[3]....
        /*009c*/ 	.word	0x00006db0


	//   ....[4]....
        /*00a0*/ 	.word	0x00007480


	//   ....[5]....
        /*00a4*/ 	.word	0x00007570


	//   ....[6]....
        /*00a8*/ 	.word	0x00007590


	//----- nvinfo : EIATTR_CTAIDZ_USED
	.align		4
.L_546:
        /*00ac*/ 	.byte	0x01, 0x04
	.zero		2


	//----- nvinfo : EIATTR_MAX_THREADS
	.align		4
        /*00b0*/ 	.byte	0x04, 0x05
        /*00b2*/ 	.short	(.L_548 - .L_547)
.L_547:
        /*00b4*/ 	.word	0x00000100
        /*00b8*/ 	.word	0x00000001
        /*00bc*/ 	.word	0x00000001


	//----- nvinfo : EIATTR_CRS_STACK_SIZE
	.align		4
.L_548:
        /*00c0*/ 	.byte	0x04, 0x1e
        /*00c2*/ 	.short	(.L_550 - .L_549)
.L_549:
        /*00c4*/ 	.word	0x00000000
.L_550:


//--------------------- .nv.info._ZN7cutlass13device_kernelIN5flash19enable_sm80_to_sm89INS1_16FlashAttnBwdSm80INS1_25CollectiveMainloopBwdSm80ILi1ELi1EN4cute5tupleIJNS5_1CILi64EEES8_NS7_ILi192EEEEEENS_10bfloat16_tEfNS_4arch4Sm80ELb0ELb1ELb0ELb1ELb0ELb0ELb0ELb0ELi2ELi2ELi2ELi2ELb1EEENS1_24CollectiveEpilogueBwdGQAISA_fSD_Li256ELb1ELb0EEENS1_19SingleTileSchedulerILb1ELb0ELb0ELi64EEEEEEEEEvNT_6ParamsE --------------------------
	.section	.nv.info._ZN7cutlass13device_kernelIN5flash19enable_sm80_to_sm89INS1_16FlashAttnBwdSm80INS1_25CollectiveMainloopBwdSm80ILi1ELi1EN4cute5tupleIJNS5_1CILi64EEES8_NS7_ILi192EEEEEENS_10bfloat16_tEfNS_4arch4Sm80ELb0ELb1ELb0ELb1ELb0ELb0ELb0ELb0ELi2ELi2ELi2ELi2ELb1EEENS1_24CollectiveEpilogueBwdGQAISA_fSD_Li256ELb1ELb0EEENS1_19SingleTileSchedulerILb1ELb0ELb0ELi64EEEEEEEEEvNT_6ParamsE,"",@"SHT_CUDA_INFO"
	.sectionflags	@""
	.align	4


	//----- nvinfo : EIATTR_CUDA_API_VERSION
	.align		4
        /*0000*/ 	.byte	0x04, 0x37
        /*0002*/ 	.short	(.L_552 - .L_551)
.L_551:
        /*0004*/ 	.word	0x00000082


	//----- nvinfo : EIATTR_SW2861232_WAR
	.align		4
.L_552:
        /*0008*/ 	.byte	0x01, 0x35
	.zero		2


	//----- nvinfo : EIATTR_PARAM_CBANK
	.align		4
        /*000c*/ 	.byte	0x04, 0x0a
        /*000e*/ 	.short	(.L_554 - .L_553)
	.align		4
.L_553:
        /*0010*/ 	.word	index@(.nv.constant0._ZN7cutlass13device_kernelIN5flash19enable_sm80_to_sm89INS1_16FlashAttnBwdSm80INS1_25CollectiveMainloopBwdSm80ILi1ELi1EN4cute5tupleIJNS5_1CILi64EEES8_NS7_ILi192EEEEEENS_10bfloat16_tEfNS_4arch4Sm80ELb0ELb1ELb0ELb1ELb0ELb0ELb0ELb0ELi2ELi2ELi2ELi2ELb1EEENS1_24CollectiveEpilogueBwdGQAISA_fSD_Li256ELb1ELb0EEENS1_19SingleTileSchedulerILb1ELb0ELb0ELi64EEEEEEEEEvNT_6ParamsE)
        /*0014*/ 	.short	0x0160
        /*0016*/ 	.short	0x0278


	//----- nvinfo : EIATTR_CBANK_PARAM_SIZE
	.align		4
.L_554:
        /*0018*/ 	.byte	0x03, 0x19
        /*001a*/ 	.short	0x0278


	//----- nvinfo : EIATTR_KPARAM_INFO
	.align		4
        /*001c*/ 	.byte	0x04, 0x17
        /*001e*/ 	.short	(.L_556 - .L_555)
.L_555:
        /*0020*/ 	.word	0x00000000
        /*0024*/ 	.short	0x0000
        /*0026*/ 	.short	0x0000
        /*0028*/ 	.byte	0x00, 0xf0, 0xe1, 0x09


	//----- nvinfo : EIATTR_MAXREG_COUNT
	.align		4
.L_556:
        /*002c*/ 	.byte	0x03, 0x1b
        /*002e*/ 	.short	0x00ff


	//----- nvinfo : EIATTR_NUM_BARRIERS
	.align		4
        /*0030*/ 	.byte	0x02, 0x4c
        /*0032*/ 	.byte	0x02
	.zero		1


	//----- nvinfo : EIATTR_ANNOTATIONS
	.align		4
        /*0034*/ 	.byte	0x04, 0x55
        /*0036*/ 	.short	(.L_558 - .L_557)


	//   ....[0]....
.L_557:
        /*0038*/ 	.word	0x00000001
        /*003c*/ 	.byte	0x70, 0x1b, 0x00, 0x00, 0x01, 0x00, 0x00, 0x00, 0xb0, 0x20, 0x00, 0x00, 0x01, 0x00, 0x00, 0x00
        /*004c*/ 	.byte	0xa0, 0x25, 0x00, 0x00, 0x01, 0x00, 0x00, 0x00, 0xe0, 0x25, 0x00, 0x00, 0x01, 0x00, 0x00, 0x00
        /*005c*/ 	.byte	0x00, 0x48, 0x00, 0x00, 0x01, 0x00, 0x00, 0x00, 0x30, 0x48, 0x00, 0x00, 0x01, 0x00, 0x00, 0x00
        /*006c*/ 	.byte	0x80, 0x4f, 0x00, 0x00, 0x01, 0x00, 0x00, 0x00, 0x30, 0x55, 0x00, 0x00


	//----- nvinfo : EIATTR_MERCURY_ISA_VERSION
	.align		4
.L_558:
        /*0078*/ 	.byte	0x03, 0x5f
        /*007a*/ 	.short	0x0000


	//----- nvinfo : EIATTR_COOP_GROUP_MASK_REGIDS
	.align		4
        /*007c*/ 	.byte	0x04, 0x29
        /*007e*/ 	.short	(.L_560 - .L_559)


	//   ....[0]....
.L_559:
        /*0080*/ 	.word	0xffffffff


	//----- nvinfo : EIATTR_COOP_GROUP_INSTR_OFFSETS
	.align		4
.L_560:
        /*0084*/ 	.byte	0x04, 0x28
        /*0086*/ 	.short	(.L_562 - .L_561)


	//   ....[0]....
.L_561:
        /*0088*/ 	.word	0x000000a0


	//----- nvinfo : EIATTR_EXIT_INSTR_OFFSETS
	.align		4
.L_562:
        /*008c*/ 	.byte	0x04, 0x1c
        /*008e*/ 	.short	(.L_564 - .L_563)


	//   ....[0]....
.L_563:
        /*0090*/ 	.word	0x00000310


	//   ....[1]....
        /*0094*/ 	.word	0x00005cc0


	//   ....[2]....
        /*0098*/ 	.word	0x000065c0


	//----- nvinfo : EIATTR_CTAIDZ_USED
	.align		4
.L_564:
        /*009c*/ 	.byte	0x01, 0x04
	.zero		2


	//----- nvinfo : EIATTR_MAX_THREADS
	.align		4
        /*00a0*/ 	.byte	0x04, 0x05
        /*00a2*/ 	.short	(.L_566 - .L_565)
.L_565:
        /*00a4*/ 	.word	0x00000100
        /*00a8*/ 	.word	0x00000001
        /*00ac*/ 	.word	0x00000001


	//----- nvinfo : EIATTR_CRS_STACK_SIZE
	.align		4
.L_566:
        /*00b0*/ 	.byte	0x04, 0x1e
        /*00b2*/ 	.short	(.L_568 - .L_567)
.L_567:
        /*00b4*/ 	.word	0x00000000
.L_568:


//--------------------- .nv.info._ZN7cutlass13device_kernelIN5flash19enable_sm80_to_sm89INS1_16FlashAttnBwdSm80INS1_25CollectiveMainloopBwdSm80ILi1ELi1EN4cute5tupleIJNS5_1CILi64EEES8_NS7_ILi192EEEEEENS_10bfloat16_tEfNS_4arch4Sm80ELb0ELb1ELb0ELb1ELb1ELb0ELb0ELb0ELi2ELi2ELi2ELi2ELb1EEENS1_24CollectiveEpilogueBwdGQAISA_fSD_Li256ELb1ELb1EEENS1_19SingleTileSchedulerILb1ELb0ELb0ELi64EEEEEEEEEvNT_6ParamsE --------------------------
	.section	.nv.info._ZN7cutlass13device_kernelIN5flash19enable_sm80_to_sm89INS1_16FlashAttnBwdSm80INS1_25CollectiveMainloopBwdSm80ILi1ELi1EN4cute5tupleIJNS5_1CILi64EEES8_NS7_ILi192EEEEEENS_10bfloat16_tEfNS_4arch4Sm80ELb0ELb1ELb0ELb1ELb1ELb0ELb0ELb0ELi2ELi2ELi2ELi2ELb1EEENS1_24CollectiveEpilogueBwdGQAISA_fSD_Li256ELb1ELb1EEENS1_19SingleTileSchedulerILb1ELb0ELb0ELi64EEEEEEEEEvNT_6ParamsE,"",@"SHT_CUDA_INFO"
	.sectionflags	@""
	.align	4


	//----- nvinfo : EIATTR_CUDA_API_VERSION
	.align		4
        /*0000*/ 	.byte	0x04, 0x37
        /*0002*/ 	.short	(.L_570 - .L_569)
.L_569:
        /*0004*/ 	.word	0x00000082


	//----- nvinfo : EIATTR_SW2861232_WAR
	.align		4
.L_570:
        /*0008*/ 	.byte	0x01, 0x35
	.zero		2


	//----- nvinfo : EIATTR_PARAM_CBANK
	.align		4
        /*000c*/ 	.byte	0x04, 0x0a
        /*000e*/ 	.short	(.L_572 - .L_571)
	.align		4
.L_571:
        /*0010*/ 	.word	index@(.nv.constant0._ZN7cutlass13device_kernelIN5flash19enable_sm80_to_sm89INS1_16FlashAttnBwdSm80INS1_25CollectiveMainloopBwdSm80ILi1ELi1EN4cute5tupleIJNS5_1CILi64EEES8_NS7_ILi192EEEEEENS_10bfloat16_tEfNS_4arch4Sm80ELb0ELb1ELb0ELb1ELb1ELb0ELb0ELb0ELi2ELi2ELi2ELi2ELb1EEENS1_24CollectiveEpilogueBwdGQAISA_fSD_Li256ELb1ELb1EEENS1_19SingleTileSchedulerILb1ELb0ELb0ELi64EEEEEEEEEvNT_6ParamsE)
        /*0014*/ 	.short	0x0160
        /*0016*/ 	.short	0x0278


	//----- nvinfo : EIATTR_CBANK_PARAM_SIZE
	.align		4
.L_572:
        /*0018*/ 	.byte	0x03, 0x19
        /*001a*/ 	.short	0x0278


	//----- nvinfo : EIATTR_KPARAM_INFO
	.align		4
        /*001c*/ 	.byte	0x04, 0x17
        /*001e*/ 	.short	(.L_574 - .L_573)
.L_573:
        /*0020*/ 	.word	0x00000000
        /*0024*/ 	.short	0x0000
        /*0026*/ 	.short	0x0000
        /*0028*/ 	.byte	0x00, 0xf0, 0xe1, 0x09


	//----- nvinfo : EIATTR_MAXREG_COUNT
	.align		4
.L_574:
        /*002c*/ 	.byte	0x03, 0x1b
        /*002e*/ 	.short	0x00ff


	//----- nvinfo : EIATTR_NUM_BARRIERS
	.align		4
        /*0030*/ 	.byte	0x02, 0x4c
        /*0032*/ 	.byte	0x02
	.zero		1


	//----- nvinfo : EIATTR_ANNOTATIONS
	.align		4
        /*0034*/ 	.byte	0x04, 0x55
        /*0036*/ 	.short	(.L_576 - .L_575)


	//   ....[0]....
.L_575:
        /*0038*/ 	.word	0x00000001
        /*003c*/ 	.byte	0x70, 0x1b, 0x00, 0x00, 0x01, 0x00, 0x00, 0x00, 0xb0, 0x20, 0x00, 0x00, 0x01, 0x00, 0x00, 0x00
        /*004c*/ 	.byte	0xa0, 0x25, 0x00, 0x00, 0x01, 0x00, 0x00, 0x00, 0xe0, 0x25, 0x00, 0x00, 0x01, 0x00, 0x00, 0x00
        /*005c*/ 	.byte	0x00, 0x48, 0x00, 0x00, 0x01, 0x00, 0x00, 0x00, 0x30, 0x48, 0x00, 0x00, 0x01, 0x00, 0x00, 0x00
        /*006c*/ 	.byte	0x80, 0x4f, 0x00, 0x00, 0x01, 0x00, 0x00, 0x00, 0x30, 0x55, 0x00, 0x00


	//----- nvinfo : EIATTR_MERCURY_ISA_VERSION
	.align		4
.L_576:
        /*0078*/ 	.byte	0x03, 0x5f
        /*007a*/ 	.short	0x0000


	//----- nvinfo : EIATTR_COOP_GROUP_MASK_REGIDS
	.align		4
        /*007c*/ 	.byte	0x04, 0x29
        /*007e*/ 	.short	(.L_578 - .L_577)


	//   ....[0]....
.L_577:
        /*0080*/ 	.word	0xffffffff


	//   ....[1]....
        /*0084*/ 	.word	0xffffffff


	//   ....[2]....
        /*0088*/ 	.word	0xffffffff


	//   ....[3]....
        /*008c*/ 	.word	0xffffffff


	//   ....[4]....
        /*0090*/ 	.word	0xffffffff


	//   ....[5]....
        /*0094*/ 	.word	0xffffffff


	//   ....[6]....
        /*0098*/ 	.word	0xffffffff


	//   ....[7]....
        /*009c*/ 	.word	0xffffffff


	//   ....[8]....
        /*00a0*/ 	.word	0xffffffff


	//----- nvinfo : EIATTR_COOP_GROUP_INSTR_OFFSETS
	.align		4
.L_578:
        /*00a4*/ 	.byte	0x04, 0x28
        /*00a6*/ 	.short	(.L_580 - .L_579)


	//   ....[0]....
.L_579:
        /*00a8*/ 	.word	0x000000a0


	//   ....[1]....
        /*00ac*/ 	.word	0x00006000


	//   ....[2]....
        /*00b0*/ 	.word	0x00006040


	//   ....[3]....
        /*00b4*/ 	.word	0x00006430


	//   ....[4]....
        /*00b8*/ 	.word	0x00006440


	//   ....[5]....
        /*00bc*/ 	.word	0x000065d0


	//   ....[6]....
        /*00c0*/ 	.word	0x00006620


	//   ....[7]....
        /*00c4*/ 	.word	0x000069d0


	//   ....[8]....
        /*00c8*/ 	.word	0x000069e0


	//----- nvinfo : EIATTR_EXIT_INSTR_OFFSETS
	.align		4
.L_580:
        /*00cc*/ 	.byte	0x04, 0x1c
        /*00ce*/ 	.short	(.L_582 - .L_581)


	//   ....[0]....
.L_581:
        /*00d0*/ 	.word	0x00000310


	//   ....[1]....
        /*00d4*/ 	.word	0x00005cc0


	//   ....[2]....
        /*00d8*/ 	.word	0x000069f0


	//   ....[3]....
        /*00dc*/ 	.word	0x00006a90


	//----- nvinfo : EIATTR_CTAIDZ_USED
	.align		4
.L_582:
        /*00e0*/ 	.byte	0x01, 0x04
	.zero		2


	//----- nvinfo : EIATTR_MAX_THREADS
	.align		4
        /*00e4*/ 	.byte	0x04, 0x05
        /*00e6*/ 	.short	(.L_584 - .L_583)
.L_583:
        /*00e8*/ 	.word	0x00000100
        /*00ec*/ 	.word	0x00000001
        /*00f0*/ 	.word	0x00000001


	//----- nvinfo : EIATTR_CRS_STACK_SIZE
	.align		4
.L_584:
        /*00f4*/ 	.byte	0x04, 0x1e
        /*00f6*/ 	.short	(.L_586 - .L_585)
.L_585:
        /*00f8*/ 	.word	0x00000000
.L_586:


//--------------------- .nv.info._ZN7cutlass13device_kernelIN5flash19enable_sm80_to_sm89INS1_16FlashAttnBwdSm80INS1_25CollectiveMainloopBwdSm80ILi1ELi1EN4cute5tupleIJNS5_1CILi64EEES8_NS7_ILi192EEEEEENS_10bfloat16_tEfNS_4arch4Sm80ELb1ELb0ELb0ELb0ELb0ELb0ELb0ELb0ELi2ELi2ELi2ELi2ELb1EEENS1_21CollectiveEpilogueBwdISA_SB_SD_Li256ELb0ELb0ELi4EEENS1_25SingleTileBwdLPTSchedulerILb0ELi64ELb0EEEEEEEEEvNT_6ParamsE --------------------------
	.section	.nv.info._ZN7cutlass13device_kernelIN5flash19enable_sm80_to_sm89INS1_16FlashAttnBwdSm80INS1_25CollectiveMainloopBwdSm80ILi1ELi1EN4cute5tupleIJNS5_1CILi64EEES8_NS7_ILi192EEEEEENS_10bfloat16_tEfNS_4arch4Sm80ELb1ELb0ELb0ELb0ELb0ELb0ELb0ELb0ELi2ELi2ELi2ELi2ELb1EEENS1_21CollectiveEpilogueBwdISA_SB_SD_Li256ELb0ELb0ELi4EEENS1_25SingleTileBwdLPTSchedulerILb0ELi64ELb0EEEEEEEEEvNT_6ParamsE,"",@"SHT_CUDA_INFO"
	.sectionflags	@""
	.align	4


	//----- nvinfo : EIATTR_CUDA_API_VERSION
	.align		4
        /*0000*/ 	.byte	0x04, 0x37
        /*0002*/ 	.short	(.L_588 - .L_587)
.L_587:
        /*0004*/ 	.word	0x00000082


	//----- nvinfo : EIATTR_SW2861232_WAR
	.align		4
.L_588:
        /*0008*/ 	.byte	0x01, 0x35
	.zero		2


	//----- nvinfo : EIATTR_PARAM_CBANK
	.align		4
        /*000c*/ 	.byte	0x04, 0x0a
        /*000e*/ 	.short	(.L_590 - .L_589)
	.align		4
.L_589:
        /*0010*/ 	.word	index@(.nv.constant0._ZN7cutlass13device_kernelIN5flash19enable_sm80_to_sm89INS1_16FlashAttnBwdSm80INS1_25CollectiveMainloopBwdSm80ILi1ELi1EN4cute5tupleIJNS5_1CILi64EEES8_NS7_ILi192EEEEEENS_10bfloat16_tEfNS_4arch4Sm80ELb1ELb0ELb0ELb0ELb0ELb0ELb0ELb0ELi2ELi2ELi2ELi2ELb1EEENS1_21CollectiveEpilogueBwdISA_SB_SD_Li256ELb0ELb0ELi4EEENS1_25SingleTileBwdLPTSchedulerILb0ELi64ELb0EEEEEEEEEvNT_6ParamsE)
        /*0014*/ 	.short	0x0160
        /*0016*/ 	.short	0x0288


	//----- nvinfo : EIATTR_CBANK_PARAM_SIZE
	.align		4
.L_590:
        /*0018*/ 	.byte	0x03, 0x19
        /*001a*/ 	.short	0x0288


	//----- nvinfo : EIATTR_KPARAM_INFO
	.align		4
        /*001c*/ 	.byte	0x04, 0x17
        /*001e*/ 	.short	(.L_592 - .L_591)
.L_591:
        /*0020*/ 	.word	0x00000000
        /*0024*/ 	.short	0x0000
        /*0026*/ 	.short	0x0000
        /*0028*/ 	.byte	0x00, 0xf0, 0x21, 0x0a


	//----- nvinfo : EIATTR_MAXREG_COUNT
	.align		4
.L_592:
        /*002c*/ 	.byte	0x03, 0x1b
        /*002e*/ 	.short	0x00ff


	//----- nvinfo : EIATTR_NUM_BARRIERS
	.align		4
        /*0030*/ 	.byte	0x02, 0x4c
        /*0032*/ 	.byte	0x02
	.zero		1


	//----- nvinfo : EIATTR_ANNOTATIONS
	.align		4
        /*0034*/ 	.byte	0x04, 0x55
        /*0036*/ 	.short	(.L_594 - .L_593)


	//   ....[0]....
.L_593:
        /*0038*/ 	.word	0x00000001
        /*003c*/ 	.byte	0xf0, 0x1d, 0x00, 0x00, 0x01, 0x00, 0x00, 0x00, 0x80, 0x4b, 0x00, 0x00


	//----- nvinfo : EIATTR_MERCURY_ISA_VERSION
	.align		4
.L_594:
        /*0048*/ 	.byte	0x03, 0x5f
        /*004a*/ 	.short	0x0000


	//----- nvinfo : EIATTR_COOP_GROUP_MASK_REGIDS
	.align		4
        /*004c*/ 	.byte	0x04, 0x29
        /*004e*/ 	.short	(.L_596 - .L_595)


	//   ....[0]....
.L_595:
        /*0050*/ 	.word	0xffffffff


	//----- nvinfo : EIATTR_COOP_GROUP_INSTR_OFFSETS
	.align		4
.L_596:
        /*0054*/ 	.byte	0x04, 0x28
        /*0056*/ 	.short	(.L_598 - .L_597)


	//   ....[0]....
.L_597:
        /*0058*/ 	.word	0x00000050


	//----- nvinfo : EIATTR_EXIT_INSTR_OFFSETS
	.align		4
.L_598:
        /*005c*/ 	.byte	0x04, 0x1c
        /*005e*/ 	.short	(.L_600 - .L_599)


	//   ....[0]....
.L_599:
        /*0060*/ 	.word	0x00000540


	//   ....[1]....
        /*0064*/ 	.word	0x00006360


	//   ....[2]....
        /*0068*/ 	.word	0x00006460


	//   ....[3]....
        /*006c*/ 	.word	0x00006480


	//   ....[4]....
        /*0070*/ 	.word	0x00006a60


	//   ....[5]....
        /*0074*/ 	.word	0x00006b50


	//   ....[6]....
        /*0078*/ 	.word	0x00006b70


	//----- nvinfo : EIATTR_MAX_THREADS
	.align		4
.L_600:
        /*007c*/ 	.byte	0x04, 0x05
        /*007e*/ 	.short	(.L_602 - .L_601)
.L_601:
        /*0080*/ 	.word	0x00000100
        /*0084*/ 	.word	0x00000001
        /*0088*/ 	.word	0x00000001


	//----- nvinfo : EIATTR_CRS_STACK_SIZE
	.align		4
.L_602:
        /*008c*/ 	.byte	0x04, 0x1e
        /*008e*/ 	.short	(.L_604 - .L_603)
.L_603:
        /*0090*/ 	.word	0x00000000
.L_604:


//--------------------- .nv.info._ZN7cutlass13device_kernelIN5flash19enable_sm80_to_sm89INS1_16FlashAttnBwdSm80INS1_25CollectiveMainloopBwdSm80ILi1ELi1EN4cute5tupleIJNS5_1CILi64EEES8_NS7_ILi192EEEEEENS_10bfloat16_tEfNS_4arch4Sm80ELb1ELb0ELb0ELb0ELb1ELb0ELb0ELb0ELi2ELi2ELi2ELi2ELb1EEENS1_21CollectiveEpilogueBwdISA_SB_SD_Li256ELb0ELb0ELi4EEENS1_25SingleTileBwdLPTSchedulerILb0ELi64ELb1EEEEEEEEEvNT_6ParamsE --------------------------
	.section	.nv.info._ZN7cutlass13device_kernelIN5flash19enable_sm80_to_sm89INS1_16FlashAttnBwdSm80INS1_25CollectiveMainloopBwdSm80ILi1ELi1EN4cute5tupleIJNS5_1CILi64EEES8_NS7_ILi192EEEEEENS_10bfloat16_tEfNS_4arch4Sm80ELb1ELb0ELb0ELb0ELb1ELb0ELb0ELb0ELi2ELi2ELi2ELi2ELb1EEENS1_21CollectiveEpilogueBwdISA_SB_SD_Li256ELb0ELb0ELi4EEENS1_25SingleTileBwdLPTSchedulerILb0ELi64ELb1EEEEEEEEEvNT_6ParamsE,"",@"SHT_CUDA_INFO"
	.sectionflags	@""
	.align	4


	//----- nvinfo : EIATTR_CUDA_API_VERSION
	.align		4
        /*0000*/ 	.byte	0x04, 0x37
        /*0002*/ 	.short	(.L_606 - .L_605)
.L_605:
        /*0004*/ 	.word	0x00000082


	//----- nvinfo : EIATTR_SW2861232_WAR
	.align		4
.L_606:
        /*0008*/ 	.byte	0x01, 0x35
	.zero		2


	//----- nvinfo : EIATTR_PARAM_CBANK
	.align		4
        /*000c*/ 	.byte	0x04, 0x0a
        /*000e*/ 	.short	(.L_608 - .L_607)
	.align		4
.L_607:
        /*0010*/ 	.word	index@(.nv.constant0._ZN7cutlass13device_kernelIN5flash19enable_sm80_to_sm89INS1_16FlashAttnBwdSm80INS1_25CollectiveMainloopBwdSm80ILi1ELi1EN4cute5tupleIJNS5_1CILi64EEES8_NS7_ILi192EEEEEENS_10bfloat16_tEfNS_4arch4Sm80ELb1ELb0ELb0ELb0ELb1ELb0ELb0ELb0ELi2ELi2ELi2ELi2ELb1EEENS1_21CollectiveEpilogueBwdISA_SB_SD_Li256ELb0ELb0ELi4EEENS1_25SingleTileBwdLPTSchedulerILb0ELi64ELb1EEEEEEEEEvNT_6ParamsE)
        /*0014*/ 	.short	0x0160
        /*0016*/ 	.short	0x0288


	//----- nvinfo : EIATTR_CBANK_PARAM_SIZE
	.align		4
.L_608:
        /*0018*/ 	.byte	0x03, 0x19
        /*001a*/ 	.short	0x0288


	//----- nvinfo : EIATTR_KPARAM_INFO
	.align		4
        /*001c*/ 	.byte	0x04, 0x17
        /*001e*/ 	.short	(.L_610 - .L_609)
.L_609:
        /*0020*/ 	.word	0x00000000
        /*0024*/ 	.short	0x0000
        /*0026*/ 	.short	0x0000
        /*0028*/ 	.byte	0x00, 0xf0, 0x21, 0x0a


	//----- nvinfo : EIATTR_MAXREG_COUNT
	.align		4
.L_610:
        /*002c*/ 	.byte	0x03, 0x1b
        /*002e*/ 	.short	0x00ff


	//----- nvinfo : EIATTR_NUM_BARRIERS
	.align		4
        /*0030*/ 	.byte	0x02, 0x4c
        /*0032*/ 	.byte	0x02
	.zero		1


	//----- nvinfo : EIATTR_ANNOTATIONS
	.align		4
        /*0034*/ 	.byte	0x04, 0x55
        /*0036*/ 	.short	(.L_612 - .L_611)


	//   ....[0]....
.L_611:
        /*0038*/ 	.word	0x00000001
        /*003c*/ 	.byte	0x50, 0x1e, 0x00, 0x00, 0x01, 0x00, 0x00, 0x00, 0xe0, 0x4b, 0x00, 0x00


	//----- nvinfo : EIATTR_MERCURY_ISA_VERSION
	.align		4
.L_612:
        /*0048*/ 	.byte	0x03, 0x5f
        /*004a*/ 	.short	0x0000


	//----- nvinfo : EIATTR_COOP_GROUP_MASK_REGIDS
	.align		4
        /*004c*/ 	.byte	0x04, 0x29
        /*004e*/ 	.short	(.L_614 - .L_613)


	//   ....[0]....
.L_613:
        /*0050*/ 	.word	0xffffffff


	//----- nvinfo : EIATTR_COOP_GROUP_INSTR_OFFSETS
	.align		4
.L_614:
        /*0054*/ 	.byte	0x04, 0x28
        /*0056*/ 	.short	(.L_616 - .L_615)


	//   ....[0]....
.L_615:
        /*0058*/ 	.word	0x00000050


	//----- nvinfo : EIATTR_EXIT_INSTR_OFFSETS
	.align		4
.L_616:
        /*005c*/ 	.byte	0x04, 0x1c
        /*005e*/ 	.short	(.L_618 - .L_617)


	//   ....[0]....
.L_617:
        /*0060*/ 	.word	0x000005a0


	//   ....[1]....
        /*0064*/ 	.word	0x000063c0


	//   ....[2]....
        /*0068*/ 	.word	0x000064c0


	//   ....[3]....
        /*006c*/ 	.word	0x000064e0


	//   ....[4]....
        /*0070*/ 	.word	0x00006ac0


	//   ....[5]....
        /*0074*/ 	.word	0x00006bb0


	//   ....[6]....
        /*0078*/ 	.word	0x00006bd0


	//----- nvinfo : EIATTR_MAX_THREADS
	.align		4
.L_618:
        /*007c*/ 	.byte	0x04, 0x05
        /*007e*/ 	.short	(.L_620 - .L_619)
.L_619:
        /*0080*/ 	.word	0x00000100
        /*0084*/ 	.word	0x00000001
        /*0088*/ 	.word	0x00000001


	//----- nvinfo : EIATTR_CRS_STACK_SIZE
	.align		4
.L_620:
        /*008c*/ 	.byte	0x04, 0x1e
        /*008e*/ 	.short	(.L_622 - .L_621)
.L_621:
        /*0090*/ 	.word	0x00000000
.L_622:


//--------------------- .nv.info._ZN7cutlass13device_kernelIN5flash19enable_sm80_to_sm89INS1_16FlashAttnBwdSm80INS1_25CollectiveMainloopBwdSm80ILi1ELi1EN4cute5tupleIJNS5_1CILi64EEES8_NS7_ILi192EEEEEENS_10bfloat16_tEfNS_4arch4Sm80ELb1ELb0ELb0ELb0ELb0ELb0ELb0ELb0ELi2ELi2ELi2ELi2ELb1EEENS1_24CollectiveEpilogueBwdGQAISA_fSD_Li256ELb0ELb0EEENS1_25SingleTileBwdLPTSchedulerILb0ELi64ELb0EEEEEEEEEvNT_6ParamsE --------------------------
	.section	.nv.info._ZN7cutlass13device_kernelIN5flash19enable_sm80_to_sm89INS1_16FlashAttnBwdSm80INS1_25CollectiveMainloopBwdSm80ILi1ELi1EN4cute5tupleIJNS5_1CILi64EEES8_NS7_ILi192EEEEEENS_10bfloat16_tEfNS_4arch4Sm80ELb1ELb0ELb0ELb0ELb0ELb0ELb0ELb0ELi2ELi2ELi2ELi2ELb1EEENS1_24CollectiveEpilogueBwdGQAISA_fSD_Li256ELb0ELb0EEENS1_25SingleTileBwdLPTSchedulerILb0ELi64ELb0EEEEEEEEEvNT_6ParamsE,"",@"SHT_CUDA_INFO"
	.sectionflags	@""
	.align	4


	//----- nvinfo : EIATTR_CUDA_API_VERSION
	.align		4
        /*0000*/ 	.byte	0x04, 0x37
        /*0002*/ 	.short	(.L_624 - .L_623)
.L_623:
        /*0004*/ 	.word	0x00000082


	//----- nvinfo : EIATTR_SW2861232_WAR
	.align		4
.L_624:
        /*0008*/ 	.byte	0x01, 0x35
	.zero		2


	//----- nvinfo : EIATTR_PARAM_CBANK
	.align		4
        /*000c*/ 	.byte	0x04, 0x0a
        /*000e*/ 	.short	(.L_626 - .L_625)
	.align		4
.L_625:
        /*0010*/ 	.word	index@(.nv.constant0._ZN7cutlass13device_kernelIN5flash19enable_sm80_to_sm89INS1_16FlashAttnBwdSm80INS1_25CollectiveMainloopBwdSm80ILi1ELi1EN4cute5tupleIJNS5_1CILi64EEES8_NS7_ILi192EEEEEENS_10bfloat16_tEfNS_4arch4Sm80ELb1ELb0ELb0ELb0ELb0ELb0ELb0ELb0ELi2ELi2ELi2ELi2ELb1EEENS1_24CollectiveEpilogueBwdGQAISA_fSD_Li256ELb0ELb0EEENS1_25SingleTileBwdLPTSchedulerILb0ELi64ELb0EEEEEEEEEvNT_6ParamsE)
        /*0014*/ 	.short	0x0160
        /*0016*/ 	.short	0x0290


	//----- nvinfo : EIATTR_CBANK_PARAM_SIZE
	.align		4
.L_626:
        /*0018*/ 	.byte	0x03, 0x19
        /*001a*/ 	.short	0x0290


	//----- nvinfo : EIATTR_KPARAM_INFO
	.align		4
        /*001c*/ 	.byte	0x04, 0x17
        /*001e*/ 	.short	(.L_628 - .L_627)
.L_627:
        /*0020*/ 	.word	0x00000000
        /*0024*/ 	.short	0x0000
        /*0026*/ 	.short	0x0000
        /*0028*/ 	.byte	0x00, 0xf0, 0x41, 0x0a


	//----- nvinfo : EIATTR_MAXREG_COUNT
	.align		4
.L_628:
        /*002c*/ 	.byte	0x03, 0x1b
        /*002e*/ 	.short	0x00ff


	//----- nvinfo : EIATTR_NUM_BARRIERS
	.align		4
        /*0030*/ 	.byte	0x02, 0x4c
        /*0032*/ 	.byte	0x02
	.zero		1


	//----- nvinfo : EIATTR_ANNOTATIONS
	.align		4
        /*0034*/ 	.byte	0x04, 0x55
        /*0036*/ 	.short	(.L_630 - .L_629)


	//   ....[0]....
.L_629:
        /*0038*/ 	.word	0x00000001
        /*003c*/ 	.byte	0x40, 0x1d, 0x00, 0x00, 0x01, 0x00, 0x00, 0x00, 0xd0, 0x4a, 0x00, 0x00


	//----- nvinfo : EIATTR_MERCURY_ISA_VERSION
	.align		4
.L_630:
        /*0048*/ 	.byte	0x03, 0x5f
        /*004a*/ 	.short	0x0000


	//----- nvinfo : EIATTR_COOP_GROUP_MASK_REGIDS
	.align		4
        /*004c*/ 	.byte	0x04, 0x29
        /*004e*/ 	.short	(.L_632 - .L_631)


	//   ....[0]....
.L_631:
        /*0050*/ 	.word	0xffffffff


	//----- nvinfo : EIATTR_COOP_GROUP_INSTR_OFFSETS
	.align		4
.L_632:
        /*0054*/ 	.byte	0x04, 0x28
        /*0056*/ 	.short	(.L_634 - .L_633)


	//   ....[0]....
.L_633:
        /*0058*/ 	.word	0x00000050


	//----- nvinfo : EIATTR_EXIT_INSTR_OFFSETS
	.align		4
.L_634:
        /*005c*/ 	.byte	0x04, 0x1c
        /*005e*/ 	.short	(.L_636 - .L_635)


	//   ....[0]....
.L_635:
        /*0060*/ 	.word	0x00000540


	//   ....[1]....
        /*0064*/ 	.word	0x00005380


	//   ....[2]....
        /*0068*/ 	.word	0x00005c10


	//----- nvinfo : EIATTR_MAX_THREADS
	.align		4
.L_636:
        /*006c*/ 	.byte	0x04, 0x05
        /*006e*/ 	.short	(.L_638 - .L_637)
.L_637:
        /*0070*/ 	.word	0x00000100
        /*0074*/ 	.word	0x00000001
        /*0078*/ 	.word	0x00000001
.L_638:


//--------------------- .nv.info._ZN7cutlass13device_kernelIN5flash19enable_sm80_to_sm89INS1_16FlashAttnBwdSm80INS1_25CollectiveMainloopBwdSm80ILi1ELi1EN4cute5tupleIJNS5_1CILi64EEES8_NS7_ILi192EEEEEENS_10bfloat16_tEfNS_4arch4Sm80ELb1ELb0ELb0ELb0ELb1ELb0ELb0ELb0ELi2ELi2ELi2ELi2ELb1EEENS1_24CollectiveEpilogueBwdGQAISA_fSD_Li256ELb0ELb1EEENS1_25SingleTileBwdLPTSchedulerILb0ELi64ELb1EEEEEEEEEvNT_6ParamsE --------------------------
	.section	.nv.info._ZN7cutlass13device_kernelIN5flash19enable_sm80_to_sm89INS1_16FlashAttnBwdSm80INS1_25CollectiveMainloopBwdSm80ILi1ELi1EN4cute5tupleIJNS5_1CILi64EEES8_NS7_ILi192EEEEEENS_10bfloat16_tEfNS_4arch4Sm80ELb1ELb0ELb0ELb0ELb1ELb0ELb0ELb0ELi2ELi2ELi2ELi2ELb1EEENS1_24CollectiveEpilogueBwdGQAISA_fSD_Li256ELb0ELb1EEENS1_25SingleTileBwdLPTSchedulerILb0ELi64ELb1EEEEEEEEEvNT_6ParamsE,"",@"SHT_CUDA_INFO"
	.sectionflags	@""
	.align	4


	//----- nvinfo : EIATTR_CUDA_API_VERSION
	.align		4
        /*0000*/ 	.byte	0x04, 0x37
        /*0002*/ 	.short	(.L_640 - .L_639)
.L_639:
        /*0004*/ 	.word	0x00000082


	//----- nvinfo : EIATTR_SW2861232_WAR
	.align		4
.L_640:
        /*0008*/ 	.byte	0x01, 0x35
	.zero		2


	//----- nvinfo : EIATTR_PARAM_CBANK
	.align		4
        /*000c*/ 	.byte	0x04, 0x0a
        /*000e*/ 	.short	(.L_642 - .L_641)
	.align		4
.L_641:
        /*0010*/ 	.word	index@(.nv.constant0._ZN7cutlass13device_kernelIN5flash19enable_sm80_to_sm89INS1_16FlashAttnBwdSm80INS1_25CollectiveMainloopBwdSm80ILi1ELi1EN4cute5tupleIJNS5_1CILi64EEES8_NS7_ILi192EEEEEENS_10bfloat16_tEfNS_4arch4Sm80ELb1ELb0ELb0ELb0ELb1ELb0ELb0ELb0ELi2ELi2ELi2ELi2ELb1EEENS1_24CollectiveEpilogueBwdGQAISA_fSD_Li256ELb0ELb1EEENS1_25SingleTileBwdLPTSchedulerILb0ELi64ELb1EEEEEEEEEvNT_6ParamsE)
        /*0014*/ 	.short	0x0160
        /*0016*/ 	.short	0x0290


	//----- nvinfo : EIATTR_CBANK_PARAM_SIZE
	.align		4
.L_642:
        /*0018*/ 	.byte	0x03, 0x19
        /*001a*/ 	.short	0x0290


	//----- nvinfo : EIATTR_KPARAM_INFO
	.align		4
        /*001c*/ 	.byte	0x04, 0x17
        /*001e*/ 	.short	(.L_644 - .L_643)
.L_643:
        /*0020*/ 	.word	0x00000000
        /*0024*/ 	.short	0x0000
        /*0026*/ 	.short	0x0000
        /*0028*/ 	.byte	0x00, 0xf0, 0x41, 0x0a


	//----- nvinfo : EIATTR_MAXREG_COUNT
	.align		4
.L_644:
        /*002c*/ 	.byte	0x03, 0x1b
        /*002e*/ 	.short	0x00ff


	//----- nvinfo : EIATTR_NUM_BARRIERS
	.align		4
        /*0030*/ 	.byte	0x02, 0x4c
        /*0032*/ 	.byte	0x02
	.zero		1


	//----- nvinfo : EIATTR_ANNOTATIONS
	.align		4
        /*0034*/ 	.byte	0x04, 0x55
        /*0036*/ 	.short	(.L_646 - .L_645)


	//   ....[0]....
.L_645:
        /*0038*/ 	.word	0x00000001
        /*003c*/ 	.byte	0xa0, 0x1d, 0x00, 0x00, 0x01, 0x00, 0x00, 0x00, 0x30, 0x4b, 0x00, 0x00


	//----- nvinfo : EIATTR_MERCURY_ISA_VERSION
	.align		4
.L_646:
        /*0048*/ 	.byte	0x03, 0x5f
        /*004a*/ 	.short	0x0000


	//----- nvinfo : EIATTR_COOP_GROUP_MASK_REGIDS
	.align		4
        /*004c*/ 	.byte	0x04, 0x29
        /*004e*/ 	.short	(.L_648 - .L_647)


	//   ....[0]....
.L_647:
        /*0050*/ 	.word	0xffffffff


	//   ....[1]....
        /*0054*/ 	.word	0xffffffff


	//   ....[2]....
        /*0058*/ 	.word	0xffffffff


	//   ....[3]....
        /*005c*/ 	.word	0xffffffff


	//   ....[4]....
        /*0060*/ 	.word	0xffffffff


	//   ....[5]....
        /*0064*/ 	.word	0xffffffff


	//   ....[6]....
        /*0068*/ 	.word	0xffffffff


	//   ....[7]....
        /*006c*/ 	.word	0xffffffff


	//   ....[8]....
        /*0070*/ 	.word	0xffffffff


	//----- nvinfo : EIATTR_COOP_GROUP_INSTR_OFFSETS
	.align		4
.L_648:
        /*0074*/ 	.byte	0x04, 0x28
        /*0076*/ 	.short	(.L_650 - .L_649)


	//   ....[0]....
.L_649:
        /*0078*/ 	.word	0x00000050


	//   ....[1]....
        /*007c*/ 	.word	0x00005660


	//   ....[2]....
        /*0080*/ 	.word	0x00005690


	//   ....[3]....
        /*0084*/ 	.word	0x00005ac0


	//   ....[4]....
        /*0088*/ 	.word	0x00005ad0


	//   ....[5]....
        /*008c*/ 	.word	0x00005c90


	//   ....[6]....
        /*0090*/ 	.word	0x00005da0


	//   ....[7]....
        /*0094*/ 	.word	0x000060d0


	//   ....[8]....
        /*0098*/ 	.word	0x000060e0


	//----- nvinfo : EIATTR_EXIT_INSTR_OFFSETS
	.align		4
.L_650:
        /*009c*/ 	.byte	0x04, 0x1c
        /*009e*/ 	.short	(.L_652 - .L_651)


	//   ....[0]....
.L_651:
        /*00a0*/ 	.word	0x000005a0


	//   ....[1]....
        /*00a4*/ 	.word	0x000053e0


	//   ....[2]....
        /*00a8*/ 	.word	0x000060f0


	//   ....[3]....
        /*00ac*/ 	.word	0x00006190


	//----- nvinfo : EIATTR_MAX_THREADS
	.align		4
.L_652:
        /*00b0*/ 	.byte	0x04, 0x05
        /*00b2*/ 	.short	(.L_654 - .L_653)
.L_653:
        /*00b4*/ 	.word	0x00000100
        /*00b8*/ 	.word	0x00000001
        /*00bc*/ 	.word	0x00000001


	//----- nvinfo : EIATTR_CRS_STACK_SIZE
	.align		4
.L_654:
        /*00c0*/ 	.byte	0x04, 0x1e
        /*00c2*/ 	.short	(.L_656 - .L_655)
.L_655:
        /*00c4*/ 	.word	0x00000000
.L_656:


//--------------------- .nv.info._ZN7cutlass13device_kernelIN5flash19enable_sm80_to_sm89INS1_16FlashAttnBwdSm80INS1_25CollectiveMainloopBwdSm80ILi1ELi1EN4cute5tupleIJNS5_1CILi64EEES8_NS7_ILi192EEEEEENS_10bfloat16_tEfNS_4arch4Sm80ELb1ELb0ELb0ELb1ELb0ELb0ELb0ELb0ELi2ELi2ELi2ELi2ELb1EEENS1_21CollectiveEpilogueBwdISA_SB_SD_Li256ELb1ELb0ELi4EEENS1_25SingleTileBwdLPTSchedulerILb1ELi64ELb0EEEEEEEEEvNT_6ParamsE --------------------------
	.section	.nv.info._ZN7cutlass13device_kernelIN5flash19enable_sm80_to_sm89INS1_16FlashAttnBwdSm80INS1_25CollectiveMainloopBwdSm80ILi1ELi1EN4cute5tupleIJNS5_1CILi64EEES8_NS7_ILi192EEEEEENS_10bfloat16_tEfNS_4arch4Sm80ELb1ELb0ELb0ELb1ELb0ELb0ELb0ELb0ELi2ELi2ELi2ELi2ELb1EEENS1_21CollectiveEpilogueBwdISA_SB_SD_Li256ELb1ELb0ELi4EEENS1_25SingleTileBwdLPTSchedulerILb1ELi64ELb0EEEEEEEEEvNT_6ParamsE,"",@"SHT_CUDA_INFO"
	.sectionflags	@""
	.align	4


	//----- nvinfo : EIATTR_CUDA_API_VERSION
	.align		4
        /*0000*/ 	.byte	0x04, 0x37
        /*0002*/ 	.short	(.L_658 - .L_657)
.L_657:
        /*0004*/ 	.word	0x00000082


	//----- nvinfo : EIATTR_SW2861232_WAR
	.align		4
.L_658:
        /*0008*/ 	.byte	0x01, 0x35
	.zero		2


	//----- nvinfo : EIATTR_PARAM_CBANK
	.align		4
        /*000c*/ 	.byte	0x04, 0x0a
        /*000e*/ 	.short	(.L_660 - .L_659)
	.align		4
.L_659:
        /*0010*/ 	.word	index@(.nv.constant0._ZN7cutlass13device_kernelIN5flash19enable_sm80_to_sm89INS1_16FlashAttnBwdSm80INS1_25CollectiveMainloopBwdSm80ILi1ELi1EN4cute5tupleIJNS5_1CILi64EEES8_NS7_ILi192EEEEEENS_10bfloat16_tEfNS_4arch4Sm80ELb1ELb0ELb0ELb1ELb0ELb0ELb0ELb0ELi2ELi2ELi2ELi2ELb1EEENS1_21CollectiveEpilogueBwdISA_SB_SD_Li256ELb1ELb0ELi4EEENS1_25SingleTileBwdLPTSchedulerILb1ELi64ELb0EEEEEEEEEvNT_6ParamsE)
        /*0014*/ 	.short	0x0160
        /*0016*/ 	.short	0x0288


	//----- nvinfo : EIATTR_CBANK_PARAM_SIZE
	.align		4
.L_660:
        /*0018*/ 	.byte	0x03, 0x19
        /*001a*/ 	.short	0x0288


	//----- nvinfo : EIATTR_KPARAM_INFO
	.align		4
        /*001c*/ 	.byte	0x04, 0x17
        /*001e*/ 	.short	(.L_662 - .L_661)
.L_661:
        /*0020*/ 	.word	0x00000000
        /*0024*/ 	.short	0x0000
        /*0026*/ 	.short	0x0000
        /*0028*/ 	.byte	0x00, 0xf0, 0x21, 0x0a


	//----- nvinfo : EIATTR_MAXREG_COUNT
	.align		4
.L_662:
        /*002c*/ 	.byte	0x03, 0x1b
        /*002e*/ 	.short	0x00ff


	//----- nvinfo : EIATTR_NUM_BARRIERS
	.align		4
        /*0030*/ 	.byte	0x02, 0x4c
        /*0032*/ 	.byte	0x02
	.zero		1


	//----- nvinfo : EIATTR_MERCURY_ISA_VERSION
	.align		4
        /*0034*/ 	.byte	0x03, 0x5f
        /*0036*/ 	.short	0x0000


	//----- nvinfo : EIATTR_COOP_GROUP_MASK_REGIDS
	.align		4
        /*0038*/ 	.byte	0x04, 0x29
        /*003a*/ 	.short	(.L_664 - .L_663)


	//   ....[0]....
.L_663:
        /*003c*/ 	.word	0xffffffff


	//----- nvinfo : EIATTR_COOP_GROUP_INSTR_OFFSETS
	.align		4
.L_664:
        /*0040*/ 	.byte	0x04, 0x28
        /*0042*/ 	.short	(.L_666 - .L_665)


	//   ....[0]....
.L_665:
        /*0044*/ 	.word	0x00000050


	//----- nvinfo : EIATTR_EXIT_INSTR_OFFSETS
	.align		4
.L_666:
        /*0048*/ 	.byte	0x04, 0x1c
        /*004a*/ 	.short	(.L_668 - .L_667)


	//   ....[0]....
.L_667:
        /*004c*/ 	.word	0x000009c0


	//   ....[1]....
        /*0050*/ 	.word	0x00006e50


	//   ....[2]....
        /*0054*/ 	.word	0x00006f50


	//   ....[3]....
        /*0058*/ 	.word	0x00006f70


	//   ....[4]....
        /*005c*/ 	.word	0x00007760


	//   ....[5]....
        /*0060*/ 	.word	0x00007850


	//   ....[6]....
        /*0064*/ 	.word	0x00007870


	//----- nvinfo : EIATTR_MAX_THREADS
	.align		4
.L_668:
        /*0068*/ 	.byte	0x04, 0x05
        /*006a*/ 	.short	(.L_670 - .L_669)
.L_669:
        /*006c*/ 	.word	0x00000100
        /*0070*/ 	.word	0x00000001
        /*0074*/ 	.word	0x00000001


	//----- nvinfo : EIATTR_CRS_STACK_SIZE
	.align		4
.L_670:
        /*0078*/ 	.byte	0x04, 0x1e
        /*007a*/ 	.short	(.L_672 - .L_671)
.L_671:
        /*007c*/ 	.word	0x00000000
.L_672:


//--------------------- .nv.info._ZN7cutlass13device_kernelIN5flash19enable_sm80_to_sm89INS1_16FlashAttnBwdSm80INS1_25CollectiveMainloopBwdSm80ILi1ELi1EN4cute5tupleIJNS5_1CILi64EEES8_NS7_ILi192EEEEEENS_10bfloat16_tEfNS_4arch4Sm80ELb1ELb0ELb0ELb1ELb1ELb0ELb0ELb0ELi2ELi2ELi2ELi2ELb1EEENS1_21CollectiveEpilogueBwdISA_SB_SD_Li256ELb1ELb0ELi4EEENS1_25SingleTileBwdLPTSchedulerILb1ELi64ELb1EEEEEEEEEvNT_6ParamsE --------------------------
	.section	.nv.info._ZN7cutlass13device_kernelIN5flash19enable_sm80_to_sm89INS1_16FlashAttnBwdSm80INS1_25CollectiveMainloopBwdSm80ILi1ELi1EN4cute5tupleIJNS5_1CILi64EEES8_NS7_ILi192EEEEEENS_10bfloat16_tEfNS_4arch4Sm80ELb1ELb0ELb0ELb1ELb1ELb0ELb0ELb0ELi2ELi2ELi2ELi2ELb1EEENS1_21CollectiveEpilogueBwdISA_SB_SD_Li256ELb1ELb0ELi4EEENS1_25SingleTileBwdLPTSchedulerILb1ELi64ELb1EEEEEEEEEvNT_6ParamsE,"",@"SHT_CUDA_INFO"
	.sectionflags	@""
	.align	4


	//----- nvinfo : EIATTR_CUDA_API_VERSION
	.align		4
        /*0000*/ 	.byte	0x04, 0x37
        /*0002*/ 	.short	(.L_674 - .L_673)
.L_673:
        /*0004*/ 	.word	0x00000082


	//----- nvinfo : EIATTR_SW2861232_WAR
	.align		4
.L_674:
        /*0008*/ 	.byte	0x01, 0x35
	.zero		2


	//----- nvinfo : EIATTR_PARAM_CBANK
	.align		4
        /*000c*/ 	.byte	0x04, 0x0a
        /*000e*/ 	.short	(.L_676 - .L_675)
	.align		4
.L_675:
        /*0010*/ 	.word	index@(.nv.constant0._ZN7cutlass13device_kernelIN5flash19enable_sm80_to_sm89INS1_16FlashAttnBwdSm80INS1_25CollectiveMainloopBwdSm80ILi1ELi1EN4cute5tupleIJNS5_1CILi64EEES8_NS7_ILi192EEEEEENS_10bfloat16_tEfNS_4arch4Sm80ELb1ELb0ELb0ELb1ELb1ELb0ELb0ELb0ELi2ELi2ELi2ELi2ELb1EEENS1_21CollectiveEpilogueBwdISA_SB_SD_Li256ELb1ELb0ELi4EEENS1_25SingleTileBwdLPTSchedulerILb1ELi64ELb1EEEEEEEEEvNT_6ParamsE)
        /*0014*/ 	.short	0x0160
        /*0016*/ 	.short	0x0288


	//----- nvinfo : EIATTR_CBANK_PARAM_SIZE
	.align		4
.L_676:
        /*0018*/ 	.byte	0x03, 0x19
        /*001a*/ 	.short	0x0288


	//----- nvinfo : EIATTR_KPARAM_INFO
	.align		4
        /*001c*/ 	.byte	0x04, 0x17
        /*001e*/ 	.short	(.L_678 - .L_677)
.L_677:
        /*0020*/ 	.word	0x00000000
        /*0024*/ 	.short	0x0000
        /*0026*/ 	.short	0x0000
        /*0028*/ 	.byte	0x00, 0xf0, 0x21, 0x0a


	//----- nvinfo : EIATTR_MAXREG_COUNT
	.align		4
.L_678:
        /*002c*/ 	.byte	0x03, 0x1b
        /*002e*/ 	.short	0x00ff


	//----- nvinfo : EIATTR_NUM_BARRIERS
	.align		4
        /*0030*/ 	.byte	0x02, 0x4c
        /*0032*/ 	.byte	0x02
	.zero		1


	//----- nvinfo : EIATTR_ANNOTATIONS
	.align		4
        /*0034*/ 	.byte	0x04, 0x55
        /*0036*/ 	.short	(.L_680 - .L_679)


	//   ....[0]....
.L_679:
        /*0038*/ 	.word	0x00000001
        /*003c*/ 	.byte	0xb0, 0x2e, 0x00, 0x00, 0x01, 0x00, 0x00, 0x00, 0x90, 0x53, 0x00, 0x00


	//----- nvinfo : EIATTR_MERCURY_ISA_VERSION
	.align		4
.L_680:
        /*0048*/ 	.byte	0x03, 0x5f
        /*004a*/ 	.short	0x0000


	//----- nvinfo : EIATTR_COOP_GROUP_MASK_REGIDS
	.align		4
        /*004c*/ 	.byte	0x04, 0x29
        /*004e*/ 	.short	(.L_682 - .L_681)


	//   ....[0]....
.L_681:
        /*0050*/ 	.word	0xffffffff


	//----- nvinfo : EIATTR_COOP_GROUP_INSTR_OFFSETS
	.align		4
.L_682:
        /*0054*/ 	.byte	0x04, 0x28
        /*0056*/ 	.short	(.L_684 - .L_683)


	//   ....[0]....
.L_683:
        /*0058*/ 	.word	0x00000060


	//----- nvinfo : EIATTR_EXIT_INSTR_OFFSETS
	.align		4
.L_684:
        /*005c*/ 	.byte	0x04, 0x1c
        /*005e*/ 	.short	(.L_686 - .L_685)


	//   ....[0]....
.L_685:
        /*0060*/ 	.word	0x000009f0


	//   ....[1]....
        /*0064*/ 	.word	0x00006d30


	//   ....[2]....
        /*0068*/ 	.word	0x00006e30


	//   ....[3]....
        /*006c*/ 	.word	0x00006e50


	//   ....[4]....
        /*0070*/ 	.word	0x00007600


	//   ....[5]....
        /*0074*/ 	.word	0x000076f0


	//   ....[6]....
        /*0078*/ 	.word	0x00007710


	//----- nvinfo : EIATTR_MAX_THREADS
	.align		4
.L_686:
        /*007c*/ 	.byte	0x04, 0x05
        /*007e*/ 	.short	(.L_688 - .L_687)
.L_687:
        /*0080*/ 	.word	0x00000100
        /*0084*/ 	.word	0x00000001
        /*0088*/ 	.word	0x00000001


	//----- nvinfo : EIATTR_CRS_STACK_SIZE
	.align		4
.L_688:
        /*008c*/ 	.byte	0x04, 0x1e
        /*008e*/ 	.short	(.L_690 - .L_689)
.L_689:
        /*0090*/ 	.word	0x00000000
.L_690:


//--------------------- .nv.info._ZN7cutlass13device_kernelIN5flash19enable_sm80_to_sm89INS1_16FlashAttnBwdSm80INS1_25CollectiveMainloopBwdSm80ILi1ELi1EN4cute5tupleIJNS5_1CILi64EEES8_NS7_ILi192EEEEEENS_10bfloat16_tEfNS_4arch4Sm80ELb1ELb0ELb0ELb1ELb0ELb0ELb0ELb0ELi2ELi2ELi2ELi2ELb1EEENS1_24CollectiveEpilogueBwdGQAISA_fSD_Li256ELb1ELb0EEENS1_25SingleTileBwdLPTSchedulerILb1ELi64ELb0EEEEEEEEEvNT_6ParamsE --------------------------
	.section	.nv.info._ZN7cutlass13device_kernelIN5flash19enable_sm80_to_sm89INS1_16FlashAttnBwdSm80INS1_25CollectiveMainloopBwdSm80ILi1ELi1EN4cute5tupleIJNS5_1CILi64EEES8_NS7_ILi192EEEEEENS_10bfloat16_tEfNS_4arch4Sm80ELb1ELb0ELb0ELb1ELb0ELb0ELb0ELb0ELi2ELi2ELi2ELi2ELb1EEENS1_24CollectiveEpilogueBwdGQAISA_fSD_Li256ELb1ELb0EEENS1_25SingleTileBwdLPTSchedulerILb1ELi64ELb0EEEEEEEEEvNT_6ParamsE,"",@"SHT_CUDA_INFO"
	.sectionflags	@""
	.align	4


	//----- nvinfo : EIATTR_CUDA_API_VERSION
	.align		4
        /*0000*/ 	.byte	0x04, 0x37
        /*0002*/ 	.short	(.L_692 - .L_691)
.L_691:
        /*0004*/ 	.word	0x00000082


	//----- nvinfo : EIATTR_SW2861232_WAR
	.align		4
.L_692:
        /*0008*/ 	.byte	0x01, 0x35
	.zero		2


	//----- nvinfo : EIATTR_PARAM_CBANK
	.align		4
        /*000c*/ 	.byte	0x04, 0x0a
        /*000e*/ 	.short	(.L_694 - .L_693)
	.align		4
.L_693:
        /*0010*/ 	.word	index@(.nv.constant0._ZN7cutlass13device_kernelIN5flash19enable_sm80_to_sm89INS1_16FlashAttnBwdSm80INS1_25CollectiveMainloopBwdSm80ILi1ELi1EN4cute5tupleIJNS5_1CILi64EEES8_NS7_ILi192EEEEEENS_10bfloat16_tEfNS_4arch4Sm80ELb1ELb0ELb0ELb1ELb0ELb0ELb0ELb0ELi2ELi2ELi2ELi2ELb1EEENS1_24CollectiveEpilogueBwdGQAISA_fSD_Li256ELb1ELb0EEENS1_25SingleTileBwdLPTSchedulerILb1ELi64ELb0EEEEEEEEEvNT_6ParamsE)
        /*0014*/ 	.short	0x0160
        /*0016*/ 	.short	0x0290


	//----- nvinfo : EIATTR_CBANK_PARAM_SIZE
	.align		4
.L_694:
        /*0018*/ 	.byte	0x03, 0x19
        /*001a*/ 	.short	0x0290


	//----- nvinfo : EIATTR_KPARAM_INFO
	.align		4
        /*001c*/ 	.byte	0x04, 0x17
        /*001e*/ 	.short	(.L_696 - .L_695)
.L_695:
        /*0020*/ 	.word	0x00000000
        /*0024*/ 	.short	0x0000
        /*0026*/ 	.short	0x0000
        /*0028*/ 	.byte	0x00, 0xf0, 0x41, 0x0a


	//----- nvinfo : EIATTR_MAXREG_COUNT
	.align		4
.L_696:
        /*002c*/ 	.byte	0x03, 0x1b
        /*002e*/ 	.short	0x00ff


	//----- nvinfo : EIATTR_NUM_BARRIERS
	.align		4
        /*0030*/ 	.byte	0x02, 0x4c
        /*0032*/ 	.byte	0x02
	.zero		1


	//----- nvinfo : EIATTR_ANNOTATIONS
	.align		4
        /*0034*/ 	.byte	0x04, 0x55
        /*0036*/ 	.short	(.L_698 - .L_697)


	//   ....[0]....
.L_697:
        /*0038*/ 	.word	0x00000001
        /*003c*/ 	.byte	0x20, 0x05, 0x00, 0x00, 0x01, 0x00, 0x00, 0x00, 0xd0, 0x09, 0x00, 0x00, 0x01, 0x00, 0x00, 0x00
        /*004c*/ 	.byte	0xe0, 0x09, 0x00, 0x00, 0x01, 0x00, 0x00, 0x00, 0x50, 0x5b, 0x00, 0x00


	//----- nvinfo : EIATTR_MERCURY_ISA_VERSION
	.align		4
.L_698:
        /*0058*/ 	.byte	0x03, 0x5f
        /*005a*/ 	.short	0x0000


	//----- nvinfo : EIATTR_COOP_GROUP_MASK_REGIDS
	.align		4
        /*005c*/ 	.byte	0x04, 0x29
        /*005e*/ 	.short	(.L_700 - .L_699)


	//   ....[0]....
.L_699:
        /*0060*/ 	.word	0xffffffff


	//----- nvinfo : EIATTR_COOP_GROUP_INSTR_OFFSETS
	.align		4
.L_700:
        /*0064*/ 	.byte	0x04, 0x28
        /*0066*/ 	.short	(.L_702 - .L_701)


	//   ....[0]....
.L_701:
        /*0068*/ 	.word	0x00000060


	//----- nvinfo : EIATTR_EXIT_INSTR_OFFSETS
	.align		4
.L_702:
        /*006c*/ 	.byte	0x04, 0x1c
        /*006e*/ 	.short	(.L_704 - .L_703)


	//   ....[0]....
.L_703:
        /*0070*/ 	.word	0x00000a00


	//   ....[1]....
        /*0074*/ 	.word	0x00005b40


	//   ....[2]....
        /*0078*/ 	.word	0x000064b0


	//----- nvinfo : EIATTR_MAX_THREADS
	.align		4
.L_704:
        /*007c*/ 	.byte	0x04, 0x05
        /*007e*/ 	.short	(.L_706 - .L_705)
.L_705:
        /*0080*/ 	.word	0x00000100
        /*0084*/ 	.word	0x00000001
        /*0088*/ 	.word	0x00000001
.L_706:


//--------------------- .nv.info._ZN7cutlass13device_kernelIN5flash19enable_sm80_to_sm89INS1_16FlashAttnBwdSm80INS1_25CollectiveMainloopBwdSm80ILi1ELi1EN4cute5tupleIJNS5_1CILi64EEES8_NS7_ILi192EEEEEENS_10bfloat16_tEfNS_4arch4Sm80ELb1ELb0ELb0ELb1ELb1ELb0ELb0ELb0ELi2ELi2ELi2ELi2ELb1EEENS1_24CollectiveEpilogueBwdGQAISA_fSD_Li256ELb1ELb1EEENS1_25SingleTileBwdLPTSchedulerILb1ELi64ELb1EEEEEEEEEvNT_6ParamsE --------------------------
	.section	.nv.info._ZN7cutlass13device_kernelIN5flash19enable_sm80_to_sm89INS1_16FlashAttnBwdSm80INS1_25CollectiveMainloopBwdSm80ILi1ELi1EN4cute5tupleIJNS5_1CILi64EEES8_NS7_ILi192EEEEEENS_10bfloat16_tEfNS_4arch4Sm80ELb1ELb0ELb0ELb1ELb1ELb0ELb0ELb0ELi2ELi2ELi2ELi2ELb1EEENS1_24CollectiveEpilogueBwdGQAISA_fSD_Li256ELb1ELb1EEENS1_25SingleTileBwdLPTSchedulerILb1ELi64ELb1EEEEEEEEEvNT_6ParamsE,"",@"SHT_CUDA_INFO"
	.sectionflags	@""
	.align	4


	//----- nvinfo : EIATTR_CUDA_API_VERSION
	.align		4
        /*0000*/ 	.byte	0x04, 0x37
        /*0002*/ 	.short	(.L_708 - .L_707)
.L_707:
        /*0004*/ 	.word	0x00000082


	//----- nvinfo : EIATTR_SW2861232_WAR
	.align		4
.L_708:
        /*0008*/ 	.byte	0x01, 0x35
	.zero		2


	//----- nvinfo : EIATTR_PARAM_CBANK
	.align		4
        /*000c*/ 	.byte	0x04, 0x0a
        /*000e*/ 	.short	(.L_710 - .L_709)
	.align		4
.L_709:
        /*0010*/ 	.word	index@(.nv.constant0._ZN7cutlass13device_kernelIN5flash19enable_sm80_to_sm89INS1_16FlashAttnBwdSm80INS1_25CollectiveMainloopBwdSm80ILi1ELi1EN4cute5tupleIJNS5_1CILi64EEES8_NS7_ILi192EEEEEENS_10bfloat16_tEfNS_4arch4Sm80ELb1ELb0ELb0ELb1ELb1ELb0ELb0ELb0ELi2ELi2ELi2ELi2ELb1EEENS1_24CollectiveEpilogueBwdGQAISA_fSD_Li256ELb1ELb1EEENS1_25SingleTileBwdLPTSchedulerILb1ELi64ELb1EEEEEEEEEvNT_6ParamsE)
        /*0014*/ 	.short	0x0160
        /*0016*/ 	.short	0x0290


	//----- nvinfo : EIATTR_CBANK_PARAM_SIZE
	.align		4
.L_710:
        /*0018*/ 	.byte	0x03, 0x19
        /*001a*/ 	.short	0x0290


	//----- nvinfo : EIATTR_KPARAM_INFO
	.align		4
        /*001c*/ 	.byte	0x04, 0x17
        /*001e*/ 	.short	(.L_712 - .L_711)
.L_711:
        /*0020*/ 	.word	0x00000000
        /*0024*/ 	.short	0x0000
        /*0026*/ 	.short	0x0000
        /*0028*/ 	.byte	0x00, 0xf0, 0x41, 0x0a


	//----- nvinfo : EIATTR_MAXREG_COUNT
	.align		4
.L_712:
        /*002c*/ 	.byte	0x03, 0x1b
        /*002e*/ 	.short	0x00ff


	//----- nvinfo : EIATTR_NUM_BARRIERS
	.align		4
        /*0030*/ 	.byte	0x02, 0x4c
        /*0032*/ 	.byte	0x02
	.zero		1


	//----- nvinfo : EIATTR_MERCURY_ISA_VERSION
	.align		4
        /*0034*/ 	.byte	0x03, 0x5f
        /*0036*/ 	.short	0x0000


	//----- nvinfo : EIATTR_COOP_GROUP_MASK_REGIDS
	.align		4
        /*0038*/ 	.byte	0x04, 0x29
        /*003a*/ 	.short	(.L_714 - .L_713)


	//   ....[0]....
.L_713:
        /*003c*/ 	.word	0xffffffff


	//   ....[1]....
        /*0040*/ 	.word	0xffffffff


	//   ....[2]....
        /*0044*/ 	.word	0xffffffff


	//   ....[3]....
        /*0048*/ 	.word	0xffffffff


	//   ....[4]....
        /*004c*/ 	.word	0xffffffff


	//   ....[5]....
        /*0050*/ 	.word	0xffffffff


	//   ....[6]....
        /*0054*/ 	.word	0xffffffff


	//   ....[7]....
        /*0058*/ 	.word	0xffffffff


	//   ....[8]....
        /*005c*/ 	.word	0xffffffff


	//----- nvinfo : EIATTR_COOP_GROUP_INSTR_OFFSETS
	.align		4
.L_714:
        /*0060*/ 	.byte	0x04, 0x28
        /*0062*/ 	.short	(.L_716 - .L_715)


	//   ....[0]....
.L_715:
        /*0064*/ 	.word	0x00000050


	//   ....[1]....
        /*0068*/ 	.word	0x00006110


	//   ....[2]....
        /*006c*/ 	.word	0x00006150


	//   ....[3]....
        /*0070*/ 	.word	0x000065b0


	//   ....[4]....
        /*0074*/ 	.word	0x000065c0


	//   ....[5]....
        /*0078*/ 	.word	0x00006780


	//   ....[6]....
        /*007c*/ 	.word	0x00006880


	//   ....[7]....
        /*0080*/ 	.word	0x00006bb0


	//   ....[8]....
        /*0084*/ 	.word	0x00006bc0


	//----- nvinfo : EIATTR_EXIT_INSTR_OFFSETS
	.align		4
.L_716:
        /*0088*/ 	.byte	0x04, 0x1c
        /*008a*/ 	.short	(.L_718 - .L_717)


	//   ....[0]....
.L_717:
        /*008c*/ 	.word	0x000009c0


	//   ....[1]....
        /*0090*/ 	.word	0x00005d20


	//   ....[2]....
        /*0094*/ 	.word	0x00006bd0


	//   ....[3]....
        /*0098*/ 	.word	0x00006c70


	//----- nvinfo : EIATTR_MAX_THREADS
	.align		4
.L_718:
        /*009c*/ 	.byte	0x04, 0x05
        /*009e*/ 	.short	(.L_720 - .L_719)
.L_719:
        /*00a0*/ 	.word	0x00000100
        /*00a4*/ 	.word	0x00000001
        /*00a8*/ 	.word	0x00000001


	//----- nvinfo : EIATTR_CRS_STACK_SIZE
	.align		4
.L_720:
        /*00ac*/ 	.byte	0x04, 0x1e
        /*00ae*/ 	.short	(.L_722 - .L_721)
.L_721:
        /*00b0*/ 	.word	0x00000000
.L_722:


//--------------------- .nv.info._ZN7cutlass13device_kernelIN5flash19enable_sm80_to_sm89INS1_16FlashAttnBwdSm80INS1_25CollectiveMainloopBwdSm80ILi2ELi1EN4cute5tupleIJNS5_1CILi64EEENS7_ILi80EEENS7_ILi192EEEEEENS_10bfloat16_tEfNS_4arch4Sm80ELb0ELb0ELb0ELb0ELb0ELb0ELb1ELb0ELi2ELi4ELi2ELi2ELb0EEENS1_21CollectiveEpilogueBwdISB_SC_SE_Li256ELb0ELb1ELi4EEENS1_19SingleTileSchedulerILb0ELb0ELb0ELi80EEEEEEEEEvNT_6ParamsE --------------------------
	.section	.nv.info._ZN7cutlass13device_kernelIN5flash19enable_sm80_to_sm89INS1_16FlashAttnBwdSm80INS1_25CollectiveMainloopBwdSm80ILi2ELi1EN4cute5tupleIJNS5_1CILi64EEENS7_ILi80EEENS7_ILi192EEEEEENS_10bfloat16_tEfNS_4arch4Sm80ELb0ELb0ELb0ELb0ELb0ELb0ELb1ELb0ELi2ELi4ELi2ELi2ELb0EEENS1_21CollectiveEpilogueBwdISB_SC_SE_Li256ELb0ELb1ELi4EEENS1_19SingleTileSchedulerILb0ELb0ELb0ELi80EEEEEEEEEvNT_6ParamsE,"",@"SHT_CUDA_INFO"
	.sectionflags	@""
	.align	4


	//----- nvinfo : EIATTR_CUDA_API_VERSION
	.align		4
        /*0000*/ 	.byte	0x04, 0x37
        /*0002*/ 	.short	(.L_724 - .L_723)
.L_723:
        /*0004*/ 	.word	0x00000082


	//----- nvinfo : EIATTR_SW2861232_WAR
	.align		4
.L_724:
        /*0008*/ 	.byte	0x01, 0x35
	.zero		2


	//----- nvinfo : EIATTR_PARAM_CBANK
	.align		4
        /*000c*/ 	.byte	0x04, 0x0a
        /*000e*/ 	.short	(.L_726 - .L_725)
	.align		4
.L_725:
        /*0010*/ 	.word	index@(.nv.constant0._ZN7cutlass13device_kernelIN5flash19enable_sm80_to_sm89INS1_16FlashAttnBwdSm80INS1_25CollectiveMainloopBwdSm80ILi2ELi1EN4cute5tupleIJNS5_1CILi64EEENS7_ILi80EEENS7_ILi192EEEEEENS_10bfloat16_tEfNS_4arch4Sm80ELb0ELb0ELb0ELb0ELb0ELb0ELb1ELb0ELi2ELi4ELi2ELi2ELb0EEENS1_21CollectiveEpilogueBwdISB_SC_SE_Li256ELb0ELb1ELi4EEENS1_19SingleTileSchedulerILb0ELb0ELb0ELi80EEEEEEEEEvNT_6ParamsE)
        /*0014*/ 	.short	0x0160
        /*0016*/ 	.short	0x0270


	//----- nvinfo : EIATTR_CBANK_PARAM_SIZE
	.align		4
.L_726:
        /*0018*/ 	.byte	0x03, 0x19
        /*001a*/ 	.short	0x0270


	//----- nvinfo : EIATTR_KPARAM_INFO
	.align		4
        /*001c*/ 	.byte	0x04, 0x17
        /*001e*/ 	.short	(.L_728 - .L_727)
.L_727:
        /*0020*/ 	.word	0x00000000
        /*0024*/ 	.short	0x0000
        /*0026*/ 	.short	0x0000
        /*0028*/ 	.byte	0x00, 0xf0, 0xc1, 0x09


	//----- nvinfo : EIATTR_MAXREG_COUNT
	.align		4
.L_728:
        /*002c*/ 	.byte	0x03, 0x1b
        /*002e*/ 	.short	0x00ff


	//----- nvinfo : EIATTR_NUM_BARRIERS
	.align		4
        /*0030*/ 	.byte	0x02, 0x4c
        /*0032*/ 	.byte	0x02
	.zero		1


	//----- nvinfo : EIATTR_ANNOTATIONS
	.align		4
        /*0034*/ 	.byte	0x04, 0x55
        /*0036*/ 	.short	(.L_730 - .L_729)


	//   ....[0]....
.L_729:
        /*0038*/ 	.word	0x00000001
        /*003c*/ 	.byte	0xa0, 0x09, 0x00, 0x00, 0x01, 0x00, 0x00, 0x00, 0x90, 0x1c, 0x00, 0x00, 0x01, 0x00, 0x00, 0x00
        /*004c*/ 	.byte	0xf0, 0x1c, 0x00, 0x00, 0x01, 0x00, 0x00, 0x00, 0xc0, 0x2d, 0x00, 0x00, 0x01, 0x00, 0x00, 0x00
        /*005c*/ 	.byte	0x50, 0x4f, 0x00, 0x00, 0x01, 0x00, 0x00, 0x00, 0xc0, 0x52, 0x00, 0x00


	//----- nvinfo : EIATTR_MERCURY_ISA_VERSION
	.align		4
.L_730:
        /*0068*/ 	.byte	0x03, 0x5f
        /*006a*/ 	.short	0x0000


	//----- nvinfo : EIATTR_EXIT_INSTR_OFFSETS
	.align		4
        /*006c*/ 	.byte	0x04, 0x1c
        /*006e*/ 	.short	(.L_732 - .L_731)


	//   ....[0]....
.L_731:
        /*0070*/ 	.word	0x00000040


	//   ....[1]....
        /*0074*/ 	.word	0x000093c0


	//   ....[2]....
        /*0078*/ 	.word	0x000094c0


	//   ....[3]....
        /*007c*/ 	.word	0x000094e0


	//----- nvinfo : EIATTR_CTAIDZ_USED
	.align		4
.L_732:
        /*0080*/ 	.byte	0x01, 0x04
	.zero		2


	//----- nvinfo : EIATTR_MAX_THREADS
	.align		4
        /*0084*/ 	.byte	0x04, 0x05
        /*0086*/ 	.short	(.L_734 - .L_733)
.L_733:
        /*0088*/ 	.word	0x00000100
        /*008c*/ 	.word	0x00000001
        /*0090*/ 	.word	0x00000001


	//----- nvinfo : EIATTR_CRS_STACK_SIZE
	.align		4
.L_734:
        /*0094*/ 	.byte	0x04, 0x1e
        /*0096*/ 	.short	(.L_736 - .L_735)
.L_735:
        /*0098*/ 	.word	0x00000000
.L_736:


//--------------------- .nv.info._ZN7cutlass13device_kernelIN5flash19enable_sm80_to_sm89INS1_16FlashAttnBwdSm80INS1_25CollectiveMainloopBwdSm80ILi2ELi1EN4cute5tupleIJNS5_1CILi64EEENS7_ILi80EEENS7_ILi192EEEEEENS_10bfloat16_tEfNS_4arch4Sm80ELb0ELb0ELb0ELb0ELb1ELb0ELb1ELb0ELi2ELi4ELi2ELi2ELb0EEENS1_21CollectiveEpilogueBwdISB_SC_SE_Li256ELb0ELb1ELi4EEENS1_19SingleTileSchedulerILb0ELb0ELb0ELi80EEEEEEEEEvNT_6ParamsE --------------------------
	.section	.nv.info._ZN7cutlass13device_kernelIN5flash19enable_sm80_to_sm89INS1_16FlashAttnBwdSm80INS1_25CollectiveMainloopBwdSm80ILi2ELi1EN4cute5tupleIJNS5_1CILi64EEENS7_ILi80EEENS7_ILi192EEEEEENS_10bfloat16_tEfNS_4arch4Sm80ELb0ELb0ELb0ELb0ELb1ELb0ELb1ELb0ELi2ELi4ELi2ELi2ELb0EEENS1_21CollectiveEpilogueBwdISB_SC_SE_Li256ELb0ELb1ELi4EEENS1_19SingleTileSchedulerILb0ELb0ELb0ELi80EEEEEEEEEvNT_6ParamsE,"",@"SHT_CUDA_INFO"
	.sectionflags	@""
	.align	4


	//----- nvinfo : EIATTR_CUDA_API_VERSION
	.align		4
        /*0000*/ 	.byte	0x04, 0x37
        /*0002*/ 	.short	(.L_738 - .L_737)
.L_737:
        /*0004*/ 	.word	0x00000082


	//----- nvinfo : EIATTR_SW2861232_WAR
	.align		4
.L_738:
        /*0008*/ 	.byte	0x01, 0x35
	.zero		2


	//----- nvinfo : EIATTR_PARAM_CBANK
	.align		4
        /*000c*/ 	.byte	0x04, 0x0a
        /*000e*/ 	.short	(.L_740 - .L_739)
	.align		4
.L_739:
        /*0010*/ 	.word	index@(.nv.constant0._ZN7cutlass13device_kernelIN5flash19enable_sm80_to_sm89INS1_16FlashAttnBwdSm80INS1_25CollectiveMainloopBwdSm80ILi2ELi1EN4cute5tupleIJNS5_1CILi64EEENS7_ILi80EEENS7_ILi192EEEEEENS_10bfloat16_tEfNS_4arch4Sm80ELb0ELb0ELb0ELb0ELb1ELb0ELb1ELb0ELi2ELi4ELi2ELi2ELb0EEENS1_21CollectiveEpilogueBwdISB_SC_SE_Li256ELb0ELb1ELi4EEENS1_19SingleTileSchedulerILb0ELb0ELb0ELi80EEEEEEEEEvNT_6ParamsE)
        /*0014*/ 	.short	0x0160
        /*0016*/ 	.short	0x0270


	//----- nvinfo : EIATTR_CBANK_PARAM_SIZE
	.align		4
.L_740:
        /*0018*/ 	.byte	0x03, 0x19
        /*001a*/ 	.short	0x0270


	//----- nvinfo : EIATTR_KPARAM_INFO
	.align		4
        /*001c*/ 	.byte	0x04, 0x17
        /*001e*/ 	.short	(.L_742 - .L_741)
.L_741:
        /*0020*/ 	.word	0x00000000
        /*0024*/ 	.short	0x0000
        /*0026*/ 	.short	0x0000
        /*0028*/ 	.byte	0x00, 0xf0, 0xc1, 0x09


	//----- nvinfo : EIATTR_MAXREG_COUNT
	.align		4
.L_742:
        /*002c*/ 	.byte	0x03, 0x1b
        /*002e*/ 	.short	0x00ff


	//----- nvinfo : EIATTR_NUM_BARRIERS
	.align		4
        /*0030*/ 	.byte	0x02, 0x4c
        /*0032*/ 	.byte	0x02
	.zero		1


	//----- nvinfo : EIATTR_ANNOTATIONS
	.align		4
        /*0034*/ 	.byte	0x04, 0x55
        /*0036*/ 	.short	(.L_744 - .L_743)


	//   ....[0]....
.L_743:
        /*0038*/ 	.word	0x00000001
        /*003c*/ 	.byte	0xa0, 0x09, 0x00, 0x00, 0x01, 0x00, 0x00, 0x00, 0x90, 0x1c, 0x00, 0x00, 0x01, 0x00, 0x00, 0x00
        /*004c*/ 	.byte	0xf0, 0x1c, 0x00, 0x00, 0x01, 0x00, 0x00, 0x00, 0xc0, 0x2d, 0x00, 0x00, 0x01, 0x00, 0x00, 0x00
        /*005c*/ 	.byte	0x50, 0x4f, 0x00, 0x00, 0x01, 0x00, 0x00, 0x00, 0xc0, 0x52, 0x00, 0x00


	//----- nvinfo : EIATTR_MERCURY_ISA_VERSION
	.align		4
.L_744:
        /*0068*/ 	.byte	0x03, 0x5f
        /*006a*/ 	.short	0x0000


	//----- nvinfo : EIATTR_EXIT_INSTR_OFFSETS
	.align		4
        /*006c*/ 	.byte	0x04, 0x1c
        /*006e*/ 	.short	(.L_746 - .L_745)


	//   ....[0]....
.L_745:
        /*0070*/ 	.word	0x00000040


	//   ....[1]....
        /*0074*/ 	.word	0x000093c0


	//   ....[2]....
        /*0078*/ 	.word	0x000094c0


	//   ....[3]....
        /*007c*/ 	.word	0x000094e0


	//----- nvinfo : EIATTR_CTAIDZ_USED
	.align		4
.L_746:
        /*0080*/ 	.byte	0x01, 0x04
	.zero		2


	//----- nvinfo : EIATTR_MAX_THREADS
	.align		4
        /*0084*/ 	.byte	0x04, 0x05
        /*0086*/ 	.short	(.L_748 - .L_747)
.L_747:
        /*0088*/ 	.word	0x00000100
        /*008c*/ 	.word	0x00000001
        /*0090*/ 	.word	0x00000001


	//----- nvinfo : EIATTR_CRS_STACK_SIZE
	.align		4
.L_748:
        /*0094*/ 	.byte	0x04, 0x1e
        /*0096*/ 	.short	(.L_750 - .L_749)
.L_749:
        /*0098*/ 	.word	0x00000000
.L_750:


//--------------------- .nv.info._ZN7cutlass13device_kernelIN5flash19enable_sm80_to_sm89INS1_16FlashAttnBwdSm80INS1_25CollectiveMainloopBwdSm80ILi2ELi1EN4cute5tupleIJNS5_1CILi64EEENS7_ILi80EEENS7_ILi192EEEEEENS_10bfloat16_tEfNS_4arch4Sm80ELb0ELb0ELb0ELb0ELb0ELb0ELb1ELb0ELi2ELi4ELi2ELi2ELb0EEENS1_24CollectiveEpilogueBwdGQAISB_fSE_Li256ELb0ELb0EEENS1_19SingleTileSchedulerILb0ELb0ELb0ELi80EEEEEEEEEvNT_6ParamsE --------------------------
	.section	.nv.info._ZN7cutlass13device_kernelIN5flash19enable_sm80_to_sm89INS1_16FlashAttnBwdSm80INS1_25CollectiveMainloopBwdSm80ILi2ELi1EN4cute5tupleIJNS5_1CILi64EEENS7_ILi80EEENS7_ILi192EEEEEENS_10bfloat16_tEfNS_4arch4Sm80ELb0ELb0ELb0ELb0ELb0ELb0ELb1ELb0ELi2ELi4ELi2ELi2ELb0EEENS1_24CollectiveEpilogueBwdGQAISB_fSE_Li256ELb0ELb0EEENS1_19SingleTileSchedulerILb0ELb0ELb0ELi80EEEEEEEEEvNT_6ParamsE,"",@"SHT_CUDA_INFO"
	.sectionflags	@""
	.align	4


	//----- nvinfo : EIATTR_CUDA_API_VERSION
	.align		4
        /*0000*/ 	.byte	0x04, 0x37
        /*0002*/ 	.short	(.L_752 - .L_751)
.L_751:
        /*0004*/ 	.word	0x00000082


	//----- nvinfo : EIATTR_SW2861232_WAR
	.align		4
.L_752:
        /*0008*/ 	.byte	0x01, 0x35
	.zero		2


	//----- nvinfo : EIATTR_PARAM_CBANK
	.align		4
        /*000c*/ 	.byte	0x04, 0x0a
        /*000e*/ 	.short	(.L_754 - .L_753)
	.align		4
.L_753:
        /*0010*/ 	.word	index@(.nv.constant0._ZN7cutlass13device_kernelIN5flash19enable_sm80_to_sm89INS1_16FlashAttnBwdSm80INS1_25CollectiveMainloopBwdSm80ILi2ELi1EN4cute5tupleIJNS5_1CILi64EEENS7_ILi80EEENS7_ILi192EEEEEENS_10bfloat16_tEfNS_4arch4Sm80ELb0ELb0ELb0ELb0ELb0ELb0ELb1ELb0ELi2ELi4ELi2ELi2ELb0EEENS1_24CollectiveEpilogueBwdGQAISB_fSE_Li256ELb0ELb0EEENS1_19SingleTileSchedulerILb0ELb0ELb0ELi80EEEEEEEEEvNT_6ParamsE)
        /*0014*/ 	.short	0x0160
        /*0016*/ 	.short	0x0278


	//----- nvinfo : EIATTR_CBANK_PARAM_SIZE
	.align		4
.L_754:
        /*0018*/ 	.byte	0x03, 0x19
        /*001a*/ 	.short	0x0278


	//----- nvinfo : EIATTR_KPARAM_INFO
	.align		4
        /*001c*/ 	.byte	0x04, 0x17
        /*001e*/ 	.short	(.L_756 - .L_755)
.L_755:
        /*0020*/ 	.word	0x00000000
        /*0024*/ 	.short	0x0000
        /*0026*/ 	.short	0x0000
        /*0028*/ 	.byte	0x00, 0xf0, 0xe1, 0x09


	//----- nvinfo : EIATTR_MAXREG_COUNT
	.align		4
.L_756:
        /*002c*/ 	.byte	0x03, 0x1b
        /*002e*/ 	.short	0x00ff


	//----- nvinfo : EIATTR_NUM_BARRIERS
	.align		4
        /*0030*/ 	.byte	0x02, 0x4c
        /*0032*/ 	.byte	0x02
	.zero		1


	//----- nvinfo : EIATTR_ANNOTATIONS
	.align		4
        /*0034*/ 	.byte	0x04, 0x55
        /*0036*/ 	.short	(.L_758 - .L_757)


	//   ....[0]....
.L_757:
        /*0038*/ 	.word	0x00000001
        /*003c*/ 	.byte	0xd0, 0x05, 0x00, 0x00, 0x01, 0x00, 0x00, 0x00, 0x20, 0x11, 0x00, 0x00, 0x01, 0x00, 0x00, 0x00
        /*004c*/ 	.byte	0xa0, 0x1d, 0x00, 0x00, 0x01, 0x00, 0x00, 0x00, 0x10, 0x1e, 0x00, 0x00, 0x01, 0x00, 0x00, 0x00
        /*005c*/ 	.byte	0xb0, 0x2d, 0x00, 0x00, 0x01, 0x00, 0x00, 0x00, 0x10, 0x2e, 0x00, 0x00, 0x01, 0x00, 0x00, 0x00
        /*006c*/ 	.byte	0x60, 0x4a, 0x00, 0x00, 0x01, 0x00, 0x00, 0x00, 0x40, 0x4f, 0x00, 0x00


	//----- nvinfo : EIATTR_MERCURY_ISA_VERSION
	.align		4
.L_758:
        /*0078*/ 	.byte	0x03, 0x5f
        /*007a*/ 	.short	0x0000


	//----- nvinfo : EIATTR_EXIT_INSTR_OFFSETS
	.align		4
        /*007c*/ 	.byte	0x04, 0x1c
        /*007e*/ 	.short	(.L_760 - .L_759)


	//   ....[0]....
.L_759:
        /*0080*/ 	.word	0x00000040


	//   ....[1]....
        /*0084*/ 	.word	0x00006bd0


	//----- nvinfo : EIATTR_CTAIDZ_USED
	.align		4
.L_760:
        /*0088*/ 	.byte	0x01, 0x04
	.zero		2


	//----- nvinfo : EIATTR_MAX_THREADS
	.align		4
        /*008c*/ 	.byte	0x04, 0x05
        /*008e*/ 	.short	(.L_762 - .L_761)
.L_761:
        /*0090*/ 	.word	0x00000100
        /*0094*/ 	.word	0x00000001
        /*0098*/ 	.word	0x00000001
.L_762:


//--------------------- .nv.info._ZN7cutlass13device_kernelIN5flash19enable_sm80_to_sm89INS1_16FlashAttnBwdSm80INS1_25CollectiveMainloopBwdSm80ILi2ELi1EN4cute5tupleIJNS5_1CILi64EEENS7_ILi80EEENS7_ILi192EEEEEENS_10bfloat16_tEfNS_4arch4Sm80ELb0ELb0ELb0ELb0ELb1ELb0ELb1ELb0ELi2ELi4ELi2ELi2ELb0EEENS1_24CollectiveEpilogueBwdGQAISB_fSE_Li256ELb0ELb1EEENS1_19SingleTileSchedulerILb0ELb0ELb0ELi80EEEEEEEEEvNT_6ParamsE --------------------------
	.section	.nv.info._ZN7cutlass13device_kernelIN5flash19enable_sm80_to_sm89INS1_16FlashAttnBwdSm80INS1_25CollectiveMainloopBwdSm80ILi2ELi1EN4cute5tupleIJNS5_1CILi64EEENS7_ILi80EEENS7_ILi192EEEEEENS_10bfloat16_tEfNS_4arch4Sm80ELb0ELb0ELb0ELb0ELb1ELb0ELb1ELb0ELi2ELi4ELi2ELi2ELb0EEENS1_24CollectiveEpilogueBwdGQAISB_fSE_Li256ELb0ELb1EEENS1_19SingleTileSchedulerILb0ELb0ELb0ELi80EEEEEEEEEvNT_6ParamsE,"",@"SHT_CUDA_INFO"
	.sectionflags	@""
	.align	4


	//----- nvinfo : EIATTR_CUDA_API_VERSION
	.align		4
        /*0000*/ 	.byte	0x04, 0x37
        /*0002*/ 	.short	(.L_764 - .L_763)
.L_763:
        /*0004*/ 	.word	0x00000082


	//----- nvinfo : EIATTR_SW2861232_WAR
	.align		4
.L_764:
        /*0008*/ 	.byte	0x01, 0x35
	.zero		2


	//----- nvinfo : EIATTR_PARAM_CBANK
	.align		4
        /*000c*/ 	.byte	0x04, 0x0a
        /*000e*/ 	.short	(.L_766 - .L_765)
	.align		4
.L_765:
        /*0010*/ 	.word	index@(.nv.constant0._ZN7cutlass13device_kernelIN5flash19enable_sm80_to_sm89INS1_16FlashAttnBwdSm80INS1_25CollectiveMainloopBwdSm80ILi2ELi1EN4cute5tupleIJNS5_1CILi64EEENS7_ILi80EEENS7_ILi192EEEEEENS_10bfloat16_tEfNS_4arch4Sm80ELb0ELb0ELb0ELb0ELb1ELb0ELb1ELb0ELi2ELi4ELi2ELi2ELb0EEENS1_24CollectiveEpilogueBwdGQAISB_fSE_Li256ELb0ELb1EEENS1_19SingleTileSchedulerILb0ELb0ELb0ELi80EEEEEEEEEvNT_6ParamsE)
        /*0014*/ 	.short	0x0160
        /*0016*/ 	.short	0x0278


	//----- nvinfo : EIATTR_CBANK_PARAM_SIZE
	.align		4
.L_766:
        /*0018*/ 	.byte	0x03, 0x19
        /*001a*/ 	.short	0x0278


	//----- nvinfo : EIATTR_KPARAM_INFO
	.align		4
        /*001c*/ 	.byte	0x04, 0x17
        /*001e*/ 	.short	(.L_768 - .L_767)
.L_767:
        /*0020*/ 	.word	0x00000000
        /*0024*/ 	.short	0x0000
        /*0026*/ 	.short	0x0000
        /*0028*/ 	.byte	0x00, 0xf0, 0xe1, 0x09


	//----- nvinfo : EIATTR_MAXREG_COUNT
	.align		4
.L_768:
        /*002c*/ 	.byte	0x03, 0x1b
        /*002e*/ 	.short	0x00ff


	//----- nvinfo : EIATTR_NUM_BARRIERS
	.align		4
        /*0030*/ 	.byte	0x02, 0x4c
        /*0032*/ 	.byte	0x02
	.zero		1


	//----- nvinfo : EIATTR_ANNOTATIONS
	.align		4
        /*0034*/ 	.byte	0x04, 0x55
        /*0036*/ 	.short	(.L_770 - .L_769)


	//   ....[0]....
.L_769:
        /*0038*/ 	.word	0x00000001
        /*003c*/ 	.byte	0xe0, 0x06, 0x00, 0x00, 0x01, 0x00, 0x00, 0x00, 0x70, 0x10, 0x00, 0x00, 0x01, 0x00, 0x00, 0x00
        /*004c*/ 	.byte	0xb0, 0x1d, 0x00, 0x00, 0x01, 0x00, 0x00, 0x00, 0x20, 0x1e, 0x00, 0x00, 0x01, 0x00, 0x00, 0x00
        /*005c*/ 	.byte	0x20, 0x2e, 0x00, 0x00, 0x01, 0x00, 0x00, 0x00, 0x80, 0x2e, 0x00, 0x00, 0x01, 0x00, 0x00, 0x00
        /*006c*/ 	.byte	0xc0, 0x4a, 0x00, 0x00, 0x01, 0x00, 0x00, 0x00, 0xa0, 0x4f, 0x00, 0x00


	//----- nvinfo : EIATTR_MERCURY_ISA_VERSION
	.align		4
.L_770:
        /*0078*/ 	.byte	0x03, 0x5f
        /*007a*/ 	.short	0x0000


	//----- nvinfo : EIATTR_COOP_GROUP_MASK_REGIDS
	.align		4
        /*007c*/ 	.byte	0x04, 0x29
        /*007e*/ 	.short	(.L_772 - .L_771)


	//   ....[0]....
.L_771:
        /*0080*/ 	.word	0xffffffff


	//   ....[1]....
        /*0084*/ 	.word	0xffffffff


	//   ....[2]....
        /*0088*/ 	.word	0xffffffff


	//   ....[3]....
        /*008c*/ 	.word	0xffffffff


	//   ....[4]....
        /*0090*/ 	.word	0xffffffff


	//   ....[5]....
        /*0094*/ 	.word	0xffffffff


	//   ....[6]....
        /*0098*/ 	.word	0xffffffff


	//   ....[7]....
        /*009c*/ 	.word	0xffffffff


	//----- nvinfo : EIATTR_COOP_GROUP_INSTR_OFFSETS
	.align		4
.L_772:
        /*00a0*/ 	.byte	0x04, 0x28
        /*00a2*/ 	.short	(.L_774 - .L_773)


	//   ....[0]....
.L_773:
        /*00a4*/ 	.word	0x00006500


	//   ....[1]....
        /*00a8*/ 	.word	0x00006540


	//   ....[2]....
        /*00ac*/ 	.word	0x00006a30


	//   ....[3]....
        /*00b0*/ 	.word	0x00006a40


	//   ....[4]....
        /*00b4*/ 	.word	0x00006c00


	//   ....[5]....
        /*00b8*/ 	.word	0x00006cf0


	//   ....[6]....
        /*00bc*/ 	.word	0x000070e0


	//   ....[7]....
        /*00c0*/ 	.word	0x000070f0


	//----- nvinfo : EIATTR_EXIT_INSTR_OFFSETS
	.align		4
.L_774:
        /*00c4*/ 	.byte	0x04, 0x1c
        /*00c6*/ 	.short	(.L_776 - .L_775)


	//   ....[0]....
.L_775:
        /*00c8*/ 	.word	0x00000040


	//   ....[1]....
        /*00cc*/ 	.word	0x00007100


	//   ....[2]....
        /*00d0*/ 	.word	0x000071a0


	//----- nvinfo : EIATTR_CTAIDZ_USED
	.align		4
.L_776:
        /*00d4*/ 	.byte	0x01, 0x04
	.zero		2


	//----- nvinfo : EIATTR_MAX_THREADS
	.align		4
        /*00d8*/ 	.byte	0x04, 0x05
        /*00da*/ 	.short	(.L_778 - .L_777)
.L_777:
        /*00dc*/ 	.word	0x00000100
        /*00e0*/ 	.word	0x00000001
        /*00e4*/ 	.word	0x00000001


	//----- nvinfo : EIATTR_CRS_STACK_SIZE
	.align		4
.L_778:
        /*00e8*/ 	.byte	0x04, 0x1e
        /*00ea*/ 	.short	(.L_780 - .L_779)
.L_779:
        /*00ec*/ 	.word	0x00000000
.L_780:


//--------------------- .nv.info._ZN7cutlass13device_kernelIN5flash19enable_sm80_to_sm89INS1_16FlashAttnBwdSm80INS1_25CollectiveMainloopBwdSm80ILi2ELi1EN4cute5tupleIJNS5_1CILi64EEENS7_ILi80EEENS7_ILi192EEEEEENS_10bfloat16_tEfNS_4arch4Sm80ELb0ELb0ELb0ELb1ELb0ELb0ELb1ELb0ELi2ELi4ELi2ELi2ELb0EEENS1_21CollectiveEpilogueBwdISB_SC_SE_Li256ELb1ELb1ELi4EEENS1_19SingleTileSchedulerILb1ELb0ELb0ELi80EEEEEEEEEvNT_6ParamsE --------------------------
	.section	.nv.info._ZN7cutlass13device_kernelIN5flash19enable_sm80_to_sm89INS1_16FlashAttnBwdSm80INS1_25CollectiveMainloopBwdSm80ILi2ELi1EN4cute5tupleIJNS5_1CILi64EEENS7_ILi80EEENS7_ILi192EEEEEENS_10bfloat16_tEfNS_4arch4Sm80ELb0ELb0ELb0ELb1ELb0ELb0ELb1ELb0ELi2ELi4ELi2ELi2ELb0EEENS1_21CollectiveEpilogueBwdISB_SC_SE_Li256ELb1ELb1ELi4EEENS1_19SingleTileSchedulerILb1ELb0ELb0ELi80EEEEEEEEEvNT_6ParamsE,"",@"SHT_CUDA_INFO"
	.sectionflags	@""
	.align	4


	//----- nvinfo : EIATTR_CUDA_API_VERSION
	.align		4
        /*0000*/ 	.byte	0x04, 0x37
        /*0002*/ 	.short	(.L_782 - .L_781)
.L_781:
        /*0004*/ 	.word	0x00000082


	//----- nvinfo : EIATTR_SW2861232_WAR
	.align		4
.L_782:
        /*0008*/ 	.byte	0x01, 0x35
	.zero		2


	//----- nvinfo : EIATTR_PARAM_CBANK
	.align		4
        /*000c*/ 	.byte	0x04, 0x0a
        /*000e*/ 	.short	(.L_784 - .L_783)
	.align		4
.L_783:
        /*0010*/ 	.word	index@(.nv.constant0._ZN7cutlass13device_kernelIN5flash19enable_sm80_to_sm89INS1_16FlashAttnBwdSm80INS1_25CollectiveMainloopBwdSm80ILi2ELi1EN4cute5tupleIJNS5_1CILi64EEENS7_ILi80EEENS7_ILi192EEEEEENS_10bfloat16_tEfNS_4arch4Sm80ELb0ELb0ELb0ELb1ELb0ELb0ELb1ELb0ELi2ELi4ELi2ELi2ELb0EEENS1_21CollectiveEpilogueBwdISB_SC_SE_Li256ELb1ELb1ELi4EEENS1_19SingleTileSchedulerILb1ELb0ELb0ELi80EEEEEEEEEvNT_6ParamsE)
        /*0014*/ 	.short	0x0160
        /*0016*/ 	.short	0x0270


	//----- nvinfo : EIATTR_CBANK_PARAM_SIZE
	.align		4
.L_784:
        /*0018*/ 	.byte	0x03, 0x19
        /*001a*/ 	.short	0x0270


	//----- nvinfo : EIATTR_KPARAM_INFO
	.align		4
        /*001c*/ 	.byte	0x04, 0x17
        /*001e*/ 	.short	(.L_786 - .L_785)
.L_785:
        /*0020*/ 	.word	0x00000000
        /*0024*/ 	.short	0x0000
        /*0026*/ 	.short	0x0000
        /*0028*/ 	.byte	0x00, 0xf0, 0xc1, 0x09


	//----- nvinfo : EIATTR_MAXREG_COUNT
	.align		4
.L_786:
        /*002c*/ 	.byte	0x03, 0x1b
        /*002e*/ 	.short	0x00ff


	//----- nvinfo : EIATTR_NUM_BARRIERS
	.align		4
        /*0030*/ 	.byte	0x02, 0x4c
        /*0032*/ 	.byte	0x02
	.zero		1


	//----- nvinfo : EIATTR_MERCURY_ISA_VERSION
	.align		4
        /*0034*/ 	.byte	0x03, 0x5f
        /*0036*/ 	.short	0x0000


	//----- nvinfo : EIATTR_COOP_GROUP_MASK_REGIDS
	.align		4
        /*0038*/ 	.byte	0x04, 0x29
        /*003a*/ 	.short	(.L_788 - .L_787)


	//   ....[0]....
.L_787:
        /*003c*/ 	.word	0xffffffff


	//----- nvinfo : EIATTR_COOP_GROUP_INSTR_OFFSETS
	.align		4
.L_788:
        /*0040*/ 	.byte	0x04, 0x28
        /*0042*/ 	.short	(.L_790 - .L_789)


	//   ....[0]....
.L_789:
        /*0044*/ 	.word	0x00000090


	//----- nvinfo : EIATTR_EXIT_INSTR_OFFSETS
	.align		4
.L_790:
        /*0048*/ 	.byte	0x04, 0x1c
        /*004a*/ 	.short	(.L_792 - .L_791)


	//   ....[0]....
.L_791:
        /*004c*/ 	.word	0x00000300


	//   ....[1]....
        /*0050*/ 	.word	0x00009660


	//   ....[2]....
        /*0054*/ 	.word	0x00009760


	//   ....[3]....
        /*0058*/ 	.word	0x00009780


	//   ....[4]....
        /*005c*/ 	.word	0x0000a0d0


	//   ....[5]....
        /*0060*/ 	.word	0x0000a1c0


	//   ....[6]....
        /*0064*/ 	.word	0x0000a1e0


	//----- nvinfo : EIATTR_CTAIDZ_USED
	.align		4
.L_792:
        /*0068*/ 	.byte	0x01, 0x04
	.zero		2


	//----- nvinfo : EIATTR_MAX_THREADS
	.align		4
        /*006c*/ 	.byte	0x04, 0x05
        /*006e*/ 	.short	(.L_794 - .L_793)
.L_793:
        /*0070*/ 	.word	0x00000100
        /*0074*/ 	.word	0x00000001
        /*0078*/ 	.word	0x00000001


	//----- nvinfo : EIATTR_CRS_STACK_SIZE
	.align		4
.L_794:
        /*007c*/ 	.byte	0x04, 0x1e
        /*007e*/ 	.short	(.L_796 - .L_795)
.L_795:
        /*0080*/ 	.word	0x00000000
.L_796:


//--------------------- .nv.info._ZN7cutlass13device_kernelIN5flash19enable_sm80_to_sm89INS1_16FlashAttnBwdSm80INS1_25CollectiveMainloopBwdSm80ILi2ELi1EN4cute5tupleIJNS5_1CILi64EEENS7_ILi80EEENS7_ILi192EEEEEENS_10bfloat16_tEfNS_4arch4Sm80ELb0ELb0ELb0ELb1ELb1ELb0ELb1ELb0ELi2ELi4ELi2ELi2ELb0EEENS1_21CollectiveEpilogueBwdISB_SC_SE_Li256ELb1ELb1ELi4EEENS1_19SingleTileSchedulerILb1ELb0ELb0ELi80EEEEEEEEEvNT_6ParamsE --------------------------
	.section	.nv.info._ZN7cutlass13device_kernelIN5flash19enable_sm80_to_sm89INS1_16FlashAttnBwdSm80INS1_25CollectiveMainloopBwdSm80ILi2ELi1EN4cute5tupleIJNS5_1CILi64EEENS7_ILi80EEENS7_ILi192EEEEEENS_10bfloat16_tEfNS_4arch4Sm80ELb0ELb0ELb0ELb1ELb1ELb0ELb1ELb0ELi2ELi4ELi2ELi2ELb0EEENS1_21CollectiveEpilogueBwdISB_SC_SE_Li256ELb1ELb1ELi4EEENS1_19SingleTileSchedulerILb1ELb0ELb0ELi80EEEEEEEEEvNT_6ParamsE,"",@"SHT_CUDA_INFO"
	.sectionflags	@""
	.align	4


	//----- nvinfo : EIATTR_CUDA_API_VERSION
	.align		4
        /*0000*/ 	.byte	0x04, 0x37
        /*0002*/ 	.short	(.L_798 - .L_797)
.L_797:
        /*0004*/ 	.word	0x00000082


	//----- nvinfo : EIATTR_SW2861232_WAR
	.align		4
.L_798:
        /*0008*/ 	.byte	0x01, 0x35
	.zero		2


	//----- nvinfo : EIATTR_PARAM_CBANK
	.align		4
        /*000c*/ 	.byte	0x04, 0x0a
        /*000e*/ 	.short	(.L_800 - .L_799)
	.align		4
.L_799:
        /*0010*/ 	.word	index@(.nv.constant0._ZN7cutlass13device_kernelIN5flash19enable_sm80_to_sm89INS1_16FlashAttnBwdSm80INS1_25CollectiveMainloopBwdSm80ILi2ELi1EN4cute5tupleIJNS5_1CILi64EEENS7_ILi80EEENS7_ILi192EEEEEENS_10bfloat16_tEfNS_4arch4Sm80ELb0ELb0ELb0ELb1ELb1ELb0ELb1ELb0ELi2ELi4ELi2ELi2ELb0EEENS1_21CollectiveEpilogueBwdISB_SC_SE_Li256ELb1ELb1ELi4EEENS1_19SingleTileSchedulerILb1ELb0ELb0ELi80EEEEEEEEEvNT_6ParamsE)
        /*0014*/ 	.short	0x0160
        /*0016*/ 	.short	0x0270


	//----- nvinfo : EIATTR_CBANK_PARAM_SIZE
	.align		4
.L_800:
        /*0018*/ 	.byte	0x03, 0x19
        /*001a*/ 	.short	0x0270


	//----- nvinfo : EIATTR_KPARAM_INFO
	.align		4
        /*001c*/ 	.byte	0x04, 0x17
        /*001e*/ 	.short	(.L_802 - .L_801)
.L_801:
        /*0020*/ 	.word	0x00000000
        /*0024*/ 	.short	0x0000
        /*0026*/ 	.short	0x0000
        /*0028*/ 	.byte	0x00, 0xf0, 0xc1, 0x09


	//----- nvinfo : EIATTR_MAXREG_COUNT
	.align		4
.L_802:
        /*002c*/ 	.byte	0x03, 0x1b
        /*002e*/ 	.short	0x00ff


	//----- nvinfo : EIATTR_NUM_BARRIERS
	.align		4
        /*0030*/ 	.byte	0x02, 0x4c
        /*0032*/ 	.byte	0x02
	.zero		1


	//----- nvinfo : EIATTR_MERCURY_ISA_VERSION
	.align		4
        /*0034*/ 	.byte	0x03, 0x5f
        /*0036*/ 	.short	0x0000


	//----- nvinfo : EIATTR_COOP_GROUP_MASK_REGIDS
	.align		4
        /*0038*/ 	.byte	0x04, 0x29
        /*003a*/ 	.short	(.L_804 - .L_803)


	//   ....[0]....
.L_803:
        /*003c*/ 	.word	0xffffffff


	//----- nvinfo : EIATTR_COOP_GROUP_INSTR_OFFSETS
	.align		4
.L_804:
        /*0040*/ 	.byte	0x04, 0x28
        /*0042*/ 	.short	(.L_806 - .L_805)


	//   ....[0]....
.L_805:
        /*0044*/ 	.word	0x00000090


	//----- nvinfo : EIATTR_EXIT_INSTR_OFFSETS
	.align		4
.L_806:
        /*0048*/ 	.byte	0x04, 0x1c
        /*004a*/ 	.short	(.L_808 - .L_807)


	//   ....[0]....
.L_807:
        /*004c*/ 	.word	0x00000300


	//   ....[1]....
        /*0050*/ 	.word	0x00009660


	//   ....[2]....
        /*0054*/ 	.word	0x00009760


	//   ....[3]....
        /*0058*/ 	.word	0x00009780


	//   ....[4]....
        /*005c*/ 	.word	0x0000a0d0


	//   ....[5]....
        /*0060*/ 	.word	0x0000a1c0


	//   ....[6]....
        /*0064*/ 	.word	0x0000a1e0


	//----- nvinfo : EIATTR_CTAIDZ_USED
	.align		4
.L_808:
        /*0068*/ 	.byte	0x01, 0x04
	.zero		2


	//----- nvinfo : EIATTR_MAX_THREADS
	.align		4
        /*006c*/ 	.byte	0x04, 0x05
        /*006e*/ 	.short	(.L_810 - .L_809)
.L_809:
        /*0070*/ 	.word	0x00000100
        /*0074*/ 	.word	0x00000001
        /*0078*/ 	.word	0x00000001


	//----- nvinfo : EIATTR_CRS_STACK_SIZE
	.align		4
.L_810:
        /*007c*/ 	.byte	0x04, 0x1e
        /*007e*/ 	.short	(.L_812 - .L_811)
.L_811:
        /*0080*/ 	.word	0x00000000
.L_812:


//--------------------- .nv.info._ZN7cutlass13device_kernelIN5flash19enable_sm80_to_sm89INS1_16FlashAttnBwdSm80INS1_25CollectiveMainloopBwdSm80ILi2ELi1EN4cute5tupleIJNS5_1CILi64EEENS7_ILi80EEENS7_ILi192EEEEEENS_10bfloat16_tEfNS_4arch4Sm80ELb0ELb0ELb0ELb1ELb0ELb0ELb1ELb0ELi2ELi4ELi2ELi2ELb0EEENS1_24CollectiveEpilogueBwdGQAISB_fSE_Li256ELb1ELb0EEENS1_19SingleTileSchedulerILb1ELb0ELb0ELi80EEEEEEEEEvNT_6ParamsE --------------------------
	.section	.nv.info._ZN7cutlass13device_kernelIN5flash19enable_sm80_to_sm89INS1_16FlashAttnBwdSm80INS1_25CollectiveMainloopBwdSm80ILi2ELi1EN4cute5tupleIJNS5_1CILi64EEENS7_ILi80EEENS7_ILi192EEEEEENS_10bfloat16_tEfNS_4arch4Sm80ELb0ELb0ELb0ELb1ELb0ELb0ELb1ELb0ELi2ELi4ELi2ELi2ELb0EEENS1_24CollectiveEpilogueBwdGQAISB_fSE_Li256ELb1ELb0EEENS1_19SingleTileSchedulerILb1ELb0ELb0ELi80EEEEEEEEEvNT_6ParamsE,"",@"SHT_CUDA_INFO"
	.sectionflags	@""
	.align	4


	//----- nvinfo : EIATTR_CUDA_API_VERSION
	.align		4
        /*0000*/ 	.byte	0x04, 0x37
        /*0002*/ 	.short	(.L_814 - .L_813)
.L_813:
        /*0004*/ 	.word	0x00000082


	//----- nvinfo : EIATTR_SW2861232_WAR
	.align		4
.L_814:
        /*0008*/ 	.byte	0x01, 0x35
	.zero		2


	//----- nvinfo : EIATTR_PARAM_CBANK
	.align		4
        /*000c*/ 	.byte	0x04, 0x0a
        /*000e*/ 	.short	(.L_816 - .L_815)
	.align		4
.L_815:
        /*0010*/ 	.word	index@(.nv.constant0._ZN7cutlass13device_kernelIN5flash19enable_sm80_to_sm89INS1_16FlashAttnBwdSm80INS1_25CollectiveMainloopBwdSm80ILi2ELi1EN4cute5tupleIJNS5_1CILi64EEENS7_ILi80EEENS7_ILi192EEEEEENS_10bfloat16_tEfNS_4arch4Sm80ELb0ELb0ELb0ELb1ELb0ELb0ELb1ELb0ELi2ELi4ELi2ELi2ELb0EEENS1_24CollectiveEpilogueBwdGQAISB_fSE_Li256ELb1ELb0EEENS1_19SingleTileSchedulerILb1ELb0ELb0ELi80EEEEEEEEEvNT_6ParamsE)
        /*0014*/ 	.short	0x0160
        /*0016*/ 	.short	0x0278


	//----- nvinfo : EIATTR_CBANK_PARAM_SIZE
	.align		4
.L_816:
        /*0018*/ 	.byte	0x03, 0x19
        /*001a*/ 	.short	0x0278


	//----- nvinfo : EIATTR_KPARAM_INFO
	.align		4
        /*001c*/ 	.byte	0x04, 0x17
        /*001e*/ 	.short	(.L_818 - .L_817)
.L_817:
        /*0020*/ 	.word	0x00000000
        /*0024*/ 	.short	0x0000
        /*0026*/ 	.short	0x0000
        /*0028*/ 	.byte	0x00, 0xf0, 0xe1, 0x09


	//----- nvinfo : EIATTR_MAXREG_COUNT
	.align		4
.L_818:
        /*002c*/ 	.byte	0x03, 0x1b
        /*002e*/ 	.short	0x00ff


	//----- nvinfo : EIATTR_NUM_BARRIERS
	.align		4
        /*0030*/ 	.byte	0x02, 0x4c
        /*0032*/ 	.byte	0x02
	.zero		1


	//----- nvinfo : EIATTR_MERCURY_ISA_VERSION
	.align		4
        /*0034*/ 	.byte	0x03, 0x5f
        /*0036*/ 	.short	0x0000


	//----- nvinfo : EIATTR_COOP_GROUP_MASK_REGIDS
	.align		4
        /*0038*/ 	.byte	0x04, 0x29
        /*003a*/ 	.short	(.L_820 - .L_819)


	//   ....[0]....
.L_819:
        /*003c*/ 	.word	0xffffffff


	//----- nvinfo : EIATTR_COOP_GROUP_INSTR_OFFSETS
	.align		4
.L_820:
        /*0040*/ 	.byte	0x04, 0x28
        /*0042*/ 	.short	(.L_822 - .L_821)


	//   ....[0]....
.L_821:
        /*0044*/ 	.word	0x00000090


	//----- nvinfo : EIATTR_EXIT_INSTR_OFFSETS
	.align		4
.L_822:
        /*0048*/ 	.byte	0x04, 0x1c
        /*004a*/ 	.short	(.L_824 - .L_823)


	//   ....[0]....
.L_823:
        /*004c*/ 	.word	0x00000300


	//   ....[1]....
        /*0050*/ 	.word	0x000062e0


	//   ....[2]....
        /*0054*/ 	.word	0x00006d90


	//----- nvinfo : EIATTR_CTAIDZ_USED
	.align		4
.L_824:
        /*0058*/ 	.byte	0x01, 0x04
	.zero		2


	//----- nvinfo : EIATTR_MAX_THREADS
	.align		4
        /*005c*/ 	.byte	0x04, 0x05
        /*005e*/ 	.short	(.L_826 - .L_825)
.L_825:
        /*0060*/ 	.word	0x00000100
        /*0064*/ 	.word	0x00000001
        /*0068*/ 	.word	0x00000001
.L_826:


//--------------------- .nv.info._ZN7cutlass13device_kernelIN5flash19enable_sm80_to_sm89INS1_16FlashAttnBwdSm80INS1_25CollectiveMainloopBwdSm80ILi2ELi1EN4cute5tupleIJNS5_1CILi64EEENS7_ILi80EEENS7_ILi192EEEEEENS_10bfloat16_tEfNS_4arch4Sm80ELb0ELb0ELb0ELb1ELb1ELb0ELb1ELb0ELi2ELi4ELi2ELi2ELb0EEENS1_24CollectiveEpilogueBwdGQAISB_fSE_Li256ELb1ELb1EEENS1_19SingleTileSchedulerILb1ELb0ELb0ELi80EEEEEEEEEvNT_6ParamsE --------------------------
	.section	.nv.info._ZN7cutlass13device_kernelIN5flash19enable_sm80_to_sm89INS1_16FlashAttnBwdSm80INS1_25CollectiveMainloopBwdSm80ILi2ELi1EN4cute5tupleIJNS5_1CILi64EEENS7_ILi80EEENS7_ILi192EEEEEENS_10bfloat16_tEfNS_4arch4Sm80ELb0ELb0ELb0ELb1ELb1ELb0ELb1ELb0ELi2ELi4ELi2ELi2ELb0EEENS1_24CollectiveEpilogueBwdGQAISB_fSE_Li256ELb1ELb1EEENS1_19SingleTileSchedulerILb1ELb0ELb0ELi80EEEEEEEEEvNT_6ParamsE,"",@"SHT_CUDA_INFO"
	.sectionflags	@""
	.align	4


	//----- nvinfo : EIATTR_CUDA_API_VERSION
	.align		4
        /*0000*/ 	.byte	0x04, 0x37
        /*0002*/ 	.short	(.L_828 - .L_827)
.L_827:
        /*0004*/ 	.word	0x00000082


	//----- nvinfo : EIATTR_SW2861232_WAR
	.align		4
.L_828:
        /*0008*/ 	.byte	0x01, 0x35
	.zero		2


	//----- nvinfo : EIATTR_PARAM_CBANK
	.align		4
        /*000c*/ 	.byte	0x04, 0x0a
        /*000e*/ 	.short	(.L_830 - .L_829)
	.align		4
.L_829:
        /*0010*/ 	.word	index@(.nv.constant0._ZN7cutlass13device_kernelIN5flash19enable_sm80_to_sm89INS1_16FlashAttnBwdSm80INS1_25CollectiveMainloopBwdSm80ILi2ELi1EN4cute5tupleIJNS5_1CILi64EEENS7_ILi80EEENS7_ILi192EEEEEENS_10bfloat16_tEfNS_4arch4Sm80ELb0ELb0ELb0ELb1ELb1ELb0ELb1ELb0ELi2ELi4ELi2ELi2ELb0EEENS1_24CollectiveEpilogueBwdGQAISB_fSE_Li256ELb1ELb1EEENS1_19SingleTileSchedulerILb1ELb0ELb0ELi80EEEEEEEEEvNT_6ParamsE)
        /*0014*/ 	.short	0x0160
        /*0016*/ 	.short	0x0278


	//----- nvinfo : EIATTR_CBANK_PARAM_SIZE
	.align		4
.L_830:
        /*0018*/ 	.byte	0x03, 0x19
        /*001a*/ 	.short	0x0278


	//----- nvinfo : EIATTR_KPARAM_INFO
	.align		4
        /*001c*/ 	.byte	0x04, 0x17
        /*001e*/ 	.short	(.L_832 - .L_831)
.L_831:
        /*0020*/ 	.word	0x00000000
        /*0024*/ 	.short	0x0000
        /*0026*/ 	.short	0x0000
        /*0028*/ 	.byte	0x00, 0xf0, 0xe1, 0x09


	//----- nvinfo : EIATTR_MAXREG_COUNT
	.align		4
.L_832:
        /*002c*/ 	.byte	0x03, 0x1b
        /*002e*/ 	.short	0x00ff


	//----- nvinfo : EIATTR_NUM_BARRIERS
	.align		4
        /*0030*/ 	.byte	0x02, 0x4c
        /*0032*/ 	.byte	0x02
	.zero		1


	//----- nvinfo : EIATTR_MERCURY_ISA_VERSION
	.align		4
        /*0034*/ 	.byte	0x03, 0x5f
        /*0036*/ 	.short	0x0000


	//----- nvinfo : EIATTR_COOP_GROUP_MASK_REGIDS
	.align		4
        /*0038*/ 	.byte	0x04, 0x29
        /*003a*/ 	.short	(.L_834 - .L_833)


	//   ....[0]....
.L_833:
        /*003c*/ 	.word	0xffffffff


	//   ....[1]....
        /*0040*/ 	.word	0xffffffff


	//   ....[2]....
        /*0044*/ 	.word	0xffffffff


	//   ....[3]....
        /*0048*/ 	.word	0xffffffff


	//   ....[4]....
        /*004c*/ 	.word	0xffffffff


	//   ....[5]....
        /*0050*/ 	.word	0xffffffff


	//   ....[6]....
        /*0054*/ 	.word	0xffffffff


	//   ....[7]....
        /*0058*/ 	.word	0xffffffff


	//   ....[8]....
        /*005c*/ 	.word	0xffffffff


	//----- nvinfo : EIATTR_COOP_GROUP_INSTR_OFFSETS
	.align		4
.L_834:
        /*0060*/ 	.byte	0x04, 0x28
        /*0062*/ 	.short	(.L_836 - .L_835)


	//   ....[0]....
.L_835:
        /*0064*/ 	.word	0x00000090


	//   ....[1]....
        /*0068*/ 	.word	0x00006650


	//   ....[2]....
        /*006c*/ 	.word	0x00006690


	//   ....[3]....
        /*0070*/ 	.word	0x00006b40


	//   ....[4]....
        /*0074*/ 	.word	0x00006b50


	//   ....[5]....
        /*0078*/ 	.word	0x00006ce0


	//   ....[6]....
        /*007c*/ 	.word	0x00006d30


	//   ....[7]....
        /*0080*/ 	.word	0x000071a0


	//   ....[8]....
        /*0084*/ 	.word	0x000071b0


	//----- nvinfo : EIATTR_EXIT_INSTR_OFFSETS
	.align		4
.L_836:
        /*0088*/ 	.byte	0x04, 0x1c
        /*008a*/ 	.short	(.L_838 - .L_837)


	//   ....[0]....
.L_837:
        /*008c*/ 	.word	0x00000300


	//   ....[1]....
        /*0090*/ 	.word	0x00006300


	//   ....[2]....
        /*0094*/ 	.word	0x000071c0


	//   ....[3]....
        /*0098*/ 	.word	0x00007260


	//----- nvinfo : EIATTR_CTAIDZ_USED
	.align		4
.L_838:
        /*009c*/ 	.byte	0x01, 0x04
	.zero		2


	//----- nvinfo : EIATTR_MAX_THREADS
	.align		4
        /*00a0*/ 	.byte	0x04, 0x05
        /*00a2*/ 	.short	(.L_840 - .L_839)
.L_839:
        /*00a4*/ 	.word	0x00000100
        /*00a8*/ 	.word	0x00000001
        /*00ac*/ 	.word	0x00000001


	//----- nvinfo : EIATTR_CRS_STACK_SIZE
	.align		4
.L_840:
        /*00b0*/ 	.byte	0x04, 0x1e
        /*00b2*/ 	.short	(.L_842 - .L_841)
.L_841:
        /*00b4*/ 	.word	0x00000000
.L_842:


//--------------------- .nv.info._ZN7cutlass13device_kernelIN5flash19enable_sm80_to_sm89INS1_16FlashAttnBwdSm80INS1_25CollectiveMainloopBwdSm80ILi2ELi1EN4cute5tupleIJNS5_1CILi64EEENS7_ILi80EEENS7_ILi192EEEEEENS_10bfloat16_tEfNS_4arch4Sm80ELb0ELb1ELb0ELb0ELb0ELb0ELb1ELb0ELi2ELi4ELi2ELi2ELb0EEENS1_21CollectiveEpilogueBwdISB_SC_SE_Li256ELb0ELb1ELi4EEENS1_19SingleTileSchedulerILb0ELb0ELb0ELi80EEEEEEEEEvNT_6ParamsE --------------------------
	.section	.nv.info._ZN7cutlass13device_kernelIN5flash19enable_sm80_to_sm89INS1_16FlashAttnBwdSm80INS1_25CollectiveMainloopBwdSm80ILi2ELi1EN4cute5tupleIJNS5_1CILi64EEENS7_ILi80EEENS7_ILi192EEEEEENS_10bfloat16_tEfNS_4arch4Sm80ELb0ELb1ELb0ELb0ELb0ELb0ELb1ELb0ELi2ELi4ELi2ELi2ELb0EEENS1_21CollectiveEpilogueBwdISB_SC_SE_Li256ELb0ELb1ELi4EEENS1_19SingleTileSchedulerILb0ELb0ELb0ELi80EEEEEEEEEvNT_6ParamsE,"",@"SHT_CUDA_INFO"
	.sectionflags	@""
	.align	4


	//----- nvinfo : EIATTR_CUDA_API_VERSION
	.align		4
        /*0000*/ 	.byte	0x04, 0x37
        /*0002*/ 	.short	(.L_844 - .L_843)
.L_843:
        /*0004*/ 	.word	0x00000082


	//----- nvinfo : EIATTR_SW2861232_WAR
	.align		4
.L_844:
        /*0008*/ 	.byte	0x01, 0x35
	.zero		2


	//----- nvinfo : EIATTR_PARAM_CBANK
	.align		4
        /*000c*/ 	.byte	0x04, 0x0a
        /*000e*/ 	.short	(.L_846 - .L_845)
	.align		4
.L_845:
        /*0010*/ 	.word	index@(.nv.constant0._ZN7cutlass13device_kernelIN5flash19enable_sm80_to_sm89INS1_16FlashAttnBwdSm80INS1_25CollectiveMainloopBwdSm80ILi2ELi1EN4cute5tupleIJNS5_1CILi64EEENS7_ILi80EEENS7_ILi192EEEEEENS_10bfloat16_tEfNS_4arch4Sm80ELb0ELb1ELb0ELb0ELb0ELb0ELb1ELb0ELi2ELi4ELi2ELi2ELb0EEENS1_21CollectiveEpilogueBwdISB_SC_SE_Li256ELb0ELb1ELi4EEENS1_19SingleTileSchedulerILb0ELb0ELb0ELi80EEEEEEEEEvNT_6ParamsE)
        /*0014*/ 	.short	0x0160
        /*0016*/ 	.short	0x0270


	//----- nvinfo : EIATTR_CBANK_PARAM_SIZE
	.align		4
.L_846:
        /*0018*/ 	.byte	0x03, 0x19
        /*001a*/ 	.short	0x0270


	//----- nvinfo : EIATTR_KPARAM_INFO
	.align		4
        /*001c*/ 	.byte	0x04, 0x17
        /*001e*/ 	.short	(.L_848 - .L_847)
.L_847:
        /*0020*/ 	.word	0x00000000
        /*0024*/ 	.short	0x0000
        /*0026*/ 	.short	0x0000
        /*0028*/ 	.byte	0x00, 0xf0, 0xc1, 0x09


	//----- nvinfo : EIATTR_MAXREG_COUNT
	.align		4
.L_848:
        /*002c*/ 	.byte	0x03, 0x1b
        /*002e*/ 	.short	0x00ff


	//----- nvinfo : EIATTR_NUM_BARRIERS
	.align		4
        /*0030*/ 	.byte	0x02, 0x4c
        /*0032*/ 	.byte	0x02
	.zero		1


	//----- nvinfo : EIATTR_MERCURY_ISA_VERSION
	.align		4
        /*0034*/ 	.byte	0x03, 0x5f
        /*0036*/ 	.short	0x0000


	//----- nvinfo : EIATTR_EXIT_INSTR_OFFSETS
	.align		4
        /*0038*/ 	.byte	0x04, 0x1c
        /*003a*/ 	.short	(.L_850 - .L_849)


	//   ....[0]....
.L_849:
        /*003c*/ 	.word	0x00000030


	//   ....[1]....
        /*0040*/ 	.word	0x00009e80


	//   ....[2]....
        /*0044*/ 	.word	0x00009f80


	//   ....[3]....
        /*0048*/ 	.word	0x00009fa0


	//   ....[4]....
        /*004c*/ 	.word	0x0000a7a0


	//   ....[5]....
        /*0050*/ 	.word	0x0000a8a0


	//   ....[6]....
        /*0054*/ 	.word	0x0000a8c0


	//----- nvinfo : EIATTR_CTAIDZ_USED
	.align		4
.L_850:
        /*0058*/ 	.byte	0x01, 0x04
	.zero		2


	//----- nvinfo : EIATTR_MAX_THREADS
	.align		4
        /*005c*/ 	.byte	0x04, 0x05
        /*005e*/ 	.short	(.L_852 - .L_851)
.L_851:
        /*0060*/ 	.word	0x00000100
        /*0064*/ 	.word	0x00000001
        /*0068*/ 	.word	0x00000001


	//----- nvinfo : EIATTR_CRS_STACK_SIZE
	.align		4
.L_852:
        /*006c*/ 	.byte	0x04, 0x1e
        /*006e*/ 	.short	(.L_854 - .L_853)
.L_853:
        /*0070*/ 	.word	0x00000000
.L_854:


//--------------------- .nv.info._ZN7cutlass13device_kernelIN5flash19enable_sm80_to_sm89INS1_16FlashAttnBwdSm80INS1_25CollectiveMainloopBwdSm80ILi2ELi1EN4cute5tupleIJNS5_1CILi64EEENS7_ILi80EEENS7_ILi192EEEEEENS_10bfloat16_tEfNS_4arch4Sm80ELb0ELb1ELb0ELb0ELb1ELb0ELb1ELb0ELi2ELi4ELi2ELi2ELb0EEENS1_21CollectiveEpilogueBwdISB_SC_SE_Li256ELb0ELb1ELi4EEENS1_19SingleTileSchedulerILb0ELb0ELb0ELi80EEEEEEEEEvNT_6ParamsE --------------------------
	.section	.nv.info._ZN7cutlass13device_kernelIN5flash19enable_sm80_to_sm89INS1_16FlashAttnBwdSm80INS1_25CollectiveMainloopBwdSm80ILi2ELi1EN4cute5tupleIJNS5_1CILi64EEENS7_ILi80EEENS7_ILi192EEEEEENS_10bfloat16_tEfNS_4arch4Sm80ELb0ELb1ELb0ELb0ELb1ELb0ELb1ELb0ELi2ELi4ELi2ELi2ELb0EEENS1_21CollectiveEpilogueBwdISB_SC_SE_Li256ELb0ELb1ELi4EEENS1_19SingleTileSchedulerILb0ELb0ELb0ELi80EEEEEEEEEvNT_6ParamsE,"",@"SHT_CUDA_INFO"
	.sectionflags	@""
	.align	4


	//----- nvinfo : EIATTR_CUDA_API_VERSION
	.align		4
        /*0000*/ 	.byte	0x04, 0x37
        /*0002*/ 	.short	(.L_856 - .L_855)
.L_855:
        /*0004*/ 	.word	0x00000082


	//----- nvinfo : EIATTR_SW2861232_WAR
	.align		4
.L_856:
        /*0008*/ 	.byte	0x01, 0x35
	.zero		2


	//----- nvinfo : EIATTR_PARAM_CBANK
	.align		4
        /*000c*/ 	.byte	0x04, 0x0a
        /*000e*/ 	.short	(.L_858 - .L_857)
	.align		4
.L_857:
        /*0010*/ 	.word	index@(.nv.constant0._ZN7cutlass13device_kernelIN5flash19enable_sm80_to_sm89INS1_16FlashAttnBwdSm80INS1_25CollectiveMainloopBwdSm80ILi2ELi1EN4cute5tupleIJNS5_1CILi64EEENS7_ILi80EEENS7_ILi192EEEEEENS_10bfloat16_tEfNS_4arch4Sm80ELb0ELb1ELb0ELb0ELb1ELb0ELb1ELb0ELi2ELi4ELi2ELi2ELb0EEENS1_21CollectiveEpilogueBwdISB_SC_SE_Li256ELb0ELb1ELi4EEENS1_19SingleTileSchedulerILb0ELb0ELb0ELi80EEEEEEEEEvNT_6ParamsE)
        /*0014*/ 	.short	0x0160
        /*0016*/ 	.short	0x0270


	//----- nvinfo : EIATTR_CBANK_PARAM_SIZE
	.align		4
.L_858:
        /*0018*/ 	.byte	0x03, 0x19
        /*001a*/ 	.short	0x0270


	//----- nvinfo : EIATTR_KPARAM_INFO
	.align		4
        /*001c*/ 	.byte	0x04, 0x17
        /*001e*/ 	.short	(.L_860 - .L_859)
.L_859:
        /*0020*/ 	.word	0x00000000
        /*0024*/ 	.short	0x0000
        /*0026*/ 	.short	0x0000
        /*0028*/ 	.byte	0x00, 0xf0, 0xc1, 0x09


	//----- nvinfo : EIATTR_MAXREG_COUNT
	.align		4
.L_860:
        /*002c*/ 	.byte	0x03, 0x1b
        /*002e*/ 	.short	0x00ff


	//----- nvinfo : EIATTR_NUM_BARRIERS
	.align		4
        /*0030*/ 	.byte	0x02, 0x4c
        /*0032*/ 	.byte	0x02
	.zero		1


	//----- nvinfo : EIATTR_MERCURY_ISA_VERSION
	.align		4
        /*0034*/ 	.byte	0x03, 0x5f
        /*0036*/ 	.short	0x0000


	//----- nvinfo : EIATTR_EXIT_INSTR_OFFSETS
	.align		4
        /*0038*/ 	.byte	0x04, 0x1c
        /*003a*/ 	.short	(.L_862 - .L_861)


	//   ....[0]....
.L_861:
        /*003c*/ 	.word	0x00000030


	//   ....[1]....
        /*0040*/ 	.word	0x00009e80


	//   ....[2]....
        /*0044*/ 	.word	0x00009f80


	//   ....[3]....
        /*0048*/ 	.word	0x00009fa0


	//   ....[4]....
        /*004c*/ 	.word	0x0000a7a0


	//   ....[5]....
        /*0050*/ 	.word	0x0000a8a0


	//   ....[6]....
        /*0054*/ 	.word	0x0000a8c0


	//----- nvinfo : EIATTR_CTAIDZ_USED
	.align		4
.L_862:
        /*0058*/ 	.byte	0x01, 0x04
	.zero		2


	//----- nvinfo : EIATTR_MAX_THREADS
	.align		4
        /*005c*/ 	.byte	0x04, 0x05
        /*005e*/ 	.short	(.L_864 - .L_863)
.L_863:
        /*0060*/ 	.word	0x00000100
        /*0064*/ 	.word	0x00000001
        /*0068*/ 	.word	0x00000001


	//----- nvinfo : EIATTR_CRS_STACK_SIZE
	.align		4
.L_864:
        /*006c*/ 	.byte	0x04, 0x1e
        /*006e*/ 	.short	(.L_866 - .L_865)
.L_865:
        /*0070*/ 	.word	0x00000000
.L_866:


//--------------------- .nv.info._ZN7cutlass13device_kernelIN5flash19enable_sm80_to_sm89INS1_16FlashAttnBwdSm80INS1_25CollectiveMainloopBwdSm80ILi2ELi1EN4cute5tupleIJNS5_1CILi64EEENS7_ILi80EEENS7_ILi192EEEEEENS_10bfloat16_tEfNS_4arch4Sm80ELb0ELb1ELb0ELb0ELb0ELb0ELb1ELb0ELi2ELi4ELi2ELi2ELb0EEENS1_24CollectiveEpilogueBwdGQAISB_fSE_Li256ELb0ELb0EEENS1_19SingleTileSchedulerILb0ELb0ELb0ELi80EEEEEEEEEvNT_6ParamsE --------------------------
	.section	.nv.info._ZN7cutlass13device_kernelIN5flash19enable_sm80_to_sm89INS1_16FlashAttnBwdSm80INS1_25CollectiveMainloopBwdSm80ILi2ELi1EN4cute5tupleIJNS5_1CILi64EEENS7_ILi80EEENS7_ILi192EEEEEENS_10bfloat16_tEfNS_4arch4Sm80ELb0ELb1ELb0ELb0ELb0ELb0ELb1ELb0ELi2ELi4ELi2ELi2ELb0EEENS1_24CollectiveEpilogueBwdGQAISB_fSE_Li256ELb0ELb0EEENS1_19SingleTileSchedulerILb0ELb0ELb0ELi80EEEEEEEEEvNT_6ParamsE,"",@"SHT_CUDA_INFO"
	.sectionflags	@""
	.align	4


	//----- nvinfo : EIATTR_CUDA_API_VERSION
	.align		4
        /*0000*/ 	.byte	0x04, 0x37
        /*0002*/ 	.short	(.L_868 - .L_867)
.L_867:
        /*0004*/ 	.word	0x00000082


	//----- nvinfo : EIATTR_SW2861232_WAR
	.align		4
.L_868:
        /*0008*/ 	.byte	0x01, 0x35
	.zero		2


	//----- nvinfo : EIATTR_PARAM_CBANK
	.align		4
        /*000c*/ 	.byte	0x04, 0x0a
        /*000e*/ 	.short	(.L_870 - .L_869)
	.align		4
.L_869:
        /*0010*/ 	.word	index@(.nv.constant0._ZN7cutlass13device_kernelIN5flash19enable_sm80_to_sm89INS1_16FlashAttnBwdSm80INS1_25CollectiveMainloopBwdSm80ILi2ELi1EN4cute5tupleIJNS5_1CILi64EEENS7_ILi80EEENS7_ILi192EEEEEENS_10bfloat16_tEfNS_4arch4Sm80ELb0ELb1ELb0ELb0ELb0ELb0ELb1ELb0ELi2ELi4ELi2ELi2ELb0EEENS1_24CollectiveEpilogueBwdGQAISB_fSE_Li256ELb0ELb0EEENS1_19SingleTileSchedulerILb0ELb0ELb0ELi80EEEEEEEEEvNT_6ParamsE)
        /*0014*/ 	.short	0x0160
        /*0016*/ 	.short	0x0278


	//----- nvinfo : EIATTR_CBANK_PARAM_SIZE
	.align		4
.L_870:
        /*0018*/ 	.byte	0x03, 0x19
        /*001a*/ 	.short	0x0278


	//----- nvinfo : EIATTR_KPARAM_INFO
	.align		4
        /*001c*/ 	.byte	0x04, 0x17
        /*001e*/ 	.short	(.L_872 - .L_871)
.L_871:
        /*0020*/ 	.word	0x00000000
        /*0024*/ 	.short	0x0000
        /*0026*/ 	.short	0x0000
        /*0028*/ 	.byte	0x00, 0xf0, 0xe1, 0x09


	//----- nvinfo : EIATTR_MAXREG_COUNT
	.align		4
.L_872:
        /*002c*/ 	.byte	0x03, 0x1b
        /*002e*/ 	.short	0x00ff


	//----- nvinfo : EIATTR_NUM_BARRIERS
	.align		4
        /*0030*/ 	.byte	0x02, 0x4c
        /*0032*/ 	.byte	0x02
	.zero		1


	//----- nvinfo : EIATTR_MERCURY_ISA_VERSION
	.align		4
        /*0034*/ 	.byte	0x03, 0x5f
        /*0036*/ 	.short	0x0000


	//----- nvinfo : EIATTR_EXIT_INSTR_OFFSETS
	.align		4
        /*0038*/ 	.byte	0x04, 0x1c
        /*003a*/ 	.short	(.L_874 - .L_873)


	//   ....[0]....
.L_873:
        /*003c*/ 	.word	0x00000030


	//   ....[1]....
        /*0040*/ 	.word	0x00006990


	//   ....[2]....
        /*0044*/ 	.word	0x00007340


	//----- nvinfo : EIATTR_CTAIDZ_USED
	.align		4
.L_874:
        /*0048*/ 	.byte	0x01, 0x04
	.zero		2


	//----- nvinfo : EIATTR_MAX_THREADS
	.align		4
        /*004c*/ 	.byte	0x04, 0x05
        /*004e*/ 	.short	(.L_876 - .L_875)
.L_875:
        /*0050*/ 	.word	0x00000100
        /*0054*/ 	.word	0x00000001
        /*0058*/ 	.word	0x00000001


	//----- nvinfo : EIATTR_CRS_STACK_SIZE
	.align		4
.L_876:
        /*005c*/ 	.byte	0x04, 0x1e
        /*005e*/ 	.short	(.L_878 - .L_877)
.L_877:
        /*0060*/ 	.word	0x00000000
.L_878:


//--------------------- .nv.info._ZN7cutlass13device_kernelIN5flash19enable_sm80_to_sm89INS1_16FlashAttnBwdSm80INS1_25CollectiveMainloopBwdSm80ILi2ELi1EN4cute5tupleIJNS5_1CILi64EEENS7_ILi80EEENS7_ILi192EEEEEENS_10bfloat16_tEfNS_4arch4Sm80ELb0ELb1ELb0ELb0ELb1ELb0ELb1ELb0ELi2ELi4ELi2ELi2ELb0EEENS1_24CollectiveEpilogueBwdGQAISB_fSE_Li256ELb0ELb1EEENS1_19SingleTileSchedulerILb0ELb0ELb0ELi80EEEEEEEEEvNT_6ParamsE --------------------------
	.section	.nv.info._ZN7cutlass13device_kernelIN5flash19enable_sm80_to_sm89INS1_16FlashAttnBwdSm80INS1_25CollectiveMainloopBwdSm80ILi2ELi1EN4cute5tupleIJNS5_1CILi64EEENS7_ILi80EEENS7_ILi192EEEEEENS_10bfloat16_tEfNS_4arch4Sm80ELb0ELb1ELb0ELb0ELb1ELb0ELb1ELb0ELi2ELi4ELi2ELi2ELb0EEENS1_24CollectiveEpilogueBwdGQAISB_fSE_Li256ELb0ELb1EEENS1_19SingleTileSchedulerILb0ELb0ELb0ELi80EEEEEEEEEvNT_6ParamsE,"",@"SHT_CUDA_INFO"
	.sectionflags	@""
	.align	4


	//----- nvinfo : EIATTR_CUDA_API_VERSION
	.align		4
        /*0000*/ 	.byte	0x04, 0x37
        /*0002*/ 	.short	(.L_880 - .L_879)
.L_879:
        /*0004*/ 	.word	0x00000082


	//----- nvinfo : EIATTR_SW2861232_WAR
	.align		4
.L_880:
        /*0008*/ 	.byte	0x01, 0x35
	.zero		2


	//----- nvinfo : EIATTR_PARAM_CBANK
	.align		4
        /*000c*/ 	.byte	0x04, 0x0a
        /*000e*/ 	.short	(.L_882 - .L_881)
	.align		4
.L_881:
        /*0010*/ 	.word	index@(.nv.constant0._ZN7cutlass13device_kernelIN5flash19enable_sm80_to_sm89INS1_16FlashAttnBwdSm80INS1_25CollectiveMainloopBwdSm80ILi2ELi1EN4cute5tupleIJNS5_1CILi64EEENS7_ILi80EEENS7_ILi192EEEEEENS_10bfloat16_tEfNS_4arch4Sm80ELb0ELb1ELb0ELb0ELb1ELb0ELb1ELb0ELi2ELi4ELi2ELi2ELb0EEENS1_24CollectiveEpilogueBwdGQAISB_fSE_Li256ELb0ELb1EEENS1_19SingleTileSchedulerILb0ELb0ELb0ELi80EEEEEEEEEvNT_6ParamsE)
        /*0014*/ 	.short	0x0160
        /*0016*/ 	.short	0x0278


	//----- nvinfo : EIATTR_CBANK_PARAM_SIZE
	.align		4
.L_882:
        /*0018*/ 	.byte	0x03, 0x19
        /*001a*/ 	.short	0x0278


	//----- nvinfo : EIATTR_KPARAM_INFO
	.align		4
        /*001c*/ 	.byte	0x04, 0x17
        /*001e*/ 	.short	(.L_884 - .L_883)
.L_883:
        /*0020*/ 	.word	0x00000000
        /*0024*/ 	.short	0x0000
        /*0026*/ 	.short	0x0000
        /*0028*/ 	.byte	0x00, 0xf0, 0xe1, 0x09


	//----- nvinfo : EIATTR_MAXREG_COUNT
	.align		4
.L_884:
        /*002c*/ 	.byte	0x03, 0x1b
        /*002e*/ 	.short	0x00ff


	//----- nvinfo : EIATTR_NUM_BARRIERS
	.align		4
        /*0030*/ 	.byte	0x02, 0x4c
        /*0032*/ 	.byte	0x02
	.zero		1


	//----- nvinfo : EIATTR_MERCURY_ISA_VERSION
	.align		4
        /*0034*/ 	.byte	0x03, 0x5f
        /*0036*/ 	.short	0x0000


	//----- nvinfo : EIATTR_COOP_GROUP_MASK_REGIDS
	.align		4
        /*0038*/ 	.byte	0x04, 0x29
        /*003a*/ 	.short	(.L_886 - .L_885)


	//   ....[0]....
.L_885:
        /*003c*/ 	.word	0xffffffff


	//   ....[1]....
        /*0040*/ 	.word	0xffffffff


	//   ....[2]....
        /*0044*/ 	.word	0xffffffff


	//   ....[3]....
        /*0048*/ 	.word	0xffffffff


	//   ....[4]....
        /*004c*/ 	.word	0xffffffff


	//   ....[5]....
        /*0050*/ 	.word	0xffffffff


	//   ....[6]....
        /*0054*/ 	.word	0xffffffff


	//   ....[7]....
        /*0058*/ 	.word	0xffffffff


	//----- nvinfo : EIATTR_COOP_GROUP_INSTR_OFFSETS
	.align		4
.L_886:
        /*005c*/ 	.byte	0x04, 0x28
        /*005e*/ 	.short	(.L_888 - .L_887)


	//   ....[0]....
.L_887:
        /*0060*/ 	.word	0x00006bd0


	//   ....[1]....
        /*0064*/ 	.word	0x00006c00


	//   ....[2]....
        /*0068*/ 	.word	0x000070b0


	//   ....[3]....
        /*006c*/ 	.word	0x000070c0


	//   ....[4]....
        /*0070*/ 	.word	0x00007250


	//   ....[5]....
        /*0074*/ 	.word	0x000072a0


	//   ....[6]....
        /*0078*/ 	.word	0x00007710


	//   ....[7]....
        /*007c*/ 	.word	0x00007720


	//----- nvinfo : EIATTR_EXIT_INSTR_OFFSETS
	.align		4
.L_888:
        /*0080*/ 	.byte	0x04, 0x1c
        /*0082*/ 	.short	(.L_890 - .L_889)


	//   ....[0]....
.L_889:
        /*0084*/ 	.word	0x00000030


	//   ....[1]....
        /*0088*/ 	.word	0x00006960


	//   ....[2]....
        /*008c*/ 	.word	0x00007730


	//   ....[3]....
        /*0090*/ 	.word	0x000077d0


	//----- nvinfo : EIATTR_CTAIDZ_USED
	.align		4
.L_890:
        /*0094*/ 	.byte	0x01, 0x04
	.zero		2


	//----- nvinfo : EIATTR_MAX_THREADS
	.align		4
        /*0098*/ 	.byte	0x04, 0x05
        /*009a*/ 	.short	(.L_892 - .L_891)
.L_891:
        /*009c*/ 	.word	0x00000100
        /*00a0*/ 	.word	0x00000001
        /*00a4*/ 	.word	0x00000001


	//----- nvinfo : EIATTR_CRS_STACK_SIZE
	.align		4
.L_892:
        /*00a8*/ 	.byte	0x04, 0x1e
        /*00aa*/ 	.short	(.L_894 - .L_893)
.L_893:
        /*00ac*/ 	.word	0x00000000
.L_894:


//--------------------- .nv.info._ZN7cutlass13device_kernelIN5flash19enable_sm80_to_sm89INS1_16FlashAttnBwdSm80INS1_25CollectiveMainloopBwdSm80ILi2ELi1EN4cute5tupleIJNS5_1CILi64EEENS7_ILi80EEENS7_ILi192EEEEEENS_10bfloat16_tEfNS_4arch4Sm80ELb0ELb1ELb0ELb1ELb0ELb0ELb1ELb0ELi2ELi4ELi2ELi2ELb0EEENS1_21CollectiveEpilogueBwdISB_SC_SE_Li256ELb1ELb1ELi4EEENS1_19SingleTileSchedulerILb1ELb0ELb0ELi80EEEEEEEEEvNT_6ParamsE --------------------------
	.section	.nv.info._ZN7cutlass13device_kernelIN5flash19enable_sm80_to_sm89INS1_16FlashAttnBwdSm80INS1_25CollectiveMainloopBwdSm80ILi2ELi1EN4cute5tupleIJNS5_1CILi64EEENS7_ILi80EEENS7_ILi192EEEEEENS_10bfloat16_tEfNS_4arch4Sm80ELb0ELb1ELb0ELb1ELb0ELb0ELb1ELb0ELi2ELi4ELi2ELi2ELb0EEENS1_21CollectiveEpilogueBwdISB_SC_SE_Li256ELb1ELb1ELi4EEENS1_19SingleTileSchedulerILb1ELb0ELb0ELi80EEEEEEEEEvNT_6ParamsE,"",@"SHT_CUDA_INFO"
	.sectionflags	@""
	.align	4


	//----- nvinfo : EIATTR_CUDA_API_VERSION
	.align		4
        /*0000*/ 	.byte	0x04, 0x37
        /*0002*/ 	.short	(.L_896 - .L_895)
.L_895:
        /*0004*/ 	.word	0x00000082


	//----- nvinfo : EIATTR_SW2861232_WAR
	.align		4
.L_896:
        /*0008*/ 	.byte	0x01, 0x35
	.zero		2


	//----- nvinfo : EIATTR_PARAM_CBANK
	.align		4
        /*000c*/ 	.byte	0x04, 0x0a
        /*000e*/ 	.short	(.L_898 - .L_897)
	.align		4
.L_897:
        /*0010*/ 	.word	index@(.nv.constant0._ZN7cutlass13device_kernelIN5flash19enable_sm80_to_sm89INS1_16FlashAttnBwdSm80INS1_25CollectiveMainloopBwdSm80ILi2ELi1EN4cute5tupleIJNS5_1CILi64EEENS7_ILi80EEENS7_ILi192EEEEEENS_10bfloat16_tEfNS_4arch4Sm80ELb0ELb1ELb0ELb1ELb0ELb0ELb1ELb0ELi2ELi4ELi2ELi2ELb0EEENS1_21CollectiveEpilogueBwdISB_SC_SE_Li256ELb1ELb1ELi4EEENS1_19SingleTileSchedulerILb1ELb0ELb0ELi80EEEEEEEEEvNT_6ParamsE)
        /*0014*/ 	.short	0x0160
        /*0016*/ 	.short	0x0270


	//----- nvinfo : EIATTR_CBANK_PARAM_SIZE
	.align		4
.L_898:
        /*0018*/ 	.byte	0x03, 0x19
        /*001a*/ 	.short	0x0270


	//----- nvinfo : EIATTR_KPARAM_INFO
	.align		4
        /*001c*/ 	.byte	0x04, 0x17
        /*001e*/ 	.short	(.L_900 - .L_899)
.L_899:
        /*0020*/ 	.word	0x00000000
        /*0024*/ 	.short	0x0000
        /*0026*/ 	.short	0x0000
        /*0028*/ 	.byte	0x00, 0xf0, 0xc1, 0x09


	//----- nvinfo : EIATTR_MAXREG_COUNT
	.align		4
.L_900:
        /*002c*/ 	.byte	0x03, 0x1b
        /*002e*/ 	.short	0x00ff


	//----- nvinfo : EIATTR_NUM_BARRIERS
	.align		4
        /*0030*/ 	.byte	0x02, 0x4c
        /*0032*/ 	.byte	0x02
	.zero		1


	//----- nvinfo : EIATTR_MERCURY_ISA_VERSION
	.align		4
        /*0034*/ 	.byte	0x03, 0x5f
        /*0036*/ 	.short	0x0000


	//----- nvinfo : EIATTR_COOP_GROUP_MASK_REGIDS
	.align		4
        /*0038*/ 	.byte	0x04, 0x29
        /*003a*/ 	.short	(.L_902 - .L_901)


	//   ....[0]....
.L_901:
        /*003c*/ 	.word	0xffffffff


	//----- nvinfo : EIATTR_COOP_GROUP_INSTR_OFFSETS
	.align		4
.L_902:
        /*0040*/ 	.byte	0x04, 0x28
        /*0042*/ 	.short	(.L_904 - .L_903)


	//   ....[0]....
.L_903:
        /*0044*/ 	.word	0x00000080


	//----- nvinfo : EIATTR_EXIT_INSTR_OFFSETS
	.align		4
.L_904:
        /*0048*/ 	.byte	0x04, 0x1c
        /*004a*/ 	.short	(.L_906 - .L_905)


	//   ....[0]....
.L_905:
        /*004c*/ 	.word	0x00000300


	//   ....[1]....
        /*0050*/ 	.word	0x00009f00


	//   ....[2]....
        /*0054*/ 	.word	0x0000a000


	//   ....[3]....
        /*0058*/ 	.word	0x0000a020


	//   ....[4]....
        /*005c*/ 	.word	0x0000a970


	//   ....[5]....
        /*0060*/ 	.word	0x0000aa60


	//   ....[6]....
        /*0064*/ 	.word	0x0000aa80


	//----- nvinfo : EIATTR_CTAIDZ_USED
	.align		4
.L_906:
        /*0068*/ 	.byte	0x01, 0x04
	.zero		2


	//----- nvinfo : EIATTR_MAX_THREADS
	.align		4
        /*006c*/ 	.byte	0x04, 0x05
        /*006e*/ 	.short	(.L_908 - .L_907)
.L_907:
        /*0070*/ 	.word	0x00000100
        /*0074*/ 	.word	0x00000001
        /*0078*/ 	.word	0x00000001


	//----- nvinfo : EIATTR_CRS_STACK_SIZE
	.align		4
.L_908:
        /*007c*/ 	.byte	0x04, 0x1e
        /*007e*/ 	.short	(.L_910 - .L_909)
.L_909:
        /*0080*/ 	.word	0x00000000
.L_910:


//--------------------- .nv.info._ZN7cutlass13device_kernelIN5flash19enable_sm80_to_sm89INS1_16FlashAttnBwdSm80INS1_25CollectiveMainloopBwdSm80ILi2ELi1EN4cute5tupleIJNS5_1CILi64EEENS7_ILi80EEENS7_ILi192EEEEEENS_10bfloat16_tEfNS_4arch4Sm80ELb0ELb1ELb0ELb1ELb1ELb0ELb1ELb0ELi2ELi4ELi2ELi2ELb0EEENS1_21CollectiveEpilogueBwdISB_SC_SE_Li256ELb1ELb1ELi4EEENS1_19SingleTileSchedulerILb1ELb0ELb0ELi80EEEEEEEEEvNT_6ParamsE --------------------------
	.section	.nv.info._ZN7cutlass13device_kernelIN5flash19enable_sm80_to_sm89INS1_16FlashAttnBwdSm80INS1_25CollectiveMainloopBwdSm80ILi2ELi1EN4cute5tupleIJNS5_1CILi64EEENS7_ILi80EEENS7_ILi192EEEEEENS_10bfloat16_tEfNS_4arch4Sm80ELb0ELb1ELb0ELb1ELb1ELb0ELb1ELb0ELi2ELi4ELi2ELi2ELb0EEENS1_21CollectiveEpilogueBwdISB_SC_SE_Li256ELb1ELb1ELi4EEENS1_19SingleTileSchedulerILb1ELb0ELb0ELi80EEEEEEEEEvNT_6ParamsE,"",@"SHT_CUDA_INFO"
	.sectionflags	@""
	.align	4


	//----- nvinfo : EIATTR_CUDA_API_VERSION
	.align		4
        /*0000*/ 	.byte	0x04, 0x37
        /*0002*/ 	.short	(.L_912 - .L_911)
.L_911:
        /*0004*/ 	.word	0x00000082


	//----- nvinfo : EIATTR_SW2861232_WAR
	.align		4
.L_912:
        /*0008*/ 	.byte	0x01, 0x35
	.zero		2


	//----- nvinfo : EIATTR_PARAM_CBANK
	.align		4
        /*000c*/ 	.byte	0x04, 0x0a
        /*000e*/ 	.short	(.L_914 - .L_913)
	.align		4
.L_913:
        /*0010*/ 	.word	index@(.nv.constant0._ZN7cutlass13device_kernelIN5flash19enable_sm80_to_sm89INS1_16FlashAttnBwdSm80INS1_25CollectiveMainloopBwdSm80ILi2ELi1EN4cute5tupleIJNS5_1CILi64EEENS7_ILi80EEENS7_ILi192EEEEEENS_10bfloat16_tEfNS_4arch4Sm80ELb0ELb1ELb0ELb1ELb1ELb0ELb1ELb0ELi2ELi4ELi2ELi2ELb0EEENS1_21CollectiveEpilogueBwdISB_SC_SE_Li256ELb1ELb1ELi4EEENS1_19SingleTileSchedulerILb1ELb0ELb0ELi80EEEEEEEEEvNT_6ParamsE)
        /*0014*/ 	.short	0x0160
        /*0016*/ 	.short	0x0270


	//----- nvinfo : EIATTR_CBANK_PARAM_SIZE
	.align		4
.L_914:
        /*0018*/ 	.byte	0x03, 0x19
        /*001a*/ 	.short	0x0270


	//----- nvinfo : EIATTR_KPARAM_INFO
	.align		4
        /*001c*/ 	.byte	0x04, 0x17
        /*001e*/ 	.short	(.L_916 - .L_915)
.L_915:
        /*0020*/ 	.word	0x00000000
        /*0024*/ 	.short	0x0000
        /*0026*/ 	.short	0x0000
        /*0028*/ 	.byte	0x00, 0xf0, 0xc1, 0x09


	//----- nvinfo : EIATTR_MAXREG_COUNT
	.align		4
.L_916:
        /*002c*/ 	.byte	0x03, 0x1b
        /*002e*/ 	.short	0x00ff


	//----- nvinfo : EIATTR_NUM_BARRIERS
	.align		4
        /*0030*/ 	.byte	0x02, 0x4c
        /*0032*/ 	.byte	0x02
	.zero		1


	//----- nvinfo : EIATTR_MERCURY_ISA_VERSION
	.align		4
        /*0034*/ 	.byte	0x03, 0x5f
        /*0036*/ 	.short	0x0000


	//----- nvinfo : EIATTR_COOP_GROUP_MASK_REGIDS
	.align		4
        /*0038*/ 	.byte	0x04, 0x29
        /*003a*/ 	.short	(.L_918 - .L_917)


	//   ....[0]....
.L_917:
        /*003c*/ 	.word	0xffffffff


	//----- nvinfo : EIATTR_COOP_GROUP_INSTR_OFFSETS
	.align		4
.L_918:
        /*0040*/ 	.byte	0x04, 0x28
        /*0042*/ 	.short	(.L_920 - .L_919)


	//   ....[0]....
.L_919:
        /*0044*/ 	.word	0x00000080


	//----- nvinfo : EIATTR_EXIT_INSTR_OFFSETS
	.align		4
.L_920:
        /*0048*/ 	.byte	0x04, 0x1c
        /*004a*/ 	.short	(.L_922 - .L_921)


	//   ....[0]....
.L_921:
        /*004c*/ 	.word	0x00000300


	//   ....[1]....
        /*0050*/ 	.word	0x00009f00


	//   ....[2]....
        /*0054*/ 	.word	0x0000a000


	//   ....[3]....
        /*0058*/ 	.word	0x0000a020


	//   ....[4]....
        /*005c*/ 	.word	0x0000a970


	//   ....[5]....
        /*0060*/ 	.word	0x0000aa60


	//   ....[6]....
        /*0064*/ 	.word	0x0000aa80


	//----- nvinfo : EIATTR_CTAIDZ_USED
	.align		4
.L_922:
        /*0068*/ 	.byte	0x01, 0x04
	.zero		2


	//----- nvinfo : EIATTR_MAX_THREADS
	.align		4
        /*006c*/ 	.byte	0x04, 0x05
        /*006e*/ 	.short	(.L_924 - .L_923)
.L_923:
        /*0070*/ 	.word	0x00000100
        /*0074*/ 	.word	0x00000001
        /*0078*/ 	.word	0x00000001


	//----- nvinfo : EIATTR_CRS_STACK_SIZE
	.align		4
.L_924:
        /*007c*/ 	.byte	0x04, 0x1e
        /*007e*/ 	.short	(.L_926 - .L_925)
.L_925:
        /*0080*/ 	.word	0x00000000
.L_926:


//--------------------- .nv.info._ZN7cutlass13device_kernelIN5flash19enable_sm80_to_sm89INS1_16FlashAttnBwdSm80INS1_25CollectiveMainloopBwdSm80ILi2ELi1EN4cute5tupleIJNS5_1CILi64EEENS7_ILi80EEENS7_ILi192EEEEEENS_10bfloat16_tEfNS_4arch4Sm80ELb0ELb1ELb0ELb1ELb0ELb0ELb1ELb0ELi2ELi4ELi2ELi2ELb0EEENS1_24CollectiveEpilogueBwdGQAISB_fSE_Li256ELb1ELb0EEENS1_19SingleTileSchedulerILb1ELb0ELb0ELi80EEEEEEEEEvNT_6ParamsE --------------------------
	.section	.nv.info._ZN7cutlass13device_kernelIN5flash19enable_sm80_to_sm89INS1_16FlashAttnBwdSm80INS1_25CollectiveMainloopBwdSm80ILi2ELi1EN4cute5tupleIJNS5_1CILi64EEENS7_ILi80EEENS7_ILi192EEEEEENS_10bfloat16_tEfNS_4arch4Sm80ELb0ELb1ELb0ELb1ELb0ELb0ELb1ELb0ELi2ELi4ELi2ELi2ELb0EEENS1_24CollectiveEpilogueBwdGQAISB_fSE_Li256ELb1ELb0EEENS1_19SingleTileSchedulerILb1ELb0ELb0ELi80EEEEEEEEEvNT_6ParamsE,"",@"SHT_CUDA_INFO"
	.sectionflags	@""
	.align	4


	//----- nvinfo : EIATTR_CUDA_API_VERSION
	.align		4
        /*0000*/ 	.byte	0x04, 0x37
        /*0002*/ 	.short	(.L_928 - .L_927)
.L_927:
        /*0004*/ 	.word	0x00000082


	//----- nvinfo : EIATTR_SW2861232_WAR
	.align		4
.L_928:
        /*0008*/ 	.byte	0x01, 0x35
	.zero		2


	//----- nvinfo : EIATTR_PARAM_CBANK
	.align		4
        /*000c*/ 	.byte	0x04, 0x0a
        /*000e*/ 	.short	(.L_930 - .L_929)
	.align		4
.L_929:
        /*0010*/ 	.word	index@(.nv.constant0._ZN7cutlass13device_kernelIN5flash19enable_sm80_to_sm89INS1_16FlashAttnBwdSm80INS1_25CollectiveMainloopBwdSm80ILi2ELi1EN4cute5tupleIJNS5_1CILi64EEENS7_ILi80EEENS7_ILi192EEEEEENS_10bfloat16_tEfNS_4arch4Sm80ELb0ELb1ELb0ELb1ELb0ELb0ELb1ELb0ELi2ELi4ELi2ELi2ELb0EEENS1_24CollectiveEpilogueBwdGQAISB_fSE_Li256ELb1ELb0EEENS1_19SingleTileSchedulerILb1ELb0ELb0ELi80EEEEEEEEEvNT_6ParamsE)
        /*0014*/ 	.short	0x0160
        /*0016*/ 	.short	0x0278


	//----- nvinfo : EIATTR_CBANK_PARAM_SIZE
	.align		4
.L_930:
        /*0018*/ 	.byte	0x03, 0x19
        /*001a*/ 	.short	0x0278


	//----- nvinfo : EIATTR_KPARAM_INFO
	.align		4
        /*001c*/ 	.byte	0x04, 0x17
        /*001e*/ 	.short	(.L_932 - .L_931)
.L_931:
        /*0020*/ 	.word	0x00000000
        /*0024*/ 	.short	0x0000
        /*0026*/ 	.short	0x0000
        /*0028*/ 	.byte	0x00, 0xf0, 0xe1, 0x09


	//----- nvinfo : EIATTR_MAXREG_COUNT
	.align		4
.L_932:
        /*002c*/ 	.byte	0x03, 0x1b
        /*002e*/ 	.short	0x00ff


	//----- nvinfo : EIATTR_NUM_BARRIERS
	.align		4
        /*0030*/ 	.byte	0x02, 0x4c
        /*0032*/ 	.byte	0x02
	.zero		1


	//----- nvinfo : EIATTR_MERCURY_ISA_VERSION
	.align		4
        /*0034*/ 	.byte	0x03, 0x5f
        /*0036*/ 	.short	0x0000


	//----- nvinfo : EIATTR_COOP_GROUP_MASK_REGIDS
	.align		4
        /*0038*/ 	.byte	0x04, 0x29
        /*003a*/ 	.short	(.L_934 - .L_933)


	//   ....[0]....
.L_933:
        /*003c*/ 	.word	0xffffffff


	//----- nvinfo : EIATTR_COOP_GROUP_INSTR_OFFSETS
	.align		4
.L_934:
        /*0040*/ 	.byte	0x04, 0x28
        /*0042*/ 	.short	(.L_936 - .L_935)


	//   ....[0]....
.L_935:
        /*0044*/ 	.word	0x000000a0


	//----- nvinfo : EIATTR_EXIT_INSTR_OFFSETS
	.align		4
.L_936:
        /*0048*/ 	.byte	0x04, 0x1c
        /*004a*/ 	.short	(.L_938 - .L_937)


	//   ....[0]....
.L_937:
        /*004c*/ 	.word	0x00000410


	//   ....[1]....
        /*0050*/ 	.word	0x00007060


	//   ....[2]....
        /*0054*/ 	.word	0x00007bd0


	//----- nvinfo : EIATTR_CTAIDZ_USED
	.align		4
.L_938:
        /*0058*/ 	.byte	0x01, 0x04
	.zero		2


	//----- nvinfo : EIATTR_MAX_THREADS
	.align		4
        /*005c*/ 	.byte	0x04, 0x05
        /*005e*/ 	.short	(.L_940 - .L_939)
.L_939:
        /*0060*/ 	.word	0x00000100
        /*0064*/ 	.word	0x00000001
        /*0068*/ 	.word	0x00000001


	//----- nvinfo : EIATTR_CRS_STACK_SIZE
	.align		4
.L_940:
        /*006c*/ 	.byte	0x04, 0x1e
        /*006e*/ 	.short	(.L_942 - .L_941)
.L_941:
        /*0070*/ 	.word	0x00000000
.L_942:


//--------------------- .nv.info._ZN7cutlass13device_kernelIN5flash19enable_sm80_to_sm89INS1_16FlashAttnBwdSm80INS1_25CollectiveMainloopBwdSm80ILi2ELi1EN4cute5tupleIJNS5_1CILi64EEENS7_ILi80EEENS7_ILi192EEEEEENS_10bfloat16_tEfNS_4arch4Sm80ELb0ELb1ELb0ELb1ELb1ELb0ELb1ELb0ELi2ELi4ELi2ELi2ELb0EEENS1_24CollectiveEpilogueBwdGQAISB_fSE_Li256ELb1ELb1EEENS1_19SingleTileSchedulerILb1ELb0ELb0ELi80EEEEEEEEEvNT_6ParamsE --------------------------
	.section	.nv.info._ZN7cutlass13device_kernelIN5flash19enable_sm80_to_sm89INS1_16FlashAttnBwdSm80INS1_25CollectiveMainloopBwdSm80ILi2ELi1EN4cute5tupleIJNS5_1CILi64EEENS7_ILi80EEENS7_ILi192EEEEEENS_10bfloat16_tEfNS_4arch4Sm80ELb0ELb1ELb0ELb1ELb1ELb0ELb1ELb0ELi2ELi4ELi2ELi2ELb0EEENS1_24CollectiveEpilogueBwdGQAISB_fSE_Li256ELb1ELb1EEENS1_19SingleTileSchedulerILb1ELb0ELb0ELi80EEEEEEEEEvNT_6ParamsE,"",@"SHT_CUDA_INFO"
	.sectionflags	@""
	.align	4


	//----- nvinfo : EIATTR_CUDA_API_VERSION
	.align		4
        /*0000*/ 	.byte	0x04, 0x37
        /*0002*/ 	.short	(.L_944 - .L_943)
.L_943:
        /*0004*/ 	.word	0x00000082


	//----- nvinfo : EIATTR_SW2861232_WAR
	.align		4
.L_944:
        /*0008*/ 	.byte	0x01, 0x35
	.zero		2


	//----- nvinfo : EIATTR_PARAM_CBANK
	.align		4
        /*000c*/ 	.byte	0x04, 0x0a
        /*000e*/ 	.short	(.L_946 - .L_945)
	.align		4
.L_945:
        /*0010*/ 	.word	index@(.nv.constant0._ZN7cutlass13device_kernelIN5flash19enable_sm80_to_sm89INS1_16FlashAttnBwdSm80INS1_25CollectiveMainloopBwdSm80ILi2ELi1EN4cute5tupleIJNS5_1CILi64EEENS7_ILi80EEENS7_ILi192EEEEEENS_10bfloat16_tEfNS_4arch4Sm80ELb0ELb1ELb0ELb1ELb1ELb0ELb1ELb0ELi2ELi4ELi2ELi2ELb0EEENS1_24CollectiveEpilogueBwdGQAISB_fSE_Li256ELb1ELb1EEENS1_19SingleTileSchedulerILb1ELb0ELb0ELi80EEEEEEEEEvNT_6ParamsE)
        /*0014*/ 	.short	0x0160
        /*0016*/ 	.short	0x0278


	//----- nvinfo : EIATTR_CBANK_PARAM_SIZE
	.align		4
.L_946:
        /*0018*/ 	.byte	0x03, 0x19
        /*001a*/ 	.short	0x0278


	//----- nvinfo : EIATTR_KPARAM_INFO
	.align		4
        /*001c*/ 	.byte	0x04, 0x17
        /*001e*/ 	.short	(.L_948 - .L_947)
.L_947:
        /*0020*/ 	.word	0x00000000
        /*0024*/ 	.short	0x0000
        /*0026*/ 	.short	0x0000
        /*0028*/ 	.byte	0x00, 0xf0, 0xe1, 0x09


	//----- nvinfo : EIATTR_MAXREG_COUNT
	.align		4
.L_948:
        /*002c*/ 	.byte	0x03, 0x1b
        /*002e*/ 	.short	0x00ff


	//----- nvinfo : EIATTR_NUM_BARRIERS
	.align		4
        /*0030*/ 	.byte	0x02, 0x4c
        /*0032*/ 	.byte	0x02
	.zero		1


	//----- nvinfo : EIATTR_MERCURY_ISA_VERSION
	.align		4
        /*0034*/ 	.byte	0x03, 0x5f
        /*0036*/ 	.short	0x0000


	//----- nvinfo : EIATTR_COOP_GROUP_MASK_REGIDS
	.align		4
        /*0038*/ 	.byte	0x04, 0x29
        /*003a*/ 	.short	(.L_950 - .L_949)


	//   ....[0]....
.L_949:
        /*003c*/ 	.word	0xffffffff


	//   ....[1]....
        /*0040*/ 	.word	0xffffffff


	//   ....[2]....
        /*0044*/ 	.word	0xffffffff


	//   ....[3]....
        /*0048*/ 	.word	0xffffffff


	//   ....[4]....
        /*004c*/ 	.word	0xffffffff


	//   ....[5]....
        /*0050*/ 	.word	0xffffffff


	//   ....[6]....
        /*0054*/ 	.word	0xffffffff


	//   ....[7]....
        /*0058*/ 	.word	0xffffffff


	//   ....[8]....
        /*005c*/ 	.word	0xffffffff


	//----- nvinfo : EIATTR_COOP_GROUP_INSTR_OFFSETS
	.align		4
.L_950:
        /*0060*/ 	.byte	0x04, 0x28
        /*0062*/ 	.short	(.L_952 - .L_951)


	//   ....[0]....
.L_951:
        /*0064*/ 	.word	0x00000080


	//   ....[1]....
        /*0068*/ 	.word	0x00006ec0


	//   ....[2]....
        /*006c*/ 	.word	0x00006f00


	//   ....[3]....
        /*0070*/ 	.word	0x000073b0


	//   ....[4]....
        /*0074*/ 	.word	0x000073c0


	//   ....[5]....
        /*0078*/ 	.word	0x00007550


	//   ....[6]....
        /*007c*/ 	.word	0x000075a0


	//   ....[7]....
        /*0080*/ 	.word	0x00007a10


	//   ....[8]....
        /*0084*/ 	.word	0x00007a20


	//----- nvinfo : EIATTR_EXIT_INSTR_OFFSETS
	.align		4
.L_952:
        /*0088*/ 	.byte	0x04, 0x1c
        /*008a*/ 	.short	(.L_954 - .L_953)


	//   ....[0]....
.L_953:
        /*008c*/ 	.word	0x00000300


	//   ....[1]....
        /*0090*/ 	.word	0x00006b70


	//   ....[2]....
        /*0094*/ 	.word	0x00007a30


	//   ....[3]....
        /*0098*/ 	.word	0x00007ad0


	//----- nvinfo : EIATTR_CTAIDZ_USED
	.align		4
.L_954:
        /*009c*/ 	.byte	0x01, 0x04
	.zero		2


	//----- nvinfo : EIATTR_MAX_THREADS
	.align		4
        /*00a0*/ 	.byte	0x04, 0x05
        /*00a2*/ 	.short	(.L_956 - .L_955)
.L_955:
        /*00a4*/ 	.word	0x00000100
        /*00a8*/ 	.word	0x00000001
        /*00ac*/ 	.word	0x00000001


	//----- nvinfo : EIATTR_CRS_STACK_SIZE
	.align		4
.L_956:
        /*00b0*/ 	.byte	0x04, 0x1e
        /*00b2*/ 	.short	(.L_958 - .L_957)
.L_957:
        /*00b4*/ 	.word	0x00000000
.L_958:


//--------------------- .nv.info._ZN7cutlass13device_kernelIN5flash19enable_sm80_to_sm89INS1_16FlashAttnBwdSm80INS1_25CollectiveMainloopBwdSm80ILi2ELi1EN4cute5tupleIJNS5_1CILi64EEENS7_ILi80EEENS7_ILi192EEEEEENS_10bfloat16_tEfNS_4arch4Sm80ELb1ELb0ELb0ELb0ELb0ELb0ELb1ELb0ELi2ELi4ELi2ELi2ELb0EEENS1_21CollectiveEpilogueBwdISB_SC_SE_Li256ELb0ELb1ELi4EEENS1_25SingleTileBwdLPTSchedulerILb0ELi80ELb0EEEEEEEEEvNT_6ParamsE --------------------------
	.section	.nv.info._ZN7cutlass13device_kernelIN5flash19enable_sm80_to_sm89INS1_16FlashAttnBwdSm80INS1_25CollectiveMainloopBwdSm80ILi2ELi1EN4cute5tupleIJNS5_1CILi64EEENS7_ILi80EEENS7_ILi192EEEEEENS_10bfloat16_tEfNS_4arch4Sm80ELb1ELb0ELb0ELb0ELb0ELb0ELb1ELb0ELi2ELi4ELi2ELi2ELb0EEENS1_21CollectiveEpilogueBwdISB_SC_SE_Li256ELb0ELb1ELi4EEENS1_25SingleTileBwdLPTSchedulerILb0ELi80ELb0EEEEEEEEEvNT_6ParamsE,"",@"SHT_CUDA_INFO"
	.sectionflags	@""
	.align	4


	//----- nvinfo : EIATTR_CUDA_API_VERSION
	.align		4
        /*0000*/ 	.byte	0x04, 0x37
        /*0002*/ 	.short	(.L_960 - .L_959)
.L_959:
        /*0004*/ 	.word	0x00000082


	//----- nvinfo : EIATTR_SW2861232_WAR
	.align		4
.L_960:
        /*0008*/ 	.byte	0x01, 0x35
	.zero		2


	//----- nvinfo : EIATTR_PARAM_CBANK
	.align		4
        /*000c*/ 	.byte	0x04, 0x0a
        /*000e*/ 	.short	(.L_962 - .L_961)
	.align		4
.L_961:
        /*0010*/ 	.word	index@(.nv.constant0._ZN7cutlass13device_kernelIN5flash19enable_sm80_to_sm89INS1_16FlashAttnBwdSm80INS1_25CollectiveMainloopBwdSm80ILi2ELi1EN4cute5tupleIJNS5_1CILi64EEENS7_ILi80EEENS7_ILi192EEEEEENS_10bfloat16_tEfNS_4arch4Sm80ELb1ELb0ELb0ELb0ELb0ELb0ELb1ELb0ELi2ELi4ELi2ELi2ELb0EEENS1_21CollectiveEpilogueBwdISB_SC_SE_Li256ELb0ELb1ELi4EEENS1_25SingleTileBwdLPTSchedulerILb0ELi80ELb0EEEEEEEEEvNT_6ParamsE)
        /*0014*/ 	.short	0x0160
        /*0016*/ 	.short	0x0288


	//----- nvinfo : EIATTR_CBANK_PARAM_SIZE
	.align		4
.L_962:
        /*0018*/ 	.byte	0x03, 0x19
        /*001a*/ 	.short	0x0288


	//----- nvinfo : EIATTR_KPARAM_INFO
	.align		4
        /*001c*/ 	.byte	0x04, 0x17
        /*001e*/ 	.short	(.L_964 - .L_963)
.L_963:
        /*0020*/ 	.word	0x00000000
        /*0024*/ 	.short	0x0000
        /*0026*/ 	.short	0x0000
        /*0028*/ 	.byte	0x00, 0xf0, 0x21, 0x0a


	//----- nvinfo : EIATTR_MAXREG_COUNT
	.align		4
.L_964:
        /*002c*/ 	.byte	0x03, 0x1b
        /*002e*/ 	.short	0x00ff


	//----- nvinfo : EIATTR_NUM_BARRIERS
	.align		4
        /*0030*/ 	.byte	0x02, 0x4c
        /*0032*/ 	.byte	0x02
	.zero		1


	//----- nvinfo : EIATTR_MERCURY_ISA_VERSION
	.align		4
        /*0034*/ 	.byte	0x03, 0x5f
        /*0036*/ 	.short	0x0000


	//----- nvinfo : EIATTR_COOP_GROUP_MASK_REGIDS
	.align		4
        /*0038*/ 	.byte	0x04, 0x29
        /*003a*/ 	.short	(.L_966 - .L_965)


	//   ....[0]....
.L_965:
        /*003c*/ 	.word	0xffffffff


	//----- nvinfo : EIATTR_COOP_GROUP_INSTR_OFFSETS
	.align		4
.L_966:
        /*0040*/ 	.byte	0x04, 0x28
        /*0042*/ 	.short	(.L_968 - .L_967)


	//   ....[0]....
.L_967:
        /*0044*/ 	.word	0x00000040


	//----- nvinfo : EIATTR_EXIT_INSTR_OFFSETS
	.align		4
.L_968:
        /*0048*/ 	.byte	0x04, 0x1c
        /*004a*/ 	.short	(.L_970 - .L_969)


	//   ....[0]....
.L_969:
        /*004c*/ 	.word	0x00000470


	//   ....[1]....
        /*0050*/ 	.word	0x00009440


	//   ....[2]....
        /*0054*/ 	.word	0x00009540


	//   ....[3]....
        /*0058*/ 	.word	0x00009560


	//   ....[4]....
        /*005c*/ 	.word	0x00009d50


	//   ....[5]....
        /*0060*/ 	.word	0x00009e50


	//   ....[6]....
        /*0064*/ 	.word	0x00009e70


	//----- nvinfo : EIATTR_MAX_THREADS
	.align		4
.L_970:
        /*0068*/ 	.byte	0x04, 0x05
        /*006a*/ 	.short	(.L_972 - .L_971)
.L_971:
        /*006c*/ 	.word	0x00000100
        /*0070*/ 	.word	0x00000001
        /*0074*/ 	.word	0x00000001


	//----- nvinfo : EIATTR_CRS_STACK_SIZE
	.align		4
.L_972:
        /*0078*/ 	.byte	0x04, 0x1e
        /*007a*/ 	.short	(.L_974 - .L_973)
.L_973:
        /*007c*/ 	.word	0x00000000
.L_974:


//--------------------- .nv.info._ZN7cutlass13device_kernelIN5flash19enable_sm80_to_sm89INS1_16FlashAttnBwdSm80INS1_25CollectiveMainloopBwdSm80ILi2ELi1EN4cute5tupleIJNS5_1CILi64EEENS7_ILi80EEENS7_ILi192EEEEEENS_10bfloat16_tEfNS_4arch4Sm80ELb1ELb0ELb0ELb0ELb1ELb0ELb1ELb0ELi2ELi4ELi2ELi2ELb0EEENS1_21CollectiveEpilogueBwdISB_SC_SE_Li256ELb0ELb1ELi4EEENS1_25SingleTileBwdLPTSchedulerILb0ELi80ELb1EEEEEEEEEvNT_6ParamsE --------------------------
	.section	.nv.info._ZN7cutlass13device_kernelIN5flash19enable_sm80_to_sm89INS1_16FlashAttnBwdSm80INS1_25CollectiveMainloopBwdSm80ILi2ELi1EN4cute5tupleIJNS5_1CILi64EEENS7_ILi80EEENS7_ILi192EEEEEENS_10bfloat16_tEfNS_4arch4Sm80ELb1ELb0ELb0ELb0ELb1ELb0ELb1ELb0ELi2ELi4ELi2ELi2ELb0EEENS1_21CollectiveEpilogueBwdISB_SC_SE_Li256ELb0ELb1ELi4EEENS1_25SingleTileBwdLPTSchedulerILb0ELi80ELb1EEEEEEEEEvNT_6ParamsE,"",@"SHT_CUDA_INFO"
	.sectionflags	@""
	.align	4


	//----- nvinfo : EIATTR_CUDA_API_VERSION
	.align		4
        /*0000*/ 	.byte	0x04, 0x37
        /*0002*/ 	.short	(.L_976 - .L_975)
.L_975:
        /*0004*/ 	.word	0x00000082


	//----- nvinfo : EIATTR_SW2861232_WAR
	.align		4
.L_976:
        /*0008*/ 	.byte	0x01, 0x35
	.zero		2


	//----- nvinfo : EIATTR_PARAM_CBANK
	.align		4
        /*000c*/ 	.byte	0x04, 0x0a
        /*000e*/ 	.short	(.L_978 - .L_977)
	.align		4
.L_977:
        /*0010*/ 	.word	index@(.nv.constant0._ZN7cutlass13device_kernelIN5flash19enable_sm80_to_sm89INS1_16FlashAttnBwdSm80INS1_25CollectiveMainloopBwdSm80ILi2ELi1EN4cute5tupleIJNS5_1CILi64EEENS7_ILi80EEENS7_ILi192EEEEEENS_10bfloat16_tEfNS_4arch4Sm80ELb1ELb0ELb0ELb0ELb1ELb0ELb1ELb0ELi2ELi4ELi2ELi2ELb0EEENS1_21CollectiveEpilogueBwdISB_SC_SE_Li256ELb0ELb1ELi4EEENS1_25SingleTileBwdLPTSchedulerILb0ELi80ELb1EEEEEEEEEvNT_6ParamsE)
        /*0014*/ 	.short	0x0160
        /*0016*/ 	.short	0x0288


	//----- nvinfo : EIATTR_CBANK_PARAM_SIZE
	.align		4
.L_978:
        /*0018*/ 	.byte	0x03, 0x19
        /*001a*/ 	.short	0x0288


	//----- nvinfo : EIATTR_KPARAM_INFO
	.align		4
        /*001c*/ 	.byte	0x04, 0x17
        /*001e*/ 	.short	(.L_980 - .L_979)
.L_979:
        /*0020*/ 	.word	0x00000000
        /*0024*/ 	.short	0x0000
        /*0026*/ 	.short	0x0000
        /*0028*/ 	.byte	0x00, 0xf0, 0x21, 0x0a


	//----- nvinfo : EIATTR_MAXREG_COUNT
	.align		4
.L_980:
        /*002c*/ 	.byte	0x03, 0x1b
        /*002e*/ 	.short	0x00ff


	//----- nvinfo : EIATTR_NUM_BARRIERS
	.align		4
        /*0030*/ 	.byte	0x02, 0x4c
        /*0032*/ 	.byte	0x02
	.zero		1


	//----- nvinfo : EIATTR_ANNOTATIONS
	.align		4
        /*0034*/ 	.byte	0x04, 0x55
        /*0036*/ 	.short	(.L_982 - .L_981)


	//   ....[0]....
.L_981:
        /*0038*/ 	.word	0x00000001
        /*003c*/ 	.byte	0xc0, 0x1b, 0x00, 0x00, 0x01, 0x00, 0x00, 0x00, 0xf0, 0x1b, 0x00, 0x00, 0x01, 0x00, 0x00, 0x00
        /*004c*/ 	.byte	0xe0, 0x31, 0x00, 0x00, 0x01, 0x00, 0x00, 0x00, 0x10, 0x32, 0x00, 0x00


	//----- nvinfo : EIATTR_MERCURY_ISA_VERSION
	.align		4
.L_982:
        /*0058*/ 	.byte	0x03, 0x5f
        /*005a*/ 	.short	0x0000


	//----- nvinfo : EIATTR_COOP_GROUP_MASK_REGIDS
	.align		4
        /*005c*/ 	.byte	0x04, 0x29
        /*005e*/ 	.short	(.L_984 - .L_983)


	//   ....[0]....
.L_983:
        /*0060*/ 	.word	0xffffffff


	//----- nvinfo : EIATTR_COOP_GROUP_INSTR_OFFSETS
	.align		4
.L_984:
        /*0064*/ 	.byte	0x04, 0x28
        /*0066*/ 	.short	(.L_986 - .L_985)


	//   ....[0]....
.L_985:
        /*0068*/ 	.word	0x00000050


	//----- nvinfo : EIATTR_EXIT_INSTR_OFFSETS
	.align		4
.L_986:
        /*006c*/ 	.byte	0x04, 0x1c
        /*006e*/ 	.short	(.L_988 - .L_987)


	//   ....[0]....
.L_987:
        /*0070*/ 	.word	0x000004c0


	//   ....[1]....
        /*0074*/ 	.word	0x00009930


	//   ....[2]....
        /*0078*/ 	.word	0x00009a30


	//   ....[3]....
        /*007c*/ 	.word	0x00009a50


	//   ....[4]....
        /*0080*/ 	.word	0x0000a220


	//   ....[5]....
        /*0084*/ 	.word	0x0000a320


	//   ....[6]....
        /*0088*/ 	.word	0x0000a340


	//----- nvinfo : EIATTR_MAX_THREADS
	.align		4
.L_988:
        /*008c*/ 	.byte	0x04, 0x05
        /*008e*/ 	.short	(.L_990 - .L_989)
.L_989:
        /*0090*/ 	.word	0x00000100
        /*0094*/ 	.word	0x00000001
        /*0098*/ 	.word	0x00000001


	//----- nvinfo : EIATTR_CRS_STACK_SIZE
	.align		4
.L_990:
        /*009c*/ 	.byte	0x04, 0x1e
        /*009e*/ 	.short	(.L_992 - .L_991)
.L_991:
        /*00a0*/ 	.word	0x00000000
.L_992:


//--------------------- .nv.info._ZN7cutlass13device_kernelIN5flash19enable_sm80_to_sm89INS1_16FlashAttnBwdSm80INS1_25CollectiveMainloopBwdSm80ILi2ELi1EN4cute5tupleIJNS5_1CILi64EEENS7_ILi80EEENS7_ILi192EEEEEENS_10bfloat16_tEfNS_4arch4Sm80ELb1ELb0ELb0ELb0ELb0ELb0ELb1ELb0ELi2ELi4ELi2ELi2ELb0EEENS1_24CollectiveEpilogueBwdGQAISB_fSE_Li256ELb0ELb0EEENS1_25SingleTileBwdLPTSchedulerILb0ELi80ELb0EEEEEEEEEvNT_6ParamsE --------------------------
	.section	.nv.info._ZN7cutlass13device_kernelIN5flash19enable_sm80_to_sm89INS1_16FlashAttnBwdSm80INS1_25CollectiveMainloopBwdSm80ILi2ELi1EN4cute5tupleIJNS5_1CILi64EEENS7_ILi80EEENS7_ILi192EEEEEENS_10bfloat16_tEfNS_4arch4Sm80ELb1ELb0ELb0ELb0ELb0ELb0ELb1ELb0ELi2ELi4ELi2ELi2ELb0EEENS1_24CollectiveEpilogueBwdGQAISB_fSE_Li256ELb0ELb0EEENS1_25SingleTileBwdLPTSchedulerILb0ELi80ELb0EEEEEEEEEvNT_6ParamsE,"",@"SHT_CUDA_INFO"
	.sectionflags	@""
	.align	4


	//----- nvinfo : EIATTR_CUDA_API_VERSION
	.align		4
        /*0000*/ 	.byte	0x04, 0x37
        /*0002*/ 	.short	(.L_994 - .L_993)
.L_993:
        /*0004*/ 	.word	0x00000082


	//----- nvinfo : EIATTR_SW2861232_WAR
	.align		4
.L_994:
        /*0008*/ 	.byte	0x01, 0x35
	.zero		2


	//----- nvinfo : EIATTR_PARAM_CBANK
	.align		4
        /*000c*/ 	.byte	0x04, 0x0a
        /*000e*/ 	.short	(.L_996 - .L_995)
	.align		4
.L_995:
        /*0010*/ 	.word	index@(.nv.constant0._ZN7cutlass13device_kernelIN5flash19enable_sm80_to_sm89INS1_16FlashAttnBwdSm80INS1_25CollectiveMainloopBwdSm80ILi2ELi1EN4cute5tupleIJNS5_1CILi64EEENS7_ILi80EEENS7_ILi192EEEEEENS_10bfloat16_tEfNS_4arch4Sm80ELb1ELb0ELb0ELb0ELb0ELb0ELb1ELb0ELi2ELi4ELi2ELi2ELb0EEENS1_24CollectiveEpilogueBwdGQAISB_fSE_Li256ELb0ELb0EEENS1_25SingleTileBwdLPTSchedulerILb0ELi80ELb0EEEEEEEEEvNT_6ParamsE)
        /*0014*/ 	.short	0x0160
        /*0016*/ 	.short	0x0290


	//----- nvinfo : EIATTR_CBANK_PARAM_SIZE
	.align		4
.L_996:
        /*0018*/ 	.byte	0x03, 0x19
        /*001a*/ 	.short	0x0290


	//----- nvinfo : EIATTR_KPARAM_INFO
	.align		4
        /*001c*/ 	.byte	0x04, 0x17
        /*001e*/ 	.short	(.L_998 - .L_997)
.L_997:
        /*0020*/ 	.word	0x00000000
        /*0024*/ 	.short	0x0000
        /*0026*/ 	.short	0x0000
        /*0028*/ 	.byte	0x00, 0xf0, 0x41, 0x0a


	//----- nvinfo : EIATTR_MAXREG_COUNT
	.align		4
.L_998:
        /*002c*/ 	.byte	0x03, 0x1b
        /*002e*/ 	.short	0x00ff


	//----- nvinfo : EIATTR_NUM_BARRIERS
	.align		4
        /*0030*/ 	.byte	0x02, 0x4c
        /*0032*/ 	.byte	0x02
	.zero		1


	//----- nvinfo : EIATTR_MERCURY_ISA_VERSION
	.align		4
        /*0034*/ 	.byte	0x03, 0x5f
        /*0036*/ 	.short	0x0000


	//----- nvinfo : EIATTR_COOP_GROUP_MASK_REGIDS
	.align		4
        /*0038*/ 	.byte	0x04, 0x29
        /*003a*/ 	.short	(.L_1000 - .L_999)


	//   ....[0]....
.L_999:
        /*003c*/ 	.word	0xffffffff


	//----- nvinfo : EIATTR_COOP_GROUP_INSTR_OFFSETS
	.align		4
.L_1000:
        /*0040*/ 	.byte	0x04, 0x28
        /*0042*/ 	.short	(.L_1002 - .L_1001)


	//   ....[0]....
.L_1001:
        /*0044*/ 	.word	0x00000040


	//----- nvinfo : EIATTR_EXIT_INSTR_OFFSETS
	.align		4
.L_1002:
        /*0048*/ 	.byte	0x04, 0x1c
        /*004a*/ 	.short	(.L_1004 - .L_1003)


	//   ....[0]....
.L_1003:
        /*004c*/ 	.word	0x00000530


	//   ....[1]....
        /*0050*/ 	.word	0x00006660


	//   ....[2]....
        /*0054*/ 	.word	0x00007080


	//----- nvinfo : EIATTR_MAX_THREADS
	.align		4
.L_1004:
        /*0058*/ 	.byte	0x04, 0x05
        /*005a*/ 	.short	(.L_1006 - .L_1005)
.L_1005:
        /*005c*/ 	.word	0x00000100
        /*0060*/ 	.word	0x00000001
        /*0064*/ 	.word	0x00000001
.L_1006:


//--------------------- .nv.info._ZN7cutlass13device_kernelIN5flash19enable_sm80_to_sm89INS1_16FlashAttnBwdSm80INS1_25CollectiveMainloopBwdSm80ILi2ELi1EN4cute5tupleIJNS5_1CILi64EEENS7_ILi80EEENS7_ILi192EEEEEENS_10bfloat16_tEfNS_4arch4Sm80ELb1ELb0ELb0ELb0ELb1ELb0ELb1ELb0ELi2ELi4ELi2ELi2ELb0EEENS1_24CollectiveEpilogueBwdGQAISB_fSE_Li256ELb0ELb1EEENS1_25SingleTileBwdLPTSchedulerILb0ELi80ELb1EEEEEEEEEvNT_6ParamsE --------------------------
	.section	.nv.info._ZN7cutlass13device_kernelIN5flash19enable_sm80_to_sm89INS1_16FlashAttnBwdSm80INS1_25CollectiveMainloopBwdSm80ILi2ELi1EN4cute5tupleIJNS5_1CILi64EEENS7_ILi80EEENS7_ILi192EEEEEENS_10bfloat16_tEfNS_4arch4Sm80ELb1ELb0ELb0ELb0ELb1ELb0ELb1ELb0ELi2ELi4ELi2ELi2ELb0EEENS1_24CollectiveEpilogueBwdGQAISB_fSE_Li256ELb0ELb1EEENS1_25SingleTileBwdLPTSchedulerILb0ELi80ELb1EEEEEEEEEvNT_6ParamsE,"",@"SHT_CUDA_INFO"
	.sectionflags	@""
	.align	4


	//----- nvinfo : EIATTR_CUDA_API_VERSION
	.align		4
        /*0000*/ 	.byte	0x04, 0x37
        /*0002*/ 	.short	(.L_1008 - .L_1007)
.L_1007:
        /*0004*/ 	.word	0x00000082


	//----- nvinfo : EIATTR_SW2861232_WAR
	.align		4
.L_1008:
        /*0008*/ 	.byte	0x01, 0x35
	.zero		2


	//----- nvinfo : EIATTR_PARAM_CBANK
	.align		4
        /*000c*/ 	.byte	0x04, 0x0a
        /*000e*/ 	.short	(.L_1010 - .L_1009)
	.align		4
.L_1009:
        /*0010*/ 	.word	index@(.nv.constant0._ZN7cutlass13device_kernelIN5flash19enable_sm80_to_sm89INS1_16FlashAttnBwdSm80INS1_25CollectiveMainloopBwdSm80ILi2ELi1EN4cute5tupleIJNS5_1CILi64EEENS7_ILi80EEENS7_ILi192EEEEEENS_10bfloat16_tEfNS_4arch4Sm80ELb1ELb0ELb0ELb0ELb1ELb0ELb1ELb0ELi2ELi4ELi2ELi2ELb0EEENS1_24CollectiveEpilogueBwdGQAISB_fSE_Li256ELb0ELb1EEENS1_25SingleTileBwdLPTSchedulerILb0ELi80ELb1EEEEEEEEEvNT_6ParamsE)
        /*0014*/ 	.short	0x0160
        /*0016*/ 	.short	0x0290


	//----- nvinfo : EIATTR_CBANK_PARAM_SIZE
	.align		4
.L_1010:
        /*0018*/ 	.byte	0x03, 0x19
        /*001a*/ 	.short	0x0290


	//----- nvinfo : EIATTR_KPARAM_INFO
	.align		4
        /*001c*/ 	.byte	0x04, 0x17
        /*001e*/ 	.short	(.L_1012 - .L_1011)
.L_1011:
        /*0020*/ 	.word	0x00000000
        /*0024*/ 	.short	0x0000
        /*0026*/ 	.short	0x0000
        /*0028*/ 	.byte	0x00, 0xf0, 0x41, 0x0a


	//----- nvinfo : EIATTR_MAXREG_COUNT
	.align		4
.L_1012:
        /*002c*/ 	.byte	0x03, 0x1b
        /*002e*/ 	.short	0x00ff


	//----- nvinfo : EIATTR_NUM_BARRIERS
	.align		4
        /*0030*/ 	.byte	0x02, 0x4c
        /*0032*/ 	.byte	0x02
	.zero		1


	//----- nvinfo : EIATTR_MERCURY_ISA_VERSION
	.align		4
        /*0034*/ 	.byte	0x03, 0x5f
        /*0036*/ 	.short	0x0000


	//----- nvinfo : EIATTR_COOP_GROUP_MASK_REGIDS
	.align		4
        /*0038*/ 	.byte	0x04, 0x29
        /*003a*/ 	.short	(.L_1014 - .L_1013)


	//   ....[0]....
.L_1013:
        /*003c*/ 	.word	0xffffffff


	//   ....[1]....
        /*0040*/ 	.word	0xffffffff


	//   ....[2]....
        /*0044*/ 	.word	0xffffffff


	//   ....[3]....
        /*0048*/ 	.word	0xffffffff


	//   ....[4]....
        /*004c*/ 	.word	0xffffffff


	//   ....[5]....
        /*0050*/ 	.word	0xffffffff


	//   ....[6]....
        /*0054*/ 	.word	0xffffffff


	//   ....[7]....
        /*0058*/ 	.word	0xffffffff


	//   ....[8]....
        /*005c*/ 	.word	0xffffffff


	//----- nvinfo : EIATTR_COOP_GROUP_INSTR_OFFSETS
	.align		4
.L_1014:
        /*0060*/ 	.byte	0x04, 0x28
        /*0062*/ 	.short	(.L_1016 - .L_1015)


	//   ....[0]....
.L_1015:
        /*0064*/ 	.word	0x00000040


	//   ....[1]....
        /*0068*/ 	.word	0x00006950


	//   ....[2]....
        /*006c*/ 	.word	0x00006980


	//   ....[3]....
        /*0070*/ 	.word	0x00006e70


	//   ....[4]....
        /*0074*/ 	.word	0x00006e80


	//   ....[5]....
        /*0078*/ 	.word	0x00007040


	//   ....[6]....
        /*007c*/ 	.word	0x00007150


	//   ....[7]....
        /*0080*/ 	.word	0x00007540


	//   ....[8]....
        /*0084*/ 	.word	0x00007550


	//----- nvinfo : EIATTR_EXIT_INSTR_OFFSETS
	.align		4
.L_1016:
        /*0088*/ 	.byte	0x04, 0x1c
        /*008a*/ 	.short	(.L_1018 - .L_1017)


	//   ....[0]....
.L_1017:
        /*008c*/ 	.word	0x00000590


	//   ....[1]....
        /*0090*/ 	.word	0x000066c0


	//   ....[2]....
        /*0094*/ 	.word	0x00007560


	//   ....[3]....
        /*0098*/ 	.word	0x00007600


	//----- nvinfo : EIATTR_MAX_THREADS
	.align		4
.L_1018:
        /*009c*/ 	.byte	0x04, 0x05
        /*009e*/ 	.short	(.L_1020 - .L_1019)
.L_1019:
        /*00a0*/ 	.word	0x00000100
        /*00a4*/ 	.word	0x00000001
        /*00a8*/ 	.word	0x00000001


	//----- nvinfo : EIATTR_CRS_STACK_SIZE
	.align		4
.L_1020:
        /*00ac*/ 	.byte	0x04, 0x1e
        /*00ae*/ 	.short	(.L_1022 - .L_1021)
.L_1021:
        /*00b0*/ 	.word	0x00000000
.L_1022:


//--------------------- .nv.info._ZN7cutlass13device_kernelIN5flash22FlashAttnBwdPreprocessIN4cute5tupleIJNS3_1CILi64EEENS5_ILi192EEEEEENS_10bfloat16_tEfNS_4arch4Sm80ELb1ELb0EEEEEvNT_6ParamsE --------------------------
	.section	.nv.info._ZN7cutlass13device_kernelIN5flash22FlashAttnBwdPreprocessIN4cute5tupleIJNS3_1CILi64EEENS5_ILi192EEEEEENS_10bfloat16_tEfNS_4arch4Sm80ELb1ELb0EEEEEvNT_6ParamsE,"",@"SHT_CUDA_INFO"
	.sectionflags	@""
	.align	4


	//----- nvinfo : EIATTR_CUDA_API_VERSION
	.align		4
        /*0000*/ 	.byte	0x04, 0x37
        /*0002*/ 	.short	(.L_1024 - .L_1023)
.L_1023:
        /*0004*/ 	.word	0x00000082


	//----- nvinfo : EIATTR_SW2861232_WAR
	.align		4
.L_1024:
        /*0008*/ 	.byte	0x01, 0x35
	.zero		2


	//----- nvinfo : EIATTR_PARAM_CBANK
	.align		4
        /*000c*/ 	.byte	0x04, 0x0a
        /*000e*/ 	.short	(.L_1026 - .L_1025)
	.align		4
.L_1025:
        /*0010*/ 	.word	index@(.nv.constant0._ZN7cutlass13device_kernelIN5flash22FlashAttnBwdPreprocessIN4cute5tupleIJNS3_1CILi64EEENS5_ILi192EEEEEENS_10bfloat16_tEfNS_4arch4Sm80ELb1ELb0EEEEEvNT_6ParamsE)
        /*0014*/ 	.short	0x0160
        /*0016*/ 	.short	0x00f0


	//----- nvinfo : EIATTR_CBANK_PARAM_SIZE
	.align		4
.L_1026:
        /*0018*/ 	.byte	0x03, 0x19
        /*001a*/ 	.short	0x00f0


	//----- nvinfo : EIATTR_KPARAM_INFO
	.align		4
        /*001c*/ 	.byte	0x04, 0x17
        /*001e*/ 	.short	(.L_1028 - .L_1027)
.L_1027:
        /*0020*/ 	.word	0x00000000
        /*0024*/ 	.short	0x0000
        /*0026*/ 	.short	0x0000
        /*0028*/ 	.byte	0x00, 0xf0, 0xc1, 0x03


	//----- nvinfo : EIATTR_MAXREG_COUNT
	.align		4
.L_1028:
        /*002c*/ 	.byte	0x03, 0x1b
        /*002e*/ 	.short	0x0080


	//----- nvinfo : EIATTR_MERCURY_ISA_VERSION
	.align		4
        /*0030*/ 	.byte	0x03, 0x5f
        /*0032*/ 	.short	0x0000


	//----- nvinfo : EIATTR_COOP_GROUP_MASK_REGIDS
	.align		4
        /*0034*/ 	.byte	0x04, 0x29
        /*0036*/ 	.short	(.L_1030 - .L_1029)


	//   ....[0]....
.L_1029:
        /*0038*/ 	.word	0xffffffff


	//   ....[1]....
        /*003c*/ 	.word	0xffffffff


	//   ....[2]....
        /*0040*/ 	.word	0xffffffff


	//   ....[3]....
        /*0044*/ 	.word	0xffffffff


	//   ....[4]....
        /*0048*/ 	.word	0xffffffff


	//   ....[5]....
        /*004c*/ 	.word	0xffffffff


	//----- nvinfo : EIATTR_COOP_GROUP_INSTR_OFFSETS
	.align		4
.L_1030:
        /*0050*/ 	.byte	0x04, 0x28
        /*0052*/ 	.short	(.L_1032 - .L_1031)


	//   ....[0]....
.L_1031:
        /*0054*/ 	.word	0x00001430


	//   ....[1]....
        /*0058*/ 	.word	0x00001440


	//   ....[2]....
        /*005c*/ 	.word	0x00001480


	//   ....[3]....
        /*0060*/ 	.word	0x000014a0


	//   ....[4]....
        /*0064*/ 	.word	0x000014d0


	//   ....[5]....
        /*0068*/ 	.word	0x00001500


	//----- nvinfo : EIATTR_EXIT_INSTR_OFFSETS
	.align		4
.L_1032:
        /*006c*/ 	.byte	0x04, 0x1c
        /*006e*/ 	.short	(.L_1034 - .L_1033)


	//   ....[0]....
.L_1033:
        /*0070*/ 	.word	0x000019d0


	//   ....[1]....
        /*0074*/ 	.word	0x00001a30


	//----- nvinfo : EIATTR_CTAIDZ_USED
	.align		4
.L_1034:
        /*0078*/ 	.byte	0x01, 0x04
	.zero		2


	//----- nvinfo : EIATTR_MAX_THREADS
	.align		4
        /*007c*/ 	.byte	0x04, 0x05
        /*007e*/ 	.short	(.L_1036 - .L_1035)
.L_1035:
        /*0080*/ 	.word	0x00000100
        /*0084*/ 	.word	0x00000001
        /*0088*/ 	.word	0x00000001


	//----- nvinfo : EIATTR_CRS_STACK_SIZE
	.align		4
.L_1036:
        /*008c*/ 	.byte	0x04, 0x1e
        /*008e*/ 	.short	(.L_1038 - .L_1037)
.L_1037:
        /*0090*/ 	.word	0x00000000
.L_1038:


//--------------------- .nv.info._ZN7cutlass13device_kernelIN5flash19enable_sm80_to_sm89INS1_16FlashAttnBwdSm80INS1_25CollectiveMainloopBwdSm80ILi2ELi1EN4cute5tupleIJNS5_1CILi64EEENS7_ILi80EEENS7_ILi192EEEEEENS_10bfloat16_tEfNS_4arch4Sm80ELb1ELb0ELb0ELb1ELb0ELb0ELb1ELb0ELi2ELi4ELi2ELi2ELb0EEENS1_21CollectiveEpilogueBwdISB_SC_SE_Li256ELb1ELb1ELi4EEENS1_25SingleTileBwdLPTSchedulerILb1ELi80ELb0EEEEEEEEEvNT_6ParamsE --------------------------
	.section	.nv.info._ZN7cutlass13device_kernelIN5flash19enable_sm80_to_sm89INS1_16FlashAttnBwdSm80INS1_25CollectiveMainloopBwdSm80ILi2ELi1EN4cute5tupleIJNS5_1CILi64EEENS7_ILi80EEENS7_ILi192EEEEEENS_10bfloat16_tEfNS_4arch4Sm80ELb1ELb0ELb0ELb1ELb0ELb0ELb1ELb0ELi2ELi4ELi2ELi2ELb0EEENS1_21CollectiveEpilogueBwdISB_SC_SE_Li256ELb1ELb1ELi4EEENS1_25SingleTileBwdLPTSchedulerILb1ELi80ELb0EEEEEEEEEvNT_6ParamsE,"",@"SHT_CUDA_INFO"
	.sectionflags	@""
	.align	4


	//----- nvinfo : EIATTR_CUDA_API_VERSION
	.align		4
        /*0000*/ 	.byte	0x04, 0x37
        /*0002*/ 	.short	(.L_1040 - .L_1039)
.L_1039:
        /*0004*/ 	.word	0x00000082


	//----- nvinfo : EIATTR_SW2861232_WAR
	.align		4
.L_1040:
        /*0008*/ 	.byte	0x01, 0x35
	.zero		2


	//----- nvinfo : EIATTR_PARAM_CBANK
	.align		4
        /*000c*/ 	.byte	0x04, 0x0a
        /*000e*/ 	.short	(.L_1042 - .L_1041)
	.align		4
.L_1041:
        /*0010*/ 	.word	index@(.nv.constant0._ZN7cutlass13device_kernelIN5flash19enable_sm80_to_sm89INS1_16FlashAttnBwdSm80INS1_25CollectiveMainloopBwdSm80ILi2ELi1EN4cute5tupleIJNS5_1CILi64EEENS7_ILi80EEENS7_ILi192EEEEEENS_10bfloat16_tEfNS_4arch4Sm80ELb1ELb0ELb0ELb1ELb0ELb0ELb1ELb0ELi2ELi4ELi2ELi2ELb0EEENS1_21CollectiveEpilogueBwdISB_SC_SE_Li256ELb1ELb1ELi4EEENS1_25SingleTileBwdLPTSchedulerILb1ELi80ELb0EEEEEEEEEvNT_6ParamsE)
        /*0014*/ 	.short	0x0160
        /*0016*/ 	.short	0x0288


	//----- nvinfo : EIATTR_CBANK_PARAM_SIZE
	.align		4
.L_1042:
        /*0018*/ 	.byte	0x03, 0x19
        /*001a*/ 	.short	0x0288


	//----- nvinfo : EIATTR_KPARAM_INFO
	.align		4
        /*001c*/ 	.byte	0x04, 0x17
        /*001e*/ 	.short	(.L_1044 - .L_1043)
.L_1043:
        /*0020*/ 	.word	0x00000000
        /*0024*/ 	.short	0x0000
        /*0026*/ 	.short	0x0000
        /*0028*/ 	.byte	0x00, 0xf0, 0x21, 0x0a


	//----- nvinfo : EIATTR_MAXREG_COUNT
	.align		4
.L_1044:
        /*002c*/ 	.byte	0x03, 0x1b
        /*002e*/ 	.short	0x00ff


	//----- nvinfo : EIATTR_NUM_BARRIERS
	.align		4
        /*0030*/ 	.byte	0x02, 0x4c
        /*0032*/ 	.byte	0x02
	.zero		1


	//----- nvinfo : EIATTR_MERCURY_ISA_VERSION
	.align		4
        /*0034*/ 	.byte	0x03, 0x5f
        /*0036*/ 	.short	0x0000


	//----- nvinfo : EIATTR_COOP_GROUP_MASK_REGIDS
	.align		4
        /*0038*/ 	.byte	0x04, 0x29
        /*003a*/ 	.short	(.L_1046 - .L_1045)


	//   ....[0]....
.L_1045:
        /*003c*/ 	.word	0xffffffff


	//----- nvinfo : EIATTR_COOP_GROUP_INSTR_OFFSETS
	.align		4
.L_1046:
        /*0040*/ 	.byte	0x04, 0x28
        /*0042*/ 	.short	(.L_1048 - .L_1047)


	//   ....[0]....
.L_1047:
        /*0044*/ 	.word	0x00000050


	//----- nvinfo : EIATTR_EXIT_INSTR_OFFSETS
	.align		4
.L_1048:
        /*0048*/ 	.byte	0x04, 0x1c
        /*004a*/ 	.short	(.L_1050 - .L_1049)


	//   ....[0]....
.L_1049:
        /*004c*/ 	.word	0x00000760


	//   ....[1]....
        /*0050*/ 	.word	0x00009ef0


	//   ....[2]....
        /*0054*/ 	.word	0x00009ff0


	//   ....[3]....
        /*0058*/ 	.word	0x0000a010


	//   ....[4]....
        /*005c*/ 	.word	0x0000a920


	//   ....[5]....
        /*0060*/ 	.word	0x0000aa20


	//   ....[6]....
        /*0064*/ 	.word	0x0000aa40


	//----- nvinfo : EIATTR_MAX_THREADS
	.align		4
.L_1050:
        /*0068*/ 	.byte	0x04, 0x05
        /*006a*/ 	.short	(.L_1052 - .L_1051)
.L_1051:
        /*006c*/ 	.word	0x00000100
        /*0070*/ 	.word	0x00000001
        /*0074*/ 	.word	0x00000001


	//----- nvinfo : EIATTR_CRS_STACK_SIZE
	.align		4
.L_1052:
        /*0078*/ 	.byte	0x04, 0x1e
        /*007a*/ 	.short	(.L_1054 - .L_1053)
.L_1053:
        /*007c*/ 	.word	0x00000000
.L_1054:


//--------------------- .nv.info._ZN7cutlass13device_kernelIN5flash19enable_sm80_to_sm89INS1_16FlashAttnBwdSm80INS1_25CollectiveMainloopBwdSm80ILi2ELi1EN4cute5tupleIJNS5_1CILi64EEENS7_ILi80EEENS7_ILi192EEEEEENS_10bfloat16_tEfNS_4arch4Sm80ELb1ELb0ELb0ELb1ELb1ELb0ELb1ELb0ELi2ELi4ELi2ELi2ELb0EEENS1_21CollectiveEpilogueBwdISB_SC_SE_Li256ELb1ELb1ELi4EEENS1_25SingleTileBwdLPTSchedulerILb1ELi80ELb1EEEEEEEEEvNT_6ParamsE --------------------------
	.section	.nv.info._ZN7cutlass13device_kernelIN5flash19enable_sm80_to_sm89INS1_16FlashAttnBwdSm80INS1_25CollectiveMainloopBwdSm80ILi2ELi1EN4cute5tupleIJNS5_1CILi64EEENS7_ILi80EEENS7_ILi192EEEEEENS_10bfloat16_tEfNS_4arch4Sm80ELb1ELb0ELb0ELb1ELb1ELb0ELb1ELb0ELi2ELi4ELi2ELi2ELb0EEENS1_21CollectiveEpilogueBwdISB_SC_SE_Li256ELb1ELb1ELi4EEENS1_25SingleTileBwdLPTSchedulerILb1ELi80ELb1EEEEEEEEEvNT_6ParamsE,"",@"SHT_CUDA_INFO"
	.sectionflags	@""
	.align	4


	//----- nvinfo : EIATTR_CUDA_API_VERSION
	.align		4
        /*0000*/ 	.byte	0x04, 0x37
        /*0002*/ 	.short	(.L_1056 - .L_1055)
.L_1055:
        /*0004*/ 	.word	0x00000082


	//----- nvinfo : EIATTR_SW2861232_WAR
	.align		4
.L_1056:
        /*0008*/ 	.byte	0x01, 0x35
	.zero		2


	//----- nvinfo : EIATTR_PARAM_CBANK
	.align		4
        /*000c*/ 	.byte	0x04, 0x0a
        /*000e*/ 	.short	(.L_1058 - .L_1057)
	.align		4
.L_1057:
        /*0010*/ 	.word	index@(.nv.constant0._ZN7cutlass13device_kernelIN5flash19enable_sm80_to_sm89INS1_16FlashAttnBwdSm80INS1_25CollectiveMainloopBwdSm80ILi2ELi1EN4cute5tupleIJNS5_1CILi64EEENS7_ILi80EEENS7_ILi192EEEEEENS_10bfloat16_tEfNS_4arch4Sm80ELb1ELb0ELb0ELb1ELb1ELb0ELb1ELb0ELi2ELi4ELi2ELi2ELb0EEENS1_21CollectiveEpilogueBwdISB_SC_SE_Li256ELb1ELb1ELi4EEENS1_25SingleTileBwdLPTSchedulerILb1ELi80ELb1EEEEEEEEEvNT_6ParamsE)
        /*0014*/ 	.short	0x0160
        /*0016*/ 	.short	0x0288


	//----- nvinfo : EIATTR_CBANK_PARAM_SIZE
	.align		4
.L_1058:
        /*0018*/ 	.byte	0x03, 0x19
        /*001a*/ 	.short	0x0288


	//----- nvinfo : EIATTR_KPARAM_INFO
	.align		4
        /*001c*/ 	.byte	0x04, 0x17
        /*001e*/ 	.short	(.L_1060 - .L_1059)
.L_1059:
        /*0020*/ 	.word	0x00000000
        /*0024*/ 	.short	0x0000
        /*0026*/ 	.short	0x0000
        /*0028*/ 	.byte	0x00, 0xf0, 0x21, 0x0a


	//----- nvinfo : EIATTR_MAXREG_COUNT
	.align		4
.L_1060:
        /*002c*/ 	.byte	0x03, 0x1b
        /*002e*/ 	.short	0x00ff


	//----- nvinfo : EIATTR_NUM_BARRIERS
	.align		4
        /*0030*/ 	.byte	0x02, 0x4c
        /*0032*/ 	.byte	0x02
	.zero		1


	//----- nvinfo : EIATTR_MERCURY_ISA_VERSION
	.align		4
        /*0034*/ 	.byte	0x03, 0x5f
        /*0036*/ 	.short	0x0000


	//----- nvinfo : EIATTR_COOP_GROUP_MASK_REGIDS
	.align		4
        /*0038*/ 	.byte	0x04, 0x29
        /*003a*/ 	.short	(.L_1062 - .L_1061)


	//   ....[0]....
.L_1061:
        /*003c*/ 	.word	0xffffffff


	//----- nvinfo : EIATTR_COOP_GROUP_INSTR_OFFSETS
	.align		4
.L_1062:
        /*0040*/ 	.byte	0x04, 0x28
        /*0042*/ 	.short	(.L_1064 - .L_1063)


	//   ....[0]....
.L_1063:
        /*0044*/ 	.word	0x00000050


	//----- nvinfo : EIATTR_EXIT_INSTR_OFFSETS
	.align		4
.L_1064:
        /*0048*/ 	.byte	0x04, 0x1c
        /*004a*/ 	.short	(.L_1066 - .L_1065)


	//   ....[0]....
.L_1065:
        /*004c*/ 	.word	0x000007a0


	//   ....[1]....
        /*0050*/ 	.word	0x00009d00


	//   ....[2]....
        /*0054*/ 	.word	0x00009e00


	//   ....[3]....
        /*0058*/ 	.word	0x00009e20


	//   ....[4]....
        /*005c*/ 	.word	0x0000a740


	//   ....[5]....
        /*0060*/ 	.word	0x0000a830


	//   ....[6]....
        /*0064*/ 	.word	0x0000a850


	//----- nvinfo : EIATTR_MAX_THREADS
	.align		4
.L_1066:
        /*0068*/ 	.byte	0x04, 0x05
        /*006a*/ 	.short	(.L_1068 - .L_1067)
.L_1067:
        /*006c*/ 	.word	0x00000100
        /*0070*/ 	.word	0x00000001
        /*0074*/ 	.word	0x00000001


	//----- nvinfo : EIATTR_CRS_STACK_SIZE
	.align		4
.L_1068:
        /*0078*/ 	.byte	0x04, 0x1e
        /*007a*/ 	.short	(.L_1070 - .L_1069)
.L_1069:
        /*007c*/ 	.word	0x00000000
.L_1070:


//--------------------- .nv.info._ZN7cutlass13device_kernelIN5flash19enable_sm80_to_sm89INS1_16FlashAttnBwdSm80INS1_25CollectiveMainloopBwdSm80ILi2ELi1EN4cute5tupleIJNS5_1CILi64EEENS7_ILi80EEENS7_ILi192EEEEEENS_10bfloat16_tEfNS_4arch4Sm80ELb1ELb0ELb0ELb1ELb0ELb0ELb1ELb0ELi2ELi4ELi2ELi2ELb0EEENS1_24CollectiveEpilogueBwdGQAISB_fSE_Li256ELb1ELb0EEENS1_25SingleTileBwdLPTSchedulerILb1ELi80ELb0EEEEEEEEEvNT_6ParamsE --------------------------
	.section	.nv.info._ZN7cutlass13device_kernelIN5flash19enable_sm80_to_sm89INS1_16FlashAttnBwdSm80INS1_25CollectiveMainloopBwdSm80ILi2ELi1EN4cute5tupleIJNS5_1CILi64EEENS7_ILi80EEENS7_ILi192EEEEEENS_10bfloat16_tEfNS_4arch4Sm80ELb1ELb0ELb0ELb1ELb0ELb0ELb1ELb0ELi2ELi4ELi2ELi2ELb0EEENS1_24CollectiveEpilogueBwdGQAISB_fSE_Li256ELb1ELb0EEENS1_25SingleTileBwdLPTSchedulerILb1ELi80ELb0EEEEEEEEEvNT_6ParamsE,"",@"SHT_CUDA_INFO"
	.sectionflags	@""
	.align	4


	//----- nvinfo : EIATTR_CUDA_API_VERSION
	.align		4
        /*0000*/ 	.byte	0x04, 0x37
        /*0002*/ 	.short	(.L_1072 - .L_1071)
.L_1071:
        /*0004*/ 	.word	0x00000082


	//----- nvinfo : EIATTR_SW2861232_WAR
	.align		4
.L_1072:
        /*0008*/ 	.byte	0x01, 0x35
	.zero		2


	//----- nvinfo : EIATTR_PARAM_CBANK
	.align		4
        /*000c*/ 	.byte	0x04, 0x0a
        /*000e*/ 	.short	(.L_1074 - .L_1073)
	.align		4
.L_1073:
        /*0010*/ 	.word	index@(.nv.constant0._ZN7cutlass13device_kernelIN5flash19enable_sm80_to_sm89INS1_16FlashAttnBwdSm80INS1_25CollectiveMainloopBwdSm80ILi2ELi1EN4cute5tupleIJNS5_1CILi64EEENS7_ILi80EEENS7_ILi192EEEEEENS_10bfloat16_tEfNS_4arch4Sm80ELb1ELb0ELb0ELb1ELb0ELb0ELb1ELb0ELi2ELi4ELi2ELi2ELb0EEENS1_24CollectiveEpilogueBwdGQAISB_fSE_Li256ELb1ELb0EEENS1_25SingleTileBwdLPTSchedulerILb1ELi80ELb0EEEEEEEEEvNT_6ParamsE)
        /*0014*/ 	.short	0x0160
        /*0016*/ 	.short	0x0290


	//----- nvinfo : EIATTR_CBANK_PARAM_SIZE
	.align		4
.L_1074:
        /*0018*/ 	.byte	0x03, 0x19
        /*001a*/ 	.short	0x0290


	//----- nvinfo : EIATTR_KPARAM_INFO
	.align		4
        /*001c*/ 	.byte	0x04, 0x17
        /*001e*/ 	.short	(.L_1076 - .L_1075)
.L_1075:
        /*0020*/ 	.word	0x00000000
        /*0024*/ 	.short	0x0000
        /*0026*/ 	.short	0x0000
        /*0028*/ 	.byte	0x00, 0xf0, 0x41, 0x0a


	//----- nvinfo : EIATTR_MAXREG_COUNT
	.align		4
.L_1076:
        /*002c*/ 	.byte	0x03, 0x1b
        /*002e*/ 	.short	0x00ff


	//----- nvinfo : EIATTR_NUM_BARRIERS
	.align		4
        /*0030*/ 	.byte	0x02, 0x4c
        /*0032*/ 	.byte	0x02
	.zero		1


	//----- nvinfo : EIATTR_MERCURY_ISA_VERSION
	.align		4
        /*0034*/ 	.byte	0x03, 0x5f
        /*0036*/ 	.short	0x0000


	//----- nvinfo : EIATTR_COOP_GROUP_MASK_REGIDS
	.align		4
        /*0038*/ 	.byte	0x04, 0x29
        /*003a*/ 	.short	(.L_1078 - .L_1077)


	//   ....[0]....
.L_1077:
        /*003c*/ 	.word	0xffffffff


	//----- nvinfo : EIATTR_COOP_GROUP_INSTR_OFFSETS
	.align		4
.L_1078:
        /*0040*/ 	.byte	0x04, 0x28
        /*0042*/ 	.short	(.L_1080 - .L_1079)


	//   ....[0]....
.L_1079:
        /*0044*/ 	.word	0x00000050


	//----- nvinfo : EIATTR_EXIT_INSTR_OFFSETS
	.align		4
.L_1080:
        /*0048*/ 	.byte	0x04, 0x1c
        /*004a*/ 	.short	(.L_1082 - .L_1081)


	//   ....[0]....
.L_1081:
        /*004c*/ 	.word	0x000009c0


	//   ....[1]....
        /*0050*/ 	.word	0x00006cb0


	//   ....[2]....
        /*0054*/ 	.word	0x00007790


	//----- nvinfo : EIATTR_MAX_THREADS
	.align		4
.L_1082:
        /*0058*/ 	.byte	0x04, 0x05
        /*005a*/ 	.short	(.L_1084 - .L_1083)
.L_1083:
        /*005c*/ 	.word	0x00000100
        /*0060*/ 	.word	0x00000001
        /*0064*/ 	.word	0x00000001
.L_1084:


//--------------------- .nv.info._ZN7cutlass13device_kernelIN5flash32FlashAttnBwdPostprocessConvertdQIN4cute5tupleIJNS3_1CILi80EEENS5_ILi192EEEEEENS_10bfloat16_tEfNS_4arch4Sm80ELi256ENS3_8TiledMMAINS3_8MMA_AtomIJNS3_30SM80_16x8x16_F32BF16BF16F32_TNEEEENS3_6LayoutINS4_IJNS5_ILi4EEENS5_ILi2EEENS5_ILi1EEEEEENS4_IJSJ_SH_NS5_ILi0EEEEEEEENS4_IJNS5_ILi64EEENS5_ILi16EEESP_EEEEELb1EEEEEvNT_6ParamsE --------------------------
	.section	.nv.info._ZN7cutlass13device_kernelIN5flash32FlashAttnBwdPostprocessConvertdQIN4cute5tupleIJNS3_1CILi80EEENS5_ILi192EEEEEENS_10bfloat16_tEfNS_4arch4Sm80ELi256ENS3_8TiledMMAINS3_8MMA_AtomIJNS3_30SM80_16x8x16_F32BF16BF16F32_TNEEEENS3_6LayoutINS4_IJNS5_ILi4EEENS5_ILi2EEENS5_ILi1EEEEEENS4_IJSJ_SH_NS5_ILi0EEEEEEEENS4_IJNS5_ILi64EEENS5_ILi16EEESP_EEEEELb1EEEEEvNT_6ParamsE,"",@"SHT_CUDA_INFO"
	.sectionflags	@""
	.align	4


	//----- nvinfo : EIATTR_CUDA_API_VERSION
	.align		4
        /*0000*/ 	.byte	0x04, 0x37
        /*0002*/ 	.short	(.L_1086 - .L_1085)
.L_1085:
        /*0004*/ 	.word	0x00000082


	//----- nvinfo : EIATTR_SW2861232_WAR
	.align		4
.L_1086:
        /*0008*/ 	.byte	0x01, 0x35
	.zero		2


	//----- nvinfo : EIATTR_PARAM_CBANK
	.align		4
        /*000c*/ 	.byte	0x04, 0x0a
        /*000e*/ 	.short	(.L_1088 - .L_1087)
	.align		4
.L_1087:
        /*0010*/ 	.word	index@(.nv.constant0._ZN7cutlass13device_kernelIN5flash32FlashAttnBwdPostprocessConvertdQIN4cute5tupleIJNS3_1CILi80EEENS5_ILi192EEEEEENS_10bfloat16_tEfNS_4arch4Sm80ELi256ENS3_8TiledMMAINS3_8MMA_AtomIJNS3_30SM80_16x8x16_F32BF16BF16F32_TNEEEENS3_6LayoutINS4_IJNS5_ILi4EEENS5_ILi2EEENS5_ILi1EEEEEENS4_IJSJ_SH_NS5_ILi0EEEEEEEENS4_IJNS5_ILi64EEENS5_ILi16EEESP_EEEEELb1EEEEEvNT_6ParamsE)
        /*0014*/ 	.short	0x0160
        /*0016*/ 	.short	0x0070


	//----- nvinfo : EIATTR_CBANK_PARAM_SIZE
	.align		4
.L_1088:
        /*0018*/ 	.byte	0x03, 0x19
        /*001a*/ 	.short	0x0070


	//----- nvinfo : EIATTR_KPARAM_INFO
	.align		4
        /*001c*/ 	.byte	0x04, 0x17
        /*001e*/ 	.short	(.L_1090 - .L_1089)
.L_1089:
        /*0020*/ 	.word	0x00000000
        /*0024*/ 	.short	0x0000
        /*0026*/ 	.short	0x0000
        /*0028*/ 	.byte	0x00, 0xf0, 0xc1, 0x01


	//----- nvinfo : EIATTR_MAXREG_COUNT
	.align		4
.L_1090:
        /*002c*/ 	.byte	0x03, 0x1b
        /*002e*/ 	.short	0x0080


	//----- nvinfo : EIATTR_NUM_BARRIERS
	.align		4
        /*0030*/ 	.byte	0x02, 0x4c
        /*0032*/ 	.byte	0x01
	.zero		1


	//----- nvinfo : EIATTR_MERCURY_ISA_VERSION
	.align		4
        /*0034*/ 	.byte	0x03, 0x5f
        /*0036*/ 	.short	0x0000


	//----- nvinfo : EIATTR_EXIT_INSTR_OFFSETS
	.align		4
        /*0038*/ 	.byte	0x04, 0x1c
        /*003a*/ 	.short	(.L_1092 - .L_1091)


	//   ....[0]....
.L_1091:
        /*003c*/ 	.word	0x000001a0


	//   ....[1]....
        /*0040*/ 	.word	0x00001db0


	//   ....[2]....
        /*0044*/ 	.word	0x00001fc0


	//   ....[3]....
        /*0048*/ 	.word	0x00001fe0


	//----- nvinfo : EIATTR_CTAIDZ_USED
	.align		4
.L_1092:
        /*004c*/ 	.byte	0x01, 0x04
	.zero		2


	//----- nvinfo : EIATTR_MAX_THREADS
	.align		4
        /*0050*/ 	.byte	0x04, 0x05
        /*0052*/ 	.short	(.L_1094 - .L_1093)
.L_1093:
        /*0054*/ 	.word	0x00000100
        /*0058*/ 	.word	0x00000001
        /*005c*/ 	.word	0x00000001


	//----- nvinfo : EIATTR_CRS_STACK_SIZE
	.align		4
.L_1094:
        /*0060*/ 	.byte	0x04, 0x1e
        /*0062*/ 	.short	(.L_1096 - .L_1095)
.L_1095:
        /*0064*/ 	.word	0x00000000
.L_1096:


//--------------------- .nv.info._ZN7cutlass13device_kernelIN5flash32FlashAttnBwdPostprocessConvertdQIN4cute5tupleIJNS3_1CILi64EEENS5_ILi192EEEEEENS_10bfloat16_tEfNS_4arch4Sm80ELi256ENS3_8TiledMMAINS3_8MMA_AtomIJNS3_30SM80_16x8x16_F32BF16BF16F32_TNEEEENS3_6LayoutINS4_IJNS5_ILi2EEENS5_ILi4EEENS5_ILi1EEEEEENS4_IJSJ_SH_NS5_ILi0EEEEEEEENS4_IJNS5_ILi32EEES6_NS5_ILi16EEEEEEEELb0EEEEEvNT_6ParamsE --------------------------
	.section	.nv.info._ZN7cutlass13device_kernelIN5flash32FlashAttnBwdPostprocessConvertdQIN4cute5tupleIJNS3_1CILi64EEENS5_ILi192EEEEEENS_10bfloat16_tEfNS_4arch4Sm80ELi256ENS3_8TiledMMAINS3_8MMA_AtomIJNS3_30SM80_16x8x16_F32BF16BF16F32_TNEEEENS3_6LayoutINS4_IJNS5_ILi2EEENS5_ILi4EEENS5_ILi1EEEEEENS4_IJSJ_SH_NS5_ILi0EEEEEEEENS4_IJNS5_ILi32EEES6_NS5_ILi16EEEEEEEELb0EEEEEvNT_6ParamsE,"",@"SHT_CUDA_INFO"
	.sectionflags	@""
	.align	4


	//----- nvinfo : EIATTR_CUDA_API_VERSION
	.align		4
        /*0000*/ 	.byte	0x04, 0x37
        /*0002*/ 	.short	(.L_1098 - .L_1097)
.L_1097:
        /*0004*/ 	.word	0x00000082


	//----- nvinfo : EIATTR_SW2861232_WAR
	.align		4
.L_1098:
        /*0008*/ 	.byte	0x01, 0x35
	.zero		2


	//----- nvinfo : EIATTR_PARAM_CBANK
	.align		4
        /*000c*/ 	.byte	0x04, 0x0a
        /*000e*/ 	.short	(.L_1100 - .L_1099)
	.align		4
.L_1099:
        /*0010*/ 	.word	index@(.nv.constant0._ZN7cutlass13device_kernelIN5flash32FlashAttnBwdPostprocessConvertdQIN4cute5tupleIJNS3_1CILi64EEENS5_ILi192EEEEEENS_10bfloat16_tEfNS_4arch4Sm80ELi256ENS3_8TiledMMAINS3_8MMA_AtomIJNS3_30SM80_16x8x16_F32BF16BF16F32_TNEEEENS3_6LayoutINS4_IJNS5_ILi2EEENS5_ILi4EEENS5_ILi1EEEEEENS4_IJSJ_SH_NS5_ILi0EEEEEEEENS4_IJNS5_ILi32EEES6_NS5_ILi16EEEEEEEELb0EEEEEvNT_6ParamsE)
        /*0014*/ 	.short	0x0160
        /*0016*/ 	.short	0x0070


	//----- nvinfo : EIATTR_CBANK_PARAM_SIZE
	.align		4
.L_1100:
        /*0018*/ 	.byte	0x03, 0x19
        /*001a*/ 	.short	0x0070


	//----- nvinfo : EIATTR_KPARAM_INFO
	.align		4
        /*001c*/ 	.byte	0x04, 0x17
        /*001e*/ 	.short	(.L_1102 - .L_1101)
.L_1101:
        /*0020*/ 	.word	0x00000000
        /*0024*/ 	.short	0x0000
        /*0026*/ 	.short	0x0000
        /*0028*/ 	.byte	0x00, 0xf0, 0xc1, 0x01


	//----- nvinfo : EIATTR_MAXREG_COUNT
	.align		4
.L_1102:
        /*002c*/ 	.byte	0x03, 0x1b
        /*002e*/ 	.short	0x0080


	//----- nvinfo : EIATTR_NUM_BARRIERS
	.align		4
        /*0030*/ 	.byte	0x02, 0x4c
        /*0032*/ 	.byte	0x01
	.zero		1


	//----- nvinfo : EIATTR_MERCURY_ISA_VERSION
	.align		4
        /*0034*/ 	.byte	0x03, 0x5f
        /*0036*/ 	.short	0x0000


	//----- nvinfo : EIATTR_EXIT_INSTR_OFFSETS
	.align		4
        /*0038*/ 	.byte	0x04, 0x1c
        /*003a*/ 	.short	(.L_1104 - .L_1103)


	//   ....[0]....
.L_1103:
        /*003c*/ 	.word	0x00000180


	//   ....[1]....
        /*0040*/ 	.word	0x000013f0


	//   ....[2]....
        /*0044*/ 	.word	0x000015b0


	//   ....[3]....
        /*0048*/ 	.word	0x000015d0


	//----- nvinfo : EIATTR_CTAIDZ_USED
	.align		4
.L_1104:
        /*004c*/ 	.byte	0x01, 0x04
	.zero		2


	//----- nvinfo : EIATTR_MAX_THREADS
	.align		4
        /*0050*/ 	.byte	0x04, 0x05
        /*0052*/ 	.short	(.L_1106 - .L_1105)
.L_1105:
        /*0054*/ 	.word	0x00000100
        /*0058*/ 	.word	0x00000001
        /*005c*/ 	.word	0x00000001


	//----- nvinfo : EIATTR_CRS_STACK_SIZE
	.align		4
.L_1106:
        /*0060*/ 	.byte	0x04, 0x1e
        /*0062*/ 	.short	(.L_1108 - .L_1107)
.L_1107:
        /*0064*/ 	.word	0x00000000
.L_1108:


//--------------------- .nv.info._ZN7cutlass13device_kernelIN5flash19enable_sm80_to_sm89INS1_16FlashAttnBwdSm80INS1_25CollectiveMainloopBwdSm80ILi2ELi1EN4cute5tupleIJNS5_1CILi64EEENS7_ILi80EEENS7_ILi192EEEEEENS_10bfloat16_tEfNS_4arch4Sm80ELb1ELb0ELb0ELb1ELb1ELb0ELb1ELb0ELi2ELi4ELi2ELi2ELb0EEENS1_24CollectiveEpilogueBwdGQAISB_fSE_Li256ELb1ELb1EEENS1_25SingleTileBwdLPTSchedulerILb1ELi80ELb1EEEEEEEEEvNT_6ParamsE --------------------------
	.section	.nv.info._ZN7cutlass13device_kernelIN5flash19enable_sm80_to_sm89INS1_16FlashAttnBwdSm80INS1_25CollectiveMainloopBwdSm80ILi2ELi1EN4cute5tupleIJNS5_1CILi64EEENS7_ILi80EEENS7_ILi192EEEEEENS_10bfloat16_tEfNS_4arch4Sm80ELb1ELb0ELb0ELb1ELb1ELb0ELb1ELb0ELi2ELi4ELi2ELi2ELb0EEENS1_24CollectiveEpilogueBwdGQAISB_fSE_Li256ELb1ELb1EEENS1_25SingleTileBwdLPTSchedulerILb1ELi80ELb1EEEEEEEEEvNT_6ParamsE,"",@"SHT_CUDA_INFO"
	.sectionflags	@""
	.align	4


	//----- nvinfo : EIATTR_CUDA_API_VERSION
	.align		4
        /*0000*/ 	.byte	0x04, 0x37
        /*0002*/ 	.short	(.L_1110 - .L_1109)
.L_1109:
        /*0004*/ 	.word	0x00000082


	//----- nvinfo : EIATTR_SW2861232_WAR
	.align		4
.L_1110:
        /*0008*/ 	.byte	0x01, 0x35
	.zero		2


	//----- nvinfo : EIATTR_PARAM_CBANK
	.align		4
        /*000c*/ 	.byte	0x04, 0x0a
        /*000e*/ 	.short	(.L_1112 - .L_1111)
	.align		4
.L_1111:
        /*0010*/ 	.word	index@(.nv.constant0._ZN7cutlass13device_kernelIN5flash19enable_sm80_to_sm89INS1_16FlashAttnBwdSm80INS1_25CollectiveMainloopBwdSm80ILi2ELi1EN4cute5tupleIJNS5_1CILi64EEENS7_ILi80EEENS7_ILi192EEEEEENS_10bfloat16_tEfNS_4arch4Sm80ELb1ELb0ELb0ELb1ELb1ELb0ELb1ELb0ELi2ELi4ELi2ELi2ELb0EEENS1_24CollectiveEpilogueBwdGQAISB_fSE_Li256ELb1ELb1EEENS1_25SingleTileBwdLPTSchedulerILb1ELi80ELb1EEEEEEEEEvNT_6ParamsE)
        /*0014*/ 	.short	0x0160
        /*0016*/ 	.short	0x0290


	//----- nvinfo : EIATTR_CBANK_PARAM_SIZE
	.align		4
.L_1112:
        /*0018*/ 	.byte	0x03, 0x19
        /*001a*/ 	.short	0x0290


	//----- nvinfo : EIATTR_KPARAM_INFO
	.align		4
        /*001c*/ 	.byte	0x04, 0x17
        /*001e*/ 	.short	(.L_1114 - .L_1113)
.L_1113:
        /*0020*/ 	.word	0x00000000
        /*0024*/ 	.short	0x0000
        /*0026*/ 	.short	0x0000
        /*0028*/ 	.byte	0x00, 0xf0, 0x41, 0x0a


	//----- nvinfo : EIATTR_MAXREG_COUNT
	.align		4
.L_1114:
        /*002c*/ 	.byte	0x03, 0x1b
        /*002e*/ 	.short	0x00ff


	//----- nvinfo : EIATTR_NUM_BARRIERS
	.align		4
        /*0030*/ 	.byte	0x02, 0x4c
        /*0032*/ 	.byte	0x02
	.zero		1


	//----- nvinfo : EIATTR_MERCURY_ISA_VERSION
	.align		4
        /*0034*/ 	.byte	0x03, 0x5f
        /*0036*/ 	.short	0x0000


	//----- nvinfo : EIATTR_COOP_GROUP_MASK_REGIDS
	.align		4
        /*0038*/ 	.byte	0x04, 0x29
        /*003a*/ 	.short	(.L_1116 - .L_1115)


	//   ....[0]....
.L_1115:
        /*003c*/ 	.word	0xffffffff


	//   ....[1]....
        /*0040*/ 	.word	0xffffffff


	//   ....[2]....
        /*0044*/ 	.word	0xffffffff


	//   ....[3]....
        /*0048*/ 	.word	0xffffffff


	//   ....[4]....
        /*004c*/ 	.word	0xffffffff


	//   ....[5]....
        /*0050*/ 	.word	0xffffffff


	//   ....[6]....
        /*0054*/ 	.word	0xffffffff


	//   ....[7]....
        /*0058*/ 	.word	0xffffffff


	//   ....[8]....
        /*005c*/ 	.word	0xffffffff


	//----- nvinfo : EIATTR_COOP_GROUP_INSTR_OFFSETS
	.align		4
.L_1116:
        /*0060*/ 	.byte	0x04, 0x28
        /*0062*/ 	.short	(.L_1118 - .L_1117)


	//   ....[0]....
.L_1117:
        /*0064*/ 	.word	0x00000050


	//   ....[1]....
        /*0068*/ 	.word	0x00006c70


	//   ....[2]....
        /*006c*/ 	.word	0x00006ca0


	//   ....[3]....
        /*0070*/ 	.word	0x00007160


	//   ....[4]....
        /*0074*/ 	.word	0x00007170


	//   ....[5]....
        /*0078*/ 	.word	0x00007300


	//   ....[6]....
        /*007c*/ 	.word	0x00007350


	//   ....[7]....
        /*0080*/ 	.word	0x000077c0


	//   ....[8]....
        /*0084*/ 	.word	0x000077d0


	//----- nvinfo : EIATTR_EXIT_INSTR_OFFSETS
	.align		4
.L_1118:
        /*0088*/ 	.byte	0x04, 0x1c
        /*008a*/ 	.short	(.L_1120 - .L_1119)


	//   ....[0]....
.L_1119:
        /*008c*/ 	.word	0x000007a0


	//   ....[1]....
        /*0090*/ 	.word	0x00006970


	//   ....[2]....
        /*0094*/ 	.word	0x000077e0


	//   ....[3]....
        /*0098*/ 	.word	0x00007880


	//----- nvinfo : EIATTR_MAX_THREADS
	.align		4
.L_1120:
        /*009c*/ 	.byte	0x04, 0x05
        /*009e*/ 	.short	(.L_1122 - .L_1121)
.L_1121:
        /*00a0*/ 	.word	0x00000100
        /*00a4*/ 	.word	0x00000001
        /*00a8*/ 	.word	0x00000001


	//----- nvinfo : EIATTR_CRS_STACK_SIZE
	.align		4
.L_1122:
        /*00ac*/ 	.byte	0x04, 0x1e
        /*00ae*/ 	.short	(.L_1124 - .L_1123)
.L_1123:
        /*00b0*/ 	.word	0x00000000
.L_1124:


//--------------------- .nv.info._ZN7cutlass13device_kernelIN5flash22FlashAttnBwdPreprocessIN4cute5tupleIJNS3_1CILi64EEENS5_ILi192EEEEEENS_10bfloat16_tEfNS_4arch4Sm80ELb1ELb1EEEEEvNT_6ParamsE --------------------------
	.section	.nv.info._ZN7cutlass13device_kernelIN5flash22FlashAttnBwdPreprocessIN4cute5tupleIJNS3_1CILi64EEENS5_ILi192EEEEEENS_10bfloat16_tEfNS_4arch4Sm80ELb1ELb1EEEEEvNT_6ParamsE,"",@"SHT_CUDA_INFO"
	.sectionflags	@""
	.align	4


	//----- nvinfo : EIATTR_CUDA_API_VERSION
	.align		4
        /*0000*/ 	.byte	0x04, 0x37
        /*0002*/ 	.short	(.L_1126 - .L_1125)
.L_1125:
        /*0004*/ 	.word	0x00000082


	//----- nvinfo : EIATTR_SW2861232_WAR
	.align		4
.L_1126:
        /*0008*/ 	.byte	0x01, 0x35
	.zero		2


	//----- nvinfo : EIATTR_PARAM_CBANK
	.align		4
        /*000c*/ 	.byte	0x04, 0x0a
        /*000e*/ 	.short	(.L_1128 - .L_1127)
	.align		4
.L_1127:
        /*0010*/ 	.word	index@(.nv.constant0._ZN7cutlass13device_kernelIN5flash22FlashAttnBwdPreprocessIN4cute5tupleIJNS3_1CILi64EEENS5_ILi192EEEEEENS_10bfloat16_tEfNS_4arch4Sm80ELb1ELb1EEEEEvNT_6ParamsE)
        /*0014*/ 	.short	0x0160
        /*0016*/ 	.short	0x00f0


	//----- nvinfo : EIATTR_CBANK_PARAM_SIZE
	.align		4
.L_1128:
        /*0018*/ 	.byte	0x03, 0x19
        /*001a*/ 	.short	0x00f0


	//----- nvinfo : EIATTR_KPARAM_INFO
	.align		4
        /*001c*/ 	.byte	0x04, 0x17
        /*001e*/ 	.short	(.L_1130 - .L_1129)
.L_1129:
        /*0020*/ 	.word	0x00000000
        /*0024*/ 	.short	0x0000
        /*0026*/ 	.short	0x0000
        /*0028*/ 	.byte	0x00, 0xf0, 0xc1, 0x03


	//----- nvinfo : EIATTR_MAXREG_COUNT
	.align		4
.L_1130:
        /*002c*/ 	.byte	0x03, 0x1b
        /*002e*/ 	.short	0x0080


	//----- nvinfo : EIATTR_MERCURY_ISA_VERSION
	.align		4
        /*0030*/ 	.byte	0x03, 0x5f
        /*0032*/ 	.short	0x0000


	//----- nvinfo : EIATTR_COOP_GROUP_MASK_REGIDS
	.align		4
        /*0034*/ 	.byte	0x04, 0x29
        /*0036*/ 	.short	(.L_1132 - .L_1131)


	//   ....[0]....
.L_1131:
        /*0038*/ 	.word	0xffffffff


	//   ....[1]....
        /*003c*/ 	.word	0xffffffff


	//   ....[2]....
        /*0040*/ 	.word	0xffffffff


	//   ....[3]....
        /*0044*/ 	.word	0xffffffff


	//   ....[4]....
        /*0048*/ 	.word	0xffffffff


	//   ....[5]....
        /*004c*/ 	.word	0xffffffff


	//----- nvinfo : EIATTR_COOP_GROUP_INSTR_OFFSETS
	.align		4
.L_1132:
        /*0050*/ 	.byte	0x04, 0x28
        /*0052*/ 	.short	(.L_1134 - .L_1133)


	//   ....[0]....
.L_1133:
        /*0054*/ 	.word	0x000017f0


	//   ....[1]....
        /*0058*/ 	.word	0x00001800


	//   ....[2]....
        /*005c*/ 	.word	0x00001840


	//   ....[3]....
        /*0060*/ 	.word	0x00001850


	//   ....[4]....
        /*0064*/ 	.word	0x000018b0


	//   ....[5]....
        /*0068*/ 	.word	0x000018e0


	//----- nvinfo : EIATTR_EXIT_INSTR_OFFSETS
	.align		4
.L_1134:
        /*006c*/ 	.byte	0x04, 0x1c
        /*006e*/ 	.short	(.L_1136 - .L_1135)


	//   ....[0]....
.L_1135:
        /*0070*/ 	.word	0x00000190


	//   ....[1]....
        /*0074*/ 	.word	0x00001e40


	//   ....[2]....
        /*0078*/ 	.word	0x00001e90


	//----- nvinfo : EIATTR_CTAIDZ_USED
	.align		4
.L_1136:
        /*007c*/ 	.byte	0x01, 0x04
	.zero		2


	//----- nvinfo : EIATTR_MAX_THREADS
	.align		4
        /*0080*/ 	.byte	0x04, 0x05
        /*0082*/ 	.short	(.L_1138 - .L_1137)
.L_1137:
        /*0084*/ 	.word	0x00000100
        /*0088*/ 	.word	0x00000001
        /*008c*/ 	.word	0x00000001


	//----- nvinfo : EIATTR_CRS_STACK_SIZE
	.align		4
.L_1138:
        /*0090*/ 	.byte	0x04, 0x1e
        /*0092*/ 	.short	(.L_1140 - .L_1139)
.L_1139:
        /*0094*/ 	.word	0x00000000
.L_1140:


//--------------------- .nv.callgraph             --------------------------
	.section	.nv.callgraph,"",@"SHT_CUDA_CALLGRAPH"
	.align	4
	.sectionentsize	8
	.align		4
        /*0000*/ 	.word	0x00000000
	.align		4
        /*0004*/ 	.word	0xffffffff
	.align		4
        /*0008*/ 	.word	0x00000000
	.align		4
        /*000c*/ 	.word	0xfffffffe
	.align		4
        /*0010*/ 	.word	0x00000000
	.align		4
        /*0014*/ 	.word	0xfffffffd
	.align		4
        /*0018*/ 	.word	0x00000000
	.align		4
        /*001c*/ 	.word	0xfffffffc


//--------------------- .nv.rel.action            --------------------------
	.section	.nv.rel.action,"",@"SHT_CUDA_RELOCINFO"
	.align	8
	.sectionentsize	8
        /*0000*/ 	.byte	0x73, 0x00, 0x00, 0x00, 0x00, 0x00, 0x00, 0x00, 0x00, 0x00, 0x00, 0x11, 0x25, 0x00, 0x05, 0x36


//--------------------- .nv.constant4             --------------------------
	.section	.nv.constant4,"a",@progbits
	.align	8
	.align		8
.nv.constant4:
        /*0000*/ 	.dword	_ZN66_INTERNAL_2631af10_30_flash_bwd_hdim192_bf16_sm80_cu_ef95aea4_36184cuda3std3__45__cpo5beginE
	.align		8
        /*0008*/ 	.dword	_ZN66_INTERNAL_2631af10_30_flash_bwd_hdim192_bf16_sm80_cu_ef95aea4_36184cuda3std3__45__cpo3endE
	.align		8
        /*0010*/ 	.dword	_ZN66_INTERNAL_2631af10_30_flash_bwd_hdim192_bf16_sm80_cu_ef95aea4_36184cuda3std3__45__cpo6cbeginE
	.align		8
        /*0018*/ 	.dword	_ZN66_INTERNAL_2631af10_30_flash_bwd_hdim192_bf16_sm80_cu_ef95aea4_36184cuda3std3__45__cpo4cendE
	.align		8
        /*0020*/ 	.dword	_ZN66_INTERNAL_2631af10_30_flash_bwd_hdim192_bf16_sm80_cu_ef95aea4_36184cuda3std3__468_GLOBAL__N__2631af10_30_flash_bwd_hdim192_bf16_sm80_cu_ef95aea4_36186ignoreE
	.align		8
        /*0028*/ 	.dword	_ZN66_INTERNAL_2631af10_30_flash_bwd_hdim192_bf16_sm80_cu_ef95aea4_36184cuda3std3__419piecewise_constructE
	.align		8
        /*0030*/ 	.dword	_ZN66_INTERNAL_2631af10_30_flash_bwd_hdim192_bf16_sm80_cu_ef95aea4_36184cuda3std3__48in_placeE
	.align		8
        /*0038*/ 	.dword	_ZN66_INTERNAL_2631af10_30_flash_bwd_hdim192_bf16_sm80_cu_ef95aea4_36184cuda3std6ranges3__45__cpo4swapE
	.align		8
        /*0040*/ 	.dword	_ZN66_INTERNAL_2631af10_30_flash_bwd_hdim192_bf16_sm80_cu_ef95aea4_36184cuda3std6ranges3__45__cpo9iter_moveE
	.align		8
        /*0048*/ 	.dword	_ZN66_INTERNAL_2631af10_30_flash_bwd_hdim192_bf16_sm80_cu_ef95aea4_36184cute7productE
	.align		8
        /*0050*/ 	.dword	_ZN66_INTERNAL_2631af10_30_flash_bwd_hdim192_bf16_sm80_cu_ef95aea4_36184cute1_E


//--------------------- .nv.constant0._ZN7cutlass13device_kernelIN5flash19enable_sm80_to_sm89INS1_16FlashAttnBwdSm80INS1_25CollectiveMainloopBwdSm80ILi1ELi1EN4cute5tupleIJNS5_1CILi64EEES8_NS7_ILi192EEEEEENS_10bfloat16_tEfNS_4arch4Sm80ELb0ELb0ELb0ELb0ELb0ELb0ELb0ELb0ELi2ELi2ELi2ELi2ELb1EEENS1_21CollectiveEpilogueBwdISA_SB_SD_Li256ELb0ELb0ELi4EEENS1_19SingleTileSchedulerILb0ELb0ELb0ELi64EEEEEEEEEvNT_6ParamsE --------------------------
	.section	.nv.constant0._ZN7cutlass13device_kernelIN5flash19enable_sm80_to_sm89INS1_16FlashAttnBwdSm80INS1_25CollectiveMainloopBwdSm80ILi1ELi1EN4cute5tupleIJNS5_1CILi64EEES8_NS7_ILi192EEEEEENS_10bfloat16_tEfNS_4arch4Sm80ELb0ELb0ELb0ELb0ELb0ELb0ELb0ELb0ELi2ELi2ELi2ELi2ELb1EEENS1_21CollectiveEpilogueBwdISA_SB_SD_Li256ELb0ELb0ELi4EEENS1_19SingleTileSchedulerILb0ELb0ELb0ELi64EEEEEEEEEvNT_6ParamsE,"a",@progbits
	.sectionflags	@""
	.align	4
.nv.constant0._ZN7cutlass13device_kernelIN5flash19enable_sm80_to_sm89INS1_16FlashAttnBwdSm80INS1_25CollectiveMainloopBwdSm80ILi1ELi1EN4cute5tupleIJNS5_1CILi64EEES8_NS7_ILi192EEEEEENS_10bfloat16_tEfNS_4arch4Sm80ELb0ELb0ELb0ELb0ELb0ELb0ELb0ELb0ELi2ELi2ELi2ELi2ELb1EEENS1_21CollectiveEpilogueBwdISA_SB_SD_Li256ELb0ELb0ELi4EEENS1_19SingleTileSchedulerILb0ELb0ELb0ELi64EEEEEEEEEvNT_6ParamsE:
	.zero		976


//--------------------- .nv.constant0._ZN7cutlass13device_kernelIN5flash19enable_sm80_to_sm89INS1_16FlashAttnBwdSm80INS1_25CollectiveMainloopBwdSm80ILi1ELi1EN4cute5tupleIJNS5_1CILi64EEES8_NS7_ILi192EEEEEENS_10bfloat16_tEfNS_4arch4Sm80ELb0ELb0ELb0ELb0ELb1ELb0ELb0ELb0ELi2ELi2ELi2ELi2ELb1EEENS1_21CollectiveEpilogueBwdISA_SB_SD_Li256ELb0ELb0ELi4EEENS1_19SingleTileSchedulerILb0ELb0ELb0ELi64EEEEEEEEEvNT_6ParamsE --------------------------
	.section	.nv.constant0._ZN7cutlass13device_kernelIN5flash19enable_sm80_to_sm89INS1_16FlashAttnBwdSm80INS1_25CollectiveMainloopBwdSm80ILi1ELi1EN4cute5tupleIJNS5_1CILi64EEES8_NS7_ILi192EEEEEENS_10bfloat16_tEfNS_4arch4Sm80ELb0ELb0ELb0ELb0ELb1ELb0ELb0ELb0ELi2ELi2ELi2ELi2ELb1EEENS1_21CollectiveEpilogueBwdISA_SB_SD_Li256ELb0ELb0ELi4EEENS1_19SingleTileSchedulerILb0ELb0ELb0ELi64EEEEEEEEEvNT_6ParamsE,"a",@progbits
	.sectionflags	@""
	.align	4
.nv.constant0._ZN7cutlass13device_kernelIN5flash19enable_sm80_to_sm89INS1_16FlashAttnBwdSm80INS1_25CollectiveMainloopBwdSm80ILi1ELi1EN4cute5tupleIJNS5_1CILi64EEES8_NS7_ILi192EEEEEENS_10bfloat16_tEfNS_4arch4Sm80ELb0ELb0ELb0ELb0ELb1ELb0ELb0ELb0ELi2ELi2ELi2ELi2ELb1EEENS1_21CollectiveEpilogueBwdISA_SB_SD_Li256ELb0ELb0ELi4EEENS1_19SingleTileSchedulerILb0ELb0ELb0ELi64EEEEEEEEEvNT_6ParamsE:
	.zero		976


//--------------------- .nv.constant0._ZN7cutlass13device_kernelIN5flash19enable_sm80_to_sm89INS1_16FlashAttnBwdSm80INS1_25CollectiveMainloopBwdSm80ILi1ELi1EN4cute5tupleIJNS5_1CILi64EEES8_NS7_ILi192EEEEEENS_10bfloat16_tEfNS_4arch4Sm80ELb0ELb0ELb0ELb0ELb0ELb0ELb0ELb0ELi2ELi2ELi2ELi2ELb1EEENS1_24CollectiveEpilogueBwdGQAISA_fSD_Li256ELb0ELb0EEENS1_19SingleTileSchedulerILb0ELb0ELb0ELi64EEEEEEEEEvNT_6ParamsE --------------------------
	.section	.nv.constant0._ZN7cutlass13device_kernelIN5flash19enable_sm80_to_sm89INS1_16FlashAttnBwdSm80INS1_25CollectiveMainloopBwdSm80ILi1ELi1EN4cute5tupleIJNS5_1CILi64EEES8_NS7_ILi192EEEEEENS_10bfloat16_tEfNS_4arch4Sm80ELb0ELb0ELb0ELb0ELb0ELb0ELb0ELb0ELi2ELi2ELi2ELi2ELb1EEENS1_24CollectiveEpilogueBwdGQAISA_fSD_Li256ELb0ELb0EEENS1_19SingleTileSchedulerILb0ELb0ELb0ELi64EEEEEEEEEvNT_6ParamsE,"a",@progbits
	.sectionflags	@""
	.align	4
.nv.constant0._ZN7cutlass13device_kernelIN5flash19enable_sm80_to_sm89INS1_16FlashAttnBwdSm80INS1_25CollectiveMainloopBwdSm80ILi1ELi1EN4cute5tupleIJNS5_1CILi64EEES8_NS7_ILi192EEEEEENS_10bfloat16_tEfNS_4arch4Sm80ELb0ELb0ELb0ELb0ELb0ELb0ELb0ELb0ELi2ELi2ELi2ELi2ELb1EEENS1_24CollectiveEpilogueBwdGQAISA_fSD_Li256ELb0ELb0EEENS1_19SingleTileSchedulerILb0ELb0ELb0ELi64EEEEEEEEEvNT_6ParamsE:
	.zero		984


//--------------------- .nv.constant0._ZN7cutlass13device_kernelIN5flash19enable_sm80_to_sm89INS1_16FlashAttnBwdSm80INS1_25CollectiveMainloopBwdSm80ILi1ELi1EN4cute5tupleIJNS5_1CILi64EEES8_NS7_ILi192EEEEEENS_10bfloat16_tEfNS_4arch4Sm80ELb0ELb0ELb0ELb0ELb1ELb0ELb0ELb0ELi2ELi2ELi2ELi2ELb1EEENS1_24CollectiveEpilogueBwdGQAISA_fSD_Li256ELb0ELb1EEENS1_19SingleTileSchedulerILb0ELb0ELb0ELi64EEEEEEEEEvNT_6ParamsE --------------------------
	.section	.nv.constant0._ZN7cutlass13device_kernelIN5flash19enable_sm80_to_sm89INS1_16FlashAttnBwdSm80INS1_25CollectiveMainloopBwdSm80ILi1ELi1EN4cute5tupleIJNS5_1CILi64EEES8_NS7_ILi192EEEEEENS_10bfloat16_tEfNS_4arch4Sm80ELb0ELb0ELb0ELb0ELb1ELb0ELb0ELb0ELi2ELi2ELi2ELi2ELb1EEENS1_24CollectiveEpilogueBwdGQAISA_fSD_Li256ELb0ELb1EEENS1_19SingleTileSchedulerILb0ELb0ELb0ELi64EEEEEEEEEvNT_6ParamsE,"a",@progbits
	.sectionflags	@""
	.align	4
.nv.constant0._ZN7cutlass13device_kernelIN5flash19enable_sm80_to_sm89INS1_16FlashAttnBwdSm80INS1_25CollectiveMainloopBwdSm80ILi1ELi1EN4cute5tupleIJNS5_1CILi64EEES8_NS7_ILi192EEEEEENS_10bfloat16_tEfNS_4arch4Sm80ELb0ELb0ELb0ELb0ELb1ELb0ELb0ELb0ELi2ELi2ELi2ELi2ELb1EEENS1_24CollectiveEpilogueBwdGQAISA_fSD_Li256ELb0ELb1EEENS1_19SingleTileSchedulerILb0ELb0ELb0ELi64EEEEEEEEEvNT_6ParamsE:
	.zero		984


//--------------------- .nv.constant0._ZN7cutlass13device_kernelIN5flash19enable_sm80_to_sm89INS1_16FlashAttnBwdSm80INS1_25CollectiveMainloopBwdSm80ILi1ELi1EN4cute5tupleIJNS5_1CILi64EEES8_NS7_ILi192EEEEEENS_10bfloat16_tEfNS_4arch4Sm80ELb0ELb0ELb0ELb1ELb0ELb0ELb0ELb0ELi2ELi2ELi2ELi2ELb1EEENS1_21CollectiveEpilogueBwdISA_SB_SD_Li256ELb1ELb0ELi4EEENS1_19SingleTileSchedulerILb1ELb0ELb0ELi64EEEEEEEEEvNT_6ParamsE --------------------------
	.section	.nv.constant0._ZN7cutlass13device_kernelIN5flash19enable_sm80_to_sm89INS1_16FlashAttnBwdSm80INS1_25CollectiveMainloopBwdSm80ILi1ELi1EN4cute5tupleIJNS5_1CILi64EEES8_NS7_ILi192EEEEEENS_10bfloat16_tEfNS_4arch4Sm80ELb0ELb0ELb0ELb1ELb0ELb0ELb0ELb0ELi2ELi2ELi2ELi2ELb1EEENS1_21CollectiveEpilogueBwdISA_SB_SD_Li256ELb1ELb0ELi4EEENS1_19SingleTileSchedulerILb1ELb0ELb0ELi64EEEEEEEEEvNT_6ParamsE,"a",@progbits
	.sectionflags	@""
	.align	4
.nv.constant0._ZN7cutlass13device_kernelIN5flash19enable_sm80_to_sm89INS1_16FlashAttnBwdSm80INS1_25CollectiveMainloopBwdSm80ILi1ELi1EN4cute5tupleIJNS5_1CILi64EEES8_NS7_ILi192EEEEEENS_10bfloat16_tEfNS_4arch4Sm80ELb0ELb0ELb0ELb1ELb0ELb0ELb0ELb0ELi2ELi2ELi2ELi2ELb1EEENS1_21CollectiveEpilogueBwdISA_SB_SD_Li256ELb1ELb0ELi4EEENS1_19SingleTileSchedulerILb1ELb0ELb0ELi64EEEEEEEEEvNT_6ParamsE:
	.zero		976


//--------------------- .nv.constant0._ZN7cutlass13device_kernelIN5flash19enable_sm80_to_sm89INS1_16FlashAttnBwdSm80INS1_25CollectiveMainloopBwdSm80ILi1ELi1EN4cute5tupleIJNS5_1CILi64EEES8_NS7_ILi192EEEEEENS_10bfloat16_tEfNS_4arch4Sm80ELb0ELb0ELb0ELb1ELb1ELb0ELb0ELb0ELi2ELi2ELi2ELi2ELb1EEENS1_21CollectiveEpilogueBwdISA_SB_SD_Li256ELb1ELb0ELi4EEENS1_19SingleTileSchedulerILb1ELb0ELb0ELi64EEEEEEEEEvNT_6ParamsE --------------------------
	.section	.nv.constant0._ZN7cutlass13device_kernelIN5flash19enable_sm80_to_sm89INS1_16FlashAttnBwdSm80INS1_25CollectiveMainloopBwdSm80ILi1ELi1EN4cute5tupleIJNS5_1CILi64EEES8_NS7_ILi192EEEEEENS_10bfloat16_tEfNS_4arch4Sm80ELb0ELb0ELb0ELb1ELb1ELb0ELb0ELb0ELi2ELi2ELi2ELi2ELb1EEENS1_21CollectiveEpilogueBwdISA_SB_SD_Li256ELb1ELb0ELi4EEENS1_19SingleTileSchedulerILb1ELb0ELb0ELi64EEEEEEEEEvNT_6ParamsE,"a",@progbits
	.sectionflags	@""
	.align	4
.nv.constant0._ZN7cutlass13device_kernelIN5flash19enable_sm80_to_sm89INS1_16FlashAttnBwdSm80INS1_25CollectiveMainloopBwdSm80ILi1ELi1EN4cute5tupleIJNS5_1CILi64EEES8_NS7_ILi192EEEEEENS_10bfloat16_tEfNS_4arch4Sm80ELb0ELb0ELb0ELb1ELb1ELb0ELb0ELb0ELi2ELi2ELi2ELi2ELb1EEENS1_21CollectiveEpilogueBwdISA_SB_SD_Li256ELb1ELb0ELi4EEENS1_19SingleTileSchedulerILb1ELb0ELb0ELi64EEEEEEEEEvNT_6ParamsE:
	.zero		976


//--------------------- .nv.constant0._ZN7cutlass13device_kernelIN5flash19enable_sm80_to_sm89INS1_16FlashAttnBwdSm80INS1_25CollectiveMainloopBwdSm80ILi1ELi1EN4cute5tupleIJNS5_1CILi64EEES8_NS7_ILi192EEEEEENS_10bfloat16_tEfNS_4arch4Sm80ELb0ELb0ELb0ELb1ELb0ELb0ELb0ELb0ELi2ELi2ELi2ELi2ELb1EEENS1_24CollectiveEpilogueBwdGQAISA_fSD_Li256ELb1ELb0EEENS1_19SingleTileSchedulerILb1ELb0ELb0ELi64EEEEEEEEEvNT_6ParamsE --------------------------
	.section	.nv.constant0._ZN7cutlass13device_kernelIN5flash19enable_sm80_to_sm89INS1_16FlashAttnBwdSm80INS1_25CollectiveMainloopBwdSm80ILi1ELi1EN4cute5tupleIJNS5_1CILi64EEES8_NS7_ILi192EEEEEENS_10bfloat16_tEfNS_4arch4Sm80ELb0ELb0ELb0ELb1ELb0ELb0ELb0ELb0ELi2ELi2ELi2ELi2ELb1EEENS1_24CollectiveEpilogueBwdGQAISA_fSD_Li256ELb1ELb0EEENS1_19SingleTileSchedulerILb1ELb0ELb0ELi64EEEEEEEEEvNT_6ParamsE,"a",@progbits
	.sectionflags	@""
	.align	4
.nv.constant0._ZN7cutlass13device_kernelIN5flash19enable_sm80_to_sm89INS1_16FlashAttnBwdSm80INS1_25CollectiveMainloopBwdSm80ILi1ELi1EN4cute5tupleIJNS5_1CILi64EEES8_NS7_ILi192EEEEEENS_10bfloat16_tEfNS_4arch4Sm80ELb0ELb0ELb0ELb1ELb0ELb0ELb0ELb0ELi2ELi2ELi2ELi2ELb1EEENS1_24CollectiveEpilogueBwdGQAISA_fSD_Li256ELb1ELb0EEENS1_19SingleTileSchedulerILb1ELb0ELb0ELi64EEEEEEEEEvNT_6ParamsE:
	.zero		984


//--------------------- .nv.constant0._ZN7cutlass13device_kernelIN5flash19enable_sm80_to_sm89INS1_16FlashAttnBwdSm80INS1_25CollectiveMainloopBwdSm80ILi1ELi1EN4cute5tupleIJNS5_1CILi64EEES8_NS7_ILi192EEEEEENS_10bfloat16_tEfNS_4arch4Sm80ELb0ELb0ELb0ELb1ELb1ELb0ELb0ELb0ELi2ELi2ELi2ELi2ELb1EEENS1_24CollectiveEpilogueBwdGQAISA_fSD_Li256ELb1ELb1EEENS1_19SingleTileSchedulerILb1ELb0ELb0ELi64EEEEEEEEEvNT_6ParamsE --------------------------
	.section	.nv.constant0._ZN7cutlass13device_kernelIN5flash19enable_sm80_to_sm89INS1_16FlashAttnBwdSm80INS1_25CollectiveMainloopBwdSm80ILi1ELi1EN4cute5tupleIJNS5_1CILi64EEES8_NS7_ILi192EEEEEENS_10bfloat16_tEfNS_4arch4Sm80ELb0ELb0ELb0ELb1ELb1ELb0ELb0ELb0ELi2ELi2ELi2ELi2ELb1EEENS1_24CollectiveEpilogueBwdGQAISA_fSD_Li256ELb1ELb1EEENS1_19SingleTileSchedulerILb1ELb0ELb0ELi64EEEEEEEEEvNT_6ParamsE,"a",@progbits
	.sectionflags	@""
	.align	4
.nv.constant0._ZN7cutlass13device_kernelIN5flash19enable_sm80_to_sm89INS1_16FlashAttnBwdSm80INS1_25CollectiveMainloopBwdSm80ILi1ELi1EN4cute5tupleIJNS5_1CILi64EEES8_NS7_ILi192EEEEEENS_10bfloat16_tEfNS_4arch4Sm80ELb0ELb0ELb0ELb1ELb1ELb0ELb0ELb0ELi2ELi2ELi2ELi2ELb1EEENS1_24CollectiveEpilogueBwdGQAISA_fSD_Li256ELb1ELb1EEENS1_19SingleTileSchedulerILb1ELb0ELb0ELi64EEEEEEEEEvNT_6ParamsE:
	.zero		984


//--------------------- .nv.constant0._ZN7cutlass13device_kernelIN5flash19enable_sm80_to_sm89INS1_16FlashAttnBwdSm80INS1_25CollectiveMainloopBwdSm80ILi1ELi1EN4cute5tupleIJNS5_1CILi64EEES8_NS7_ILi192EEEEEENS_10bfloat16_tEfNS_4arch4Sm80ELb0ELb1ELb0ELb0ELb0ELb0ELb0ELb0ELi2ELi2ELi2ELi2ELb1EEENS1_21CollectiveEpilogueBwdISA_SB_SD_Li256ELb0ELb0ELi4EEENS1_19SingleTileSchedulerILb0ELb0ELb0ELi64EEEEEEEEEvNT_6ParamsE --------------------------
	.section	.nv.constant0._ZN7cutlass13device_kernelIN5flash19enable_sm80_to_sm89INS1_16FlashAttnBwdSm80INS1_25CollectiveMainloopBwdSm80ILi1ELi1EN4cute5tupleIJNS5_1CILi64EEES8_NS7_ILi192EEEEEENS_10bfloat16_tEfNS_4arch4Sm80ELb0ELb1ELb0ELb0ELb0ELb0ELb0ELb0ELi2ELi2ELi2ELi2ELb1EEENS1_21CollectiveEpilogueBwdISA_SB_SD_Li256ELb0ELb0ELi4EEENS1_19SingleTileSchedulerILb0ELb0ELb0ELi64EEEEEEEEEvNT_6ParamsE,"a",@progbits
	.sectionflags	@""
	.align	4
.nv.constant0._ZN7cutlass13device_kernelIN5flash19enable_sm80_to_sm89INS1_16FlashAttnBwdSm80INS1_25CollectiveMainloopBwdSm80ILi1ELi1EN4cute5tupleIJNS5_1CILi64EEES8_NS7_ILi192EEEEEENS_10bfloat16_tEfNS_4arch4Sm80ELb0ELb1ELb0ELb0ELb0ELb0ELb0ELb0ELi2ELi2ELi2ELi2ELb1EEENS1_21CollectiveEpilogueBwdISA_SB_SD_Li256ELb0ELb0ELi4EEENS1_19SingleTileSchedulerILb0ELb0ELb0ELi64EEEEEEEEEvNT_6ParamsE:
	.zero		976


//--------------------- .nv.constant0._ZN7cutlass13device_kernelIN5flash19enable_sm80_to_sm89INS1_16FlashAttnBwdSm80INS1_25CollectiveMainloopBwdSm80ILi1ELi1EN4cute5tupleIJNS5_1CILi64EEES8_NS7_ILi192EEEEEENS_10bfloat16_tEfNS_4arch4Sm80ELb0ELb1ELb0ELb0ELb1ELb0ELb0ELb0ELi2ELi2ELi2ELi2ELb1EEENS1_21CollectiveEpilogueBwdISA_SB_SD_Li256ELb0ELb0ELi4EEENS1_19SingleTileSchedulerILb0ELb0ELb0ELi64EEEEEEEEEvNT_6ParamsE --------------------------
	.section	.nv.constant0._ZN7cutlass13device_kernelIN5flash19enable_sm80_to_sm89INS1_16FlashAttnBwdSm80INS1_25CollectiveMainloopBwdSm80ILi1ELi1EN4cute5tupleIJNS5_1CILi64EEES8_NS7_ILi192EEEEEENS_10bfloat16_tEfNS_4arch4Sm80ELb0ELb1ELb0ELb0ELb1ELb0ELb0ELb0ELi2ELi2ELi2ELi2ELb1EEENS1_21CollectiveEpilogueBwdISA_SB_SD_Li256ELb0ELb0ELi4EEENS1_19SingleTileSchedulerILb0ELb0ELb0ELi64EEEEEEEEEvNT_6ParamsE,"a",@progbits
	.sectionflags	@""
	.align	4
.nv.constant0._ZN7cutlass13device_kernelIN5flash19enable_sm80_to_sm89INS1_16FlashAttnBwdSm80INS1_25CollectiveMainloopBwdSm80ILi1ELi1EN4cute5tupleIJNS5_1CILi64EEES8_NS7_ILi192EEEEEENS_10bfloat16_tEfNS_4arch4Sm80ELb0ELb1ELb0ELb0ELb1ELb0ELb0ELb0ELi2ELi2ELi2ELi2ELb1EEENS1_21CollectiveEpilogueBwdISA_SB_SD_Li256ELb0ELb0ELi4EEENS1_19SingleTileSchedulerILb0ELb0ELb0ELi64EEEEEEEEEvNT_6ParamsE:
	.zero		976


//--------------------- .nv.constant0._ZN7cutlass13device_kernelIN5flash19enable_sm80_to_sm89INS1_16FlashAttnBwdSm80INS1_25CollectiveMainloopBwdSm80ILi1ELi1EN4cute5tupleIJNS5_1CILi64EEES8_NS7_ILi192EEEEEENS_10bfloat16_tEfNS_4arch4Sm80ELb0ELb1ELb0ELb0ELb0ELb0ELb0ELb0ELi2ELi2ELi2ELi2ELb1EEENS1_24CollectiveEpilogueBwdGQAISA_fSD_Li256ELb0ELb0EEENS1_19SingleTileSchedulerILb0ELb0ELb0ELi64EEEEEEEEEvNT_6ParamsE --------------------------
	.section	.nv.constant0._ZN7cutlass13device_kernelIN5flash19enable_sm80_to_sm89INS1_16FlashAttnBwdSm80INS1_25CollectiveMainloopBwdSm80ILi1ELi1EN4cute5tupleIJNS5_1CILi64EEES8_NS7_ILi192EEEEEENS_10bfloat16_tEfNS_4arch4Sm80ELb0ELb1ELb0ELb0ELb0ELb0ELb0ELb0ELi2ELi2ELi2ELi2ELb1EEENS1_24CollectiveEpilogueBwdGQAISA_fSD_Li256ELb0ELb0EEENS1_19SingleTileSchedulerILb0ELb0ELb0ELi64EEEEEEEEEvNT_6ParamsE,"a",@progbits
	.sectionflags	@""
	.align	4
.nv.constant0._ZN7cutlass13device_kernelIN5flash19enable_sm80_to_sm89INS1_16FlashAttnBwdSm80INS1_25CollectiveMainloopBwdSm80ILi1ELi1EN4cute5tupleIJNS5_1CILi64EEES8_NS7_ILi192EEEEEENS_10bfloat16_tEfNS_4arch4Sm80ELb0ELb1ELb0ELb0ELb0ELb0ELb0ELb0ELi2ELi2ELi2ELi2ELb1EEENS1_24CollectiveEpilogueBwdGQAISA_fSD_Li256ELb0ELb0EEENS1_19SingleTileSchedulerILb0ELb0ELb0ELi64EEEEEEEEEvNT_6ParamsE:
	.zero		984


//--------------------- .nv.constant0._ZN7cutlass13device_kernelIN5flash19enable_sm80_to_sm89INS1_16FlashAttnBwdSm80INS1_25CollectiveMainloopBwdSm80ILi1ELi1EN4cute5tupleIJNS5_1CILi64EEES8_NS7_ILi192EEEEEENS_10bfloat16_tEfNS_4arch4Sm80ELb0ELb1ELb0ELb0ELb1ELb0ELb0ELb0ELi2ELi2ELi2ELi2ELb1EEENS1_24CollectiveEpilogueBwdGQAISA_fSD_Li256ELb0ELb1EEENS1_19SingleTileSchedulerILb0ELb0ELb0ELi64EEEEEEEEEvNT_6ParamsE --------------------------
	.section	.nv.constant0._ZN7cutlass13device_kernelIN5flash19enable_sm80_to_sm89INS1_16FlashAttnBwdSm80INS1_25CollectiveMainloopBwdSm80ILi1ELi1EN4cute5tupleIJNS5_1CILi64EEES8_NS7_ILi192EEEEEENS_10bfloat16_tEfNS_4arch4Sm80ELb0ELb1ELb0ELb0ELb1ELb0ELb0ELb0ELi2ELi2ELi2ELi2ELb1EEENS1_24CollectiveEpilogueBwdGQAISA_fSD_Li256ELb0ELb1EEENS1_19SingleTileSchedulerILb0ELb0ELb0ELi64EEEEEEEEEvNT_6ParamsE,"a",@progbits
	.sectionflags	@""
	.align	4
.nv.constant0._ZN7cutlass13device_kernelIN5flash19enable_sm80_to_sm89INS1_16FlashAttnBwdSm80INS1_25CollectiveMainloopBwdSm80ILi1ELi1EN4cute5tupleIJNS5_1CILi64EEES8_NS7_ILi192EEEEEENS_10bfloat16_tEfNS_4arch4Sm80ELb0ELb1ELb0ELb0ELb1ELb0ELb0ELb0ELi2ELi2ELi2ELi2ELb1EEENS1_24CollectiveEpilogueBwdGQAISA_fSD_Li256ELb0ELb1EEENS1_19SingleTileSchedulerILb0ELb0ELb0ELi64EEEEEEEEEvNT_6ParamsE:
	.zero		984


//--------------------- .nv.constant0._ZN7cutlass13device_kernelIN5flash19enable_sm80_to_sm89INS1_16FlashAttnBwdSm80INS1_25CollectiveMainloopBwdSm80ILi1ELi1EN4cute5tupleIJNS5_1CILi64EEES8_NS7_ILi192EEEEEENS_10bfloat16_tEfNS_4arch4Sm80ELb0ELb1ELb0ELb1ELb0ELb0ELb0ELb0ELi2ELi2ELi2ELi2ELb1EEENS1_21CollectiveEpilogueBwdISA_SB_SD_Li256ELb1ELb0ELi4EEENS1_19SingleTileSchedulerILb1ELb0ELb0ELi64EEEEEEEEEvNT_6ParamsE --------------------------
	.section	.nv.constant0._ZN7cutlass13device_kernelIN5flash19enable_sm80_to_sm89INS1_16FlashAttnBwdSm80INS1_25CollectiveMainloopBwdSm80ILi1ELi1EN4cute5tupleIJNS5_1CILi64EEES8_NS7_ILi192EEEEEENS_10bfloat16_tEfNS_4arch4Sm80ELb0ELb1ELb0ELb1ELb0ELb0ELb0ELb0ELi2ELi2ELi2ELi2ELb1EEENS1_21CollectiveEpilogueBwdISA_SB_SD_Li256ELb1ELb0ELi4EEENS1_19SingleTileSchedulerILb1ELb0ELb0ELi64EEEEEEEEEvNT_6ParamsE,"a",@progbits
	.sectionflags	@""
	.align	4
.nv.constant0._ZN7cutlass13device_kernelIN5flash19enable_sm80_to_sm89INS1_16FlashAttnBwdSm80INS1_25CollectiveMainloopBwdSm80ILi1ELi1EN4cute5tupleIJNS5_1CILi64EEES8_NS7_ILi192EEEEEENS_10bfloat16_tEfNS_4arch4Sm80ELb0ELb1ELb0ELb1ELb0ELb0ELb0ELb0ELi2ELi2ELi2ELi2ELb1EEENS1_21CollectiveEpilogueBwdISA_SB_SD_Li256ELb1ELb0ELi4EEENS1_19SingleTileSchedulerILb1ELb0ELb0ELi64EEEEEEEEEvNT_6ParamsE:
	.zero		976


//--------------------- .nv.constant0._ZN7cutlass13device_kernelIN5flash19enable_sm80_to_sm89INS1_16FlashAttnBwdSm80INS1_25CollectiveMainloopBwdSm80ILi1ELi1EN4cute5tupleIJNS5_1CILi64EEES8_NS7_ILi192EEEEEENS_10bfloat16_tEfNS_4arch4Sm80ELb0ELb1ELb0ELb1ELb1ELb0ELb0ELb0ELi2ELi2ELi2ELi2ELb1EEENS1_21CollectiveEpilogueBwdISA_SB_SD_Li256ELb1ELb0ELi4EEENS1_19SingleTileSchedulerILb1ELb0ELb0ELi64EEEEEEEEEvNT_6ParamsE --------------------------
	.section	.nv.constant0._ZN7cutlass13device_kernelIN5flash19enable_sm80_to_sm89INS1_16FlashAttnBwdSm80INS1_25CollectiveMainloopBwdSm80ILi1ELi1EN4cute5tupleIJNS5_1CILi64EEES8_NS7_ILi192EEEEEENS_10bfloat16_tEfNS_4arch4Sm80ELb0ELb1ELb0ELb1ELb1ELb0ELb0ELb0ELi2ELi2ELi2ELi2ELb1EEENS1_21CollectiveEpilogueBwdISA_SB_SD_Li256ELb1ELb0ELi4EEENS1_19SingleTileSchedulerILb1ELb0ELb0ELi64EEEEEEEEEvNT_6ParamsE,"a",@progbits
	.sectionflags	@""
	.align	4
.nv.constant0._ZN7cutlass13device_kernelIN5flash19enable_sm80_to_sm89INS1_16FlashAttnBwdSm80INS1_25CollectiveMainloopBwdSm80ILi1ELi1EN4cute5tupleIJNS5_1CILi64EEES8_NS7_ILi192EEEEEENS_10bfloat16_tEfNS_4arch4Sm80ELb0ELb1ELb0ELb1ELb1ELb0ELb0ELb0ELi2ELi2ELi2ELi2ELb1EEENS1_21CollectiveEpilogueBwdISA_SB_SD_Li256ELb1ELb0ELi4EEENS1_19SingleTileSchedulerILb1ELb0ELb0ELi64EEEEEEEEEvNT_6ParamsE:
	.zero		976


//--------------------- .nv.constant0._ZN7cutlass13device_kernelIN5flash19enable_sm80_to_sm89INS1_16FlashAttnBwdSm80INS1_25CollectiveMainloopBwdSm80ILi1ELi1EN4cute5tupleIJNS5_1CILi64EEES8_NS7_ILi192EEEEEENS_10bfloat16_tEfNS_4arch4Sm80ELb0ELb1ELb0ELb1ELb0ELb0ELb0ELb0ELi2ELi2ELi2ELi2ELb1EEENS1_24CollectiveEpilogueBwdGQAISA_fSD_Li256ELb1ELb0EEENS1_19SingleTileSchedulerILb1ELb0ELb0ELi64EEEEEEEEEvNT_6ParamsE --------------------------
	.section	.nv.constant0._ZN7cutlass13device_kernelIN5flash19enable_sm80_to_sm89INS1_16FlashAttnBwdSm80INS1_25CollectiveMainloopBwdSm80ILi1ELi1EN4cute5tupleIJNS5_1CILi64EEES8_NS7_ILi192EEEEEENS_10bfloat16_tEfNS_4arch4Sm80ELb0ELb1ELb0ELb1ELb0ELb0ELb0ELb0ELi2ELi2ELi2ELi2ELb1EEENS1_24CollectiveEpilogueBwdGQAISA_fSD_Li256ELb1ELb0EEENS1_19SingleTileSchedulerILb1ELb0ELb0ELi64EEEEEEEEEvNT_6ParamsE,"a",@progbits
	.sectionflags	@""
	.align	4
.nv.constant0._ZN7cutlass13device_kernelIN5flash19enable_sm80_to_sm89INS1_16FlashAttnBwdSm80INS1_25CollectiveMainloopBwdSm80ILi1ELi1EN4cute5tupleIJNS5_1CILi64EEES8_NS7_ILi192EEEEEENS_10bfloat16_tEfNS_4arch4Sm80ELb0ELb1ELb0ELb1ELb0ELb0ELb0ELb0ELi2ELi2ELi2ELi2ELb1EEENS1_24CollectiveEpilogueBwdGQAISA_fSD_Li256ELb1ELb0EEENS1_19SingleTileSchedulerILb1ELb0ELb0ELi64EEEEEEEEEvNT_6ParamsE:
	.zero		984


//--------------------- .nv.constant0._ZN7cutlass13device_kernelIN5flash19enable_sm80_to_sm89INS1_16FlashAttnBwdSm80INS1_25CollectiveMainloopBwdSm80ILi1ELi1EN4cute5tupleIJNS5_1CILi64EEES8_NS7_ILi192EEEEEENS_10bfloat16_tEfNS_4arch4Sm80ELb0ELb1ELb0ELb1ELb1ELb0ELb0ELb0ELi2ELi2ELi2ELi2ELb1EEENS1_24CollectiveEpilogueBwdGQAISA_fSD_Li256ELb1ELb1EEENS1_19SingleTileSchedulerILb1ELb0ELb0ELi64EEEEEEEEEvNT_6ParamsE --------------------------
	.section	.nv.constant0._ZN7cutlass13device_kernelIN5flash19enable_sm80_to_sm89INS1_16FlashAttnBwdSm80INS1_25CollectiveMainloopBwdSm80ILi1ELi1EN4cute5tupleIJNS5_1CILi64EEES8_NS7_ILi192EEEEEENS_10bfloat16_tEfNS_4arch4Sm80ELb0ELb1ELb0ELb1ELb1ELb0ELb0ELb0ELi2ELi2ELi2ELi2ELb1EEENS1_24CollectiveEpilogueBwdGQAISA_fSD_Li256ELb1ELb1EEENS1_19SingleTileSchedulerILb1ELb0ELb0ELi64EEEEEEEEEvNT_6ParamsE,"a",@progbits
	.sectionflags	@""
	.align	4
.nv.constant0._ZN7cutlass13device_kernelIN5flash19enable_sm80_to_sm89INS1_16FlashAttnBwdSm80INS1_25CollectiveMainloopBwdSm80ILi1ELi1EN4cute5tupleIJNS5_1CILi64EEES8_NS7_ILi192EEEEEENS_10bfloat16_tEfNS_4arch4Sm80ELb0ELb1ELb0ELb1ELb1ELb0ELb0ELb0ELi2ELi2ELi2ELi2ELb1EEENS1_24CollectiveEpilogueBwdGQAISA_fSD_Li256ELb1ELb1EEENS1_19SingleTileSchedulerILb1ELb0ELb0ELi64EEEEEEEEEvNT_6ParamsE:
	.zero		984


//--------------------- .nv.constant0._ZN7cutlass13device_kernelIN5flash19enable_sm80_to_sm89INS1_16FlashAttnBwdSm80INS1_25CollectiveMainloopBwdSm80ILi1ELi1EN4cute5tupleIJNS5_1CILi64EEES8_NS7_ILi192EEEEEENS_10bfloat16_tEfNS_4arch4Sm80ELb1ELb0ELb0ELb0ELb0ELb0ELb0ELb0ELi2ELi2ELi2ELi2ELb1EEENS1_21CollectiveEpilogueBwdISA_SB_SD_Li256ELb0ELb0ELi4EEENS1_25SingleTileBwdLPTSchedulerILb0ELi64ELb0EEEEEEEEEvNT_6ParamsE --------------------------
	.section	.nv.constant0._ZN7cutlass13device_kernelIN5flash19enable_sm80_to_sm89INS1_16FlashAttnBwdSm80INS1_25CollectiveMainloopBwdSm80ILi1ELi1EN4cute5tupleIJNS5_1CILi64EEES8_NS7_ILi192EEEEEENS_10bfloat16_tEfNS_4arch4Sm80ELb1ELb0ELb0ELb0ELb0ELb0ELb0ELb0ELi2ELi2ELi2ELi2ELb1EEENS1_21CollectiveEpilogueBwdISA_SB_SD_Li256ELb0ELb0ELi4EEENS1_25SingleTileBwdLPTSchedulerILb0ELi64ELb0EEEEEEEEEvNT_6ParamsE,"a",@progbits
	.sectionflags	@""
	.align	4
.nv.constant0._ZN7cutlass13device_kernelIN5flash19enable_sm80_to_sm89INS1_16FlashAttnBwdSm80INS1_25CollectiveMainloopBwdSm80ILi1ELi1EN4cute5tupleIJNS5_1CILi64EEES8_NS7_ILi192EEEEEENS_10bfloat16_tEfNS_4arch4Sm80ELb1ELb0ELb0ELb0ELb0ELb0ELb0ELb0ELi2ELi2ELi2ELi2ELb1EEENS1_21CollectiveEpilogueBwdISA_SB_SD_Li256ELb0ELb0ELi4EEENS1_25SingleTileBwdLPTSchedulerILb0ELi64ELb0EEEEEEEEEvNT_6ParamsE:
	.zero		1000


//--------------------- .nv.constant0._ZN7cutlass13device_kernelIN5flash19enable_sm80_to_sm89INS1_16FlashAttnBwdSm80INS1_25CollectiveMainloopBwdSm80ILi1ELi1EN4cute5tupleIJNS5_1CILi64EEES8_NS7_ILi192EEEEEENS_10bfloat16_tEfNS_4arch4Sm80ELb1ELb0ELb0ELb0ELb1ELb0ELb0ELb0ELi2ELi2ELi2ELi2ELb1EEENS1_21CollectiveEpilogueBwdISA_SB_SD_Li256ELb0ELb0ELi4EEENS1_25SingleTileBwdLPTSchedulerILb0ELi64ELb1EEEEEEEEEvNT_6ParamsE --------------------------
	.section	.nv.constant0._ZN7cutlass13device_kernelIN5flash19enable_sm80_to_sm89INS1_16FlashAttnBwdSm80INS1_25CollectiveMainloopBwdSm80ILi1ELi1EN4cute5tupleIJNS5_1CILi64EEES8_NS7_ILi192EEEEEENS_10bfloat16_tEfNS_4arch4Sm80ELb1ELb0ELb0ELb0ELb1ELb0ELb0ELb0ELi2ELi2ELi2ELi2ELb1EEENS1_21CollectiveEpilogueBwdISA_SB_SD_Li256ELb0ELb0ELi4EEENS1_25SingleTileBwdLPTSchedulerILb0ELi64ELb1EEEEEEEEEvNT_6ParamsE,"a",@progbits
	.sectionflags	@""
	.align	4
.nv.constant0._ZN7cutlass13device_kernelIN5flash19enable_sm80_to_sm89INS1_16FlashAttnBwdSm80INS1_25CollectiveMainloopBwdSm80ILi1ELi1EN4cute5tupleIJNS5_1CILi64EEES8_NS7_ILi192EEEEEENS_10bfloat16_tEfNS_4arch4Sm80ELb1ELb0ELb0ELb0ELb1ELb0ELb0ELb0ELi2ELi2ELi2ELi2ELb1EEENS1_21CollectiveEpilogueBwdISA_SB_SD_Li256ELb0ELb0ELi4EEENS1_25SingleTileBwdLPTSchedulerILb0ELi64ELb1EEEEEEEEEvNT_6ParamsE:
	.zero		1000


//--------------------- .nv.constant0._ZN7cutlass13device_kernelIN5flash19enable_sm80_to_sm89INS1_16FlashAttnBwdSm80INS1_25CollectiveMainloopBwdSm80ILi1ELi1EN4cute5tupleIJNS5_1CILi64EEES8_NS7_ILi192EEEEEENS_10bfloat16_tEfNS_4arch4Sm80ELb1ELb0ELb0ELb0ELb0ELb0ELb0ELb0ELi2ELi2ELi2ELi2ELb1EEENS1_24CollectiveEpilogueBwdGQAISA_fSD_Li256ELb0ELb0EEENS1_25SingleTileBwdLPTSchedulerILb0ELi64ELb0EEEEEEEEEvNT_6ParamsE --------------------------
	.section	.nv.constant0._ZN7cutlass13device_kernelIN5flash19enable_sm80_to_sm89INS1_16FlashAttnBwdSm80INS1_25CollectiveMainloopBwdSm80ILi1ELi1EN4cute5tupleIJNS5_1CILi64EEES8_NS7_ILi192EEEEEENS_10bfloat16_tEfNS_4arch4Sm80ELb1ELb0ELb0ELb0ELb0ELb0ELb0ELb0ELi2ELi2ELi2ELi2ELb1EEENS1_24CollectiveEpilogueBwdGQAISA_fSD_Li256ELb0ELb0EEENS1_25SingleTileBwdLPTSchedulerILb0ELi64ELb0EEEEEEEEEvNT_6ParamsE,"a",@progbits
	.sectionflags	@""
	.align	4
.nv.constant0._ZN7cutlass13device_kernelIN5flash19enable_sm80_to_sm89INS1_16FlashAttnBwdSm80INS1_25CollectiveMainloopBwdSm80ILi1ELi1EN4cute5tupleIJNS5_1CILi64EEES8_NS7_ILi192EEEEEENS_10bfloat16_tEfNS_4arch4Sm80ELb1ELb0ELb0ELb0ELb0ELb0ELb0ELb0ELi2ELi2ELi2ELi2ELb1EEENS1_24CollectiveEpilogueBwdGQAISA_fSD_Li256ELb0ELb0EEENS1_25SingleTileBwdLPTSchedulerILb0ELi64ELb0EEEEEEEEEvNT_6ParamsE:
	.zero		1008


//--------------------- .nv.constant0._ZN7cutlass13device_kernelIN5flash19enable_sm80_to_sm89INS1_16FlashAttnBwdSm80INS1_25CollectiveMainloopBwdSm80ILi1ELi1EN4cute5tupleIJNS5_1CILi64EEES8_NS7_ILi192EEEEEENS_10bfloat16_tEfNS_4arch4Sm80ELb1ELb0ELb0ELb0ELb1ELb0ELb0ELb0ELi2ELi2ELi2ELi2ELb1EEENS1_24CollectiveEpilogueBwdGQAISA_fSD_Li256ELb0ELb1EEENS1_25SingleTileBwdLPTSchedulerILb0ELi64ELb1EEEEEEEEEvNT_6ParamsE --------------------------
	.section	.nv.constant0._ZN7cutlass13device_kernelIN5flash19enable_sm80_to_sm89INS1_16FlashAttnBwdSm80INS1_25CollectiveMainloopBwdSm80ILi1ELi1EN4cute5tupleIJNS5_1CILi64EEES8_NS7_ILi192EEEEEENS_10bfloat16_tEfNS_4arch4Sm80ELb1ELb0ELb0ELb0ELb1ELb0ELb0ELb0ELi2ELi2ELi2ELi2ELb1EEENS1_24CollectiveEpilogueBwdGQAISA_fSD_Li256ELb0ELb1EEENS1_25SingleTileBwdLPTSchedulerILb0ELi64ELb1EEEEEEEEEvNT_6ParamsE,"a",@progbits
	.sectionflags	@""
	.align	4
.nv.constant0._ZN7cutlass13device_kernelIN5flash19enable_sm80_to_sm89INS1_16FlashAttnBwdSm80INS1_25CollectiveMainloopBwdSm80ILi1ELi1EN4cute5tupleIJNS5_1CILi64EEES8_NS7_ILi192EEEEEENS_10bfloat16_tEfNS_4arch4Sm80ELb1ELb0ELb0ELb0ELb1ELb0ELb0ELb0ELi2ELi2ELi2ELi2ELb1EEENS1_24CollectiveEpilogueBwdGQAISA_fSD_Li256ELb0ELb1EEENS1_25SingleTileBwdLPTSchedulerILb0ELi64ELb1EEEEEEEEEvNT_6ParamsE:
	.zero		1008


//--------------------- .nv.constant0._ZN7cutlass13device_kernelIN5flash19enable_sm80_to_sm89INS1_16FlashAttnBwdSm80INS1_25CollectiveMainloopBwdSm80ILi1ELi1EN4cute5tupleIJNS5_1CILi64EEES8_NS7_ILi192EEEEEENS_10bfloat16_tEfNS_4arch4Sm80ELb1ELb0ELb0ELb1ELb0ELb0ELb0ELb0ELi2ELi2ELi2ELi2ELb1EEENS1_21CollectiveEpilogueBwdISA_SB_SD_Li256ELb1ELb0ELi4EEENS1_25SingleTileBwdLPTSchedulerILb1ELi64ELb0EEEEEEEEEvNT_6ParamsE --------------------------
	.section	.nv.constant0._ZN7cutlass13device_kernelIN5flash19enable_sm80_to_sm89INS1_16FlashAttnBwdSm80INS1_25CollectiveMainloopBwdSm80ILi1ELi1EN4cute5tupleIJNS5_1CILi64EEES8_NS7_ILi192EEEEEENS_10bfloat16_tEfNS_4arch4Sm80ELb1ELb0ELb0ELb1ELb0ELb0ELb0ELb0ELi2ELi2ELi2ELi2ELb1EEENS1_21CollectiveEpilogueBwdISA_SB_SD_Li256ELb1ELb0ELi4EEENS1_25SingleTileBwdLPTSchedulerILb1ELi64ELb0EEEEEEEEEvNT_6ParamsE,"a",@progbits
	.sectionflags	@""
	.align	4
.nv.constant0._ZN7cutlass13device_kernelIN5flash19enable_sm80_to_sm89INS1_16FlashAttnBwdSm80INS1_25CollectiveMainloopBwdSm80ILi1ELi1EN4cute5tupleIJNS5_1CILi64EEES8_NS7_ILi192EEEEEENS_10bfloat16_tEfNS_4arch4Sm80ELb1ELb0ELb0ELb1ELb0ELb0ELb0ELb0ELi2ELi2ELi2ELi2ELb1EEENS1_21CollectiveEpilogueBwdISA_SB_SD_Li256ELb1ELb0ELi4EEENS1_25SingleTileBwdLPTSchedulerILb1ELi64ELb0EEEEEEEEEvNT_6ParamsE:
	.zero		1000


//--------------------- .nv.constant0._ZN7cutlass13device_kernelIN5flash19enable_sm80_to_sm89INS1_16FlashAttnBwdSm80INS1_25CollectiveMainloopBwdSm80ILi1ELi1EN4cute5tupleIJNS5_1CILi64EEES8_NS7_ILi192EEEEEENS_10bfloat16_tEfNS_4arch4Sm80ELb1ELb0ELb0ELb1ELb1ELb0ELb0ELb0ELi2ELi2ELi2ELi2ELb1EEENS1_21CollectiveEpilogueBwdISA_SB_SD_Li256ELb1ELb0ELi4EEENS1_25SingleTileBwdLPTSchedulerILb1ELi64ELb1EEEEEEEEEvNT_6ParamsE --------------------------
	.section	.nv.constant0._ZN7cutlass13device_kernelIN5flash19enable_sm80_to_sm89INS1_16FlashAttnBwdSm80INS1_25CollectiveMainloopBwdSm80ILi1ELi1EN4cute5tupleIJNS5_1CILi64EEES8_NS7_ILi192EEEEEENS_10bfloat16_tEfNS_4arch4Sm80ELb1ELb0ELb0ELb1ELb1ELb0ELb0ELb0ELi2ELi2ELi2ELi2ELb1EEENS1_21CollectiveEpilogueBwdISA_SB_SD_Li256ELb1ELb0ELi4EEENS1_25SingleTileBwdLPTSchedulerILb1ELi64ELb1EEEEEEEEEvNT_6ParamsE,"a",@progbits
	.sectionflags	@""
	.align	4
.nv.constant0._ZN7cutlass13device_kernelIN5flash19enable_sm80_to_sm89INS1_16FlashAttnBwdSm80INS1_25CollectiveMainloopBwdSm80ILi1ELi1EN4cute5tupleIJNS5_1CILi64EEES8_NS7_ILi192EEEEEENS_10bfloat16_tEfNS_4arch4Sm80ELb1ELb0ELb0ELb1ELb1ELb0ELb0ELb0ELi2ELi2ELi2ELi2ELb1EEENS1_21CollectiveEpilogueBwdISA_SB_SD_Li256ELb1ELb0ELi4EEENS1_25SingleTileBwdLPTSchedulerILb1ELi64ELb1EEEEEEEEEvNT_6ParamsE:
	.zero		1000


//--------------------- .nv.constant0._ZN7cutlass13device_kernelIN5flash19enable_sm80_to_sm89INS1_16FlashAttnBwdSm80INS1_25CollectiveMainloopBwdSm80ILi1ELi1EN4cute5tupleIJNS5_1CILi64EEES8_NS7_ILi192EEEEEENS_10bfloat16_tEfNS_4arch4Sm80ELb1ELb0ELb0ELb1ELb0ELb0ELb0ELb0ELi2ELi2ELi2ELi2ELb1EEENS1_24CollectiveEpilogueBwdGQAISA_fSD_Li256ELb1ELb0EEENS1_25SingleTileBwdLPTSchedulerILb1ELi64ELb0EEEEEEEEEvNT_6ParamsE --------------------------
	.section	.nv.constant0._ZN7cutlass13device_kernelIN5flash19enable_sm80_to_sm89INS1_16FlashAttnBwdSm80INS1_25CollectiveMainloopBwdSm80ILi1ELi1EN4cute5tupleIJNS5_1CILi64EEES8_NS7_ILi192EEEEEENS_10bfloat16_tEfNS_4arch4Sm80ELb1ELb0ELb0ELb1ELb0ELb0ELb0ELb0ELi2ELi2ELi2ELi2ELb1EEENS1_24CollectiveEpilogueBwdGQAISA_fSD_Li256ELb1ELb0EEENS1_25SingleTileBwdLPTSchedulerILb1ELi64ELb0EEEEEEEEEvNT_6ParamsE,"a",@progbits
	.sectionflags	@""
	.align	4
.nv.constant0._ZN7cutlass13device_kernelIN5flash19enable_sm80_to_sm89INS1_16FlashAttnBwdSm80INS1_25CollectiveMainloopBwdSm80ILi1ELi1EN4cute5tupleIJNS5_1CILi64EEES8_NS7_ILi192EEEEEENS_10bfloat16_tEfNS_4arch4Sm80ELb1ELb0ELb0ELb1ELb0ELb0ELb0ELb0ELi2ELi2ELi2ELi2ELb1EEENS1_24CollectiveEpilogueBwdGQAISA_fSD_Li256ELb1ELb0EEENS1_25SingleTileBwdLPTSchedulerILb1ELi64ELb0EEEEEEEEEvNT_6ParamsE:
	.zero		1008


//--------------------- .nv.constant0._ZN7cutlass13device_kernelIN5flash19enable_sm80_to_sm89INS1_16FlashAttnBwdSm80INS1_25CollectiveMainloopBwdSm80ILi1ELi1EN4cute5tupleIJNS5_1CILi64EEES8_NS7_ILi192EEEEEENS_10bfloat16_tEfNS_4arch4Sm80ELb1ELb0ELb0ELb1ELb1ELb0ELb0ELb0ELi2ELi2ELi2ELi2ELb1EEENS1_24CollectiveEpilogueBwdGQAISA_fSD_Li256ELb1ELb1EEENS1_25SingleTileBwdLPTSchedulerILb1ELi64ELb1EEEEEEEEEvNT_6ParamsE --------------------------
	.section	.nv.constant0._ZN7cutlass13device_kernelIN5flash19enable_sm80_to_sm89INS1_16FlashAttnBwdSm80INS1_25CollectiveMainloopBwdSm80ILi1ELi1EN4cute5tupleIJNS5_1CILi64EEES8_NS7_ILi192EEEEEENS_10bfloat16_tEfNS_4arch4Sm80ELb1ELb0ELb0ELb1ELb1ELb0ELb0ELb0ELi2ELi2ELi2ELi2ELb1EEENS1_24CollectiveEpilogueBwdGQAISA_fSD_Li256ELb1ELb1EEENS1_25SingleTileBwdLPTSchedulerILb1ELi64ELb1EEEEEEEEEvNT_6ParamsE,"a",@progbits
	.sectionflags	@""
	.align	4
.nv.constant0._ZN7cutlass13device_kernelIN5flash19enable_sm80_to_sm89INS1_16FlashAttnBwdSm80INS1_25CollectiveMainloopBwdSm80ILi1ELi1EN4cute5tupleIJNS5_1CILi64EEES8_NS7_ILi192EEEEEENS_10bfloat16_tEfNS_4arch4Sm80ELb1ELb0ELb0ELb1ELb1ELb0ELb0ELb0ELi2ELi2ELi2ELi2ELb1EEENS1_24CollectiveEpilogueBwdGQAISA_fSD_Li256ELb1ELb1EEENS1_25SingleTileBwdLPTSchedulerILb1ELi64ELb1EEEEEEEEEvNT_6ParamsE:
	.zero		1008


//--------------------- .nv.constant0._ZN7cutlass13device_kernelIN5flash19enable_sm80_to_sm89INS1_16FlashAttnBwdSm80INS1_25CollectiveMainloopBwdSm80ILi2ELi1EN4cute5tupleIJNS5_1CILi64EEENS7_ILi80EEENS7_ILi192EEEEEENS_10bfloat16_tEfNS_4arch4Sm80ELb0ELb0ELb0ELb0ELb0ELb0ELb1ELb0ELi2ELi4ELi2ELi2ELb0EEENS1_21CollectiveEpilogueBwdISB_SC_SE_Li256ELb0ELb1ELi4EEENS1_19SingleTileSchedulerILb0ELb0ELb0ELi80EEEEEEEEEvNT_6ParamsE --------------------------
	.section	.nv.constant0._ZN7cutlass13device_kernelIN5flash19enable_sm80_to_sm89INS1_16FlashAttnBwdSm80INS1_25CollectiveMainloopBwdSm80ILi2ELi1EN4cute5tupleIJNS5_1CILi64EEENS7_ILi80EEENS7_ILi192EEEEEENS_10bfloat16_tEfNS_4arch4Sm80ELb0ELb0ELb0ELb0ELb0ELb0ELb1ELb0ELi2ELi4ELi2ELi2ELb0EEENS1_21CollectiveEpilogueBwdISB_SC_SE_Li256ELb0ELb1ELi4EEENS1_19SingleTileSchedulerILb0ELb0ELb0ELi80EEEEEEEEEvNT_6ParamsE,"a",@progbits
	.sectionflags	@""
	.align	4
.nv.constant0._ZN7cutlass13device_kernelIN5flash19enable_sm80_to_sm89INS1_16FlashAttnBwdSm80INS1_25CollectiveMainloopBwdSm80ILi2ELi1EN4cute5tupleIJNS5_1CILi64EEENS7_ILi80EEENS7_ILi192EEEEEENS_10bfloat16_tEfNS_4arch4Sm80ELb0ELb0ELb0ELb0ELb0ELb0ELb1ELb0ELi2ELi4ELi2ELi2ELb0EEENS1_21CollectiveEpilogueBwdISB_SC_SE_Li256ELb0ELb1ELi4EEENS1_19SingleTileSchedulerILb0ELb0ELb0ELi80EEEEEEEEEvNT_6ParamsE:
	.zero		976


//--------------------- .nv.constant0._ZN7cutlass13device_kernelIN5flash19enable_sm80_to_sm89INS1_16FlashAttnBwdSm80INS1_25CollectiveMainloopBwdSm80ILi2ELi1EN4cute5tupleIJNS5_1CILi64EEENS7_ILi80EEENS7_ILi192EEEEEENS_10bfloat16_tEfNS_4arch4Sm80ELb0ELb0ELb0ELb0ELb1ELb0ELb1ELb0ELi2ELi4ELi2ELi2ELb0EEENS1_21CollectiveEpilogueBwdISB_SC_SE_Li256ELb0ELb1ELi4EEENS1_19SingleTileSchedulerILb0ELb0ELb0ELi80EEEEEEEEEvNT_6ParamsE --------------------------
	.section	.nv.constant0._ZN7cutlass13device_kernelIN5flash19enable_sm80_to_sm89INS1_16FlashAttnBwdSm80INS1_25CollectiveMainloopBwdSm80ILi2ELi1EN4cute5tupleIJNS5_1CILi64EEENS7_ILi80EEENS7_ILi192EEEEEENS_10bfloat16_tEfNS_4arch4Sm80ELb0ELb0ELb0ELb0ELb1ELb0ELb1ELb0ELi2ELi4ELi2ELi2ELb0EEENS1_21CollectiveEpilogueBwdISB_SC_SE_Li256ELb0ELb1ELi4EEENS1_19SingleTileSchedulerILb0ELb0ELb0ELi80EEEEEEEEEvNT_6ParamsE,"a",@progbits
	.sectionflags	@""
	.align	4
.nv.constant0._ZN7cutlass13device_kernelIN5flash19enable_sm80_to_sm89INS1_16FlashAttnBwdSm80INS1_25CollectiveMainloopBwdSm80ILi2ELi1EN4cute5tupleIJNS5_1CILi64EEENS7_ILi80EEENS7_ILi192EEEEEENS_10bfloat16_tEfNS_4arch4Sm80ELb0ELb0ELb0ELb0ELb1ELb0ELb1ELb0ELi2ELi4ELi2ELi2ELb0EEENS1_21CollectiveEpilogueBwdISB_SC_SE_Li256ELb0ELb1ELi4EEENS1_19SingleTileSchedulerILb0ELb0ELb0ELi80EEEEEEEEEvNT_6ParamsE:
	.zero		976


//--------------------- .nv.constant0._ZN7cutlass13device_kernelIN5flash19enable_sm80_to_sm89INS1_16FlashAttnBwdSm80INS1_25CollectiveMainloopBwdSm80ILi2ELi1EN4cute5tupleIJNS5_1CILi64EEENS7_ILi80EEENS7_ILi192EEEEEENS_10bfloat16_tEfNS_4arch4Sm80ELb0ELb0ELb0ELb0ELb0ELb0ELb1ELb0ELi2ELi4ELi2ELi2ELb0EEENS1_24CollectiveEpilogueBwdGQAISB_fSE_Li256ELb0ELb0EEENS1_19SingleTileSchedulerILb0ELb0ELb0ELi80EEEEEEEEEvNT_6ParamsE --------------------------
	.section	.nv.constant0._ZN7cutlass13device_kernelIN5flash19enable_sm80_to_sm89INS1_16FlashAttnBwdSm80INS1_25CollectiveMainloopBwdSm80ILi2ELi1EN4cute5tupleIJNS5_1CILi64EEENS7_ILi80EEENS7_ILi192EEEEEENS_10bfloat16_tEfNS_4arch4Sm80ELb0ELb0ELb0ELb0ELb0ELb0ELb1ELb0ELi2ELi4ELi2ELi2ELb0EEENS1_24CollectiveEpilogueBwdGQAISB_fSE_Li256ELb0ELb0EEENS1_19SingleTileSchedulerILb0ELb0ELb0ELi80EEEEEEEEEvNT_6ParamsE,"a",@progbits
	.sectionflags	@""
	.align	4
.nv.constant0._ZN7cutlass13device_kernelIN5flash19enable_sm80_to_sm89INS1_16FlashAttnBwdSm80INS1_25CollectiveMainloopBwdSm80ILi2ELi1EN4cute5tupleIJNS5_1CILi64EEENS7_ILi80EEENS7_ILi192EEEEEENS_10bfloat16_tEfNS_4arch4Sm80ELb0ELb0ELb0ELb0ELb0ELb0ELb1ELb0ELi2ELi4ELi2ELi2ELb0EEENS1_24CollectiveEpilogueBwdGQAISB_fSE_Li256ELb0ELb0EEENS1_19SingleTileSchedulerILb0ELb0ELb0ELi80EEEEEEEEEvNT_6ParamsE:
	.zero		984


//--------------------- .nv.constant0._ZN7cutlass13device_kernelIN5flash19enable_sm80_to_sm89INS1_16FlashAttnBwdSm80INS1_25CollectiveMainloopBwdSm80ILi2ELi1EN4cute5tupleIJNS5_1CILi64EEENS7_ILi80EEENS7_ILi192EEEEEENS_10bfloat16_tEfNS_4arch4Sm80ELb0ELb0ELb0ELb0ELb1ELb0ELb1ELb0ELi2ELi4ELi2ELi2ELb0EEENS1_24CollectiveEpilogueBwdGQAISB_fSE_Li256ELb0ELb1EEENS1_19SingleTileSchedulerILb0ELb0ELb0ELi80EEEEEEEEEvNT_6ParamsE --------------------------
	.section	.nv.constant0._ZN7cutlass13device_kernelIN5flash19enable_sm80_to_sm89INS1_16FlashAttnBwdSm80INS1_25CollectiveMainloopBwdSm80ILi2ELi1EN4cute5tupleIJNS5_1CILi64EEENS7_ILi80EEENS7_ILi192EEEEEENS_10bfloat16_tEfNS_4arch4Sm80ELb0ELb0ELb0ELb0ELb1ELb0ELb1ELb0ELi2ELi4ELi2ELi2ELb0EEENS1_24CollectiveEpilogueBwdGQAISB_fSE_Li256ELb0ELb1EEENS1_19SingleTileSchedulerILb0ELb0ELb0ELi80EEEEEEEEEvNT_6ParamsE,"a",@progbits
	.sectionflags	@""
	.align	4
.nv.constant0._ZN7cutlass13device_kernelIN5flash19enable_sm80_to_sm89INS1_16FlashAttnBwdSm80INS1_25CollectiveMainloopBwdSm80ILi2ELi1EN4cute5tupleIJNS5_1CILi64EEENS7_ILi80EEENS7_ILi192EEEEEENS_10bfloat16_tEfNS_4arch4Sm80ELb0ELb0ELb0ELb0ELb1ELb0ELb1ELb0ELi2ELi4ELi2ELi2ELb0EEENS1_24CollectiveEpilogueBwdGQAISB_fSE_Li256ELb0ELb1EEENS1_19SingleTileSchedulerILb0ELb0ELb0ELi80EEEEEEEEEvNT_6ParamsE:
	.zero		984


//--------------------- .nv.constant0._ZN7cutlass13device_kernelIN5flash19enable_sm80_to_sm89INS1_16FlashAttnBwdSm80INS1_25CollectiveMainloopBwdSm80ILi2ELi1EN4cute5tupleIJNS5_1CILi64EEENS7_ILi80EEENS7_ILi192EEEEEENS_10bfloat16_tEfNS_4arch4Sm80ELb0ELb0ELb0ELb1ELb0ELb0ELb1ELb0ELi2ELi4ELi2ELi2ELb0EEENS1_21CollectiveEpilogueBwdISB_SC_SE_Li256ELb1ELb1ELi4EEENS1_19SingleTileSchedulerILb1ELb0ELb0ELi80EEEEEEEEEvNT_6ParamsE --------------------------
	.section	.nv.constant0._ZN7cutlass13device_kernelIN5flash19enable_sm80_to_sm89INS1_16FlashAttnBwdSm80INS1_25CollectiveMainloopBwdSm80ILi2ELi1EN4cute5tupleIJNS5_1CILi64EEENS7_ILi80EEENS7_ILi192EEEEEENS_10bfloat16_tEfNS_4arch4Sm80ELb0ELb0ELb0ELb1ELb0ELb0ELb1ELb0ELi2ELi4ELi2ELi2ELb0EEENS1_21CollectiveEpilogueBwdISB_SC_SE_Li256ELb1ELb1ELi4EEENS1_19SingleTileSchedulerILb1ELb0ELb0ELi80EEEEEEEEEvNT_6ParamsE,"a",@progbits
	.sectionflags	@""
	.align	4
.nv.constant0._ZN7cutlass13device_kernelIN5flash19enable_sm80_to_sm89INS1_16FlashAttnBwdSm80INS1_25CollectiveMainloopBwdSm80ILi2ELi1EN4cute5tupleIJNS5_1CILi64EEENS7_ILi80EEENS7_ILi192EEEEEENS_10bfloat16_tEfNS_4arch4Sm80ELb0ELb0ELb0ELb1ELb0ELb0ELb1ELb0ELi2ELi4ELi2ELi2ELb0EEENS1_21CollectiveEpilogueBwdISB_SC_SE_Li256ELb1ELb1ELi4EEENS1_19SingleTileSchedulerILb1ELb0ELb0ELi80EEEEEEEEEvNT_6ParamsE:
	.zero		976


//--------------------- .nv.constant0._ZN7cutlass13device_kernelIN5flash19enable_sm80_to_sm89INS1_16FlashAttnBwdSm80INS1_25CollectiveMainloopBwdSm80ILi2ELi1EN4cute5tupleIJNS5_1CILi64EEENS7_ILi80EEENS7_ILi192EEEEEENS_10bfloat16_tEfNS_4arch4Sm80ELb0ELb0ELb0ELb1ELb1ELb0ELb1ELb0ELi2ELi4ELi2ELi2ELb0EEENS1_21CollectiveEpilogueBwdISB_SC_SE_Li256ELb1ELb1ELi4EEENS1_19SingleTileSchedulerILb1ELb0ELb0ELi80EEEEEEEEEvNT_6ParamsE --------------------------
	.section	.nv.constant0._ZN7cutlass13device_kernelIN5flash19enable_sm80_to_sm89INS1_16FlashAttnBwdSm80INS1_25CollectiveMainloopBwdSm80ILi2ELi1EN4cute5tupleIJNS5_1CILi64EEENS7_ILi80EEENS7_ILi192EEEEEENS_10bfloat16_tEfNS_4arch4Sm80ELb0ELb0ELb0ELb1ELb1ELb0ELb1ELb0ELi2ELi4ELi2ELi2ELb0EEENS1_21CollectiveEpilogueBwdISB_SC_SE_Li256ELb1ELb1ELi4EEENS1_19SingleTileSchedulerILb1ELb0ELb0ELi80EEEEEEEEEvNT_6ParamsE,"a",@progbits
	.sectionflags	@""
	.align	4
.nv.constant0._ZN7cutlass13device_kernelIN5flash19enable_sm80_to_sm89INS1_16FlashAttnBwdSm80INS1_25CollectiveMainloopBwdSm80ILi2ELi1EN4cute5tupleIJNS5_1CILi64EEENS7_ILi80EEENS7_ILi192EEEEEENS_10bfloat16_tEfNS_4arch4Sm80ELb0ELb0ELb0ELb1ELb1ELb0ELb1ELb0ELi2ELi4ELi2ELi2ELb0EEENS1_21CollectiveEpilogueBwdISB_SC_SE_Li256ELb1ELb1ELi4EEENS1_19SingleTileSchedulerILb1ELb0ELb0ELi80EEEEEEEEEvNT_6ParamsE:
	.zero		976


//--------------------- .nv.constant0._ZN7cutlass13device_kernelIN5flash19enable_sm80_to_sm89INS1_16FlashAttnBwdSm80INS1_25CollectiveMainloopBwdSm80ILi2ELi1EN4cute5tupleIJNS5_1CILi64EEENS7_ILi80EEENS7_ILi192EEEEEENS_10bfloat16_tEfNS_4arch4Sm80ELb0ELb0ELb0ELb1ELb0ELb0ELb1ELb0ELi2ELi4ELi2ELi2ELb0EEENS1_24CollectiveEpilogueBwdGQAISB_fSE_Li256ELb1ELb0EEENS1_19SingleTileSchedulerILb1ELb0ELb0ELi80EEEEEEEEEvNT_6ParamsE --------------------------
	.section	.nv.constant0._ZN7cutlass13device_kernelIN5flash19enable_sm80_to_sm89INS1_16FlashAttnBwdSm80INS1_25CollectiveMainloopBwdSm80ILi2ELi1EN4cute5tupleIJNS5_1CILi64EEENS7_ILi80EEENS7_ILi192EEEEEENS_10bfloat16_tEfNS_4arch4Sm80ELb0ELb0ELb0ELb1ELb0ELb0ELb1ELb0ELi2ELi4ELi2ELi2ELb0EEENS1_24CollectiveEpilogueBwdGQAISB_fSE_Li256ELb1ELb0EEENS1_19SingleTileSchedulerILb1ELb0ELb0ELi80EEEEEEEEEvNT_6ParamsE,"a",@progbits
	.sectionflags	@""
	.align	4
.nv.constant0._ZN7cutlass13device_kernelIN5flash19enable_sm80_to_sm89INS1_16FlashAttnBwdSm80INS1_25CollectiveMainloopBwdSm80ILi2ELi1EN4cute5tupleIJNS5_1CILi64EEENS7_ILi80EEENS7_ILi192EEEEEENS_10bfloat16_tEfNS_4arch4Sm80ELb0ELb0ELb0ELb1ELb0ELb0ELb1ELb0ELi2ELi4ELi2ELi2ELb0EEENS1_24CollectiveEpilogueBwdGQAISB_fSE_Li256ELb1ELb0EEENS1_19SingleTileSchedulerILb1ELb0ELb0ELi80EEEEEEEEEvNT_6ParamsE:
	.zero		984


//--------------------- .nv.constant0._ZN7cutlass13device_kernelIN5flash19enable_sm80_to_sm89INS1_16FlashAttnBwdSm80INS1_25CollectiveMainloopBwdSm80ILi2ELi1EN4cute5tupleIJNS5_1CILi64EEENS7_ILi80EEENS7_ILi192EEEEEENS_10bfloat16_tEfNS_4arch4Sm80ELb0ELb0ELb0ELb1ELb1ELb0ELb1ELb0ELi2ELi4ELi2ELi2ELb0EEENS1_24CollectiveEpilogueBwdGQAISB_fSE_Li256ELb1ELb1EEENS1_19SingleTileSchedulerILb1ELb0ELb0ELi80EEEEEEEEEvNT_6ParamsE --------------------------
	.section	.nv.constant0._ZN7cutlass13device_kernelIN5flash19enable_sm80_to_sm89INS1_16FlashAttnBwdSm80INS1_25CollectiveMainloopBwdSm80ILi2ELi1EN4cute5tupleIJNS5_1CILi64EEENS7_ILi80EEENS7_ILi192EEEEEENS_10bfloat16_tEfNS_4arch4Sm80ELb0ELb0ELb0ELb1ELb1ELb0ELb1ELb0ELi2ELi4ELi2ELi2ELb0EEENS1_24CollectiveEpilogueBwdGQAISB_fSE_Li256ELb1ELb1EEENS1_19SingleTileSchedulerILb1ELb0ELb0ELi80EEEEEEEEEvNT_6ParamsE,"a",@progbits
	.sectionflags	@""
	.align	4
.nv.constant0._ZN7cutlass13device_kernelIN5flash19enable_sm80_to_sm89INS1_16FlashAttnBwdSm80INS1_25CollectiveMainloopBwdSm80ILi2ELi1EN4cute5tupleIJNS5_1CILi64EEENS7_ILi80EEENS7_ILi192EEEEEENS_10bfloat16_tEfNS_4arch4Sm80ELb0ELb0ELb0ELb1ELb1ELb0ELb1ELb0ELi2ELi4ELi2ELi2ELb0EEENS1_24CollectiveEpilogueBwdGQAISB_fSE_Li256ELb1ELb1EEENS1_19SingleTileSchedulerILb1ELb0ELb0ELi80EEEEEEEEEvNT_6ParamsE:
	.zero		984


//--------------------- .nv.constant0._ZN7cutlass13device_kernelIN5flash19enable_sm80_to_sm89INS1_16FlashAttnBwdSm80INS1_25CollectiveMainloopBwdSm80ILi2ELi1EN4cute5tupleIJNS5_1CILi64EEENS7_ILi80EEENS7_ILi192EEEEEENS_10bfloat16_tEfNS_4arch4Sm80ELb0ELb1ELb0ELb0ELb0ELb0ELb1ELb0ELi2ELi4ELi2ELi2ELb0EEENS1_21CollectiveEpilogueBwdISB_SC_SE_Li256ELb0ELb1ELi4EEENS1_19SingleTileSchedulerILb0ELb0ELb0ELi80EEEEEEEEEvNT_6ParamsE --------------------------
	.section	.nv.constant0._ZN7cutlass13device_kernelIN5flash19enable_sm80_to_sm89INS1_16FlashAttnBwdSm80INS1_25CollectiveMainloopBwdSm80ILi2ELi1EN4cute5tupleIJNS5_1CILi64EEENS7_ILi80EEENS7_ILi192EEEEEENS_10bfloat16_tEfNS_4arch4Sm80ELb0ELb1ELb0ELb0ELb0ELb0ELb1ELb0ELi2ELi4ELi2ELi2ELb0EEENS1_21CollectiveEpilogueBwdISB_SC_SE_Li256ELb0ELb1ELi4EEENS1_19SingleTileSchedulerILb0ELb0ELb0ELi80EEEEEEEEEvNT_6ParamsE,"a",@progbits
	.sectionflags	@""
	.align	4
.nv.constant0._ZN7cutlass13device_kernelIN5flash19enable_sm80_to_sm89INS1_16FlashAttnBwdSm80INS1_25CollectiveMainloopBwdSm80ILi2ELi1EN4cute5tupleIJNS5_1CILi64EEENS7_ILi80EEENS7_ILi192EEEEEENS_10bfloat16_tEfNS_4arch4Sm80ELb0ELb1ELb0ELb0ELb0ELb0ELb1ELb0ELi2ELi4ELi2ELi2ELb0EEENS1_21CollectiveEpilogueBwdISB_SC_SE_Li256ELb0ELb1ELi4EEENS1_19SingleTileSchedulerILb0ELb0ELb0ELi80EEEEEEEEEvNT_6ParamsE:
	.zero		976


//--------------------- .nv.constant0._ZN7cutlass13device_kernelIN5flash19enable_sm80_to_sm89INS1_16FlashAttnBwdSm80INS1_25CollectiveMainloopBwdSm80ILi2ELi1EN4cute5tupleIJNS5_1CILi64EEENS7_ILi80EEENS7_ILi192EEEEEENS_10bfloat16_tEfNS_4arch4Sm80ELb0ELb1ELb0ELb0ELb1ELb0ELb1ELb0ELi2ELi4ELi2ELi2ELb0EEENS1_21CollectiveEpilogueBwdISB_SC_SE_Li256ELb0ELb1ELi4EEENS1_19SingleTileSchedulerILb0ELb0ELb0ELi80EEEEEEEEEvNT_6ParamsE --------------------------
	.section	.nv.constant0._ZN7cutlass13device_kernelIN5flash19enable_sm80_to_sm89INS1_16FlashAttnBwdSm80INS1_25CollectiveMainloopBwdSm80ILi2ELi1EN4cute5tupleIJNS5_1CILi64EEENS7_ILi80EEENS7_ILi192EEEEEENS_10bfloat16_tEfNS_4arch4Sm80ELb0ELb1ELb0ELb0ELb1ELb0ELb1ELb0ELi2ELi4ELi2ELi2ELb0EEENS1_21CollectiveEpilogueBwdISB_SC_SE_Li256ELb0ELb1ELi4EEENS1_19SingleTileSchedulerILb0ELb0ELb0ELi80EEEEEEEEEvNT_6ParamsE,"a",@progbits
	.sectionflags	@""
	.align	4
.nv.constant0._ZN7cutlass13device_kernelIN5flash19enable_sm80_to_sm89INS1_16FlashAttnBwdSm80INS1_25CollectiveMainloopBwdSm80ILi2ELi1EN4cute5tupleIJNS5_1CILi64EEENS7_ILi80EEENS7_ILi192EEEEEENS_10bfloat16_tEfNS_4arch4Sm80ELb0ELb1ELb0ELb0ELb1ELb0ELb1ELb0ELi2ELi4ELi2ELi2ELb0EEENS1_21CollectiveEpilogueBwdISB_SC_SE_Li256ELb0ELb1ELi4EEENS1_19SingleTileSchedulerILb0ELb0ELb0ELi80EEEEEEEEEvNT_6ParamsE:
	.zero		976


//--------------------- .nv.constant0._ZN7cutlass13device_kernelIN5flash19enable_sm80_to_sm89INS1_16FlashAttnBwdSm80INS1_25CollectiveMainloopBwdSm80ILi2ELi1EN4cute5tupleIJNS5_1CILi64EEENS7_ILi80EEENS7_ILi192EEEEEENS_10bfloat16_tEfNS_4arch4Sm80ELb0ELb1ELb0ELb0ELb0ELb0ELb1ELb0ELi2ELi4ELi2ELi2ELb0EEENS1_24CollectiveEpilogueBwdGQAISB_fSE_Li256ELb0ELb0EEENS1_19SingleTileSchedulerILb0ELb0ELb0ELi80EEEEEEEEEvNT_6ParamsE --------------------------
	.section	.nv.constant0._ZN7cutlass13device_kernelIN5flash19enable_sm80_to_sm89INS1_16FlashAttnBwdSm80INS1_25CollectiveMainloopBwdSm80ILi2ELi1EN4cute5tupleIJNS5_1CILi64EEENS7_ILi80EEENS7_ILi192EEEEEENS_10bfloat16_tEfNS_4arch4Sm80ELb0ELb1ELb0ELb0ELb0ELb0ELb1ELb0ELi2ELi4ELi2ELi2ELb0EEENS1_24CollectiveEpilogueBwdGQAISB_fSE_Li256ELb0ELb0EEENS1_19SingleTileSchedulerILb0ELb0ELb0ELi80EEEEEEEEEvNT_6ParamsE,"a",@progbits
	.sectionflags	@""
	.align	4
.nv.constant0._ZN7cutlass13device_kernelIN5flash19enable_sm80_to_sm89INS1_16FlashAttnBwdSm80INS1_25CollectiveMainloopBwdSm80ILi2ELi1EN4cute5tupleIJNS5_1CILi64EEENS7_ILi80EEENS7_ILi192EEEEEENS_10bfloat16_tEfNS_4arch4Sm80ELb0ELb1ELb0ELb0ELb0ELb0ELb1ELb0ELi2ELi4ELi2ELi2ELb0EEENS1_24CollectiveEpilogueBwdGQAISB_fSE_Li256ELb0ELb0EEENS1_19SingleTileSchedulerILb0ELb0ELb0ELi80EEEEEEEEEvNT_6ParamsE:
	.zero		984


//--------------------- .nv.constant0._ZN7cutlass13device_kernelIN5flash19enable_sm80_to_sm89INS1_16FlashAttnBwdSm80INS1_25CollectiveMainloopBwdSm80ILi2ELi1EN4cute5tupleIJNS5_1CILi64EEENS7_ILi80EEENS7_ILi192EEEEEENS_10bfloat16_tEfNS_4arch4Sm80ELb0ELb1ELb0ELb0ELb1ELb0ELb1ELb0ELi2ELi4ELi2ELi2ELb0EEENS1_24CollectiveEpilogueBwdGQAISB_fSE_Li256ELb0ELb1EEENS1_19SingleTileSchedulerILb0ELb0ELb0ELi80EEEEEEEEEvNT_6ParamsE --------------------------
	.section	.nv.constant0._ZN7cutlass13device_kernelIN5flash19enable_sm80_to_sm89INS1_16FlashAttnBwdSm80INS1_25CollectiveMainloopBwdSm80ILi2ELi1EN4cute5tupleIJNS5_1CILi64EEENS7_ILi80EEENS7_ILi192EEEEEENS_10bfloat16_tEfNS_4arch4Sm80ELb0ELb1ELb0ELb0ELb1ELb0ELb1ELb0ELi2ELi4ELi2ELi2ELb0EEENS1_24CollectiveEpilogueBwdGQAISB_fSE_Li256ELb0ELb1EEENS1_19SingleTileSchedulerILb0ELb0ELb0ELi80EEEEEEEEEvNT_6ParamsE,"a",@progbits
	.sectionflags	@""
	.align	4
.nv.constant0._ZN7cutlass13device_kernelIN5flash19enable_sm80_to_sm89INS1_16FlashAttnBwdSm80INS1_25CollectiveMainloopBwdSm80ILi2ELi1EN4cute5tupleIJNS5_1CILi64EEENS7_ILi80EEENS7_ILi192EEEEEENS_10bfloat16_tEfNS_4arch4Sm80ELb0ELb1ELb0ELb0ELb1ELb0ELb1ELb0ELi2ELi4ELi2ELi2ELb0EEENS1_24CollectiveEpilogueBwdGQAISB_fSE_Li256ELb0ELb1EEENS1_19SingleTileSchedulerILb0ELb0ELb0ELi80EEEEEEEEEvNT_6ParamsE:
	.zero		984


//--------------------- .nv.constant0._ZN7cutlass13device_kernelIN5flash19enable_sm80_to_sm89INS1_16FlashAttnBwdSm80INS1_25CollectiveMainloopBwdSm80ILi2ELi1EN4cute5tupleIJNS5_1CILi64EEENS7_ILi80EEENS7_ILi192EEEEEENS_10bfloat16_tEfNS_4arch4Sm80ELb0ELb1ELb0ELb1ELb0ELb0ELb1ELb0ELi2ELi4ELi2ELi2ELb0EEENS1_21CollectiveEpilogueBwdISB_SC_SE_Li256ELb1ELb1ELi4EEENS1_19SingleTileSchedulerILb1ELb0ELb0ELi80EEEEEEEEEvNT_6ParamsE --------------------------
	.section	.nv.constant0._ZN7cutlass13device_kernelIN5flash19enable_sm80_to_sm89INS1_16FlashAttnBwdSm80INS1_25CollectiveMainloopBwdSm80ILi2ELi1EN4cute5tupleIJNS5_1CILi64EEENS7_ILi80EEENS7_ILi192EEEEEENS_10bfloat16_tEfNS_4arch4Sm80ELb0ELb1ELb0ELb1ELb0ELb0ELb1ELb0ELi2ELi4ELi2ELi2ELb0EEENS1_21CollectiveEpilogueBwdISB_SC_SE_Li256ELb1ELb1ELi4EEENS1_19SingleTileSchedulerILb1ELb0ELb0ELi80EEEEEEEEEvNT_6ParamsE,"a",@progbits
	.sectionflags	@""
	.align	4
.nv.constant0._ZN7cutlass13device_kernelIN5flash19enable_sm80_to_sm89INS1_16FlashAttnBwdSm80INS1_25CollectiveMainloopBwdSm80ILi2ELi1EN4cute5tupleIJNS5_1CILi64EEENS7_ILi80EEENS7_ILi192EEEEEENS_10bfloat16_tEfNS_4arch4Sm80ELb0ELb1ELb0ELb1ELb0ELb0ELb1ELb0ELi2ELi4ELi2ELi2ELb0EEENS1_21CollectiveEpilogueBwdISB_SC_SE_Li256ELb1ELb1ELi4EEENS1_19SingleTileSchedulerILb1ELb0ELb0ELi80EEEEEEEEEvNT_6ParamsE:
	.zero		976


//--------------------- .nv.constant0._ZN7cutlass13device_kernelIN5flash19enable_sm80_to_sm89INS1_16FlashAttnBwdSm80INS1_25CollectiveMainloopBwdSm80ILi2ELi1EN4cute5tupleIJNS5_1CILi64EEENS7_ILi80EEENS7_ILi192EEEEEENS_10bfloat16_tEfNS_4arch4Sm80ELb0ELb1ELb0ELb1ELb1ELb0ELb1ELb0ELi2ELi4ELi2ELi2ELb0EEENS1_21CollectiveEpilogueBwdISB_SC_SE_Li256ELb1ELb1ELi4EEENS1_19SingleTileSchedulerILb1ELb0ELb0ELi80EEEEEEEEEvNT_6ParamsE --------------------------
	.section	.nv.constant0._ZN7cutlass13device_kernelIN5flash19enable_sm80_to_sm89INS1_16FlashAttnBwdSm80INS1_25CollectiveMainloopBwdSm80ILi2ELi1EN4cute5tupleIJNS5_1CILi64EEENS7_ILi80EEENS7_ILi192EEEEEENS_10bfloat16_tEfNS_4arch4Sm80ELb0ELb1ELb0ELb1ELb1ELb0ELb1ELb0ELi2ELi4ELi2ELi2ELb0EEENS1_21CollectiveEpilogueBwdISB_SC_SE_Li256ELb1ELb1ELi4EEENS1_19SingleTileSchedulerILb1ELb0ELb0ELi80EEEEEEEEEvNT_6ParamsE,"a",@progbits
	.sectionflags	@""
	.align	4
.nv.constant0._ZN7cutlass13device_kernelIN5flash19enable_sm80_to_sm89INS1_16FlashAttnBwdSm80INS1_25CollectiveMainloopBwdSm80ILi2ELi1EN4cute5tupleIJNS5_1CILi64EEENS7_ILi80EEENS7_ILi192EEEEEENS_10bfloat16_tEfNS_4arch4Sm80ELb0ELb1ELb0ELb1ELb1ELb0ELb1ELb0ELi2ELi4ELi2ELi2ELb0EEENS1_21CollectiveEpilogueBwdISB_SC_SE_Li256ELb1ELb1ELi4EEENS1_19SingleTileSchedulerILb1ELb0ELb0ELi80EEEEEEEEEvNT_6ParamsE:
	.zero		976


//--------------------- .nv.constant0._ZN7cutlass13device_kernelIN5flash19enable_sm80_to_sm89INS1_16FlashAttnBwdSm80INS1_25CollectiveMainloopBwdSm80ILi2ELi1EN4cute5tupleIJNS5_1CILi64EEENS7_ILi80EEENS7_ILi192EEEEEENS_10bfloat16_tEfNS_4arch4Sm80ELb0ELb1ELb0ELb1ELb0ELb0ELb1ELb0ELi2ELi4ELi2ELi2ELb0EEENS1_24CollectiveEpilogueBwdGQAISB_fSE_Li256ELb1ELb0EEENS1_19SingleTileSchedulerILb1ELb0ELb0ELi80EEEEEEEEEvNT_6ParamsE --------------------------
	.section	.nv.constant0._ZN7cutlass13device_kernelIN5flash19enable_sm80_to_sm89INS1_16FlashAttnBwdSm80INS1_25CollectiveMainloopBwdSm80ILi2ELi1EN4cute5tupleIJNS5_1CILi64EEENS7_ILi80EEENS7_ILi192EEEEEENS_10bfloat16_tEfNS_4arch4Sm80ELb0ELb1ELb0ELb1ELb0ELb0ELb1ELb0ELi2ELi4ELi2ELi2ELb0EEENS1_24CollectiveEpilogueBwdGQAISB_fSE_Li256ELb1ELb0EEENS1_19SingleTileSchedulerILb1ELb0ELb0ELi80EEEEEEEEEvNT_6ParamsE,"a",@progbits
	.sectionflags	@""
	.align	4
.nv.constant0._ZN7cutlass13device_kernelIN5flash19enable_sm80_to_sm89INS1_16FlashAttnBwdSm80INS1_25CollectiveMainloopBwdSm80ILi2ELi1EN4cute5tupleIJNS5_1CILi64EEENS7_ILi80EEENS7_ILi192EEEEEENS_10bfloat16_tEfNS_4arch4Sm80ELb0ELb1ELb0ELb1ELb0ELb0ELb1ELb0ELi2ELi4ELi2ELi2ELb0EEENS1_24CollectiveEpilogueBwdGQAISB_fSE_Li256ELb1ELb0EEENS1_19SingleTileSchedulerILb1ELb0ELb0ELi80EEEEEEEEEvNT_6ParamsE:
	.zero		984


//--------------------- .nv.constant0._ZN7cutlass13device_kernelIN5flash19enable_sm80_to_sm89INS1_16FlashAttnBwdSm80INS1_25CollectiveMainloopBwdSm80ILi2ELi1EN4cute5tupleIJNS5_1CILi64EEENS7_ILi80EEENS7_ILi192EEEEEENS_10bfloat16_tEfNS_4arch4Sm80ELb0ELb1ELb0ELb1ELb1ELb0ELb1ELb0ELi2ELi4ELi2ELi2ELb0EEENS1_24CollectiveEpilogueBwdGQAISB_fSE_Li256ELb1ELb1EEENS1_19SingleTileSchedulerILb1ELb0ELb0ELi80EEEEEEEEEvNT_6ParamsE --------------------------
	.section	.nv.constant0._ZN7cutlass13device_kernelIN5flash19enable_sm80_to_sm89INS1_16FlashAttnBwdSm80INS1_25CollectiveMainloopBwdSm80ILi2ELi1EN4cute5tupleIJNS5_1CILi64EEENS7_ILi80EEENS7_ILi192EEEEEENS_10bfloat16_tEfNS_4arch4Sm80ELb0ELb1ELb0ELb1ELb1ELb0ELb1ELb0ELi2ELi4ELi2ELi2ELb0EEENS1_24CollectiveEpilogueBwdGQAISB_fSE_Li256ELb1ELb1EEENS1_19SingleTileSchedulerILb1ELb0ELb0ELi80EEEEEEEEEvNT_6ParamsE,"a",@progbits
	.sectionflags	@""
	.align	4
.nv.constant0._ZN7cutlass13device_kernelIN5flash19enable_sm80_to_sm89INS1_16FlashAttnBwdSm80INS1_25CollectiveMainloopBwdSm80ILi2ELi1EN4cute5tupleIJNS5_1CILi64EEENS7_ILi80EEENS7_ILi192EEEEEENS_10bfloat16_tEfNS_4arch4Sm80ELb0ELb1ELb0ELb1ELb1ELb0ELb1ELb0ELi2ELi4ELi2ELi2ELb0EEENS1_24CollectiveEpilogueBwdGQAISB_fSE_Li256ELb1ELb1EEENS1_19SingleTileSchedulerILb1ELb0ELb0ELi80EEEEEEEEEvNT_6ParamsE:
	.zero		984


//--------------------- .nv.constant0._ZN7cutlass13device_kernelIN5flash19enable_sm80_to_sm89INS1_16FlashAttnBwdSm80INS1_25CollectiveMainloopBwdSm80ILi2ELi1EN4cute5tupleIJNS5_1CILi64EEENS7_ILi80EEENS7_ILi192EEEEEENS_10bfloat16_tEfNS_4arch4Sm80ELb1ELb0ELb0ELb0ELb0ELb0ELb1ELb0ELi2ELi4ELi2ELi2ELb0EEENS1_21CollectiveEpilogueBwdISB_SC_SE_Li256ELb0ELb1ELi4EEENS1_25SingleTileBwdLPTSchedulerILb0ELi80ELb0EEEEEEEEEvNT_6ParamsE --------------------------
	.section	.nv.constant0._ZN7cutlass13device_kernelIN5flash19enable_sm80_to_sm89INS1_16FlashAttnBwdSm80INS1_25CollectiveMainloopBwdSm80ILi2ELi1EN4cute5tupleIJNS5_1CILi64EEENS7_ILi80EEENS7_ILi192EEEEEENS_10bfloat16_tEfNS_4arch4Sm80ELb1ELb0ELb0ELb0ELb0ELb0ELb1ELb0ELi2ELi4ELi2ELi2ELb0EEENS1_21CollectiveEpilogueBwdISB_SC_SE_Li256ELb0ELb1ELi4EEENS1_25SingleTileBwdLPTSchedulerILb0ELi80ELb0EEEEEEEEEvNT_6ParamsE,"a",@progbits
	.sectionflags	@""
	.align	4
.nv.constant0._ZN7cutlass13device_kernelIN5flash19enable_sm80_to_sm89INS1_16FlashAttnBwdSm80INS1_25CollectiveMainloopBwdSm80ILi2ELi1EN4cute5tupleIJNS5_1CILi64EEENS7_ILi80EEENS7_ILi192EEEEEENS_10bfloat16_tEfNS_4arch4Sm80ELb1ELb0ELb0ELb0ELb0ELb0ELb1ELb0ELi2ELi4ELi2ELi2ELb0EEENS1_21CollectiveEpilogueBwdISB_SC_SE_Li256ELb0ELb1ELi4EEENS1_25SingleTileBwdLPTSchedulerILb0ELi80ELb0EEEEEEEEEvNT_6ParamsE:
	.zero		1000


//--------------------- .nv.constant0._ZN7cutlass13device_kernelIN5flash19enable_sm80_to_sm89INS1_16FlashAttnBwdSm80INS1_25CollectiveMainloopBwdSm80ILi2ELi1EN4cute5tupleIJNS5_1CILi64EEENS7_ILi80EEENS7_ILi192EEEEEENS_10bfloat16_tEfNS_4arch4Sm80ELb1ELb0ELb0ELb0ELb1ELb0ELb1ELb0ELi2ELi4ELi2ELi2ELb0EEENS1_21CollectiveEpilogueBwdISB_SC_SE_Li256ELb0ELb1ELi4EEENS1_25SingleTileBwdLPTSchedulerILb0ELi80ELb1EEEEEEEEEvNT_6ParamsE --------------------------
	.section	.nv.constant0._ZN7cutlass13device_kernelIN5flash19enable_sm80_to_sm89INS1_16FlashAttnBwdSm80INS1_25CollectiveMainloopBwdSm80ILi2ELi1EN4cute5tupleIJNS5_1CILi64EEENS7_ILi80EEENS7_ILi192EEEEEENS_10bfloat16_tEfNS_4arch4Sm80ELb1ELb0ELb0ELb0ELb1ELb0ELb1ELb0ELi2ELi4ELi2ELi2ELb0EEENS1_21CollectiveEpilogueBwdISB_SC_SE_Li256ELb0ELb1ELi4EEENS1_25SingleTileBwdLPTSchedulerILb0ELi80ELb1EEEEEEEEEvNT_6ParamsE,"a",@progbits
	.sectionflags	@""
	.align	4
.nv.constant0._ZN7cutlass13device_kernelIN5flash19enable_sm80_to_sm89INS1_16FlashAttnBwdSm80INS1_25CollectiveMainloopBwdSm80ILi2ELi1EN4cute5tupleIJNS5_1CILi64EEENS7_ILi80EEENS7_ILi192EEEEEENS_10bfloat16_tEfNS_4arch4Sm80ELb1ELb0ELb0ELb0ELb1ELb0ELb1ELb0ELi2ELi4ELi2ELi2ELb0EEENS1_21CollectiveEpilogueBwdISB_SC_SE_Li256ELb0ELb1ELi4EEENS1_25SingleTileBwdLPTSchedulerILb0ELi80ELb1EEEEEEEEEvNT_6ParamsE:
	.zero		1000


//--------------------- .nv.constant0._ZN7cutlass13device_kernelIN5flash19enable_sm80_to_sm89INS1_16FlashAttnBwdSm80INS1_25CollectiveMainloopBwdSm80ILi2ELi1EN4cute5tupleIJNS5_1CILi64EEENS7_ILi80EEENS7_ILi192EEEEEENS_10bfloat16_tEfNS_4arch4Sm80ELb1ELb0ELb0ELb0ELb0ELb0ELb1ELb0ELi2ELi4ELi2ELi2ELb0EEENS1_24CollectiveEpilogueBwdGQAISB_fSE_Li256ELb0ELb0EEENS1_25SingleTileBwdLPTSchedulerILb0ELi80ELb0EEEEEEEEEvNT_6ParamsE --------------------------
	.section	.nv.constant0._ZN7cutlass13device_kernelIN5flash19enable_sm80_to_sm89INS1_16FlashAttnBwdSm80INS1_25CollectiveMainloopBwdSm80ILi2ELi1EN4cute5tupleIJNS5_1CILi64EEENS7_ILi80EEENS7_ILi192EEEEEENS_10bfloat16_tEfNS_4arch4Sm80ELb1ELb0ELb0ELb0ELb0ELb0ELb1ELb0ELi2ELi4ELi2ELi2ELb0EEENS1_24CollectiveEpilogueBwdGQAISB_fSE_Li256ELb0ELb0EEENS1_25SingleTileBwdLPTSchedulerILb0ELi80ELb0EEEEEEEEEvNT_6ParamsE,"a",@progbits
	.sectionflags	@""
	.align	4
.nv.constant0._ZN7cutlass13device_kernelIN5flash19enable_sm80_to_sm89INS1_16FlashAttnBwdSm80INS1_25CollectiveMainloopBwdSm80ILi2ELi1EN4cute5tupleIJNS5_1CILi64EEENS7_ILi80EEENS7_ILi192EEEEEENS_10bfloat16_tEfNS_4arch4Sm80ELb1ELb0ELb0ELb0ELb0ELb0ELb1ELb0ELi2ELi4ELi2ELi2ELb0EEENS1_24CollectiveEpilogueBwdGQAISB_fSE_Li256ELb0ELb0EEENS1_25SingleTileBwdLPTSchedulerILb0ELi80ELb0EEEEEEEEEvNT_6ParamsE:
	.zero		1008


//--------------------- .nv.constant0._ZN7cutlass13device_kernelIN5flash19enable_sm80_to_sm89INS1_16FlashAttnBwdSm80INS1_25CollectiveMainloopBwdSm80ILi2ELi1EN4cute5tupleIJNS5_1CILi64EEENS7_ILi80EEENS7_ILi192EEEEEENS_10bfloat16_tEfNS_4arch4Sm80ELb1ELb0ELb0ELb0ELb1ELb0ELb1ELb0ELi2ELi4ELi2ELi2ELb0EEENS1_24CollectiveEpilogueBwdGQAISB_fSE_Li256ELb0ELb1EEENS1_25SingleTileBwdLPTSchedulerILb0ELi80ELb1EEEEEEEEEvNT_6ParamsE --------------------------
	.section	.nv.constant0._ZN7cutlass13device_kernelIN5flash19enable_sm80_to_sm89INS1_16FlashAttnBwdSm80INS1_25CollectiveMainloopBwdSm80ILi2ELi1EN4cute5tupleIJNS5_1CILi64EEENS7_ILi80EEENS7_ILi192EEEEEENS_10bfloat16_tEfNS_4arch4Sm80ELb1ELb0ELb0ELb0ELb1ELb0ELb1ELb0ELi2ELi4ELi2ELi2ELb0EEENS1_24CollectiveEpilogueBwdGQAISB_fSE_Li256ELb0ELb1EEENS1_25SingleTileBwdLPTSchedulerILb0ELi80ELb1EEEEEEEEEvNT_6ParamsE,"a",@progbits
	.sectionflags	@""
	.align	4
.nv.constant0._ZN7cutlass13device_kernelIN5flash19enable_sm80_to_sm89INS1_16FlashAttnBwdSm80INS1_25CollectiveMainloopBwdSm80ILi2ELi1EN4cute5tupleIJNS5_1CILi64EEENS7_ILi80EEENS7_ILi192EEEEEENS_10bfloat16_tEfNS_4arch4Sm80ELb1ELb0ELb0ELb0ELb1ELb0ELb1ELb0ELi2ELi4ELi2ELi2ELb0EEENS1_24CollectiveEpilogueBwdGQAISB_fSE_Li256ELb0ELb1EEENS1_25SingleTileBwdLPTSchedulerILb0ELi80ELb1EEEEEEEEEvNT_6ParamsE:
	.zero		1008


//--------------------- .nv.constant0._ZN7cutlass13device_kernelIN5flash22FlashAttnBwdPreprocessIN4cute5tupleIJNS3_1CILi64EEENS5_ILi192EEEEEENS_10bfloat16_tEfNS_4arch4Sm80ELb1ELb0EEEEEvNT_6ParamsE --------------------------
	.section	.nv.constant0._ZN7cutlass13device_kernelIN5flash22FlashAttnBwdPreprocessIN4cute5tupleIJNS3_1CILi64EEENS5_ILi192EEEEEENS_10bfloat16_tEfNS_4arch4Sm80ELb1ELb0EEEEEvNT_6ParamsE,"a",@progbits
	.sectionflags	@""
	.align	4
.nv.constant0._ZN7cutlass13device_kernelIN5flash22FlashAttnBwdPreprocessIN4cute5tupleIJNS3_1CILi64EEENS5_ILi192EEEEEENS_10bfloat16_tEfNS_4arch4Sm80ELb1ELb0EEEEEvNT_6ParamsE:
	.zero		592


//--------------------- .nv.constant0._ZN7cutlass13device_kernelIN5flash19enable_sm80_to_sm89INS1_16FlashAttnBwdSm80INS1_25CollectiveMainloopBwdSm80ILi2ELi1EN4cute5tupleIJNS5_1CILi64EEENS7_ILi80EEENS7_ILi192EEEEEENS_10bfloat16_tEfNS_4arch4Sm80ELb1ELb0ELb0ELb1ELb0ELb0ELb1ELb0ELi2ELi4ELi2ELi2ELb0EEENS1_21CollectiveEpilogueBwdISB_SC_SE_Li256ELb1ELb1ELi4EEENS1_25SingleTileBwdLPTSchedulerILb1ELi80ELb0EEEEEEEEEvNT_6ParamsE --------------------------
	.section	.nv.constant0._ZN7cutlass13device_kernelIN5flash19enable_sm80_to_sm89INS1_16FlashAttnBwdSm80INS1_25CollectiveMainloopBwdSm80ILi2ELi1EN4cute5tupleIJNS5_1CILi64EEENS7_ILi80EEENS7_ILi192EEEEEENS_10bfloat16_tEfNS_4arch4Sm80ELb1ELb0ELb0ELb1ELb0ELb0ELb1ELb0ELi2ELi4ELi2ELi2ELb0EEENS1_21CollectiveEpilogueBwdISB_SC_SE_Li256ELb1ELb1ELi4EEENS1_25SingleTileBwdLPTSchedulerILb1ELi80ELb0EEEEEEEEEvNT_6ParamsE,"a",@progbits
	.sectionflags	@""
	.align	4
.nv.constant0._ZN7cutlass13device_kernelIN5flash19enable_sm80_to_sm89INS1_16FlashAttnBwdSm80INS1_25CollectiveMainloopBwdSm80ILi2ELi1EN4cute5tupleIJNS5_1CILi64EEENS7_ILi80EEENS7_ILi192EEEEEENS_10bfloat16_tEfNS_4arch4Sm80ELb1ELb0ELb0ELb1ELb0ELb0ELb1ELb0ELi2ELi4ELi2ELi2ELb0EEENS1_21CollectiveEpilogueBwdISB_SC_SE_Li256ELb1ELb1ELi4EEENS1_25SingleTileBwdLPTSchedulerILb1ELi80ELb0EEEEEEEEEvNT_6ParamsE:
	.zero		1000


//--------------------- .nv.constant0._ZN7cutlass13device_kernelIN5flash19enable_sm80_to_sm89INS1_16FlashAttnBwdSm80INS1_25CollectiveMainloopBwdSm80ILi2ELi1EN4cute5tupleIJNS5_1CILi64EEENS7_ILi80EEENS7_ILi192EEEEEENS_10bfloat16_tEfNS_4arch4Sm80ELb1ELb0ELb0ELb1ELb1ELb0ELb1ELb0ELi2ELi4ELi2ELi2ELb0EEENS1_21CollectiveEpilogueBwdISB_SC_SE_Li256ELb1ELb1ELi4EEENS1_25SingleTileBwdLPTSchedulerILb1ELi80ELb1EEEEEEEEEvNT_6ParamsE --------------------------
	.section	.nv.constant0._ZN7cutlass13device_kernelIN5flash19enable_sm80_to_sm89INS1_16FlashAttnBwdSm80INS1_25CollectiveMainloopBwdSm80ILi2ELi1EN4cute5tupleIJNS5_1CILi64EEENS7_ILi80EEENS7_ILi192EEEEEENS_10bfloat16_tEfNS_4arch4Sm80ELb1ELb0ELb0ELb1ELb1ELb0ELb1ELb0ELi2ELi4ELi2ELi2ELb0EEENS1_21CollectiveEpilogueBwdISB_SC_SE_Li256ELb1ELb1ELi4EEENS1_25SingleTileBwdLPTSchedulerILb1ELi80ELb1EEEEEEEEEvNT_6ParamsE,"a",@progbits
	.sectionflags	@""
	.align	4
.nv.constant0._ZN7cutlass13device_kernelIN5flash19enable_sm80_to_sm89INS1_16FlashAttnBwdSm80INS1_25CollectiveMainloopBwdSm80ILi2ELi1EN4cute5tupleIJNS5_1CILi64EEENS7_ILi80EEENS7_ILi192EEEEEENS_10bfloat16_tEfNS_4arch4Sm80ELb1ELb0ELb0ELb1ELb1ELb0ELb1ELb0ELi2ELi4ELi2ELi2ELb0EEENS1_21CollectiveEpilogueBwdISB_SC_SE_Li256ELb1ELb1ELi4EEENS1_25SingleTileBwdLPTSchedulerILb1ELi80ELb1EEEEEEEEEvNT_6ParamsE:
	.zero		1000


//--------------------- .nv.constant0._ZN7cutlass13device_kernelIN5flash19enable_sm80_to_sm89INS1_16FlashAttnBwdSm80INS1_25CollectiveMainloopBwdSm80ILi2ELi1EN4cute5tupleIJNS5_1CILi64EEENS7_ILi80EEENS7_ILi192EEEEEENS_10bfloat16_tEfNS_4arch4Sm80ELb1ELb0ELb0ELb1ELb0ELb0ELb1ELb0ELi2ELi4ELi2ELi2ELb0EEENS1_24CollectiveEpilogueBwdGQAISB_fSE_Li256ELb1ELb0EEENS1_25SingleTileBwdLPTSchedulerILb1ELi80ELb0EEEEEEEEEvNT_6ParamsE --------------------------
	.section	.nv.constant0._ZN7cutlass13device_kernelIN5flash19enable_sm80_to_sm89INS1_16FlashAttnBwdSm80INS1_25CollectiveMainloopBwdSm80ILi2ELi1EN4cute5tupleIJNS5_1CILi64EEENS7_ILi80EEENS7_ILi192EEEEEENS_10bfloat16_tEfNS_4arch4Sm80ELb1ELb0ELb0ELb1ELb0ELb0ELb1ELb0ELi2ELi4ELi2ELi2ELb0EEENS1_24CollectiveEpilogueBwdGQAISB_fSE_Li256ELb1ELb0EEENS1_25SingleTileBwdLPTSchedulerILb1ELi80ELb0EEEEEEEEEvNT_6ParamsE,"a",@progbits
	.sectionflags	@""
	.align	4
.nv.constant0._ZN7cutlass13device_kernelIN5flash19enable_sm80_to_sm89INS1_16FlashAttnBwdSm80INS1_25CollectiveMainloopBwdSm80ILi2ELi1EN4cute5tupleIJNS5_1CILi64EEENS7_ILi80EEENS7_ILi192EEEEEENS_10bfloat16_tEfNS_4arch4Sm80ELb1ELb0ELb0ELb1ELb0ELb0ELb1ELb0ELi2ELi4ELi2ELi2ELb0EEENS1_24CollectiveEpilogueBwdGQAISB_fSE_Li256ELb1ELb0EEENS1_25SingleTileBwdLPTSchedulerILb1ELi80ELb0EEEEEEEEEvNT_6ParamsE:
	.zero		1008


//--------------------- .nv.constant0._ZN7cutlass13device_kernelIN5flash32FlashAttnBwdPostprocessConvertdQIN4cute5tupleIJNS3_1CILi80EEENS5_ILi192EEEEEENS_10bfloat16_tEfNS_4arch4Sm80ELi256ENS3_8TiledMMAINS3_8MMA_AtomIJNS3_30SM80_16x8x16_F32BF16BF16F32_TNEEEENS3_6LayoutINS4_IJNS5_ILi4EEENS5_ILi2EEENS5_ILi1EEEEEENS4_IJSJ_SH_NS5_ILi0EEEEEEEENS4_IJNS5_ILi64EEENS5_ILi16EEESP_EEEEELb1EEEEEvNT_6ParamsE --------------------------
	.section	.nv.constant0._ZN7cutlass13device_kernelIN5flash32FlashAttnBwdPostprocessConvertdQIN4cute5tupleIJNS3_1CILi80EEENS5_ILi192EEEEEENS_10bfloat16_tEfNS_4arch4Sm80ELi256ENS3_8TiledMMAINS3_8MMA_AtomIJNS3_30SM80_16x8x16_F32BF16BF16F32_TNEEEENS3_6LayoutINS4_IJNS5_ILi4EEENS5_ILi2EEENS5_ILi1EEEEEENS4_IJSJ_SH_NS5_ILi0EEEEEEEENS4_IJNS5_ILi64EEENS5_ILi16EEESP_EEEEELb1EEEEEvNT_6ParamsE,"a",@progbits
	.sectionflags	@""
	.align	4
.nv.constant0._ZN7cutlass13device_kernelIN5flash32FlashAttnBwdPostprocessConvertdQIN4cute5tupleIJNS3_1CILi80EEENS5_ILi192EEEEEENS_10bfloat16_tEfNS_4arch4Sm80ELi256ENS3_8TiledMMAINS3_8MMA_AtomIJNS3_30SM80_16x8x16_F32BF16BF16F32_TNEEEENS3_6LayoutINS4_IJNS5_ILi4EEENS5_ILi2EEENS5_ILi1EEEEEENS4_IJSJ_SH_NS5_ILi0EEEEEEEENS4_IJNS5_ILi64EEENS5_ILi16EEESP_EEEEELb1EEEEEvNT_6ParamsE:
	.zero		464


//--------------------- .nv.constant0._ZN7cutlass13device_kernelIN5flash32FlashAttnBwdPostprocessConvertdQIN4cute5tupleIJNS3_1CILi64EEENS5_ILi192EEEEEENS_10bfloat16_tEfNS_4arch4Sm80ELi256ENS3_8TiledMMAINS3_8MMA_AtomIJNS3_30SM80_16x8x16_F32BF16BF16F32_TNEEEENS3_6LayoutINS4_IJNS5_ILi2EEENS5_ILi4EEENS5_ILi1EEEEEENS4_IJSJ_SH_NS5_ILi0EEEEEEEENS4_IJNS5_ILi32EEES6_NS5_ILi16EEEEEEEELb0EEEEEvNT_6ParamsE --------------------------
	.section	.nv.constant0._ZN7cutlass13device_kernelIN5flash32FlashAttnBwdPostprocessConvertdQIN4cute5tupleIJNS3_1CILi64EEENS5_ILi192EEEEEENS_10bfloat16_tEfNS_4arch4Sm80ELi256ENS3_8TiledMMAINS3_8MMA_AtomIJNS3_30SM80_16x8x16_F32BF16BF16F32_TNEEEENS3_6LayoutINS4_IJNS5_ILi2EEENS5_ILi4EEENS5_ILi1EEEEEENS4_IJSJ_SH_NS5_ILi0EEEEEEEENS4_IJNS5_ILi32EEES6_NS5_ILi16EEEEEEEELb0EEEEEvNT_6ParamsE,"a",@progbits
	.sectionflags	@""
	.align	4
.nv.constant0._ZN7cutlass13device_kernelIN5flash32FlashAttnBwdPostprocessConvertdQIN4cute5tupleIJNS3_1CILi64EEENS5_ILi192EEEEEENS_10bfloat16_tEfNS_4arch4Sm80ELi256ENS3_8TiledMMAINS3_8MMA_AtomIJNS3_30SM80_16x8x16_F32BF16BF16F32_TNEEEENS3_6LayoutINS4_IJNS5_ILi2EEENS5_ILi4EEENS5_ILi1EEEEEENS4_IJSJ_SH_NS5_ILi0EEEEEEEENS4_IJNS5_ILi32EEES6_NS5_ILi16EEEEEEEELb0EEEEEvNT_6ParamsE:
	.zero		464


//--------------------- .nv.constant0._ZN7cutlass13device_kernelIN5flash19enable_sm80_to_sm89INS1_16FlashAttnBwdSm80INS1_25CollectiveMainloopBwdSm80ILi2ELi1EN4cute5tupleIJNS5_1CILi64EEENS7_ILi80EEENS7_ILi192EEEEEENS_10bfloat16_tEfNS_4arch4Sm80ELb1ELb0ELb0ELb1ELb1ELb0ELb1ELb0ELi2ELi4ELi2ELi2ELb0EEENS1_24CollectiveEpilogueBwdGQAISB_fSE_Li256ELb1ELb1EEENS1_25SingleTileBwdLPTSchedulerILb1ELi80ELb1EEEEEEEEEvNT_6ParamsE --------------------------
	.section	.nv.constant0._ZN7cutlass13device_kernelIN5flash19enable_sm80_to_sm89INS1_16FlashAttnBwdSm80INS1_25CollectiveMainloopBwdSm80ILi2ELi1EN4cute5tupleIJNS5_1CILi64EEENS7_ILi80EEENS7_ILi192EEEEEENS_10bfloat16_tEfNS_4arch4Sm80ELb1ELb0ELb0ELb1ELb1ELb0ELb1ELb0ELi2ELi4ELi2ELi2ELb0EEENS1_24CollectiveEpilogueBwdGQAISB_fSE_Li256ELb1ELb1EEENS1_25SingleTileBwdLPTSchedulerILb1ELi80ELb1EEEEEEEEEvNT_6ParamsE,"a",@progbits
	.sectionflags	@""
	.align	4
.nv.constant0._ZN7cutlass13device_kernelIN5flash19enable_sm80_to_sm89INS1_16FlashAttnBwdSm80INS1_25CollectiveMainloopBwdSm80ILi2ELi1EN4cute5tupleIJNS5_1CILi64EEENS7_ILi80EEENS7_ILi192EEEEEENS_10bfloat16_tEfNS_4arch4Sm80ELb1ELb0ELb0ELb1ELb1ELb0ELb1ELb0ELi2ELi4ELi2ELi2ELb0EEENS1_24CollectiveEpilogueBwdGQAISB_fSE_Li256ELb1ELb1EEENS1_25SingleTileBwdLPTSchedulerILb1ELi80ELb1EEEEEEEEEvNT_6ParamsE:
	.zero		1008


//--------------------- .nv.constant0._ZN7cutlass13device_kernelIN5flash22FlashAttnBwdPreprocessIN4cute5tupleIJNS3_1CILi64EEENS5_ILi192EEEEEENS_10bfloat16_tEfNS_4arch4Sm80ELb1ELb1EEEEEvNT_6ParamsE --------------------------
	.section	.nv.constant0._ZN7cutlass13device_kernelIN5flash22FlashAttnBwdPreprocessIN4cute5tupleIJNS3_1CILi64EEENS5_ILi192EEEEEENS_10bfloat16_tEfNS_4arch4Sm80ELb1ELb1EEEEEvNT_6ParamsE,"a",@progbits
	.sectionflags	@""
	.align	4
.nv.constant0._ZN7cutlass13device_kernelIN5flash22FlashAttnBwdPreprocessIN4cute5tupleIJNS3_1CILi64EEENS5_ILi192EEEEEENS_10bfloat16_tEfNS_4arch4Sm80ELb1ELb1EEEEEvNT_6ParamsE:
	.zero		592


//--------------------- .text._ZN7cutlass13device_kernelIN5flash19enable_sm80_to_sm89INS1_16FlashAttnBwdSm80INS1_25CollectiveMainloopBwdSm80ILi1ELi1EN4cute5tupleIJNS5_1CILi64EEES8_NS7_ILi192EEEEEENS_10bfloat16_tEfNS_4arch4Sm80ELb0ELb0ELb0ELb0ELb0ELb0ELb0ELb0ELi2ELi2ELi2ELi2ELb1EEENS1_21CollectiveEpilogueBwdISA_SB_SD_Li256ELb0ELb0ELi4EEENS1_19SingleTileSchedulerILb0ELb0ELb0ELi64EEEEEEEEEvNT_6ParamsE --------------------------
	.section	.text._ZN7cutlass13device_kernelIN5flash19enable_sm80_to_sm89INS1_16FlashAttnBwdSm80INS1_25CollectiveMainloopBwdSm80ILi1ELi1EN4cute5tupleIJNS5_1CILi64EEES8_NS7_ILi192EEEEEENS_10bfloat16_tEfNS_4arch4Sm80ELb0ELb0ELb0ELb0ELb0ELb0ELb0ELb0ELi2ELi2ELi2ELi2ELb1EEENS1_21CollectiveEpilogueBwdISA_SB_SD_Li256ELb0ELb0ELi4EEENS1_19SingleTileSchedulerILb0ELb0ELb0ELi64EEEEEEEEEvNT_6ParamsE,"ax",@progbits
	.sectioninfo	@"SHI_REGISTERS=255"
	.align	128
.text._ZN7cutlass13device_kernelIN5flash19enable_sm80_to_sm89INS1_16FlashAttnBwdSm80INS1_25CollectiveMainloopBwdSm80ILi1ELi1EN4cute5tupleIJNS5_1CILi64EEES8_NS7_ILi192EEEEEENS_10bfloat16_tEfNS_4arch4Sm80ELb0ELb0ELb0ELb0ELb0ELb0ELb0ELb0ELi2ELi2ELi2ELi2ELb1EEENS1_21CollectiveEpilogueBwdISA_SB_SD_Li256ELb0ELb0ELi4EEENS1_19SingleTileSchedulerILb0ELb0ELb0ELi64EEEEEEEEEvNT_6ParamsE:
        .type           _ZN7cutlass13device_kernelIN5flash19enable_sm80_to_sm89INS1_16FlashAttnBwdSm80INS1_25CollectiveMainloopBwdSm80ILi1ELi1EN4cute5tupleIJNS5_1CILi64EEES8_NS7_ILi192EEEEEENS_10bfloat16_tEfNS_4arch4Sm80ELb0ELb0ELb0ELb0ELb0ELb0ELb0ELb0ELi2ELi2ELi2ELi2ELb1EEENS1_21CollectiveEpilogueBwdISA_SB_SD_Li256ELb0ELb0ELi4EEENS1_19SingleTileSchedulerILb0ELb0ELb0ELi64EEEEEEEEEvNT_6ParamsE,@function
        .size           _ZN7cutlass13device_kernelIN5flash19enable_sm80_to_sm89INS1_16FlashAttnBwdSm80INS1_25CollectiveMainloopBwdSm80ILi1ELi1EN4cute5tupleIJNS5_1CILi64EEES8_NS7_ILi192EEEEEENS_10bfloat16_tEfNS_4arch4Sm80ELb0ELb0ELb0ELb0ELb0ELb0ELb0ELb0ELi2ELi2ELi2ELi2ELb1EEENS1_21CollectiveEpilogueBwdISA_SB_SD_Li256ELb0ELb0ELi4EEENS1_19SingleTileSchedulerILb0ELb0ELb0ELi64EEEEEEEEEvNT_6ParamsE,(.L_x_1371 - _ZN7cutlass13device_kernelIN5flash19enable_sm80_to_sm89INS1_16FlashAttnBwdSm80INS1_25CollectiveMainloopBwdSm80ILi1ELi1EN4cute5tupleIJNS5_1CILi64EEES8_NS7_ILi192EEEEEENS_10bfloat16_tEfNS_4arch4Sm80ELb0ELb0ELb0ELb0ELb0ELb0ELb0ELb0ELi2ELi2ELi2ELi2ELb1EEENS1_21CollectiveEpilogueBwdISA_SB_SD_Li256ELb0ELb0ELi4EEENS1_19SingleTileSchedulerILb0ELb0ELb0ELi64EEEEEEEEEvNT_6ParamsE)
        .other          _ZN7cutlass13device_kernelIN5flash19enable_sm80_to_sm89INS1_16FlashAttnBwdSm80INS1_25CollectiveMainloopBwdSm80ILi1ELi1EN4cute5tupleIJNS5_1CILi64EEES8_NS7_ILi192EEEEEENS_10bfloat16_tEfNS_4arch4Sm80ELb0ELb0ELb0ELb0ELb0ELb0ELb0ELb0ELi2ELi2ELi2ELi2ELb1EEENS1_21CollectiveEpilogueBwdISA_SB_SD_Li256ELb0ELb0ELi4EEENS1_19SingleTileSchedulerILb0ELb0ELb0ELi64EEEEEEEEEvNT_6ParamsE,@"STO_CUDA_ENTRY STV_DEFAULT"
_ZN7cutlass13device_kernelIN5flash19enable_sm80_to_sm89INS1_16FlashAttnBwdSm80INS1_25CollectiveMainloopBwdSm80ILi1ELi1EN4cute5tupleIJNS5_1CILi64EEES8_NS7_ILi192EEEEEENS_10bfloat16_tEfNS_4arch4Sm80ELb0ELb0ELb0ELb0ELb0ELb0ELb0ELb0ELi2ELi2ELi2ELi2ELb1EEENS1_21CollectiveEpilogueBwdISA_SB_SD_Li256ELb0ELb0ELi4EEENS1_19SingleTileSchedulerILb0ELb0ELb0ELi64EEEEEEEEEvNT_6ParamsE:
[----:B------:R-:W-:-:S03]  /*0000*/  MOV R1, c[0x0][0x28] ;  /* 0x00000a0000017a02 */ /* 0x000fc60000000f00 */
[----:B------:R-:W1:Y:S01]  /*0010*/  S2UR UR12, SR_CTAID.Z ;  /* 0x00000000000c79c3 */ /* 0x000e620000002700 */
[----:B------:R-:W-:Y:S02]  /*0020*/  IADD3 R1, R1, -0x10, RZ ;  /* 0xfffffff001017810 */ /* 0x000fe40007ffe0ff */
[----:B-1----:R-:W-:-:S13]  /*0030*/  ISETP.LE.AND P0, PT, RZ, UR12, PT ;  /* 0x0000000cff007c0c */ /* 0x002fda000bf03270 */
[----:B------:R-:W-:Y:S05]  /*0040*/  @!P0 EXIT ;  /* 0x000000000000894d */ /* 0x000fea0003800000 */
[----:B------:R-:W1:Y:S01]  /*0050*/  S2R R238, SR_TID.X ;  /* 0x0000000000ee7919 */ /* 0x000e620000002100 */
[----:B------:R-:W-:Y:S01]  /*0060*/  IMAD.MOV.U32 R0, RZ, RZ, c[0x0][0x248] ;  /* 0x00009200ff007624 */ /* 0x000fe200078e00ff */
[----:B------:R-:W-:Y:S01]  /*0070*/  USHF.R.S32.HI UR22, URZ, 0x1f, UR12 ;  /* 0x0000001f3f167899 */ /* 0x000fe2000801140c */
[----:B------:R-:W-:Y:S01]  /*0080*/  IMAD.MOV.U32 R29, RZ, RZ, -0x40 ;  /* 0xffffffc0ff1d7424 */ /* 0x000fe200078e00ff */
[----:B------:R-:W2:Y:S01]  /*0090*/  S2R R30, SR_CTAID.Y ;  /* 0x00000000001e7919 */ /* 0x000ea20000002600 */
[----:B------:R-:W-:Y:S01]  /*00a0*/  ULDC.64 UR4, c[0x0][0x278] ;  /* 0x00009e0000047ab9 */ /* 0x000fe20000000a00 */
[----:B------:R-:W-:Y:S01]  /*00b0*/  ISETP.NE.AND P1, PT, R0, 0x1, PT ;  /* 0x000000010000780c */ /* 0x000fe20003f25270 */
[----:B------:R-:W-:Y:S01]  /*00c0*/  UIMAD UR6, UR22, UR4, URZ ;  /* 0x00000004160672a4 */ /* 0x000fe2000f8e023f */
[----:B------:R-:W3:Y:S01]  /*00d0*/  S2R R252, SR_CTAID.X ;  /* 0x0000000000fc7919 */ /* 0x000ee20000002500 */
[----:B------:R-:W-:Y:S01]  /*00e0*/  UIMAD.WIDE.U32 UR16, UR12, UR4, URZ ;  /* 0x000000040c1072a5 */ /* 0x000fe2000f8e003f */
[----:B------:R-:W-:Y:S01]  /*00f0*/  IMAD.MOV.U32 R220, RZ, RZ, 0x20 ;  /* 0x00000020ffdc7424 */ /* 0x000fe200078e00ff */
[----:B------:R-:W-:Y:S01]  /*0100*/  UIMAD UR5, UR12, UR5, UR6 ;  /* 0x000000050c0572a4 */ /* 0x000fe2000f8e0206 */
[----:B------:R-:W-:Y:S01]  /*0110*/  IMAD.MOV.U32 R222, RZ, RZ, 0x40 ;  /* 0x00000040ffde7424 */ /* 0x000fe200078e00ff */
[----:B------:R-:W-:Y:S01]  /*0120*/  ULDC.64 UR24, c[0x0][0x118] ;  /* 0x0000460000187ab9 */ /* 0x000fe20000000a00 */
[----:B------:R-:W-:Y:S01]  /*0130*/  LOP3.LUT R234, R234, 0xffffffef, RZ, 0xc0, !PT ;  /* 0xffffffefeaea7812 */ /* 0x000fe200078ec0ff */
[----:B------:R-:W-:-:S02]  /*0140*/  UIADD3 UR9, UR17, UR5, URZ ;  /* 0x0000000511097290 */ /* 0x000fc4000fffe03f */
[----:B------:R-:W-:Y:S01]  /*0150*/  ULDC.64 UR6, c[0x0][0x1e8] ;  /* 0x00007a0000067ab9 */ /* 0x000fe20000000a00 */
[----:B------:R-:W-:Y:S01]  /*0160*/  LOP3.LUT R234, R234, 0xfffffffb, RZ, 0xc0, !PT ;  /* 0xfffffffbeaea7812 */ /* 0x000fe200078ec0ff */
[----:B------:R-:W-:Y:S02]  /*0170*/  ULDC.64 UR4, c[0x0][0x1b8] ;  /* 0x00006e0000047ab9 */ /* 0x000fe40000000a00 */
[----:B------:R-:W-:Y:S02]  /*0180*/  UIMAD UR6, UR22, UR6, URZ ;  /* 0x00000006160672a4 */ /* 0x000fe4000f8e023f */
[----:B------:R-:W-:Y:S01]  /*0190*/  UIMAD UR4, UR22, UR4, URZ ;  /* 0x00000004160472a4 */ /* 0x000fe2000f8e023f */
[----:B-1----:R-:W-:Y:S01]  /*01a0*/  IMAD.SHL.U32 R242, R238, 0x4, RZ ;  /* 0x00000004eef27824 */ /* 0x002fe200078e00ff */
[----:B------:R-:W-:Y:S01]  /*01b0*/  SHF.R.S32.HI R27, RZ, 0x1f, R238 ;  /* 0x0000001fff1b7819 */ /* 0x000fe200000114ee */
[----:B------:R-:W-:Y:S01]  /*01c0*/  UIMAD UR7, UR12, UR7, UR6 ;  /* 0x000000070c0772a4 */ /* 0x000fe2000f8e0206 */
[----:B--2---:R-:W-:Y:S01]  /*01d0*/  SHF.R.S32.HI R31, RZ, 0x1f, R30 ;  /* 0x0000001fff1f7819 */ /* 0x004fe2000001141e */
[C---:B------:R-:W-:Y:S01]  /*01e0*/  @P1 IMAD.HI.U32 R5, R30.reuse, c[0x0][0x24c], RZ ;  /* 0x000093001e051a27 */ /* 0x040fe200078e00ff */
[--C-:B------:R-:W-:Y:S01]  /*01f0*/  SHF.R.S32.HI R243, RZ, 0x1f, R242.reuse ;  /* 0x0000001ffff37819 */ /* 0x100fe200000114f2 */
[----:B------:R-:W-:Y:S01]  /*0200*/  UIMAD UR6, UR12, UR5, UR4 ;  /* 0x000000050c0672a4 */ /* 0x000fe2000f8e0204 */
[-C--:B------:R-:W-:Y:S01]  /*0210*/  LEA.HI R24, R27, R238.reuse, RZ, 0x3 ;  /* 0x000000ee1b187211 */ /* 0x080fe200078f18ff */
[----:B------:R-:W-:Y:S01]  /*0220*/  IMAD R4, R31, c[0x0][0x270], RZ ;  /* 0x00009c001f047a24 */ /* 0x000fe200078e02ff */
[----:B------:R-:W-:Y:S01]  /*0230*/  ULDC.64 UR4, c[0x0][0x188] ;  /* 0x0000620000047ab9 */ /* 0x000fe20000000a00 */
[C---:B------:R-:W-:Y:S01]  /*0240*/  IMAD.WIDE.U32 R2, R30.reuse, c[0x0][0x270], R242 ;  /* 0x00009c001e027a25 */ /* 0x040fe200078e00f2 */
[----:B------:R-:W-:Y:S01]  /*0250*/  SHF.R.S32.HI R240, RZ, 0x3, R24 ;  /* 0x00000003fff07819 */ /* 0x000fe20000011418 */
[----:B------:R-:W-:Y:S01]  /*0260*/  UIMAD.WIDE.U32 UR18, UR12, UR4, URZ ;  /* 0x000000040c1272a5 */ /* 0x000fe2000f8e003f */
[-C--:B------:R-:W-:Y:S01]  /*0270*/  LEA.HI R21, R27, R238.reuse, RZ, 0x4 ;  /* 0x000000ee1b157211 */ /* 0x080fe200078f20ff */
[----:B------:R-:W-:Y:S01]  /*0280*/  IMAD R4, R30, c[0x0][0x274], R4 ;  /* 0x00009d001e047a24 */ /* 0x000fe200078e0204 */
[----:B------:R-:W-:Y:S01]  /*0290*/  IADD3 R25, P0, R2, UR16, RZ ;  /* 0x0000001002197c10 */ /* 0x000fe2000ff1e0ff */
[----:B------:R-:W-:Y:S01]  /*02a0*/  IMAD.MOV.U32 R0, RZ, RZ, R30 ;  /* 0x000000ffff007224 */ /* 0x000fe200078e001e */
[----:B------:R-:W-:Y:S01]  /*02b0*/  LOP3.LUT R2, R24, 0xfffffff8, RZ, 0xc0, !PT ;  /* 0xfffffff818027812 */ /* 0x000fe200078ec0ff */
[----:B------:R-:W-:Y:S01]  /*02c0*/  UIMAD UR4, UR22, UR4, URZ ;  /* 0x00000004160472a4 */ /* 0x000fe2000f8e023f */
[----:B------:R-:W-:Y:S01]  /*02d0*/  @P1 SHF.R.U32.HI R0, RZ, c[0x0][0x250], R5 ;  /* 0x00009400ff001a19 */ /* 0x000fe20000011605 */
[----:B------:R-:W-:Y:S01]  /*02e0*/  IMAD R12, R31, c[0x0][0x180], RZ ;  /* 0x000060001f0c7a24 */ /* 0x000fe200078e02ff */
[----:B------:R-:W-:Y:S01]  /*02f0*/  IADD3.X R28, R3, UR9, R4, P0, !PT ;  /* 0x00000009031c7c10 */ /* 0x000fe200087fe404 */
[----:B------:R-:W-:Y:S01]  /*0300*/  IMAD.IADD R18, R238, 0x1, -R2 ;  /* 0x00000001ee127824 */ /* 0x000fe200078e0a02 */
[----:B------:R-:W-:Y:S01]  /*0310*/  LEA.HI R3, R27, R238, RZ, 0x6 ;  /* 0x000000ee1b037211 */ /* 0x000fe200078f30ff */
[----:B------:R-:W-:Y:S01]  /*0320*/  IMAD.SHL.U32 R4, R240, 0x40, RZ ;  /* 0x00000040f0047824 */ /* 0x000fe200078e00ff */
[----:B------:R-:W-:Y:S01]  /*0330*/  SHF.R.S32.HI R2, RZ, 0x1f, R0 ;  /* 0x0000001fff027819 */ /* 0x000fe20000011400 */
[----:B------:R-:W-:Y:S01]  /*0340*/  IMAD.SHL.U32 R236, R18, 0x8, RZ ;  /* 0x0000000812ec7824 */ /* 0x000fe200078e00ff */
[----:B------:R-:W-:Y:S01]  /*0350*/  SHF.R.S32.HI R20, RZ, 0x6, R3 ;  /* 0x00000006ff147819 */ /* 0x000fe20000011403 */
[----:B------:R-:W-:Y:S01]  /*0360*/  UIMAD UR4, UR12, UR5, UR4 ;  /* 0x000000050c0472a4 */ /* 0x000fe2000f8e0204 */
[----:B------:R-:W-:Y:S01]  /*0370*/  LOP3.LUT R8, R4, 0x1c0, RZ, 0xc0, !PT ;  /* 0x000001c004087812 */ /* 0x000fe200078ec0ff */
[C---:B------:R-:W-:Y:S01]  /*0380*/  IMAD R3, R2.reuse, c[0x0][0x1e0], RZ ;  /* 0x0000780002037a24 */ /* 0x040fe200078e02ff */
[----:B------:R-:W-:Y:S01]  /*0390*/  SHF.R.S32.HI R237, RZ, 0x1f, R236 ;  /* 0x0000001fffed7819 */ /* 0x000fe200000114ec */
[----:B------:R-:W-:Y:S01]  /*03a0*/  IMAD R2, R2, c[0x0][0x1b0], RZ ;  /* 0x00006c0002027a24 */ /* 0x000fe200078e02ff */
[----:B------:R-:W-:Y:S01]  /*03b0*/  SHF.R.S32.HI R241, RZ, 0x1f, R240 ;  /* 0x0000001ffff17819 */ /* 0x000fe200000114f0 */
[C---:B------:R-:W-:Y:S01]  /*03c0*/  IMAD R6, R0.reuse, c[0x0][0x1e4], R3 ;  /* 0x0000790000067a24 */ /* 0x040fe200078e0203 */
[----:B------:R-:W-:Y:S01]  /*03d0*/  UIADD3 UR8, UR19, UR4, URZ ;  /* 0x0000000413087290 */ /* 0x000fe2000fffe03f */
[----:B------:R-:W-:Y:S01]  /*03e0*/  IMAD R7, R0, c[0x0][0x1b4], R2 ;  /* 0x00006d0000077a24 */ /* 0x000fe200078e0202 */
[----:B------:R-:W-:Y:S01]  /*03f0*/  IADD3 R235, R236, 0x40, RZ ;  /* 0x00000040eceb7810 */ /* 0x000fe20007ffe0ff */
[----:B------:R-:W-:Y:S01]  /*0400*/  IMAD.WIDE.U32 R4, R0, c[0x0][0x1e0], R236 ;  /* 0x0000780000047a25 */ /* 0x000fe200078e00ec */
[----:B------:R-:W-:Y:S01]  /*0410*/  IADD3 R244, R236, 0x80, RZ ;  /* 0x00000080ecf47810 */ /* 0x000fe20007ffe0ff */
[----:B------:R-:W-:-:S02]  /*0420*/  ULDC.64 UR4, c[0x0][0x290] ;  /* 0x0000a40000047ab9 */ /* 0x000fc40000000a00 */
[----:B------:R-:W-:Y:S01]  /*0430*/  IMAD.WIDE.U32 R2, R0, c[0x0][0x1b0], R236 ;  /* 0x00006c0000027a25 */ /* 0x000fe200078e00ec */
[----:B------:R-:W-:Y:S01]  /*0440*/  LOP3.LUT R0, R8, 0x38, R236, 0xf8, !PT ;  /* 0x0000003808007812 */ /* 0x000fe200078ef8ec */
[----:B------:R-:W-:Y:S01]  /*0450*/  UIMAD.WIDE.U32 UR14, UR12, UR4, URZ ;  /* 0x000000040c0e72a5 */ /* 0x000fe2000f8e003f */
[----:B------:R-:W-:Y:S01]  /*0460*/  SHF.R.U32.HI R8, RZ, 0x3, R8 ;  /* 0x00000003ff087819 */ /* 0x000fe20000011608 */
[----:B------:R-:W-:Y:S01]  /*0470*/  IMAD.SHL.U32 R19, R20, 0x200, RZ ;  /* 0x0000020014137824 */ /* 0x000fe200078e00ff */
[----:B------:R-:W-:Y:S01]  /*0480*/  UMOV UR20, 0x6 ;  /* 0x0000000600147882 */ /* 0x000fe20000000000 */
[----:B------:R-:W-:Y:S02]  /*0490*/  IMAD.IADD R5, R5, 0x1, R6 ;  /* 0x0000000105057824 */ /* 0x000fe400078e0206 */
[----:B------:R-:W-:Y:S01]  /*04a0*/  IMAD.U32 R6, RZ, RZ, UR12 ;  /* 0x0000000cff067e24 */ /* 0x000fe2000f8e00ff */
[----:B------:R-:W-:Y:S01]  /*04b0*/  LOP3.LUT R230, R19, R0, R8, 0xf6, !PT ;  /* 0x0000000013e67212 */ /* 0x000fe200078ef608 */
[----:B------:R-:W-:-:S02]  /*04c0*/  IMAD.IADD R3, R3, 0x1, R7 ;  /* 0x0000000103037824 */ /* 0x000fc400078e0207 */
[----:B------:R-:W-:Y:S02]  /*04d0*/  IMAD.U32 R0, RZ, RZ, UR12 ;  /* 0x0000000cff007e24 */ /* 0x000fe4000f8e00ff */
[----:B------:R-:W-:-:S04]  /*04e0*/  IMAD.WIDE.U32 R6, R6, c[0x0][0x1e8], R4 ;  /* 0x00007a0006067a25 */ /* 0x000fc800078e0004 */
[----:B------:R-:W-:Y:S01]  /*04f0*/  IMAD.WIDE.U32 R4, R0, c[0x0][0x1b8], R2 ;  /* 0x00006e0000047a25 */ /* 0x000fe200078e0002 */
[----:B------:R-:W-:-:S03]  /*0500*/  IADD3 R3, R7, UR7, RZ ;  /* 0x0000000707037c10 */ /* 0x000fc6000fffe0ff */
[----:B------:R-:W-:Y:S01]  /*0510*/  IMAD R0, R241, c[0x0][0x178], RZ ;  /* 0x00005e00f1007a24 */ /* 0x000fe200078e02ff */
[----:B------:R-:W-:Y:S01]  /*0520*/  IADD3 R7, R5, UR6, RZ ;  /* 0x0000000605077c10 */ /* 0x000fe2000fffe0ff */
[----:B---3--:R-:W-:Y:S01]  /*0530*/  IMAD.WIDE R8, R252, 0x40, R240 ;  /* 0x00000040fc087825 */ /* 0x008fe200078e02f0 */
[----:B------:R-:W-:-:S03]  /*0540*/  UIMAD UR6, UR22, UR4, URZ ;  /* 0x00000004160672a4 */ /* 0x000fc6000f8e023f */
[C---:B------:R-:W-:Y:S01]  /*0550*/  IMAD R0, R240.reuse, c[0x0][0x17c], R0 ;  /* 0x00005f00f0007a24 */ /* 0x040fe200078e0200 */
[----:B------:R-:W-:Y:S01]  /*0560*/  UIMAD UR5, UR12, UR5, UR6 ;  /* 0x000000050c0572a4 */ /* 0x000fe2000f8e0206 */
[----:B------:R-:W-:-:S03]  /*0570*/  IMAD.WIDE.U32 R10, R240, c[0x0][0x178], R236 ;  /* 0x00005e00f00a7a25 */ /* 0x000fc600078e00ec */
[----:B------:R-:W-:Y:S01]  /*0580*/  UIADD3 UR10, UR15, UR5, URZ ;  /* 0x000000050f0a7290 */ /* 0x000fe2000fffe03f */
[----:B------:R-:W-:Y:S01]  /*0590*/  IMAD R5, R9, c[0x0][0x1d8], RZ ;  /* 0x0000760009057a24 */ /* 0x000fe200078e02ff */
[----:B------:R1:W-:Y:S01]  /*05a0*/  STL.64 [R1], R10 ;  /* 0x0000000a01007387 */ /* 0x0003e20000100a00 */
[----:B------:R-:W-:Y:S01]  /*05b0*/  IMAD.IADD R249, R11, 0x1, R0 ;  /* 0x000000010bf97824 */ /* 0x000fe200078e0200 */
[----:B------:R-:W-:Y:S01]  /*05c0*/  ULDC.64 UR4, c[0x0][0x178] ;  /* 0x00005e0000047ab9 */ /* 0x000fe20000000a00 */
[----:B------:R-:W-:Y:S01]  /*05d0*/  IMAD.MOV.U32 R248, RZ, RZ, R10 ;  /* 0x000000fffff87224 */ /* 0x000fe200078e000a */
[----:B------:R-:W-:Y:S01]  /*05e0*/  USHF.L.U64.HI UR11, UR4, UR20, UR5 ;  /* 0x00000014040b7299 */ /* 0x000fe20008010205 */
[----:B------:R-:W-:Y:S01]  /*05f0*/  IMAD.MOV.U32 R2, RZ, RZ, R6 ;  /* 0x000000ffff027224 */ /* 0x000fe200078e0006 */
[----:B------:R-:W-:Y:S01]  /*0600*/  USHF.L.U32 UR13, UR4, 0x6, URZ ;  /* 0x00000006040d7899 */ /* 0x000fe2000800063f */
[----:B------:R-:W-:Y:S02]  /*0610*/  IMAD.MOV.U32 R6, RZ, RZ, R4 ;  /* 0x000000ffff067224 */ /* 0x000fe400078e0004 */
[C---:B------:R-:W-:Y:S01]  /*0620*/  IMAD R0, R8.reuse, c[0x0][0x1dc], R5 ;  /* 0x0000770008007a24 */ /* 0x040fe200078e0205 */
[----:B------:R-:W-:Y:S01]  /*0630*/  ULDC.64 UR4, c[0x0][0x218] ;  /* 0x0000860000047ab9 */ /* 0x000fe20000000a00 */
[----:B------:R-:W-:Y:S01]  /*0640*/  IMAD.WIDE.U32 R4, R8, c[0x0][0x1d8], R2 ;  /* 0x0000760008047a25 */ /* 0x000fe200078e0002 */
[----:B------:R-:W-:-:S02]  /*0650*/  UIMAD UR6, UR22, UR4, URZ ;  /* 0x00000004160672a4 */ /* 0x000fc4000f8e023f */
[----:B------:R-:W-:Y:S01]  /*0660*/  UIMAD.WIDE.U32 UR26, UR12, UR4, URZ ;  /* 0x000000040c1a72a5 */ /* 0x000fe2000f8e003f */
[----:B------:R-:W-:Y:S01]  /*0670*/  IMAD R9, R9, c[0x0][0x1a8], RZ ;  /* 0x00006a0009097a24 */ /* 0x000fe200078e02ff */
[----:B------:R-:W-:Y:S01]  /*0680*/  LEA R2, P0, R4, c[0x0][0x1c0], 0x1 ;  /* 0x0000700004027a11 */ /* 0x000fe200078008ff */
[----:B------:R-:W-:Y:S01]  /*0690*/  IMAD R3, R30, c[0x0][0x184], R12 ;  /* 0x000061001e037a24 */ /* 0x000fe200078e020c */
[----:B------:R-:W-:Y:S01]  /*06a0*/  UIMAD UR5, UR12, UR5, UR6 ;  /* 0x000000050c0572a4 */ /* 0x000fe2000f8e0206 */
[----:B------:R-:W-:Y:S01]  /*06b0*/  IMAD.IADD R0, R5, 0x1, R0 ;  /* 0x0000000105007824 */ /* 0x000fe200078e0200 */
[----:B------:R-:W-:Y:S01]  /*06c0*/  UMOV UR4, 0x5 ;  /* 0x0000000500047882 */ /* 0x000fe20000000000 */
[C---:B------:R-:W-:Y:S01]  /*06d0*/  IMAD R5, R8.reuse, c[0x0][0x1ac], R9 ;  /* 0x00006b0008057a24 */ /* 0x040fe200078e0209 */
[----:B------:R-:W-:Y:S01]  /*06e0*/  UIADD3 UR21, UR27, UR5, URZ ;  /* 0x000000051b157290 */ /* 0x000fe2000fffe03f */
[----:B------:R-:W-:Y:S01]  /*06f0*/  IMAD.WIDE.U32 R8, R8, c[0x0][0x1a8], R6 ;  /* 0x00006a0008087a25 */ /* 0x000fe200078e0006 */
[----:B------:R-:W-:-:S02]  /*0700*/  ULDC.64 UR6, c[0x0][0x208] ;  /* 0x0000820000067ab9 */ /* 0x000fc40000000a00 */
[----:B------:R-:W-:Y:S01]  /*0710*/  USHF.L.U32 UR5, UR6, 0x5, URZ ;  /* 0x0000000506057899 */ /* 0x000fe2000800063f */
[----:B-1----:R-:W-:Y:S01]  /*0720*/  IMAD.WIDE.U32 R10, R30, c[0x0][0x180], R248 ;  /* 0x000060001e0a7a25 */ /* 0x002fe200078e00f8 */
[----:B------:R-:W-:Y:S02]  /*0730*/  USHF.L.U64.HI UR4, UR6, UR4, UR7 ;  /* 0x0000000406047299 */ /* 0x000fe40008010207 */
[----:B------:R-:W-:Y:S01]  /*0740*/  USHF.L.U32 UR23, UR5, 0x1, URZ ;  /* 0x0000000105177899 */ /* 0x000fe2000800063f */
[----:B------:R-:W-:Y:S01]  /*0750*/  IMAD.MOV.U32 R7, RZ, RZ, c[0x0][0x1d8] ;  /* 0x00007600ff077624 */ /* 0x000fe200078e00ff */
[----:B------:R-:W-:Y:S01]  /*0760*/  IADD3 R12, P1, R10, UR18, RZ ;  /* 0x000000120a0c7c10 */ /* 0x000fe2000ff3e0ff */
[----:B------:R-:W-:Y:S01]  /*0770*/  IMAD R29, R252, R29, c[0x0][0x198] ;  /* 0x00006600fc1d7624 */ /* 0x000fe200078e021d */
[----:B------:R-:W-:Y:S01]  /*0780*/  USHF.L.U64.HI UR4, UR5, 0x1, UR4 ;  /* 0x0000000105047899 */ /* 0x000fe20008010204 */
[----:B------:R-:W-:Y:S01]  /*0790*/  IMAD.SHL.U32 R230, R230, 0x2, RZ ;  /* 0x00000002e6e67824 */ /* 0x000fe200078e00ff */
[----:B------:R-:W-:Y:S01]  /*07a0*/  IADD3.X R10, R11, UR8, R3, P1, !PT ;  /* 0x000000080b0a7c10 */ /* 0x000fe20008ffe403 */
[----:B------:R-:W-:Y:S01]  /*07b0*/  IMAD R17, R31, c[0x0][0x288], RZ ;  /* 0x0000a2001f117a24 */ /* 0x000fe200078e02ff */
[----:B------:R-:W-:Y:S01]  /*07c0*/  LEA.HI.X R3, R4, c[0x0][0x1c4], R0, 0x1, P0 ;  /* 0x0000710004037a11 */ /* 0x000fe200000f0c00 */
[----:B------:R-:W-:Y:S01]  /*07d0*/  IMAD.IADD R0, R9, 0x1, R5 ;  /* 0x0000000109007824 */ /* 0x000fe200078e0205 */
[----:B------:R-:W-:Y:S01]  /*07e0*/  LEA R4, P0, R8, c[0x0][0x190], 0x1 ;  /* 0x0000640008047a11 */ /* 0x000fe200078008ff */
[----:B------:R-:W-:Y:S01]  /*07f0*/  IMAD.MOV.U32 R9, RZ, RZ, c[0x0][0x1dc] ;  /* 0x00007700ff097624 */ /* 0x000fe200078e00ff */
[C---:B------:R-:W-:Y:S01]  /*0800*/  LEA R6, P1, R7.reuse, R2, 0x6 ;  /* 0x0000000207067211 */ /* 0x040fe200078230ff */
[----:B------:R-:W-:Y:S01]  /*0810*/  IMAD R17, R30, c[0x0][0x28c], R17 ;  /* 0x0000a3001e117a24 */ /* 0x000fe200078e0211 */
[----:B------:R-:W-:Y:S01]  /*0820*/  LEA.HI.X R5, R8, c[0x0][0x194], R0, 0x1, P0 ;  /* 0x0000650008057a11 */ /* 0x000fe200000f0c00 */
[----:B------:R-:W-:Y:S01]  /*0830*/  IMAD.MOV.U32 R0, RZ, RZ, c[0x0][0x1a8] ;  /* 0x00006a00ff007624 */ /* 0x000fe200078e00ff */
[----:B------:R-:W-:Y:S01]  /*0840*/  LEA.HI.X R7, R7, R3, R9, 0x6, P1 ;  /* 0x0000000307077211 */ /* 0x000fe200008f3409 */
[----:B------:R-:W-:Y:S01]  /*0850*/  IMAD.MOV.U32 R9, RZ, RZ, c[0x0][0x1ac] ;  /* 0x00006b00ff097624 */ /* 0x000fe200078e00ff */
[----:B------:R-:W-:Y:S01]  /*0860*/  ISETP.GE.AND P1, PT, R236, c[0x0][0x1cc], PT ;  /* 0x00007300ec007a0c */ /* 0x000fe20003f26270 */
[----:B------:R-:W-:Y:S01]  /*0870*/  IMAD.WIDE.U32 R250, R240, c[0x0][0x208], R236 ;  /* 0x00008200f0fa7a25 */ /* 0x000fe200078e00ec */
[----:B------:R-:W-:-:S02]  /*0880*/  LEA R8, P0, R0, R4, 0x6 ;  /* 0x0000000400087211 */ /* 0x000fc400078030ff */
[----:B------:R-:W-:Y:S01]  /*0890*/  LEA R14, P2, R12, c[0x0][0x160], 0x1 ;  /* 0x000058000c0e7a11 */ /* 0x000fe200078408ff */
[----:B------:R-:W-:Y:S01]  /*08a0*/  IMAD.MOV.U32 R246, RZ, RZ, R250 ;  /* 0x000000fffff67224 */ /* 0x000fe200078e00fa */
[----:B------:R-:W-:Y:S01]  /*08b0*/  LEA.HI.X R9, R0, R5, R9, 0x6, P0 ;  /* 0x0000000500097211 */ /* 0x000fe200000f3409 */
[----:B------:R-:W-:Y:S01]  /*08c0*/  IMAD.IADD R0, R29, 0x1, -R240 ;  /* 0x000000011d007824 */ /* 0x000fe200078e0af0 */
[----:B------:R-:W-:Y:S01]  /*08d0*/  LEA.HI.X R15, R12, c[0x0][0x164], R10, 0x1, P2 ;  /* 0x000059000c0f7a11 */ /* 0x000fe200010f0c0a */
[----:B------:R-:W-:Y:S01]  /*08e0*/  IMAD.WIDE.U32 R10, R30, c[0x0][0x288], R242 ;  /* 0x0000a2001e0a7a25 */ /* 0x000fe200078e00f2 */
[----:B------:R-:W-:Y:S02]  /*08f0*/  ISETP.GE.AND P0, PT, R235, c[0x0][0x1cc], PT ;  /* 0x00007300eb007a0c */ /* 0x000fe40003f06270 */
[----:B------:R-:W-:Y:S02]  /*0900*/  ISETP.LT.OR P3, PT, R0, 0x1, P1 ;  /* 0x000000010000780c */ /* 0x000fe40000f61670 */
[----:B------:R-:W-:-:S02]  /*0910*/  ISETP.GE.AND P2, PT, R244, c[0x0][0x1cc], PT ;  /* 0x00007300f4007a0c */ /* 0x000fc40003f46270 */
[----:B------:R-:W-:Y:S02]  /*0920*/  P2R R16, PR, RZ, 0x8 ;  /* 0x00000008ff107803 */ /* 0x000fe40000000000 */
[C---:B------:R-:W-:Y:S02]  /*0930*/  ISETP.LT.OR P3, PT, R0.reuse, 0x21, P1 ;  /* 0x000000210000780c */ /* 0x040fe40000f61670 */
[C---:B------:R-:W-:Y:S02]  /*0940*/  ISETP.LT.OR P6, PT, R0.reuse, 0x1, P0 ;  /* 0x000000010000780c */ /* 0x040fe400007c1670 */
[C---:B------:R-:W-:Y:S02]  /*0950*/  ISETP.LT.OR P1, PT, R0.reuse, 0x21, P0 ;  /* 0x000000210000780c */ /* 0x040fe40000721670 */
[C---:B------:R-:W-:Y:S02]  /*0960*/  ISETP.LT.OR P5, PT, R0.reuse, 0x1, P2 ;  /* 0x000000010000780c */ /* 0x040fe400017a1670 */
[----:B------:R-:W-:-:S02]  /*0970*/  ISETP.LT.OR P0, PT, R0, 0x21, P2 ;  /* 0x000000210000780c */ /* 0x000fc40001701670 */
[----:B------:R-:W-:Y:S02]  /*0980*/  ISETP.NE.AND P2, PT, R16, RZ, PT ;  /* 0x000000ff1000720c */ /* 0x000fe40003f45270 */
[----:B------:R-:W-:Y:S02]  /*0990*/  IADD3 R22, P4, R10, UR14, RZ ;  /* 0x0000000e0a167c10 */ /* 0x000fe4000ff9e0ff */
[----:B------:R-:W-:Y:S02]  /*09a0*/  SHF.R.S32.HI R12, RZ, 0x4, R21 ;  /* 0x00000004ff0c7819 */ /* 0x000fe40000011415 */
[----:B------:R-:W-:Y:S02]  /*09b0*/  IADD3.X R26, R11, UR10, R17, P4, !PT ;  /* 0x0000000a0b1a7c10 */ /* 0x000fe4000a7fe411 */
[----:B------:R-:W-:Y:S02]  /*09c0*/  ISETP.GE.AND P4, PT, R235, c[0x0][0x19c], PT ;  /* 0x00006700eb007a0c */ /* 0x000fe40003f86270 */
[----:B------:R-:W-:-:S02]  /*09d0*/  LEA.HI R13, R21, R12, RZ, 0x1 ;  /* 0x0000000c150d7211 */ /* 0x000fc400078f08ff */
[----:B------:R-:W-:Y:S01]  /*09e0*/  IADD3 R17, -R240, c[0x0][0x168], RZ ;  /* 0x00005a00f0117a10 */ /* 0x000fe20007ffe1ff */
[----:B------:R1:W-:Y:S01]  /*09f0*/  LDGSTS.E.BYPASS.LTC128B.128 [R230+0x6080], [R2.64], !P2 ;  /* 0x0608000002e67fae */ /* 0x0003e2000d101d58 */
[----:B------:R-:W-:Y:S02]  /*0a00*/  ISETP.GE.AND P2, PT, R235, c[0x0][0x16c], PT ;  /* 0x00005b00eb007a0c */ /* 0x000fe40003f46270 */
[----:B------:R-:W-:Y:S01]  /*0a10*/  LOP3.LUT R13, R13, 0xfffffffe, RZ, 0xc0, !PT ;  /* 0xfffffffe0d0d7812 */ /* 0x000fe200078ec0ff */
[----:B------:R1:W-:Y:S01]  /*0a20*/  LDGSTS.E.BYPASS.LTC128B.128 [R230+0x8080], [R2.64+0x80], !P6 ;  /* 0x0808008002e67fae */ /* 0x0003e2000f101d58 */
[----:B------:R-:W-:Y:S02]  /*0a30*/  ISETP.LT.OR P6, PT, R0, 0x1, P4 ;  /* 0x000000010000780c */ /* 0x000fe400027c1670 */
[----:B------:R-:W-:Y:S01]  /*0a40*/  SEL R10, RZ, 0x2, P2 ;  /* 0x00000002ff0a7807 */ /* 0x000fe20001000000 */
[----:B------:R1:W-:Y:S01]  /*0a50*/  LDGSTS.E.BYPASS.LTC128B.128 [R230+0xa080], [R2.64+0x100], !P5 ;  /* 0x0a08010002e67fae */ /* 0x0003e2000e901d58 */
[----:B------:R-:W-:Y:S01]  /*0a60*/  ISETP.GE.AND P5, PT, R236, c[0x0][0x19c], PT ;  /* 0x00006700ec007a0c */ /* 0x000fe20003fa6270 */
[----:B------:R-:W-:Y:S01]  /*0a70*/  IMAD.IADD R13, R12, 0x1, -R13 ;  /* 0x000000010c0d7824 */ /* 0x000fe200078e0a0d */
[C---:B------:R-:W-:Y:S01]  /*0a80*/  ISETP.LT.OR P4, PT, R0.reuse, 0x21, P4 ;  /* 0x000000210000780c */ /* 0x040fe20002781670 */
[----:B------:R2:W-:Y:S01]  /*0a90*/  LDGSTS.E.BYPASS.LTC128B.128 [R230+0x7080], [R6.64], !P3 ;  /* 0x0708000006e67fae */ /* 0x0005e2000d901d58 */
[----:B------:R-:W-:-:S02]  /*0aa0*/  ISETP.LT.OR P3, PT, R0, 0x1, P5 ;  /* 0x000000010000780c */ /* 0x000fc40002f61670 */
[----:B------:R-:W-:Y:S01]  /*0ab0*/  ISETP.LT.OR P2, PT, R0, 0x21, P5 ;  /* 0x000000210000780c */ /* 0x000fe20002f41670 */
[----:B------:R2:W-:Y:S01]  /*0ac0*/  LDGSTS.E.BYPASS.LTC128B.128 [R230+0x9080], [R6.64+0x80], !P1 ;  /* 0x0908008006e67fae */ /* 0x0005e2000c901d58 */
[----:B------:R-:W-:-:S03]  /*0ad0*/  ISETP.GE.AND P1, PT, R244, c[0x0][0x16c], PT ;  /* 0x00005b00f4007a0c */ /* 0x000fc60003f26270 */
[----:B------:R2:W-:Y:S01]  /*0ae0*/  LDGSTS.E.BYPASS.LTC128B.128 [R230+0xb080], [R6.64+0x100], !P0 ;  /* 0x0b08010006e67fae */ /* 0x0005e2000c101d58 */
[----:B------:R-:W-:-:S03]  /*0af0*/  ISETP.GE.AND P0, PT, R236, c[0x0][0x16c], PT ;  /* 0x00005b00ec007a0c */ /* 0x000fc60003f06270 */
[----:B------:R-:W0:Y:S04]  /*0b00*/  LDGDEPBAR ;  /* 0x00000000000079af */ /* 0x000e280000000000 */
[----:B------:R3:W-:Y:S01]  /*0b10*/  LDGSTS.E.BYPASS.LTC128B.128 [R230+0x80], [R4.64], !P3 ;  /* 0x0008000004e67fae */ /* 0x0007e2000d901d58 */
[----:B------:R-:W-:-:S03]  /*0b20*/  LOP3.LUT P3, RZ, R18, 0x2, RZ, 0xc0, !PT ;  /* 0x0000000212ff7812 */ /* 0x000fc6000786c0ff */
[----:B------:R3:W-:Y:S01]  /*0b30*/  LDGSTS.E.BYPASS.LTC128B.128 [R230+0x2080], [R4.64+0x80], !P6 ;  /* 0x0208008004e67fae */ /* 0x0007e2000f101d58 */
[----:B-1----:R-:W-:Y:S02]  /*0b40*/  IMAD.SHL.U32 R2, R18, 0x40, RZ ;  /* 0x0000004012027824 */ /* 0x002fe400078e00ff */
[----:B------:R-:W-:-:S03]  /*0b50*/  IMAD R3, R13, 0x800, R19 ;  /* 0x000008000d037824 */ /* 0x000fc600078e0213 */
[----:B------:R-:W-:-:S04]  /*0b60*/  LOP3.LUT R16, R2, 0x1c0, RZ, 0xc0, !PT ;  /* 0x000001c002107812 */ /* 0x000fc800078ec0ff */
[----:B------:R-:W-:Y:S02]  /*0b70*/  LOP3.LUT R2, R16, 0x8, R24, 0xf8, !PT ;  /* 0x0000000810027812 */ /* 0x000fe400078ef818 */
[----:B------:R-:W-:Y:S02]  /*0b80*/  SHF.R.U32.HI R23, RZ, 0x3, R16 ;  /* 0x00000003ff177819 */ /* 0x000fe40000011610 */
[----:B--2---:R-:W-:Y:S02]  /*0b90*/  SEL R6, RZ, 0x1, P0 ;  /* 0x00000001ff067807 */ /* 0x004fe40000000000 */
[----:B------:R-:W-:Y:S02]  /*0ba0*/  ISETP.GE.AND P0, PT, R244, c[0x0][0x19c], PT ;  /* 0x00006700f4007a0c */ /* 0x000fe40003f06270 */
[----:B------:R-:W-:Y:S02]  /*0bb0*/  SEL R7, RZ, 0x4, P1 ;  /* 0x00000004ff077807 */ /* 0x000fe40000800000 */
[----:B------:R-:W-:-:S02]  /*0bc0*/  ISETP.LT.OR P1, PT, R0, 0x1, P0 ;  /* 0x000000010000780c */ /* 0x000fc40000721670 */
[----:B------:R-:W-:Y:S02]  /*0bd0*/  ISETP.LT.OR P0, PT, R0, 0x21, P0 ;  /* 0x000000210000780c */ /* 0x000fe40000701670 */
[----:B------:R-:W-:Y:S01]  /*0be0*/  IADD3 R0, R7, R10, R6 ;  /* 0x0000000a07007210 */ /* 0x000fe20007ffe006 */
[----:B------:R-:W-:Y:S01]  /*0bf0*/  IMAD R6, R31, c[0x0][0x210], RZ ;  /* 0x000084001f067a24 */ /* 0x000fe200078e02ff */
[----:B------:R-:W-:Y:S02]  /*0c00*/  LOP3.LUT R2, R2, R23, RZ, 0x3c, !PT ;  /* 0x0000001702027212 */ /* 0x000fe400078e3cff */
[----:B------:R-:W-:Y:S01]  /*0c10*/  LOP3.LUT P6, RZ, R0, 0x2, RZ, 0xc0, !PT ;  /* 0x0000000200ff7812 */ /* 0x000fe200078cc0ff */
[----:B------:R-:W-:Y:S01]  /*0c20*/  IMAD R6, R30, c[0x0][0x214], R6 ;  /* 0x000085001e067a24 */ /* 0x000fe200078e0206 */
[----:B------:R-:W-:Y:S01]  /*0c30*/  LOP3.LUT P5, RZ, R0, 0x4, RZ, 0xc0, !PT ;  /* 0x0000000400ff7812 */ /* 0x000fe200078ac0ff */
[----:B------:R-:W-:Y:S02]  /*0c40*/  IMAD R0, R241, c[0x0][0x208], RZ ;  /* 0x00008200f1007a24 */ /* 0x000fe400078e02ff */
[----:B------:R3:W-:Y:S01]  /*0c50*/  LDGSTS.E.BYPASS.LTC128B.128 [R230+0x4080], [R4.64+0x100], !P1 ;  /* 0x0408010004e67fae */ /* 0x0007e2000c901d58 */
[----:B------:R-:W-:Y:S01]  /*0c60*/  IMAD.IADD R2, R3, 0x1, R2 ;  /* 0x0000000103027824 */ /* 0x000fe200078e0202 */
[----:B------:R-:W-:Y:S01]  /*0c70*/  LOP3.LUT P1, RZ, R18, 0x4, RZ, 0xc0, !PT ;  /* 0x0000000412ff7812 */ /* 0x000fe2000782c0ff */
[----:B------:R-:W-:Y:S01]  /*0c80*/  IMAD R0, R240, c[0x0][0x20c], R0 ;  /* 0x00008300f0007a24 */ /* 0x000fe200078e0200 */
[----:B------:R1:W-:Y:S01]  /*0c90*/  LDGSTS.E.BYPASS.LTC128B.128 [R230+0x1080], [R8.64], !P2 ;  /* 0x0108000008e67fae */ /* 0x0003e2000d101d58 */
[----:B------:R-:W-:Y:S01]  /*0ca0*/  IMAD.SHL.U32 R224, R2, 0x2, RZ ;  /* 0x0000000202e07824 */ /* 0x000fe200078e00ff */
[----:B------:R-:W-:Y:S01]  /*0cb0*/  SEL R222, R222, 0xffffffc0, !P1 ;  /* 0xffffffc0dede7807 */ /* 0x000fe20004800000 */
[----:B------:R-:W-:Y:S01]  /*0cc0*/  IMAD.IADD R247, R251, 0x1, R0 ;  /* 0x00000001fbf77824 */ /* 0x000fe200078e0200 */
[----:B------:R1:W-:Y:S01]  /*0cd0*/  LDGSTS.E.BYPASS.LTC128B.128 [R230+0x3080], [R8.64+0x80], !P4 ;  /* 0x0308008008e67fae */ /* 0x0003e2000e101d58 */
[----:B------:R-:W-:-:S02]  /*0ce0*/  SEL R0, R220, 0xffffffe0, !P3 ;  /* 0xffffffe0dc007807 */ /* 0x000fc40005800000 */
[----:B------:R-:W-:Y:S01]  /*0cf0*/  IMAD.IADD R227, R224, 0x1, R222 ;  /* 0x00000001e0e37824 */ /* 0x000fe200078e02de */
[----:B------:R1:W-:Y:S01]  /*0d00*/  LDGSTS.E.BYPASS.LTC128B.128 [R230+0x5080], [R8.64+0x100], !P0 ;  /* 0x0508010008e67fae */ /* 0x0003e2000c101d58 */
[----:B------:R-:W-:Y:S01]  /*0d10*/  ISETP.GE.AND P4, PT, R236, c[0x0][0x16c], PT ;  /* 0x00005b00ec007a0c */ /* 0x000fe20003f86270 */
[----:B------:R-:W-:Y:S01]  /*0d20*/  IMAD.IADD R225, R224, 0x1, R0 ;  /* 0x00000001e0e17824 */ /* 0x000fe200078e0200 */
[C---:B------:R-:W-:Y:S01]  /*0d30*/  ISETP.LT.OR P3, PT, R17.reuse, 0x1, !P6 ;  /* 0x000000011100780c */ /* 0x040fe20007761670 */
[----:B------:R-:W0:Y:S01]  /*0d40*/  LDGDEPBAR ;  /* 0x00000000000079af */ /* 0x000e220000000000 */
[C---:B------:R-:W-:Y:S01]  /*0d50*/  ISETP.LT.OR P1, PT, R17.reuse, 0x1, P4 ;  /* 0x000000011100780c */ /* 0x040fe20002721670 */
[----:B------:R-:W-:Y:S01]  /*0d60*/  IMAD.IADD R226, R222, 0x1, R225 ;  /* 0x00000001dee27824 */ /* 0x000fe200078e02e1 */
[----:B------:R-:W-:Y:S01]  /*0d70*/  ISETP.LT.OR P2, PT, R17, 0x1, !P5 ;  /* 0x000000011100780c */ /* 0x000fe20006f41670 */
[----:B------:R-:W-:Y:S01]  /*0d80*/  IMAD.WIDE.U32 R2, R30, c[0x0][0x210], R246 ;  /* 0x000084001e027a25 */ /* 0x000fe200078e00f6 */
[----:B------:R-:W-:-:S04]  /*0d90*/  @P6 LOP3.LUT R234, R234, 0x4, RZ, 0xfc, !PT ;  /* 0x00000004eaea6812 */ /* 0x000fc800078efcff */
[----:B------:R-:W-:Y:S02]  /*0da0*/  @P5 LOP3.LUT R234, R234, 0x10, RZ, 0xfc, !PT ;  /* 0x00000010eaea5812 */ /* 0x000fe400078efcff */
[----:B---3--:R-:W-:Y:S02]  /*0db0*/  IADD3 R4, P0, R14, UR13, RZ ;  /* 0x0000000d0e047c10 */ /* 0x008fe4000ff1e0ff */
[----:B------:R-:W-:Y:S02]  /*0dc0*/  LOP3.LUT R234, R234, 0xfffffff7, RZ, 0xc0, !PT ;  /* 0xfffffff7eaea7812 */ /* 0x000fe400078ec0ff */
[----:B------:R-:W-:Y:S02]  /*0dd0*/  IADD3.X R5, R15, UR11, RZ, P0, !PT ;  /* 0x0000000b0f057c10 */ /* 0x000fe400087fe4ff */
[----:B------:R-:W-:Y:S02]  /*0de0*/  IADD3 R0, P0, R2, UR26, RZ ;  /* 0x0000001a02007c10 */ /* 0x000fe4000ff1e0ff */
[----:B------:R-:W-:-:S02]  /*0df0*/  @P4 LOP3.LUT R234, R234, 0x8, RZ, 0xfc, !PT ;  /* 0x00000008eaea4812 */ /* 0x000fc400078efcff */
[----:B------:R-:W-:Y:S01]  /*0e00*/  IADD3.X R3, R3, UR21, R6, P0, !PT ;  /* 0x0000001503037c10 */ /* 0x000fe200087fe406 */
[----:B------:R-:W-:Y:S01]  /*0e10*/  IMAD.U32 R6, RZ, RZ, UR13 ;  /* 0x0000000dff067e24 */ /* 0x000fe2000f8e00ff */
[----:B------:R-:W-:Y:S01]  /*0e20*/  LEA R2, P0, R0, c[0x0][0x1f0], 0x1 ;  /* 0x00007c0000027a11 */ /* 0x000fe200078008ff */
[----:B------:R-:W-:-:S04]  /*0e30*/  DEPBAR.LE SB0, 0x1 ;  /* 0x000080400000791a */ /* 0x000fc80000000000 */
[----:B------:R-:W-:Y:S01]  /*0e40*/  BAR.SYNC.DEFER_BLOCKING 0x0 ;  /* 0x0000000000007b1d */ /* 0x000fe20000010000 */
[----:B------:R-:W-:Y:S01]  /*0e50*/  LEA.HI.X R3, R0, c[0x0][0x1f4], R3, 0x1, P0 ;  /* 0x00007d0000037a11 */ /* 0x000fe200000f0c03 */
[----:B-1----:R-:W-:-:S04]  /*0e60*/  IMAD.U32 R8, RZ, RZ, UR23 ;  /* 0x00000017ff087e24 */ /* 0x002fc8000f8e00ff */
[----:B------:R1:W2:Y:S04]  /*0e70*/  LDSM.16.M88.4 R148, [R224+0x6080] ;  /* 0x00608000e094783b */ /* 0x0002a80000000200 */
[----:B------:R1:W3:Y:S04]  /*0e80*/  LDSM.16.M88.4 R152, [R225+0x6080] ;  /* 0x00608000e198783b */ /* 0x0002e80000000200 */
[----:B------:R1:W4:Y:S04]  /*0e90*/  LDSM.16.M88.4 R160, [R227+0x6080] ;  /* 0x00608000e3a0783b */ /* 0x0003280000000200 */
[----:B------:R1:W1:Y:S04]  /*0ea0*/  LDSM.16.M88.4 R164, [R226+0x6080] ;  /* 0x00608000e2a4783b */ /* 0x0002680000000200 */
        /* <DEDUP_REMOVED lines=8> */
[----:B------:R-:W-:Y:S06]  /*0f30*/  BAR.SYNC.DEFER_BLOCKING 0x0 ;  /* 0x0000000000007b1d */ /* 0x000fec0000010000 */
[----:B------:R-:W-:Y:S01]  /*0f40*/  @!PT LDS RZ, [RZ] ;  /* 0x00000000fffff984 */ /* 0x000fe20000000800 */
[----:B------:R-:W-:Y:S01]  /*0f50*/  @!PT LDS RZ, [RZ] ;  /* 0x00000000fffff984 */ /* 0x000fe20000000800 */
[----:B------:R-:W-:Y:S01]  /*0f60*/  @!PT LDS RZ, [RZ] ;  /* 0x00000000fffff984 */ /* 0x000fe20000000800 */
[----:B------:R5:W-:Y:S01]  /*0f70*/  LDGSTS.E.BYPASS.LTC128B.128 [R230+0x6080], [R14.64], !P1 ;  /* 0x060800000ee67fae */ /* 0x000be2000c901d58 */
[----:B------:R-:W-:-:S02]  /*0f80*/  ISETP.LT.OR P1, PT, R17, 0x21, P4 ;  /* 0x000000211100780c */ /* 0x000fc40002721670 */
[----:B------:R-:W-:Y:S01]  /*0f90*/  ISETP.GT.AND P4, PT, R238, 0xf, PT ;  /* 0x0000000fee00780c */ /* 0x000fe20003f84270 */
[----:B------:R5:W-:Y:S01]  /*0fa0*/  LDGSTS.E.BYPASS.LTC128B.128 [R230+0x8080], [R14.64+0x80], !P3 ;  /* 0x080800800ee67fae */ /* 0x000be2000d901d58 */
[C---:B------:R-:W-:Y:S02]  /*0fb0*/  ISETP.LT.OR P3, PT, R17.reuse, 0x21, !P5 ;  /* 0x000000211100780c */ /* 0x040fe40006f61670 */
[----:B------:R-:W-:Y:S01]  /*0fc0*/  ISETP.GE.AND P5, PT, R236, c[0x0][0x1fc], PT ;  /* 0x00007f00ec007a0c */ /* 0x000fe20003fa6270 */
[----:B------:R5:W-:Y:S01]  /*0fd0*/  LDGSTS.E.BYPASS.LTC128B.128 [R230+0xa080], [R14.64+0x100], !P2 ;  /* 0x0a0801000ee67fae */ /* 0x000be2000d101d58 */
[----:B------:R-:W-:-:S05]  /*0fe0*/  ISETP.LT.OR P2, PT, R17, 0x21, !P6 ;  /* 0x000000211100780c */ /* 0x000fca0007741670 */
[----:B------:R1:W-:Y:S01]  /*0ff0*/  LDGSTS.E.BYPASS.LTC128B.128 [R230+0x7080], [R4.64], !P1 ;  /* 0x0708000004e67fae */ /* 0x0003e2000c901d58 */
[----:B------:R-:W-:Y:S01]  /*1000*/  IADD3 R6, P1, P0, R6, 0x80, R14 ;  /* 0x0000008006067810 */ /* 0x000fe2000783e00e */
[----:B------:R-:W-:-:S03]  /*1010*/  @!P4 IMAD.SHL.U32 R0, R238, 0x10, RZ ;  /* 0x00000010ee00c824 */ /* 0x000fc600078e00ff */
[----:B------:R-:W-:-:S05]  /*1020*/  IADD3.X R7, RZ, UR11, R15, P1, P0 ;  /* 0x0000000bff077c10 */ /* 0x000fca0008fe040f */
[----:B------:R2:W-:Y:S01]  /*1030*/  LDGSTS.E.BYPASS.LTC128B.128 [R230+0x9080], [R6.64], !P2 ;  /* 0x0908000006e67fae */ /* 0x0005e2000d101d58 */
[----:B------:R-:W-:Y:S01]  /*1040*/  ISETP.GE.AND P2, PT, R244, c[0x0][0x1fc], PT ;  /* 0x00007f00f4007a0c */ /* 0x000fe20003f46270 */
[----:B-1----:R-:W-:-:S05]  /*1050*/  IMAD.U32 R4, RZ, RZ, UR13 ;  /* 0x0000000dff047e24 */ /* 0x002fca000f8e00ff */
[----:B------:R-:W-:-:S04]  /*1060*/  IADD3 R4, P1, P0, R4, 0x100, R14 ;  /* 0x0000010004047810 */ /* 0x000fc8000783e00e */
[----:B------:R-:W-:Y:S02]  /*1070*/  IADD3.X R5, RZ, UR11, R15, P1, P0 ;  /* 0x0000000bff057c10 */ /* 0x000fe40008fe040f */
[----:B------:R-:W-:-:S03]  /*1080*/  IADD3 R8, P1, P0, R8, 0x100, R2 ;  /* 0x0000010008087810 */ /* 0x000fc6000783e002 */
[----:B------:R1:W-:Y:S01]  /*1090*/  LDGSTS.E.BYPASS.LTC128B.128 [R230+0xb080], [R4.64], !P3 ;  /* 0x0b08000004e67fae */ /* 0x0003e2000d901d58 */
[----:B------:R-:W-:Y:S02]  /*10a0*/  IADD3.X R9, RZ, UR4, R3, P1, P0 ;  /* 0x00000004ff097c10 */ /* 0x000fe40008fe0403 */
[----:B------:R-:W-:Y:S02]  /*10b0*/  ISETP.GE.AND P3, PT, R235, c[0x0][0x1fc], PT ;  /* 0x00007f00eb007a0c */ /* 0x000fe40003f66270 */
[----:B------:R-:W-:Y:S02]  /*10c0*/  ISETP.LT.OR P1, PT, R17, 0x1, P5 ;  /* 0x000000011100780c */ /* 0x000fe40002f21670 */
[----:B-1----:R-:W-:-:S04]  /*10d0*/  LEA R4, P0, R25, c[0x0][0x258], 0x2 ;  /* 0x0000960019047a11 */ /* 0x002fc800078010ff */
[----:B------:R-:W-:Y:S02]  /*10e0*/  LEA.HI.X R5, R25, c[0x0][0x25c], R28, 0x2, P0 ;  /* 0x0000970019057a11 */ /* 0x000fe400000f141c */
[----:B------:R-:W-:-:S03]  /*10f0*/  ISETP.LT.OR P0, PT, R17, 0x1, P3 ;  /* 0x000000011100780c */ /* 0x000fc60001f01670 */
[----:B------:R1:W-:Y:S04]  /*1100*/  @!P4 LDGSTS.E.BYPASS.LTC128B.128 [R0+0x12080], [R4.64] ;  /* 0x120800000400cfae */ /* 0x0003e8000b901d58 */
[----:B------:R-:W0:Y:S04]  /*1110*/  LDGDEPBAR ;  /* 0x00000000000079af */ /* 0x000e280000000000 */
[----:B------:R3:W-:Y:S01]  /*1120*/  LDGSTS.E.BYPASS.LTC128B.128 [R230+0xc080], [R2.64], !P1 ;  /* 0x0c08000002e67fae */ /* 0x0007e2000c901d58 */
[----:B------:R-:W-:-:S03]  /*1130*/  ISETP.LT.OR P1, PT, R17, 0x21, P3 ;  /* 0x000000211100780c */ /* 0x000fc60001f21670 */
[----:B------:R3:W-:Y:S01]  /*1140*/  LDGSTS.E.BYPASS.LTC128B.128 [R230+0xe080], [R2.64+0x80], !P0 ;  /* 0x0e08008002e67fae */ /* 0x0007e2000c101d58 */
[----:B------:R-:W-:-:S13]  /*1150*/  ISETP.LT.OR P0, PT, R17, 0x1, P2 ;  /* 0x000000011100780c */ /* 0x000fda0001701670 */
[----:B------:R3:W-:Y:S01]  /*1160*/  LDGSTS.E.BYPASS.LTC128B.128 [R230+0x10080], [R2.64+0x100], !P0 ;  /* 0x1008010002e67fae */ /* 0x0007e2000c101d58 */
[-C--:B-1----:R-:W-:Y:S02]  /*1170*/  LEA.HI R4, R27, R238.reuse, RZ, 0x2 ;  /* 0x000000ee1b047211 */ /* 0x082fe400078f10ff */
[----:B------:R-:W-:Y:S02]  /*1180*/  LOP3.LUT R0, R21, 0xfffffff0, RZ, 0xc0, !PT ;  /* 0xfffffff015007812 */ /* 0x000fe400078ec0ff */
[----:B------:R-:W-:Y:S02]  /*1190*/  LEA.HI R5, R27, R238, RZ, 0x5 ;  /* 0x000000ee1b057211 */ /* 0x000fe400078f28ff */
[----:B--2---:R-:W-:Y:S01]  /*11a0*/  SHF.R.S32.HI R7, RZ, 0x2, R4 ;  /* 0x00000002ff077819 */ /* 0x004fe20000011404 */
[----:B------:R-:W-:Y:S01]  /*11b0*/  IMAD.IADD R0, R238, 0x1, -R0 ;  /* 0x00000001ee007824 */ /* 0x000fe200078e0a00 */
[----:B------:R-:W-:Y:S02]  /*11c0*/  SHF.R.S32.HI R6, RZ, 0x1f, R4 ;  /* 0x0000001fff067819 */ /* 0x000fe40000011404 */
[----:B------:R-:W-:-:S02]  /*11d0*/  SHF.R.S32.HI R12, RZ, 0x5, R5 ;  /* 0x00000005ff0c7819 */ /* 0x000fc40000011405 */
[----:B------:R-:W-:Y:S02]  /*11e0*/  LEA.HI R6, R6, R7, RZ, 0x3 ;  /* 0x0000000706067211 */ /* 0x000fe400078f18ff */
[----:B------:R-:W-:Y:S02]  /*11f0*/  LEA.HI R10, R5, R12, RZ, 0x1 ;  /* 0x0000000c050a7211 */ /* 0x000fe400078f08ff */
[----:B-----5:R-:W-:Y:S02]  /*1200*/  SHF.R.S32.HI R14, RZ, 0x1f, R0 ;  /* 0x0000001fff0e7819 */ /* 0x020fe40000011400 */
[----:B------:R-:W-:Y:S02]  /*1210*/  LOP3.LUT R15, R6, 0xfffffff8, RZ, 0xc0, !PT ;  /* 0xfffffff8060f7812 */ /* 0x000fe400078ec0ff */
[----:B------:R-:W-:Y:S02]  /*1220*/  LOP3.LUT R11, R10, 0xfffffffe, RZ, 0xc0, !PT ;  /* 0xfffffffe0a0b7812 */ /* 0x000fe400078ec0ff */
[----:B------:R-:W-:Y:S01]  /*1230*/  LEA.HI R14, R14, R0, RZ, 0x3 ;  /* 0x000000000e0e7211 */ /* 0x000fe200078f18ff */
[----:B------:R-:W-:Y:S01]  /*1240*/  IMAD.IADD R15, R7, 0x1, -R15 ;  /* 0x00000001070f7824 */ /* 0x000fe200078e0a0f */
[----:B------:R-:W-:Y:S01]  /*1250*/  LOP3.LUT R4, R4, 0x7ffffffc, RZ, 0xc0, !PT ;  /* 0x7ffffffc04047812 */ /* 0x000fe200078ec0ff */
[----:B------:R-:W-:Y:S01]  /*1260*/  IMAD.IADD R12, R12, 0x1, -R11 ;  /* 0x000000010c0c7824 */ /* 0x000fe200078e0a0b */
[----:B---3--:R-:W-:Y:S01]  /*1270*/  IADD3 R2, P0, R2, UR23, RZ ;  /* 0x0000001702027c10 */ /* 0x008fe2000ff1e0ff */
[----:B------:R-:W-:Y:S01]  /*1280*/  IMAD.SHL.U32 R11, R15, 0x40, RZ ;  /* 0x000000400f0b7824 */ /* 0x000fe200078e00ff */
[----:B------:R-:W-:Y:S01]  /*1290*/  LOP3.LUT R10, R14, 0xfffffff8, RZ, 0xc0, !PT ;  /* 0xfffffff80e0a7812 */ /* 0x000fe200078ec0ff */
[----:B------:R-:W-:Y:S01]  /*12a0*/  IMAD.SHL.U32 R233, R12, 0x10, RZ ;  /* 0x000000100ce97824 */ /* 0x000fe200078e00ff */
[----:B------:R-:W-:-:S02]  /*12b0*/  IADD3.X R3, R3, UR4, RZ, P0, !PT ;  /* 0x0000000403037c10 */ /* 0x000fc400087fe4ff */
[----:B------:R-:W-:Y:S01]  /*12c0*/  ISETP.LT.OR P0, PT, R17, 0x21, P5 ;  /* 0x000000211100780c */ /* 0x000fe20002f01670 */
[----:B------:R-:W-:Y:S01]  /*12d0*/  IMAD.IADD R0, R0, 0x1, -R10 ;  /* 0x0000000100007824 */ /* 0x000fe200078e0a0a */
[----:B------:R-:W-:Y:S01]  /*12e0*/  LOP3.LUT R11, R11, 0x1c0, RZ, 0xc0, !PT ;  /* 0x000001c00b0b7812 */ /* 0x000fe200078ec0ff */
[----:B------:R-:W-:Y:S01]  /*12f0*/  IMAD.SHL.U32 R10, R20, 0x8, RZ ;  /* 0x00000008140a7824 */ /* 0x000fe200078e00ff */
[----:B------:R-:W-:Y:S02]  /*1300*/  LOP3.LUT R16, R16, 0x10, R233, 0xf8, !PT ;  /* 0x0000001010107812 */ /* 0x000fe400078ef8e9 */
[----:B------:R-:W-:Y:S02]  /*1310*/  SHF.R.U32.HI R18, RZ, 0x3, R11 ;  /* 0x00000003ff127819 */ /* 0x000fe4000001160b */
[----:B------:R-:W-:Y:S02]  /*1320*/  LOP3.LUT R10, R10, 0x18, RZ, 0xc0, !PT ;  /* 0x000000180a0a7812 */ /* 0x000fe400078ec0ff */
[----:B------:R-:W-:-:S02]  /*1330*/  LOP3.LUT R16, R16, 0x8, R24, 0xf8, !PT ;  /* 0x0000000810107812 */ /* 0x000fc400078ef818 */
[----:B------:R-:W-:Y:S01]  /*1340*/  LOP3.LUT R11, R18, R11, R10, 0x1e, !PT ;  /* 0x0000000b120b7212 */ /* 0x000fe200078e1e0a */
[----:B------:R1:W-:Y:S01]  /*1350*/  LDGSTS.E.BYPASS.LTC128B.128 [R230+0xd080], [R2.64], !P0 ;  /* 0x0d08000002e67fae */ /* 0x0003e2000c101d58 */
[----:B------:R-:W-:Y:S02]  /*1360*/  LEA R6, P0, R22, c[0x0][0x280], 0x2 ;  /* 0x0000a00016067a11 */ /* 0x000fe400078010ff */
[----:B------:R-:W-:Y:S01]  /*1370*/  LOP3.LUT R16, R16, R23, RZ, 0x3c, !PT ;  /* 0x0000001710107212 */ /* 0x000fe200078e3cff */
[----:B------:R1:W-:Y:S01]  /*1380*/  LDGSTS.E.BYPASS.LTC128B.128 [R230+0xf080], [R2.64+0x80], !P1 ;  /* 0x0f08008002e67fae */ /* 0x0003e2000c901d58 */
[----:B------:R-:W-:Y:S02]  /*1390*/  LEA.HI.X R7, R22, c[0x0][0x284], R26, 0x2, P0 ;  /* 0x0000a10016077a11 */ /* 0x000fe400000f141a */
[----:B------:R-:W-:Y:S01]  /*13a0*/  ISETP.LT.OR P0, PT, R17, 0x21, P2 ;  /* 0x000000211100780c */ /* 0x000fe20001701670 */
[C---:B------:R-:W-:Y:S01]  /*13b0*/  IMAD.SHL.U32 R17, R13.reuse, 0x20, RZ ;  /* 0x000000200d117824 */ /* 0x040fe200078e00ff */
[----:B------:R-:W-:Y:S01]  /*13c0*/  LOP3.LUT P1, RZ, R0, 0x4, RZ, 0xc0, !PT ;  /* 0x0000000400ff7812 */ /* 0x000fe2000782c0ff */
[----:B------:R-:W-:Y:S01]  /*13d0*/  IMAD R223, R13, 0x200, R16 ;  /* 0x000002000ddf7824 */ /* 0x000fe200078e0210 */
[----:B------:R-:W-:-:S02]  /*13e0*/  ISETP.LT.AND P2, PT, RZ, c[0x0][0x168], PT ;  /* 0x00005a00ff007a0c */ /* 0x000fc40003f41270 */
[----:B------:R-:W-:Y:S01]  /*13f0*/  LOP3.LUT R17, R10, 0x20, R17, 0xf8, !PT ;  /* 0x000000200a117812 */ /* 0x000fe200078ef811 */
[----:B------:R-:W-:Y:S01]  /*1400*/  IMAD.SHL.U32 R10, R12, 0x400, RZ ;  /* 0x000004000c0a7824 */ /* 0x000fe200078e00ff */
[----:B------:R-:W-:Y:S02]  /*1410*/  LOP3.LUT R15, R15, 0x4, RZ, 0xc0, !PT ;  /* 0x000000040f0f7812 */ /* 0x000fe400078ec0ff */
[----:B------:R-:W-:-:S03]  /*1420*/  SEL R220, R220, 0xffffffe0, !P1 ;  /* 0xffffffe0dcdc7807 */ /* 0x000fc60004800000 */
[----:B------:R2:W-:Y:S01]  /*1430*/  LDGSTS.E.BYPASS.LTC128B.128 [R230+0x11080], [R8.64], !P0 ;  /* 0x1108000008e67fae */ /* 0x0005e2000c101d58 */
[C---:B------:R-:W-:Y:S01]  /*1440*/  LOP3.LUT P0, RZ, R0.reuse, 0x2, RZ, 0xc0, !PT ;  /* 0x0000000200ff7812 */ /* 0x040fe2000780c0ff */
[----:B------:R-:W-:-:S05]  /*1450*/  IMAD.SHL.U32 R0, R0, 0x40, RZ ;  /* 0x0000004000007824 */ /* 0x000fca00078e00ff */
[----:B------:R-:W-:Y:S01]  /*1460*/  LOP3.LUT R0, R0, 0x1c0, RZ, 0xc0, !PT ;  /* 0x000001c000007812 */ /* 0x000fe200078ec0ff */
[C---:B-1----:R-:W-:Y:S01]  /*1470*/  IMAD.IADD R2, R238.reuse, 0x1, -R4 ;  /* 0x00000001ee027824 */ /* 0x042fe200078e0a04 */
[----:B------:R-:W-:Y:S01]  /*1480*/  LOP3.LUT R4, R5, 0xffffffe0, RZ, 0xc0, !PT ;  /* 0xffffffe005047812 */ /* 0x000fe200078ec0ff */
[----:B------:R-:W-:Y:S02]  /*1490*/  @!P4 IMAD.SHL.U32 R3, R238, 0x10, RZ ;  /* 0x00000010ee03c824 */ /* 0x000fe400078e00ff */
[----:B------:R-:W-:Y:S02]  /*14a0*/  IMAD R2, R2, 0x2, R10 ;  /* 0x0000000202027824 */ /* 0x000fe400078e020a */
[----:B------:R-:W-:Y:S01]  /*14b0*/  IMAD.IADD R4, R238, 0x1, -R4 ;  /* 0x00000001ee047824 */ /* 0x000fe200078e0a04 */
[----:B------:R1:W-:Y:S01]  /*14c0*/  @!P4 LDGSTS.E.BYPASS.LTC128B.128 [R3+0x12180], [R6.64] ;  /* 0x121800000603cfae */ /* 0x0003e2000b901d58 */
[----:B------:R-:W-:Y:S02]  /*14d0*/  IMAD.IADD R11, R2, 0x1, R11 ;  /* 0x00000001020b7824 */ /* 0x000fe400078e020b */
[----:B------:R-:W-:Y:S01]  /*14e0*/  IMAD.SHL.U32 R2, R13, 0x8, RZ ;  /* 0x000000080d027824 */ /* 0x000fe200078e00ff */
[----:B------:R-:W0:Y:S01]  /*14f0*/  LDGDEPBAR ;  /* 0x00000000000079af */ /* 0x000e220000000000 */
[----:B------:R-:W-:-:S03]  /*1500*/  IMAD.SHL.U32 R231, R11, 0x2, RZ ;  /* 0x000000020be77824 */ /* 0x000fc600078e00ff */
[----:B------:R-:W-:Y:S02]  /*1510*/  LOP3.LUT R5, R0, 0x8, R2, 0xf8, !PT ;  /* 0x0000000800057812 */ /* 0x000fe400078ef802 */
[----:B------:R-:W-:-:S04]  /*1520*/  SHF.R.U32.HI R2, RZ, 0x3, R0 ;  /* 0x00000003ff027819 */ /* 0x000fc80000011600 */
[----:B------:R-:W-:Y:S01]  /*1530*/  LOP3.LUT R0, R2, R17, R0, 0x1e, !PT ;  /* 0x0000001102007212 */ /* 0x000fe200078e1e00 */
[----:B-1----:R-:W-:Y:S01]  /*1540*/  IMAD.SHL.U32 R3, R14, 0x40, RZ ;  /* 0x000000400e037824 */ /* 0x002fe200078e00ff */
[----:B------:R-:W-:Y:S02]  /*1550*/  LOP3.LUT R6, R5, R2, RZ, 0x3c, !PT ;  /* 0x0000000205067212 */ /* 0x000fe400078e3cff */
[----:B------:R-:W-:Y:S02]  /*1560*/  SHF.R.S32.HI R5, RZ, 0x1f, R4 ;  /* 0x0000001fff057819 */ /* 0x000fe40000011404 */
[----:B------:R-:W-:Y:S02]  /*1570*/  LOP3.LUT R3, R3, 0xfffffe00, RZ, 0xc0, !PT ;  /* 0xfffffe0003037812 */ /* 0x000fe400078ec0ff */
[----:B------:R-:W-:Y:S02]  /*1580*/  LEA.HI R5, R5, R4, RZ, 0x2 ;  /* 0x0000000405057211 */ /* 0x000fe400078f10ff */
[----:B------:R-:W-:-:S02]  /*1590*/  IADD3 R2, R6, R3, R10 ;  /* 0x0000000306027210 */ /* 0x000fc40007ffe00a */
[----:B------:R-:W-:Y:S01]  /*15a0*/  LOP3.LUT R0, R0, R3, RZ, 0xfc, !PT ;  /* 0x0000000300007212 */ /* 0x000fe200078efcff */
[----:B------:R-:W-:Y:S01]  /*15b0*/  IMAD.MOV.U32 R3, RZ, RZ, 0x10 ;  /* 0x00000010ff037424 */ /* 0x000fe200078e00ff */
[----:B------:R-:W-:Y:S02]  /*15c0*/  LEA.HI R233, R5, R233, RZ, 0x1e ;  /* 0x000000e905e97211 */ /* 0x000fe400078ff0ff */
[----:B------:R-:W-:Y:S02]  /*15d0*/  IADD3 R10, R231, 0x12280, RZ ;  /* 0x00012280e70a7810 */ /* 0x000fe40007ffe0ff */
[----:B------:R-:W-:Y:S01]  /*15e0*/  SEL R3, R3, 0xfffffff0, !P0 ;  /* 0xfffffff003037807 */ /* 0x000fe20004000000 */
[----:B------:R-:W-:Y:S05]  /*15f0*/  @P2 BRA `(.L_x_0) ;  /* 0x0000031000002947 */ /* 0x000fea0003800000 */
[----:B--2-4-:R-:W-:Y:S01]  /*1600*/  CS2R R126, SRZ ;  /* 0x00000000007e7805 */ /* 0x014fe2000001ff00 */
[----:B------:R-:W-:Y:S01]  /*1610*/  CS2R R124, SRZ ;  /* 0x00000000007c7805 */ /* 0x000fe2000001ff00 */
        /* <DEDUP_REMOVED lines=46> */
[----:B------:R-:W-:Y:S05]  /*1900*/  BRA `(.L_x_1) ;  /* 0x0000323000007947 */ /* 0x000fea0003800000 */
.L_x_0:
[----:B--2-4-:R-:W-:Y:S01]  /*1910*/  SHF.R.S32.HI R6, RZ, 0x1f, R20 ;  /* 0x0000001fff067819 */ /* 0x014fe20000011414 */
[----:B------:R-:W-:Y:S01]  /*1920*/  IMAD R9, R31, c[0x0][0x238], RZ ;  /* 0x00008e001f097a24 */ /* 0x000fe200078e02ff */
[----:B------:R-:W-:Y:S01]  /*1930*/  LOP3.LUT R8, R5, 0xfffffffc, RZ, 0xc0, !PT ;  /* 0xfffffffc05087812 */ /* 0x000fe200078ec0ff */
[----:B------:R-:W-:Y:S01]  /*1940*/  ULDC UR23, c[0x0][0x20c] ;  /* 0x0000830000177ab9 */ /* 0x000fe20000000800 */
[----:B------:R-:W-:Y:S01]  /*1950*/  LEA.HI R6, R6, R20, RZ, 0x2 ;  /* 0x0000001406067211 */ /* 0x000fe200078f10ff */
[----:B------:R-:W-:Y:S01]  /*1960*/  IMAD R9, R30, c[0x0][0x23c], R9 ;  /* 0x00008f001e097a24 */ /* 0x000fe200078e0209 */
[----:B------:R-:W-:Y:S01]  /*1970*/  SHF.R.S32.HI R239, RZ, 0x1f, R238 ;  /* 0x0000001fffef7819 */ /* 0x000fe200000114ee */
[----:B------:R-:W-:Y:S01]  /*1980*/  IMAD.IADD R8, R4, 0x1, -R8 ;  /* 0x0000000104087824 */ /* 0x000fe200078e0a08 */
[----:B------:R-:W-:Y:S01]  /*1990*/  LOP3.LUT R5, R6, 0xfffffffc, RZ, 0xc0, !PT ;  /* 0xfffffffc06057812 */ /* 0x000fe200078ec0ff */
[----:B------:R-:W-:Y:S01]  /*19a0*/  USHF.L.U32 UR7, UR6, 0x6, URZ ;  /* 0x0000000606077899 */ /* 0x000fe2000800063f */
[----:B------:R-:W-:Y:S01]  /*19b0*/  ISETP.NE.AND P0, PT, R15, RZ, PT ;  /* 0x000000ff0f00720c */ /* 0x000fe20003f05270 */
[----:B------:R-:W-:Y:S01]  /*19c0*/  IMAD.WIDE.U32 R6, R30, c[0x0][0x238], R238 ;  /* 0x00008e001e067a25 */ /* 0x000fe200078e00ee */
[----:B------:R-:W-:Y:S01]  /*19d0*/  IADD3 R232, R231, 0x122c0, RZ ;  /* 0x000122c0e7e87810 */ /* 0x000fe20007ffe0ff */
[----:B------:R-:W-:Y:S01]  /*19e0*/  ULDC.64 UR4, c[0x0][0x240] ;  /* 0x0000900000047ab9 */ /* 0x000fe20000000a00 */
[----:B------:R-:W-:Y:S01]  /*19f0*/  LOP3.LUT R234, R234, 0xfffffffd, RZ, 0xc0, !PT ;  /* 0xfffffffdeaea7812 */ /* 0x000fe200078ec0ff */
[----:B------:R-:W-:Y:S01]  /*1a00*/  IMAD.IADD R20, R20, 0x1, -R5 ;  /* 0x0000000114147824 */ /* 0x000fe200078e0a05 */
[----:B------:R-:W-:Y:S01]  /*1a10*/  USHF.L.U64.HI UR6, UR6, UR20, UR23 ;  /* 0x0000001406067299 */ /* 0x000fe20008010217 */
[----:B------:R-:W-:Y:S01]  /*1a20*/  IMAD.IADD R5, R7, 0x1, R9 ;  /* 0x0000000107057824 */ /* 0x000fe200078e0209 */
[----:B------:R-:W-:Y:S01]  /*1a30*/  UIMAD UR4, UR22, UR4, URZ ;  /* 0x00000004160472a4 */ /* 0x000fe2000f8e023f */
[----:B------:R-:W-:Y:S01]  /*1a40*/  IMAD R20, R20, -0x8, R29 ;  /* 0xfffffff814147824 */ /* 0x000fe200078e021d */
[----:B------:R-:W-:Y:S01]  /*1a50*/  ULDC UR20, c[0x0][0x168] ;  /* 0x00005a0000147ab9 */ /* 0x000fe20000000800 */
[----:B------:R-:W-:Y:S01]  /*1a60*/  IMAD.U32 R7, RZ, RZ, UR12 ;  /* 0x0000000cff077e24 */ /* 0x000fe2000f8e00ff */
[----:B------:R-:W-:Y:S01]  /*1a70*/  UIADD3 UR20, UR20, 0x3f, URZ ;  /* 0x0000003f14147890 */ /* 0x000fe2000fffe03f */
[----:B------:R-:W-:Y:S01]  /*1a80*/  IMAD.MOV.U32 R4, RZ, RZ, R6 ;  /* 0x000000ffff047224 */ /* 0x000fe200078e0006 */
[----:B------:R-:W-:Y:S01]  /*1a90*/  @P0 IADD3 R232, R10, -0x40, RZ ;  /* 0xffffffc00ae80810 */ /* 0x000fe20007ffe0ff */
[----:B------:R-:W-:Y:S01]  /*1aa0*/  IMAD R8, R8, -0x2, R20 ;  /* 0xfffffffe08087824 */ /* 0x000fe200078e0214 */
[----:B------:R-:W-:Y:S01]  /*1ab0*/  UIMAD UR4, UR12, UR5, UR4 ;  /* 0x000000050c0472a4 */ /* 0x000fe2000f8e0204 */
[----:B------:R-:W-:Y:S01]  /*1ac0*/  IMAD.WIDE.U32 R12, R7, c[0x0][0x240], R4 ;  /* 0x00009000070c7a25 */ /* 0x000fe200078e0004 */
[----:B------:R-:W-:Y:S01]  /*1ad0*/  USHF.R.S32.HI UR5, URZ, 0x1f, UR20 ;  /* 0x0000001f3f057899 */ /* 0x000fe20008011414 */
[----:B------:R-:W-:Y:S01]  /*1ae0*/  SHF.L.U32 R0, R0, 0x1, RZ ;  /* 0x0000000100007819 */ /* 0x000fe200000006ff */
[----:B------:R-:W-:Y:S01]  /*1af0*/  CS2R R130, SRZ ;  /* 0x0000000000827805 */ /* 0x000fe2000001ff00 */
[C---:B------:R-:W-:Y:S01]  /*1b00*/  ISETP.GT.AND P1, PT, R8.reuse, RZ, PT ;  /* 0x000000ff0800720c */ /* 0x040fe20003f24270 */
[----:B------:R1:W-:Y:S01]  /*1b10*/  STL.64 [R1+0x8], R12 ;  /* 0x0000080c01007387 */ /* 0x0003e20000100a00 */
[----:B------:R-:W-:Y:S01]  /*1b20*/  ISETP.GT.AND P0, PT, R8, 0x1, PT ;  /* 0x000000010800780c */ /* 0x000fe20003f04270 */
[----:B------:R-:W-:Y:S01]  /*1b30*/  IMAD.SHL.U32 R2, R2, 0x2, RZ ;  /* 0x0000000202027824 */ /* 0x000fe200078e00ff */
[----:B------:R-:W-:Y:S01]  /*1b40*/  ULEA.HI UR5, UR5, UR20, URZ, 0x6 ;  /* 0x0000001405057291 */ /* 0x000fe2000f8f303f */
[----:B------:R-:W-:Y:S01]  /*1b50*/  IMAD R222, R223, 0x2, R222 ;  /* 0x00000002dfde7824 */ /* 0x000fe200078e02de */
[----:B------:R-:W-:Y:S01]  /*1b60*/  CS2R R128, SRZ ;  /* 0x0000000000807805 */ /* 0x000fe2000001ff00 */
[----:B------:R-:W-:Y:S01]  /*1b70*/  IMAD R3, R3, 0x2, R2 ;  /* 0x0000000203037824 */ /* 0x000fe200078e0202 */
[----:B------:R-:W-:Y:S01]  /*1b80*/  LEA R221, R220, R2, 0x1 ;  /* 0x00000002dcdd7211 */ /* 0x000fe200078e08ff */
[----:B------:R-:W-:Y:S01]  /*1b90*/  IMAD.SHL.U32 R223, R223, 0x2, RZ ;  /* 0x00000002dfdf7824 */ /* 0x000fe200078e00ff */
[----:B------:R-:W-:Y:S01]  /*1ba0*/  CS2R R126, SRZ ;  /* 0x00000000007e7805 */ /* 0x000fe2000001ff00 */
[----:B------:R-:W-:Y:S01]  /*1bb0*/  CS2R R124, SRZ ;  /* 0x00000000007c7805 */ /* 0x000fe2000001ff00 */
[----:B------:R-:W-:Y:S01]  /*1bc0*/  CS2R R122, SRZ ;  /* 0x00000000007a7805 */ /* 0x000fe2000001ff00 */
[----:B------:R-:W-:Y:S01]  /*1bd0*/  @P1 LOP3.LUT R234, R234, 0x2, RZ, 0xfc, !PT ;  /* 0x00000002eaea1812 */ /* 0x000fe200078efcff */
[----:B------:R-:W-:Y:S01]  /*1be0*/  CS2R R120, SRZ ;  /* 0x0000000000787805 */ /* 0x000fe2000001ff00 */
[----:B------:R-:W-:Y:S01]  /*1bf0*/  CS2R R118, SRZ ;  /* 0x0000000000767805 */ /* 0x000fe2000001ff00 */
[----:B------:R-:W-:Y:S01]  /*1c00*/  CS2R R116, SRZ ;  /* 0x0000000000747805 */ /* 0x000fe2000001ff00 */
[----:B------:R-:W-:Y:S01]  /*1c10*/  LOP3.LUT R234, R234, 0xfffffffe, RZ, 0xc0, !PT ;  /* 0xfffffffeeaea7812 */ /* 0x000fe200078ec0ff */
        /* <DEDUP_REMOVED lines=40> */
[----:B------:R-:W-:Y:S01]  /*1ea0*/  IMAD R220, R220, 0x2, R3 ;  /* 0x00000002dcdc7824 */ /* 0x000fe200078e0203 */
[----:B------:R-:W-:Y:S01]  /*1eb0*/  IADD3 R245, R13, UR4, RZ ;  /* 0x000000040df57c10 */ /* 0x000fe2000fffe0ff */
[----:B------:R-:W-:Y:S01]  /*1ec0*/  USHF.R.S32.HI UR22, URZ, 0x6, UR5 ;  /* 0x000000063f167899 */ /* 0x000fe20008011405 */
[C---:B------:R-:W-:Y:S01]  /*1ed0*/  ISETP.GT.AND P6, PT, R8.reuse, 0x20, PT ;  /* 0x000000200800780c */ /* 0x040fe20003fc4270 */
[----:B------:R-:W-:Y:S01]  /*1ee0*/  UMOV UR20, URZ ;  /* 0x0000003f00147c82 */ /* 0x000fe20008000000 */
[----:B------:R-:W-:-:S02]  /*1ef0*/  ISETP.GT.AND P5, PT, R8, 0x21, PT ;  /* 0x000000210800780c */ /* 0x000fc40003fa4270 */
[----:B-1----:R-:W-:Y:S02]  /*1f00*/  @P0 LOP3.LUT R234, R234, 0x1, RZ, 0xfc, !PT ;  /* 0x00000001eaea0812 */ /* 0x002fe400078efcff */
.L_x_4:
[----:B------:R-:W-:Y:S04]  /*1f10*/  DEPBAR.LE SB0, 0x0 ;  /* 0x000080000000791a */ /* 0x000fe80000000000 */
[----:B------:R-:W-:Y:S01]  /*1f20*/  BAR.SYNC.DEFER_BLOCKING 0x0 ;  /* 0x0000000000007b1d */ /* 0x000fe20000010000 */
[C---:B------:R-:W-:Y:S01]  /*1f30*/  LOP3.LUT P1, RZ, R234.reuse, 0x2, RZ, 0xc0, !PT ;  /* 0x00000002eaff7812 */ /* 0x040fe2000782c0ff */
[----:B------:R-:W-:Y:S01]  /*1f40*/  UIADD3 UR23, UR20, 0x1, URZ ;  /* 0x0000000114177890 */ /* 0x000fe2000fffe03f */
[----:B------:R-:W-:Y:S03]  /*1f50*/  LOP3.LUT P0, RZ, R234, 0x1, RZ, 0xc0, !PT ;  /* 0x00000001eaff7812 */ /* 0x000fe6000780c0ff */
[----:B------:R-:W-:Y:S01]  /*1f60*/  UISETP.GE.AND UP0, UPT, UR23, UR22, UPT ;  /* 0x000000161700728c */ /* 0x000fe2000bf06270 */
[----:B-1----:R-:W-:Y:S05]  /*1f70*/  LDSM.16.M88.4 R16, [R2+0x6080] ;  /* 0x006080000210783b */ /* 0x002fea0000000200 */
[----:B------:R-:W1:Y:S05]  /*1f80*/  LDSM.16.M88.4 R20, [R224+0x80] ;  /* 0x00008000e014783b */ /* 0x000e6a0000000200 */
[----:B------:R-:W2:Y:S05]  /*1f90*/  LDSM.16.M88.4 R12, [R2+0x7080] ;  /* 0x00708000020c783b */ /* 0x000eaa0000000200 */
[----:B------:R-:W-:Y:S05]  /*1fa0*/  LDSM.16.M88.4 R24, [R3+0x6080] ;  /* 0x006080000318783b */ /* 0x000fea0000000200 */
[----:B------:R-:W3:Y:S05]  /*1fb0*/  LDSM.16.M88.4 R28, [R225+0x80] ;  /* 0x00008000e11c783b */ /* 0x000eea0000000200 */
[----:B------:R-:W4:Y:S05]  /*1fc0*/  LDSM.16.M88.4 R32, [R3+0x7080] ;  /* 0x007080000320783b */ /* 0x000f2a0000000200 */
[----:B------:R-:W-:Y:S05]  /*1fd0*/  LDSM.16.M88.4 R132, [R227+0x80] ;  /* 0x00008000e384783b */ /* 0x000fea0000000200 */
[----:B------:R-:W-:Y:S05]  /*1fe0*/  LDSM.16.M88.4 R136, [R221+0x7080] ;  /* 0x00708000dd88783b */ /* 0x000fea0000000200 */
[----:B------:R-:W-:Y:S01]  /*1ff0*/  LDS R200, [R233.X4+0x12080] ;  /* 0x01208000e9c87984 */ /* 0x000fe20000004800 */
[-C--:B-1----:R-:W-:Y:S04]  /*2000*/  HMMA.16816.F32.BF16 R4, R16, R20.reuse, RZ ;  /* 0x000000141004723c */ /* 0x082fe800000418ff */
[----:B------:R-:W-:Y:S05]  /*2010*/  LDS R201, [R233.X4+0x120a0] ;  /* 0x0120a000e9c97984 */ /* 0x000fea0000004800 */
[----:B------:R-:W-:Y:S01]  /*2020*/  LDS R202, [R233.X4+0x12100] ;  /* 0x01210000e9ca7984 */ /* 0x000fe20000004800 */
[C---:B--2---:R-:W-:Y:S04]  /*2030*/  HMMA.16816.F32.BF16 R8, R12.reuse, R20, RZ ;  /* 0x000000140c08723c */ /* 0x044fe800000418ff */
[----:B------:R-:W-:Y:S04]  /*2040*/  LDS R203, [R233.X4+0x12120] ;  /* 0x01212000e9cb7984 */ /* 0x000fe80000004800 */
[-C--:B------:R-:W-:Y:S08]  /*2050*/  HMMA.16816.F32.BF16 R12, R12, R22.reuse, RZ ;  /* 0x000000160c0c723c */ /* 0x080ff000000418ff */
[----:B------:R-:W-:Y:S01]  /*2060*/  HMMA.16816.F32.BF16 R16, R16, R22, RZ ;  /* 0x000000161010723c */ /* 0x000fe200000418ff */
[----:B------:R-:W1:Y:S07]  /*2070*/  LDSM.16.M88.4 R20, [R221+0x6080] ;  /* 0x00608000dd14783b */ /* 0x000e6e0000000200 */
[-C--:B---3--:R-:W-:Y:S08]  /*2080*/  HMMA.16816.F32.BF16 R4, R24, R28.reuse, R4 ;  /* 0x0000001c1804723c */ /* 0x088ff00000041804 */
[C---:B----4-:R-:W-:Y:S08]  /*2090*/  HMMA.16816.F32.BF16 R8, R32.reuse, R28, R8 ;  /* 0x0000001c2008723c */ /* 0x050ff00000041808 */
[-C--:B------:R-:W-:Y:S01]  /*20a0*/  HMMA.16816.F32.BF16 R12, R32, R30.reuse, R12 ;  /* 0x0000001e200c723c */ /* 0x080fe2000004180c */
[----:B------:R-:W-:Y:S07]  /*20b0*/  LDSM.16.M88.4 R32, [R220+0x7080] ;  /* 0x00708000dc20783b */ /* 0x000fee0000000200 */
[----:B------:R-:W-:Y:S01]  /*20c0*/  HMMA.16816.F32.BF16 R16, R24, R30, R16 ;  /* 0x0000001e1810723c */ /* 0x000fe20000041810 */
[----:B------:R-:W-:Y:S05]  /*20d0*/  LDSM.16.M88.4 R24, [R220+0x6080] ;  /* 0x00608000dc18783b */ /* 0x000fea0000000200 */
[----:B------:R-:W2:Y:S02]  /*20e0*/  LDSM.16.M88.4 R28, [R226+0x80] ;  /* 0x00008000e21c783b */ /* 0x000ea40000000200 */
[-C--:B-1----:R-:W-:Y:S08]  /*20f0*/  HMMA.16816.F32.BF16 R4, R20, R132.reuse, R4 ;  /* 0x000000841404723c */ /* 0x082ff00000041804 */
[C---:B------:R-:W-:Y:S08]  /*2100*/  HMMA.16816.F32.BF16 R8, R136.reuse, R132, R8 ;  /* 0x000000848808723c */ /* 0x040ff00000041808 */
[-C--:B------:R-:W-:Y:S01]  /*2110*/  HMMA.16816.F32.BF16 R12, R136, R134.reuse, R12 ;  /* 0x00000086880c723c */ /* 0x080fe2000004180c */
[----:B------:R-:W-:Y:S07]  /*2120*/  LDSM.16.M88.4 R136, [R2+0x9080] ;  /* 0x009080000288783b */ /* 0x000fee0000000200 */
[----:B------:R-:W-:Y:S01]  /*2130*/  HMMA.16816.F32.BF16 R16, R20, R134, R16 ;  /* 0x000000861410723c */ /* 0x000fe20000041810 */
[----:B------:R-:W-:Y:S05]  /*2140*/  LDSM.16.M88.4 R20, [R2+0x8080] ;  /* 0x008080000214783b */ /* 0x000fea0000000200 */
[----:B------:R-:W1:Y:S02]  /*2150*/  LDSM.16.M88.4 R132, [R224+0x2080] ;  /* 0x00208000e084783b */ /* 0x000e640000000200 */
[-C--:B--2---:R-:W-:Y:S08]  /*2160*/  HMMA.16816.F32.BF16 R4, R24, R28.reuse, R4 ;  /* 0x0000001c1804723c */ /* 0x084ff00000041804 */
[C---:B------:R-:W-:Y:S08]  /*2170*/  HMMA.16816.F32.BF16 R8, R32.reuse, R28, R8 ;  /* 0x0000001c2008723c */ /* 0x040ff00000041808 */
        /* <DEDUP_REMOVED lines=47> */
[----:B------:R-:W-:Y:S04]  /*2470*/  DEPBAR.LE SB0, 0x0 ;  /* 0x000080000000791a */ /* 0x000fe80000000000 */
[-C--:B-1----:R-:W-:Y:S01]  /*2480*/  HMMA.16816.F32.BF16 R4, R20, R132.reuse, R4 ;  /* 0x000000841404723c */ /* 0x082fe20000041804 */
[----:B------:R-:W-:Y:S07]  /*2490*/  BAR.SYNC.DEFER_BLOCKING 0x0 ;  /* 0x0000000000007b1d */ /* 0x000fee0000010000 */
[C---:B------:R-:W-:Y:S08]  /*24a0*/  HMMA.16816.F32.BF16 R8, R136.reuse, R132, R8 ;  /* 0x000000848808723c */ /* 0x040ff00000041808 */
[-C--:B------:R-:W-:Y:S08]  /*24b0*/  HMMA.16816.F32.BF16 R12, R136, R134.reuse, R12 ;  /* 0x00000086880c723c */ /* 0x080ff0000004180c */
[----:B------:R-:W-:Y:S01]  /*24c0*/  HMMA.16816.F32.BF16 R16, R20, R134, R16 ;  /* 0x000000861410723c */ /* 0x000fe20000041810 */
[----:B------:R-:W1:Y:S05]  /*24d0*/  LDSM.16.M88.4 R140, [R2+0xc080] ;  /* 0x00c08000028c783b */ /* 0x000e6a0000000200 */
[----:B------:R-:W3:Y:S02]  /*24e0*/  LDSM.16.M88.4 R144, [R2+0xd080] ;  /* 0x00d080000290783b */ /* 0x000ee40000000200 */
[-C--:B--2---:R-:W-:Y:S03]  /*24f0*/  HMMA.16816.F32.BF16 R4, R24, R28.reuse, R4 ;  /* 0x0000001c1804723c */ /* 0x084fe60000041804 */
[----:B------:R-:W2:Y:S05]  /*2500*/  LDSM.16.M88.4 R132, [R3+0xc080] ;  /* 0x00c080000384783b */ /* 0x000eaa0000000200 */
[----:B------:R-:W4:Y:S01]  /*2510*/  LDSM.16.M88.4 R136, [R3+0xd080] ;  /* 0x00d080000388783b */ /* 0x000f220000000200 */
[C---:B------:R-:W-:Y:S04]  /*2520*/  HMMA.16816.F32.BF16 R8, R32.reuse, R28, R8 ;  /* 0x0000001c2008723c */ /* 0x040fe80000041808 */
[----:B------:R-:W5:Y:S04]  /*2530*/  LDSM.16.M88.4 R156, [R221+0xc080] ;  /* 0x00c08000dd9c783b */ /* 0x000f680000000200 */
[-C--:B------:R-:W-:Y:S08]  /*2540*/  HMMA.16816.F32.BF16 R12, R32, R30.reuse, R12 ;  /* 0x0000001e200c723c */ /* 0x080ff0000004180c */
[----:B------:R-:W-:Y:S04]  /*2550*/  HMMA.16816.F32.BF16 R16, R24, R30, R16 ;  /* 0x0000001e1810723c */ /* 0x000fe80000041810 */
[----:B------:R-:W-:Y:S04]  /*2560*/  FSEL R4, R4, -INF , P1 ;  /* 0xff80000004047808 */ /* 0x000fe80000800000 */
[-C--:B-1----:R-:W-:Y:S04]  /*2570*/  HMMA.16816.F32.BF16 R20, R140, R148.reuse, RZ ;  /* 0x000000948c14723c */ /* 0x082fe800000418ff */
[----:B------:R-:W-:Y:S01]  /*2580*/  FFMA.FTZ R4, R4, c[0x0][0x29c], -R200 ;  /* 0x0000a70004047a23 */ /* 0x000fe200000108c8 */
[----:B------:R-:W-:Y:S02]  /*2590*/  FSEL R10, R10, -INF , P1 ;  /* 0xff8000000a0a7808 */ /* 0x000fe40000800000 */
[----:B------:R-:W-:Y:S01]  /*25a0*/  FSEL R8, R8, -INF , P1 ;  /* 0xff80000008087808 */ /* 0x000fe20000800000 */
[C---:B---3--:R-:W-:Y:S01]  /*25b0*/  HMMA.16816.F32.BF16 R24, R144.reuse, R148, RZ ;  /* 0x000000949018723c */ /* 0x048fe200000418ff */
[----:B------:R1:W-:Y:S03]  /*25c0*/  MUFU.EX2 R206, R4 ;  /* 0x0000000400ce7308 */ /* 0x0003e60000000800 */
[----:B------:R-:W-:Y:S01]  /*25d0*/  FFMA.FTZ R10, R10, c[0x0][0x29c], -R203 ;  /* 0x0000a7000a0a7a23 */ /* 0x000fe200000108cb */
[----:B------:R-:W-:Y:S01]  /*25e0*/  FSEL R9, R9, -INF , P0 ;  /* 0xff80000009097808 */ /* 0x000fe20000000000 */
[--C-:B------:R-:W-:Y:S01]  /*25f0*/  FFMA.FTZ R8, R8, c[0x0][0x29c], -R202.reuse ;  /* 0x0000a70008087a23 */ /* 0x100fe200000108ca */
[----:B------:R-:W-:Y:S01]  /*2600*/  FSEL R15, R15, -INF , P5 ;  /* 0xff8000000f0f7808 */ /* 0x000fe20002800000 */
[-C--:B------:R-:W-:Y:S01]  /*2610*/  HMMA.16816.F32.BF16 R28, R144, R150.reuse, RZ ;  /* 0x00000096901c723c */ /* 0x080fe200000418ff */
[----:B------:R-:W3:Y:S03]  /*2620*/  LDSM.16.M88.4 R144, [R221+0xd080] ;  /* 0x00d08000dd90783b */ /* 0x000ee60000000200 */
[----:B------:R-:W-:Y:S01]  /*2630*/  FFMA.FTZ R9, R9, c[0x0][0x29c], -R202 ;  /* 0x0000a70009097a23 */ /* 0x000fe200000108ca */
[----:B------:R-:W-:Y:S02]  /*2640*/  FSEL R17, R17, -INF , P5 ;  /* 0xff80000011117808 */ /* 0x000fe40002800000 */
[----:B------:R-:W-:Y:S01]  /*2650*/  FSEL R18, R18, -INF , P6 ;  /* 0xff80000012127808 */ /* 0x000fe20003000000 */
[----:B------:R-:W-:Y:S01]  /*2660*/  HMMA.16816.F32.BF16 R32, R140, R150, RZ ;  /* 0x000000968c20723c */ /* 0x000fe200000418ff */
[----:B------:R-:W3:Y:S03]  /*2670*/  LDSM.16.M88.4 R140, [R220+0xc080] ;  /* 0x00c08000dc8c783b */ /* 0x000ee60000000200 */
[--C-:B------:R-:W-:Y:S02]  /*2680*/  FFMA.FTZ R17, R17, c[0x0][0x29c], -R200.reuse ;  /* 0x0000a70011117a23 */ /* 0x100fe400000108c8 */
[--C-:B------:R-:W-:Y:S02]  /*2690*/  FFMA.FTZ R18, R18, c[0x0][0x29c], -R201.reuse ;  /* 0x0000a70012127a23 */ /* 0x100fe400000108c9 */
[-C--:B--2---:R-:W-:Y:S04]  /*26a0*/  HMMA.16816.F32.BF16 R20, R132, R152.reuse, R20 ;  /* 0x000000988414723c */ /* 0x084fe80000041814 */
[----:B------:R-:W-:Y:S01]  /*26b0*/  MUFU.EX2 R18, R18 ;  /* 0x0000001200127308 */ /* 0x000fe20000000800 */
[----:B-1----:R-:W-:Y:S03]  /*26c0*/  FSEL R4, R5, -INF , P0 ;  /* 0xff80000005047808 */ /* 0x002fe60000000000 */
[C---:B----4-:R-:W-:Y:S04]  /*26d0*/  HMMA.16816.F32.BF16 R24, R136.reuse, R152, R24 ;  /* 0x000000988818723c */ /* 0x050fe80000041818 */
[----:B------:R-:W-:Y:S04]  /*26e0*/  FFMA.FTZ R4, R4, c[0x0][0x29c], -R200 ;  /* 0x0000a70004047a23 */ /* 0x000fe800000108c8 */
[-C--:B------:R-:W-:Y:S01]  /*26f0*/  HMMA.16816.F32.BF16 R28, R136, R154.reuse, R28 ;  /* 0x0000009a881c723c */ /* 0x080fe2000004181c */
[----:B------:R-:W1:Y:S01]  /*2700*/  LDSM.16.M88.4 R136, [R220+0xd080] ;  /* 0x00d08000dc88783b */ /* 0x000e620000000200 */
[----:B------:R2:W4:Y:S06]  /*2710*/  MUFU.EX2 R204, R4 ;  /* 0x0000000400cc7308 */ /* 0x00052c0000000800 */
[----:B------:R-:W-:Y:S01]  /*2720*/  HMMA.16816.F32.BF16 R32, R132, R154, R32 ;  /* 0x0000009a8420723c */ /* 0x000fe20000041820 */
[----:B------:R-:W1:Y:S07]  /*2730*/  LDSM.16.M88.4 R132, [R2+0xe080] ;  /* 0x00e080000284783b */ /* 0x000e6e0000000200 */
[-C--:B-----5:R-:W-:Y:S08]  /*2740*/  HMMA.16816.F32.BF16 R20, R156, R160.reuse, R20 ;  /* 0x000000a09c14723c */ /* 0x0a0ff00000041814 */
[C---:B---3--:R-:W-:Y:S04]  /*2750*/  HMMA.16816.F32.BF16 R24, R144.reuse, R160, R24 ;  /* 0x000000a09018723c */ /* 0x048fe80000041818 */
[----:B--2---:R-:W-:Y:S04]  /*2760*/  FSEL R4, R6, -INF , P1 ;  /* 0xff80000006047808 */ /* 0x004fe80000800000 */
[-C--:B------:R-:W-:Y:S01]  /*2770*/  HMMA.16816.F32.BF16 R28, R144, R162.reuse, R28 ;  /* 0x000000a2901c723c */ /* 0x080fe2000004181c */
[----:B------:R-:W2:Y:S03]  /*2780*/  LDSM.16.M88.4 R144, [R2+0xf080] ;  /* 0x00f080000290783b */ /* 0x000ea60000000200 */
[--C-:B------:R-:W-:Y:S04]  /*2790*/  FFMA.FTZ R4, R4, c[0x0][0x29c], -R201.reuse ;  /* 0x0000a70004047a23 */ /* 0x100fe800000108c9 */
[----:B------:R-:W-:Y:S01]  /*27a0*/  HMMA.16816.F32.BF16 R32, R156, R162, R32 ;  /* 0x000000a29c20723c */ /* 0x000fe20000041820 */
[----:B------:R-:W3:Y:S01]  /*27b0*/  LDSM.16.M88.4 R156, [R3+0xe080] ;  /* 0x00e08000039c783b */ /* 0x000ee20000000200 */
[----:B------:R5:W-:Y:S06]  /*27c0*/  MUFU.EX2 R205, R4 ;  /* 0x0000000400cd7308 */ /* 0x000bec0000000800 */
[-C--:B------:R-:W-:Y:S08]  /*27d0*/  HMMA.16816.F32.BF16 R20, R140, R164.reuse, R20 ;  /* 0x000000a48c14723c */ /* 0x080ff00000041814 */
[C---:B-1----:R-:W-:Y:S08]  /*27e0*/  HMMA.16816.F32.BF16 R24, R136.reuse, R164, R24 ;  /* 0x000000a48818723c */ /* 0x042ff00000041818 */
[-C--:B------:R-:W-:Y:S01]  /*27f0*/  HMMA.16816.F32.BF16 R28, R136, R166.reuse, R28 ;  /* 0x000000a6881c723c */ /* 0x080fe2000004181c */
[----:B------:R-:W1:Y:S07]  /*2800*/  LDSM.16.M88.4 R136, [R3+0xf080] ;  /* 0x00f080000388783b */ /* 0x000e6e0000000200 */
[----:B------:R-:W-:Y:S01]  /*2810*/  HMMA.16816.F32.BF16 R32, R140, R166, R32 ;  /* 0x000000a68c20723c */ /* 0x000fe20000041820 */
[----:B------:R-:W1:Y:S07]  /*2820*/  LDSM.16.M88.4 R140, [R221+0xe080] ;  /* 0x00e08000dd8c783b */ /* 0x000e6e0000000200 */
[-C--:B------:R-:W-:Y:S08]  /*2830*/  HMMA.16816.F32.BF16 R20, R132, R168.reuse, R20 ;  /* 0x000000a88414723c */ /* 0x080ff00000041814 */
[C---:B--2---:R-:W-:Y:S08]  /*2840*/  HMMA.16816.F32.BF16 R24, R144.reuse, R168, R24 ;  /* 0x000000a89018723c */ /* 0x044ff00000041818 */
[-C--:B------:R-:W-:Y:S01]  /*2850*/  HMMA.16816.F32.BF16 R28, R144, R170.reuse, R28 ;  /* 0x000000aa901c723c */ /* 0x080fe2000004181c */
[----:B------:R-:W2:Y:S07]  /*2860*/  LDSM.16.M88.4 R144, [R221+0xf080] ;  /* 0x00f08000dd90783b */ /* 0x000eae0000000200 */
[----:B------:R-:W-:Y:S01]  /*2870*/  HMMA.16816.F32.BF16 R32, R132, R170, R32 ;  /* 0x000000aa8420723c */ /* 0x000fe20000041820 */
[----:B------:R-:W2:Y:S07]  /*2880*/  LDSM.16.M88.4 R132, [R220+0xe080] ;  /* 0x00e08000dc84783b */ /* 0x000eae0000000200 */
[-C--:B---3--:R-:W-:Y:S08]  /*2890*/  HMMA.16816.F32.BF16 R20, R156, R172.reuse, R20 ;  /* 0x000000ac9c14723c */ /* 0x088ff00000041814 */
[C---:B-1----:R-:W-:Y:S08]  /*28a0*/  HMMA.16816.F32.BF16 R24, R136.reuse, R172, R24 ;  /* 0x000000ac8818723c */ /* 0x042ff00000041818 */
[-C--:B------:R-:W-:Y:S01]  /*28b0*/  HMMA.16816.F32.BF16 R28, R136, R174.reuse, R28 ;  /* 0x000000ae881c723c */ /* 0x080fe2000004181c */
[----:B------:R-:W1:Y:S07]  /*28c0*/  LDSM.16.M88.4 R136, [R220+0xf080] ;  /* 0x00f08000dc88783b */ /* 0x000e6e0000000200 */
[----:B------:R-:W-:Y:S01]  /*28d0*/  HMMA.16816.F32.BF16 R32, R156, R174, R32 ;  /* 0x000000ae9c20723c */ /* 0x000fe20000041820 */
[----:B------:R-:W3:Y:S07]  /*28e0*/  LDSM.16.M88.4 R156, [R2+0x10080] ;  /* 0x01008000029c783b */ /* 0x000eee0000000200 */
[-C--:B------:R-:W-:Y:S08]  /*28f0*/  HMMA.16816.F32.BF16 R20, R140, R176.reuse, R20 ;  /* 0x000000b08c14723c */ /* 0x080ff00000041814 */
[C---:B--2---:R-:W-:Y:S08]  /*2900*/  HMMA.16816.F32.BF16 R24, R144.reuse, R176, R24 ;  /* 0x000000b09018723c */ /* 0x044ff00000041818 */
[-C--:B------:R-:W-:Y:S01]  /*2910*/  HMMA.16816.F32.BF16 R28, R144, R178.reuse, R28 ;  /* 0x000000b2901c723c */ /* 0x080fe2000004181c */
[----:B------:R-:W2:Y:S07]  /*2920*/  LDSM.16.M88.4 R144, [R2+0x11080] ;  /* 0x011080000290783b */ /* 0x000eae0000000200 */
[----:B------:R-:W-:Y:S01]  /*2930*/  HMMA.16816.F32.BF16 R32, R140, R178, R32 ;  /* 0x000000b28c20723c */ /* 0x000fe20000041820 */
[----:B------:R-:W2:Y:S07]  /*2940*/  LDSM.16.M88.4 R140, [R3+0x10080] ;  /* 0x01008000038c783b */ /* 0x000eae0000000200 */
[-C--:B------:R-:W-:Y:S08]  /*2950*/  HMMA.16816.F32.BF16 R20, R132, R180.reuse, R20 ;  /* 0x000000b48414723c */ /* 0x080ff00000041814 */
[C---:B-1----:R-:W-:Y:S08]  /*2960*/  HMMA.16816.F32.BF16 R24, R136.reuse, R180, R24 ;  /* 0x000000b48818723c */ /* 0x042ff00000041818 */
[-C--:B------:R-:W-:Y:S01]  /*2970*/  HMMA.16816.F32.BF16 R28, R136, R182.reuse, R28 ;  /* 0x000000b6881c723c */ /* 0x080fe2000004181c */
[----:B------:R-:W1:Y:S07]  /*2980*/  LDSM.16.M88.4 R136, [R3+0x11080] ;  /* 0x011080000388783b */ /* 0x000e6e0000000200 */
[----:B------:R-:W-:Y:S01]  /*2990*/  HMMA.16816.F32.BF16 R32, R132, R182, R32 ;  /* 0x000000b68420723c */ /* 0x000fe20000041820 */
[----:B------:R-:W1:Y:S07]  /*29a0*/  LDSM.16.M88.4 R132, [R221+0x10080] ;  /* 0x01008000dd84783b */ /* 0x000e6e0000000200 */
[-C--:B---3--:R-:W-:Y:S08]  /*29b0*/  HMMA.16816.F32.BF16 R20, R156, R184.reuse, R20 ;  /* 0x000000b89c14723c */ /* 0x088ff00000041814 */
[C---:B--2---:R-:W-:Y:S08]  /*29c0*/  HMMA.16816.F32.BF16 R24, R144.reuse, R184, R24 ;  /* 0x000000b89018723c */ /* 0x044ff00000041818 */
[-C--:B------:R-:W-:Y:S01]  /*29d0*/  HMMA.16816.F32.BF16 R28, R144, R186.reuse, R28 ;  /* 0x000000ba901c723c */ /* 0x080fe2000004181c */
[----:B------:R2:W-:Y:S06]  /*29e0*/  MUFU.EX2 R147, R8 ;  /* 0x0000000800937308 */ /* 0x0005ec0000000800 */
[----:B------:R-:W-:Y:S01]  /*29f0*/  FSEL R144, R7, -INF , P0 ;  /* 0xff80000007907808 */ /* 0x000fe20000000000 */
[----:B------:R-:W-:Y:S01]  /*2a00*/  HMMA.16816.F32.BF16 R32, R156, R186, R32 ;  /* 0x000000ba9c20723c */ /* 0x000fe20000041820 */
[----:B-----5:R-:W3:Y:S02]  /*2a10*/  LDSM.16.M88.4 R4, [R221+0x11080] ;  /* 0x01108000dd04783b */ /* 0x020ee40000000200 */
[----:B------:R-:W-:Y:S01]  /*2a20*/  MUFU.EX2 R146, R10 ;  /* 0x0000000a00927308 */ /* 0x000fe20000000800 */
[----:B------:R-:W-:Y:S04]  /*2a30*/  FFMA.FTZ R144, R144, c[0x0][0x29c], -R201 ;  /* 0x0000a70090907a23 */ /* 0x000fe800000108c9 */
[-C--:B------:R-:W-:Y:S05]  /*2a40*/  HMMA.16816.F32.BF16 R20, R140, R188.reuse, R20 ;  /* 0x000000bc8c14723c */ /* 0x080fea0000041814 */
[----:B------:R-:W5:Y:S03]  /*2a50*/  MUFU.EX2 R156, R144 ;  /* 0x00000090009c7308 */ /* 0x000f660000000800 */
[C---:B-1----:R-:W-:Y:S04]  /*2a60*/  HMMA.16816.F32.BF16 R24, R136.reuse, R188, R24 ;  /* 0x000000bc8818723c */ /* 0x042fe80000041818 */
[----:B--2---:R-:W-:Y:S02]  /*2a70*/  FSEL R8, R11, -INF , P0 ;  /* 0xff8000000b087808 */ /* 0x004fe40000000000 */
[----:B------:R-:W-:Y:S01]  /*2a80*/  PLOP3.LUT P0, PT, PT, PT, UP0, 0x80, 0x0 ;  /* 0x000000000000781c */ /* 0x000fe20003f0f008 */
[----:B------:R1:W-:Y:S01]  /*2a90*/  MUFU.EX2 R145, R9 ;  /* 0x0000000900917308 */ /* 0x0003e20000000800 */
[-C--:B------:R-:W-:Y:S01]  /*2aa0*/  HMMA.16816.F32.BF16 R28, R136, R190.reuse, R28 ;  /* 0x000000be881c723c */ /* 0x080fe2000004181c */
[----:B------:R-:W2:Y:S03]  /*2ab0*/  LDSM.16.M88.4 R136, [R220+0x10080] ;  /* 0x01008000dc88783b */ /* 0x000ea60000000200 */
[--C-:B------:R-:W-:Y:S04]  /*2ac0*/  FFMA.FTZ R8, R8, c[0x0][0x29c], -R203.reuse ;  /* 0x0000a70008087a23 */ /* 0x100fe800000108cb */
[----:B------:R-:W-:Y:S01]  /*2ad0*/  HMMA.16816.F32.BF16 R32, R140, R190, R32 ;  /* 0x000000be8c20723c */ /* 0x000fe20000041820 */
[----:B------:R-:W2:Y:S01]  /*2ae0*/  LDSM.16.M88.4 R140, [R220+0x11080] ;  /* 0x01108000dc8c783b */ /* 0x000ea20000000200 */
[----:B------:R4:W2:Y:S06]  /*2af0*/  MUFU.EX2 R144, R8 ;  /* 0x0000000800907308 */ /* 0x0008ac0000000800 */
[-C--:B------:R-:W-:Y:S04]  /*2b00*/  HMMA.16816.F32.BF16 R20, R132, R192.reuse, R20 ;  /* 0x000000c08414723c */ /* 0x080fe80000041814 */
[----:B------:R5:W-:Y:S01]  /*2b10*/  MUFU.EX2 R11, R17 ;  /* 0x00000011000b7308 */ /* 0x000be20000000800 */
[--C-:B-1----:R-:W-:Y:S03]  /*2b20*/  FFMA.FTZ R9, R15, c[0x0][0x29c], -R203.reuse ;  /* 0x0000a7000f097a23 */ /* 0x102fe600000108cb */
[C---:B---3--:R-:W-:Y:S08]  /*2b30*/  HMMA.16816.F32.BF16 R24, R4.reuse, R192, R24 ;  /* 0x000000c00418723c */ /* 0x048ff00000041818 */
[-C--:B------:R-:W-:Y:S01]  /*2b40*/  HMMA.16816.F32.BF16 R28, R4, R194.reuse, R28 ;  /* 0x000000c2041c723c */ /* 0x080fe2000004181c */
[----:B------:R-:W1:Y:S03]  /*2b50*/  LDS R7, [R233.X4+0x12180] ;  /* 0x01218000e9077984 */ /* 0x000e660000004800 */
[----:B----4-:R-:W-:Y:S02]  /*2b60*/  FSEL R8, R14, -INF , P6 ;  /* 0xff8000000e087808 */ /* 0x010fe40003000000 */
[----:B------:R-:W-:Y:S01]  /*2b70*/  LDS R6, [R233.X4+0x121a0] ;  /* 0x0121a000e9067984 */ /* 0x000fe20000004800 */
[----:B------:R-:W-:Y:S01]  /*2b80*/  FSEL R4, R12, -INF , P6 ;  /* 0xff8000000c047808 */ /* 0x000fe20003000000 */
[----:B------:R-:W-:Y:S03]  /*2b90*/  HMMA.16816.F32.BF16 R32, R132, R194, R32 ;  /* 0x000000c28420723c */ /* 0x000fe60000041820 */
[----:B------:R-:W3:Y:S01]  /*2ba0*/  LDS R5, [R233.X4+0x12200] ;  /* 0x01220000e9057984 */ /* 0x000ee20000004800 */
[----:B------:R-:W-:Y:S01]  /*2bb0*/  FFMA.FTZ R4, R4, c[0x0][0x29c], -R202 ;  /* 0x0000a70004047a23 */ /* 0x000fe200000108ca */
[----:B-----5:R-:W-:Y:S01]  /*2bc0*/  F2FP.BF16.PACK_AB R17, R204, R206 ;  /* 0x000000cecc11723e */ /* 0x020fe200000010ff */
[----:B------:R-:W-:Y:S01]  /*2bd0*/  FFMA.FTZ R8, R8, c[0x0][0x29c], -R203 ;  /* 0x0000a70008087a23 */ /* 0x000fe200000108cb */
[----:B------:R-:W-:Y:S01]  /*2be0*/  F2FP.BF16.PACK_AB R14, R156, R205 ;  /* 0x000000cd9c0e723e */ /* 0x000fe200000010ff */
[-C--:B--2---:R-:W-:Y:S01]  /*2bf0*/  HMMA.16816.F32.BF16 R20, R136, R196.reuse, R20 ;  /* 0x000000c48814723c */ /* 0x084fe20000041814 */
[----:B------:R2:W-:Y:S07]  /*2c00*/  MUFU.EX2 R132, R4 ;  /* 0x0000000400847308 */ /* 0x0005ee0000000800 */
[C---:B------:R-:W-:Y:S08]  /*2c10*/  HMMA.16816.F32.BF16 R24, R140.reuse, R196, R24 ;  /* 0x000000c48c18723c */ /* 0x040ff00000041818 */
[-C--:B------:R-:W-:Y:S08]  /*2c20*/  HMMA.16816.F32.BF16 R28, R140, R198.reuse, R28 ;  /* 0x000000c68c1c723c */ /* 0x080ff0000004181c */
[----:B------:R-:W-:Y:S04]  /*2c30*/  HMMA.16816.F32.BF16 R32, R136, R198, R32 ;  /* 0x000000c68820723c */ /* 0x000fe80000041820 */
[----:B--2---:R-:W-:Y:S01]  /*2c40*/  FSEL R4, R16, -INF , P6 ;  /* 0xff80000010047808 */ /* 0x004fe20003000000 */
[--C-:B-1----:R-:W-:Y:S02]  /*2c50*/  FADD.FTZ R21, R21, -R7.reuse ;  /* 0x8000000715157221 */ /* 0x102fe40000010000 */
[----:B------:R-:W-:Y:S02]  /*2c60*/  FADD.FTZ R20, R20, -R7 ;  /* 0x8000000714147221 */ /* 0x000fe40000010000 */
[----:B------:R-:W-:Y:S03]  /*2c70*/  FFMA.FTZ R4, R4, c[0x0][0x29c], -R200 ;  /* 0x0000a70004047a23 */ /* 0x000fe600000108c8 */
[----:B------:R-:W-:Y:S01]  /*2c80*/  FMUL.FTZ R20, R206, R20 ;  /* 0x00000014ce147220 */ /* 0x000fe20000410000 */
[----:B------:R1:W2:Y:S01]  /*2c90*/  MUFU.EX2 R12, R4 ;  /* 0x00000004000c7308 */ /* 0x0002a20000000800 */
[----:B------:R-:W-:Y:S02]  /*2ca0*/  FMUL.FTZ R16, R204, R21 ;  /* 0x00000015cc107220 */ /* 0x000fe40000410000 */
[--C-:B---3--:R-:W-:Y:S02]  /*2cb0*/  FADD.FTZ R25, R25, -R5.reuse ;  /* 0x8000000519197221 */ /* 0x108fe40000010000 */
[--C-:B------:R-:W-:Y:S01]  /*2cc0*/  FADD.FTZ R29, R29, -R5.reuse ;  /* 0x800000051d1d7221 */ /* 0x100fe20000010000 */
[----:B------:R-:W-:Y:S01]  /*2cd0*/  F2FP.BF16.PACK_AB R16, R16, R20 ;  /* 0x000000141010723e */ /* 0x000fe200000010ff */
[--C-:B------:R-:W-:Y:S02]  /*2ce0*/  FADD.FTZ R24, R24, -R5.reuse ;  /* 0x8000000518187221 */ /* 0x100fe40000010000 */
[----:B------:R-:W-:Y:S01]  /*2cf0*/  FADD.FTZ R28, R28, -R5 ;  /* 0x800000051c1c7221 */ /* 0x000fe20000010000 */
[----:B------:R-:W-:Y:S01]  /*2d00*/  F2FP.BF16.PACK_AB R5, R144, R146 ;  /* 0x000000929005723e */ /* 0x000fe200000010ff */
[--C-:B------:R-:W-:Y:S01]  /*2d10*/  FADD.FTZ R34, R34, -R6.reuse ;  /* 0x8000000622227221 */ /* 0x100fe20000010000 */
[----:B------:R3:W-:Y:S01]  /*2d20*/  MUFU.EX2 R20, R8 ;  /* 0x0000000800147308 */ /* 0x0007e20000000800 */
[--C-:B------:R-:W-:Y:S02]  /*2d30*/  FADD.FTZ R23, R23, -R6.reuse ;  /* 0x8000000617177221 */ /* 0x100fe40000010000 */
[----:B------:R-:W-:Y:S02]  /*2d40*/  FMUL.FTZ R34, R18, R34 ;  /* 0x0000002212227220 */ /* 0x000fe40000410000 */
[--C-:B------:R-:W-:Y:S02]  /*2d50*/  FADD.FTZ R35, R35, -R6.reuse ;  /* 0x8000000623237221 */ /* 0x100fe40000010000 */
[----:B------:R-:W-:Y:S01]  /*2d60*/  FADD.FTZ R22, R22, -R6 ;  /* 0x8000000616167221 */ /* 0x000fe20000010000 */
[----:B------:R-:W-:Y:S01]  /*2d70*/  F2FP.BF16.PACK_AB R6, R145, R147 ;  /* 0x000000939106723e */ /* 0x000fe200000010ff */
[--C-:B------:R-:W-:Y:S02]  /*2d80*/  FADD.FTZ R33, R33, -R7.reuse ;  /* 0x8000000721217221 */ /* 0x100fe40000010000 */
[----:B------:R-:W-:Y:S01]  /*2d90*/  FADD.FTZ R32, R32, -R7 ;  /* 0x8000000720207221 */ /* 0x000fe20000010000 */
[----:B-1----:R-:W-:Y:S01]  /*2da0*/  FSEL R4, R19, -INF , P5 ;  /* 0xff80000013047808 */ /* 0x002fe20002800000 */
[----:B------:R-:W-:Y:S01]  /*2db0*/  FMUL.FTZ R22, R205, R22 ;  /* 0x00000016cd167220 */ /* 0x000fe20000410000 */
[C---:B--2---:R-:W-:Y:S01]  /*2dc0*/  F2FP.BF16.PACK_AB R15, R11.reuse, R12 ;  /* 0x0000000c0b0f723e */ /* 0x044fe200000010ff */
[----:B------:R-:W-:Y:S02]  /*2dd0*/  FMUL.FTZ R32, R12, R32 ;  /* 0x000000200c207220 */ /* 0x000fe40000410000 */
[----:B------:R-:W-:Y:S02]  /*2de0*/  FFMA.FTZ R4, R4, c[0x0][0x29c], -R201 ;  /* 0x0000a70004047a23 */ /* 0x000fe400000108c9 */
[----:B------:R-:W-:Y:S02]  /*2df0*/  FMUL.FTZ R11, R11, R33 ;  /* 0x000000210b0b7220 */ /* 0x000fe40000410000 */
[----:B------:R1:W2:Y:S01]  /*2e00*/  MUFU.EX2 R10, R4 ;  /* 0x00000004000a7308 */ /* 0x0002a20000000800 */
[----:B------:R-:W-:Y:S02]  /*2e10*/  FMUL.FTZ R24, R147, R24 ;  /* 0x0000001893187220 */ /* 0x000fe40000410000 */
[----:B---3--:R-:W-:Y:S01]  /*2e20*/  FMUL.FTZ R8, R156, R23 ;  /* 0x000000179c087220 */ /* 0x008fe20000410000 */
[----:B------:R-:W-:Y:S01]  /*2e30*/  F2FP.BF16.PACK_AB R11, R11, R32 ;  /* 0x000000200b0b723e */ /* 0x000fe200000010ff */
[----:B------:R-:W-:Y:S02]  /*2e40*/  FMUL.FTZ R12, R145, R25 ;  /* 0x00000019910c7220 */ /* 0x000fe40000410000 */
[----:B------:R-:W-:Y:S01]  /*2e50*/  FMUL.FTZ R28, R132, R28 ;  /* 0x0000001c841c7220 */ /* 0x000fe20000410000 */
[----:B------:R-:W-:Y:S02]  /*2e60*/  F2FP.BF16.PACK_AB R8, R8, R22 ;  /* 0x000000160808723e */ /* 0x000fe400000010ff */
[----:B------:R-:W-:Y:S02]  /*2e70*/  F2FP.BF16.PACK_AB R12, R12, R24 ;  /* 0x000000180c0c723e */ /* 0x000fe400000010ff */
[----:B-1----:R-:W-:Y:S02]  /*2e80*/  FSEL R4, R13, -INF , P5 ;  /* 0xff8000000d047808 */ /* 0x002fe40002800000 */
[C---:B--2---:R-:W-:Y:S01]  /*2e90*/  F2FP.BF16.PACK_AB R13, R10.reuse, R18 ;  /* 0x000000120a0d723e */ /* 0x044fe200000010ff */
[----:B------:R-:W-:Y:S01]  /*2ea0*/  FMUL.FTZ R10, R10, R35 ;  /* 0x000000230a0a7220 */ /* 0x000fe20000410000 */
[----:B------:R-:W-:Y:S01]  /*2eb0*/  MUFU.EX2 R18, R9 ;  /* 0x0000000900127308 */ /* 0x000fe20000000800 */
[----:B------:R-:W-:Y:S03]  /*2ec0*/  FFMA.FTZ R4, R4, c[0x0][0x29c], -R202 ;  /* 0x0000a70004047a23 */ /* 0x000fe600000108ca */
[----:B------:R-:W-:Y:S06]  /*2ed0*/  F2FP.BF16.PACK_AB R10, R10, R34 ;  /* 0x000000220a0a723e */ /* 0x000fec00000010ff */
[----:B------:R1:W2:Y:S02]  /*2ee0*/  MUFU.EX2 R19, R4 ;  /* 0x0000000400137308 */ /* 0x0002a40000000800 */
[----:B-1----:R-:W1:Y:S01]  /*2ef0*/  LDS R4, [R233.X4+0x12220] ;  /* 0x01222000e9047984 */ /* 0x002e620000004800 */
[C---:B--2---:R-:W-:Y:S01]  /*2f00*/  F2FP.BF16.PACK_AB R7, R19.reuse, R132 ;  /* 0x000000841307723e */ /* 0x044fe200000010ff */
[----:B------:R-:W-:Y:S03]  /*2f10*/  FMUL.FTZ R9, R19, R29 ;  /* 0x0000001d13097220 */ /* 0x000fe60000410000 */
[----:B------:R-:W-:Y:S02]  /*2f20*/  STS [R231+0x12280], R17 ;  /* 0x01228011e7007388 */ /* 0x000fe40000000800 */
[----:B------:R-:W-:Y:S03]  /*2f30*/  F2FP.BF16.PACK_AB R9, R9, R28 ;  /* 0x0000001c0909723e */ /* 0x000fe600000010ff */
[----:B------:R-:W-:Y:S05]  /*2f40*/  STS [R231+0x12680], R14 ;  /* 0x0126800ee7007388 */ /* 0x000fea0000000800 */
[----:B------:R-:W-:Y:S05]  /*2f50*/  STS [R232], R15 ;  /* 0x0000000fe8007388 */ /* 0x000fea0000000800 */
[----:B------:R-:W-:Y:S05]  /*2f60*/  STS [R232+0x400], R13 ;  /* 0x0004000de8007388 */ /* 0x000fea0000000800 */
[----:B------:R2:W-:Y:S05]  /*2f70*/  STS [R231+0x13680], R5 ;  /* 0x01368005e7007388 */ /* 0x0005ea0000000800 */
[----:B------:R-:W-:Y:S05]  /*2f80*/  STS [R231+0x13280], R6 ;  /* 0x01328006e7007388 */ /* 0x000fea0000000800 */
[----:B------:R-:W-:Y:S01]  /*2f90*/  STS [R232+0x1000], R7 ;  /* 0x00100007e8007388 */ /* 0x000fe20000000800 */
[--C-:B-1----:R-:W-:Y:S02]  /*2fa0*/  FADD.FTZ R26, R26, -R4.reuse ;  /* 0x800000041a1a7221 */ /* 0x102fe40000010000 */
[--C-:B------:R-:W-:Y:S02]  /*2fb0*/  FADD.FTZ R27, R27, -R4.reuse ;  /* 0x800000041b1b7221 */ /* 0x100fe40000010000 */
[----:B------:R-:W-:Y:S02]  /*2fc0*/  FMUL.FTZ R26, R146, R26 ;  /* 0x0000001a921a7220 */ /* 0x000fe40000410000 */
[----:B------:R-:W-:Y:S02]  /*2fd0*/  FMUL.FTZ R27, R144, R27 ;  /* 0x0000001b901b7220 */ /* 0x000fe40000410000 */
[--C-:B------:R-:W-:Y:S01]  /*2fe0*/  FADD.FTZ R31, R31, -R4.reuse ;  /* 0x800000041f1f7221 */ /* 0x100fe20000010000 */
[----:B--2---:R-:W-:Y:S01]  /*2ff0*/  F2FP.BF16.PACK_AB R5, R18, R20 ;  /* 0x000000141205723e */ /* 0x004fe200000010ff */
[----:B------:R-:W-:Y:S02]  /*3000*/  FADD.FTZ R30, R30, -R4 ;  /* 0x800000041e1e7221 */ /* 0x000fe40000010000 */
[----:B------:R-:W-:Y:S02]  /*3010*/  FMUL.FTZ R4, R18, R31 ;  /* 0x0000001f12047220 */ /* 0x000fe40000410000 */
[----:B------:R1:W-:Y:S01]  /*3020*/  STS [R232+0x1400], R5 ;  /* 0x00140005e8007388 */ /* 0x0003e20000000800 */
[----:B------:R-:W-:Y:S04]  /*3030*/  FMUL.FTZ R30, R20, R30 ;  /* 0x0000001e141e7220 */ /* 0x000fe80000410000 */
[----:B------:R-:W-:Y:S01]  /*3040*/  BAR.SYNC.DEFER_BLOCKING 0x0 ;  /* 0x0000000000007b1d */ /* 0x000fe20000010000 */
[----:B------:R-:W-:Y:S02]  /*3050*/  F2FP.BF16.PACK_AB R4, R4, R30 ;  /* 0x0000001e0404723e */ /* 0x000fe400000010ff */
[----:B-1----:R-:W-:Y:S03]  /*3060*/  F2FP.BF16.PACK_AB R5, R27, R26 ;  /* 0x0000001a1b05723e */ /* 0x002fe600000010ff */
[----:B------:R-:W-:Y:S05]  /*3070*/  STS [R231+0x14280], R16 ;  /* 0x01428010e7007388 */ /* 0x000fea0000000800 */
[----:B------:R-:W-:Y:S05]  /*3080*/  STS [R231+0x14680], R8 ;  /* 0x01468008e7007388 */ /* 0x000fea0000000800 */
[----:B------:R-:W-:Y:S05]  /*3090*/  STS [R232+0x2000], R11 ;  /* 0x0020000be8007388 */ /* 0x000fea0000000800 */
[----:B------:R-:W-:Y:S05]  /*30a0*/  STS [R232+0x2400], R10 ;  /* 0x0024000ae8007388 */ /* 0x000fea0000000800 */
[----:B------:R-:W-:Y:S05]  /*30b0*/  STS [R231+0x15280], R12 ;  /* 0x0152800ce7007388 */ /* 0x000fea0000000800 */
[----:B------:R-:W-:Y:S05]  /*30c0*/  STS [R231+0x15680], R5 ;  /* 0x01568005e7007388 */ /* 0x000fea0000000800 */
[----:B------:R-:W-:Y:S05]  /*30d0*/  STS [R232+0x3000], R9 ;  /* 0x00300009e8007388 */ /* 0x000fea0000000800 */
[----:B------:R-:W-:Y:S05]  /*30e0*/  STS [R232+0x3400], R4 ;  /* 0x00340004e8007388 */ /* 0x000fea0000000800 */
[----:B------:R-:W-:Y:S05]  /*30f0*/  LDSM.16.MT88.4 R4, [R223+0x12280] ;  /* 0x01228000df04783b */ /* 0x000fea0000004200 */
[----:B------:R-:W1:Y:S05]  /*3100*/  LDSM.16.MT88.4 R8, [R0+0xc080] ;  /* 0x00c080000008783b */ /* 0x000e6a0000004200 */
[----:B------:R-:W2:Y:S05]  /*3110*/  LDSM.16.MT88.4 R12, [R222+0x12280] ;  /* 0x01228000de0c783b */ /* 0x000eaa0000004200 */
[----:B------:R-:W3:Y:S05]  /*3120*/  LDSM.16.MT88.4 R16, [R0+0xe080] ;  /* 0x00e080000010783b */ /* 0x000eea0000004200 */
[----:B------:R-:W4:Y:S05]  /*3130*/  LDSM.16.MT88.4 R20, [R0+0x10080] ;  /* 0x010080000014783b */ /* 0x000f2a0000004200 */
[----:B------:R-:W-:Y:S05]  /*3140*/  LDSM.16.MT88.4 R24, [R223+0x12a80] ;  /* 0x012a8000df18783b */ /* 0x000fea0000004200 */
[----:B------:R-:W5:Y:S05]  /*3150*/  LDSM.16.MT88.4 R28, [R0+0xc880] ;  /* 0x00c88000001c783b */ /* 0x000f6a0000004200 */
[----:B------:R-:W3:Y:S05]  /*3160*/  LDSM.16.MT88.4 R32, [R222+0x12a80] ;  /* 0x012a8000de20783b */ /* 0x000eea0000004200 */
[----:B------:R-:W4:Y:S01]  /*3170*/  LDSM.16.MT88.4 R132, [R0+0xe880] ;  /* 0x00e880000084783b */ /* 0x000f220000004200 */
[-C--:B-1----:R-:W-:Y:S04]  /*3180*/  HMMA.16816.F32.BF16 R36, R4, R8.reuse, R36 ;  /* 0x000000080424723c */ /* 0x082fe80000041824 */
[----:B------:R-:W-:Y:S05]  /*3190*/  LDSM.16.MT88.4 R136, [R223+0x13a80] ;  /* 0x013a8000df88783b */ /* 0x000fea0000004200 */
[----:B------:R-:W-:Y:S01]  /*31a0*/  LDSM.16.MT88.4 R140, [R0+0xd880] ;  /* 0x00d88000008c783b */ /* 0x000fe20000004200 */
[C---:B--2---:R-:W-:Y:S08]  /*31b0*/  HMMA.16816.F32.BF16 R40, R12.reuse, R8, R40 ;  /* 0x000000080c28723c */ /* 0x044ff00000041828 */
[-C--:B------:R-:W-:Y:S08]  /*31c0*/  HMMA.16816.F32.BF16 R44, R12, R10.reuse, R44 ;  /* 0x0000000a0c2c723c */ /* 0x080ff0000004182c */
[C---:B------:R-:W-:Y:S01]  /*31d0*/  HMMA.16816.F32.BF16 R48, R4.reuse, R10, R48 ;  /* 0x0000000a0430723c */ /* 0x040fe20000041830 */
[----:B------:R-:W1:Y:S07]  /*31e0*/  LDSM.16.MT88.4 R8, [R0+0x10880] ;  /* 0x010880000008783b */ /* 0x000e6e0000004200 */
[-C--:B---3--:R-:W-:Y:S08]  /*31f0*/  HMMA.16816.F32.BF16 R52, R4, R16.reuse, R52 ;  /* 0x000000100434723c */ /* 0x088ff00000041834 */
[C---:B------:R-:W-:Y:S08]  /*3200*/  HMMA.16816.F32.BF16 R56, R12.reuse, R16, R56 ;  /* 0x000000100c38723c */ /* 0x040ff00000041838 */
[-C--:B------:R-:W-:Y:S08]  /*3210*/  HMMA.16816.F32.BF16 R60, R12, R18.reuse, R60 ;  /* 0x000000120c3c723c */ /* 0x080ff0000004183c */
[C---:B------:R-:W-:Y:S01]  /*3220*/  HMMA.16816.F32.BF16 R64, R4.reuse, R18, R64 ;  /* 0x000000120440723c */ /* 0x040fe20000041840 */
[----:B------:R-:W-:Y:S07]  /*3230*/  LDSM.16.MT88.4 R16, [R0+0xd080] ;  /* 0x00d080000010783b */ /* 0x000fee0000004200 */
[-C--:B----4-:R-:W-:Y:S08]  /*3240*/  HMMA.16816.F32.BF16 R68, R4, R20.reuse, R68 ;  /* 0x000000140444723c */ /* 0x090ff00000041844 */
[C---:B------:R-:W-:Y:S08]  /*3250*/  HMMA.16816.F32.BF16 R72, R12.reuse, R20, R72 ;  /* 0x000000140c48723c */ /* 0x040ff00000041848 */
[-C--:B------:R-:W-:Y:S01]  /*3260*/  HMMA.16816.F32.BF16 R76, R12, R22.reuse, R76 ;  /* 0x000000160c4c723c */ /* 0x080fe2000004184c */
[----:B------:R-:W2:Y:S07]  /*3270*/  LDSM.16.MT88.4 R12, [R223+0x13280] ;  /* 0x01328000df0c783b */ /* 0x000eae0000004200 */
[----:B------:R-:W-:Y:S01]  /*3280*/  HMMA.16816.F32.BF16 R80, R4, R22, R80 ;  /* 0x000000160450723c */ /* 0x000fe20000041850 */
[----:B------:R-:W3:Y:S05]  /*3290*/  LDSM.16.MT88.4 R4, [R222+0x13280] ;  /* 0x01328000de04783b */ /* 0x000eea0000004200 */
[----:B------:R-:W4:Y:S02]  /*32a0*/  LDSM.16.MT88.4 R20, [R0+0xf080] ;  /* 0x00f080000014783b */ /* 0x000f240000004200 */
[-C--:B-----5:R-:W-:Y:S08]  /*32b0*/  HMMA.16816.F32.BF16 R36, R24, R28.reuse, R36 ;  /* 0x0000001c1824723c */ /* 0x0a0ff00000041824 */
[C---:B------:R-:W-:Y:S08]  /*32c0*/  HMMA.16816.F32.BF16 R40, R32.reuse, R28, R40 ;  /* 0x0000001c2028723c */ /* 0x040ff00000041828 */
[-C--:B------:R-:W-:Y:S08]  /*32d0*/  HMMA.16816.F32.BF16 R44, R32, R30.reuse, R44 ;  /* 0x0000001e202c723c */ /* 0x080ff0000004182c */
[C---:B------:R-:W-:Y:S01]  /*32e0*/  HMMA.16816.F32.BF16 R48, R24.reuse, R30, R48 ;  /* 0x0000001e1830723c */ /* 0x040fe20000041830 */
[----:B------:R-:W5:Y:S07]  /*32f0*/  LDSM.16.MT88.4 R28, [R0+0x11080] ;  /* 0x01108000001c783b */ /* 0x000f6e0000004200 */
[-C--:B------:R-:W-:Y:S08]  /*3300*/  HMMA.16816.F32.BF16 R52, R24, R132.reuse, R52 ;  /* 0x000000841834723c */ /* 0x080ff00000041834 */
[C---:B------:R-:W-:Y:S08]  /*3310*/  HMMA.16816.F32.BF16 R56, R32.reuse, R132, R56 ;  /* 0x000000842038723c */ /* 0x040ff00000041838 */
[-C--:B------:R-:W-:Y:S08]  /*3320*/  HMMA.16816.F32.BF16 R60, R32, R134.reuse, R60 ;  /* 0x00000086203c723c */ /* 0x080ff0000004183c */
[C---:B------:R-:W-:Y:S01]  /*3330*/  HMMA.16816.F32.BF16 R64, R24.reuse, R134, R64 ;  /* 0x000000861840723c */ /* 0x040fe20000041840 */
[----:B------:R-:W3:Y:S07]  /*3340*/  LDSM.16.MT88.4 R132, [R222+0x13a80] ;  /* 0x013a8000de84783b */ /* 0x000eee0000004200 */
[-C--:B-1----:R-:W-:Y:S08]  /*3350*/  HMMA.16816.F32.BF16 R68, R24, R8.reuse, R68 ;  /* 0x000000081844723c */ /* 0x082ff00000041844 */
[C---:B------:R-:W-:Y:S08]  /*3360*/  HMMA.16816.F32.BF16 R72, R32.reuse, R8, R72 ;  /* 0x000000082048723c */ /* 0x040ff00000041848 */
[-C--:B------:R-:W-:Y:S08]  /*3370*/  HMMA.16816.F32.BF16 R76, R32, R10.reuse, R76 ;  /* 0x0000000a204c723c */ /* 0x080ff0000004184c */
[----:B------:R-:W-:Y:S01]  /*3380*/  HMMA.16816.F32.BF16 R80, R24, R10, R80 ;  /* 0x0000000a1850723c */ /* 0x000fe20000041850 */
[----:B------:R-:W1:Y:S07]  /*3390*/  LDSM.16.MT88.4 R8, [R0+0xf880] ;  /* 0x00f880000008783b */ /* 0x000e6e0000004200 */
[-C--:B--2---:R-:W-:Y:S08]  /*33a0*/  HMMA.16816.F32.BF16 R36, R12, R16.reuse, R36 ;  /* 0x000000100c24723c */ /* 0x084ff00000041824 */
[C---:B---3--:R-:W-:Y:S08]  /*33b0*/  HMMA.16816.F32.BF16 R40, R4.reuse, R16, R40 ;  /* 0x000000100428723c */ /* 0x048ff00000041828 */
[-C--:B------:R-:W-:Y:S08]  /*33c0*/  HMMA.16816.F32.BF16 R44, R4, R18.reuse, R44 ;  /* 0x00000012042c723c */ /* 0x080ff0000004182c */
[C---:B------:R-:W-:Y:S01]  /*33d0*/  HMMA.16816.F32.BF16 R48, R12.reuse, R18, R48 ;  /* 0x000000120c30723c */ /* 0x040fe20000041830 */
[----:B------:R-:W2:Y:S05]  /*33e0*/  LDSM.16.MT88.4 R16, [R0+0x11880] ;  /* 0x011880000010783b */ /* 0x000eaa0000004200 */
[----:B------:R-:W-:Y:S02]  /*33f0*/  BAR.SYNC.DEFER_BLOCKING 0x0 ;  /* 0x0000000000007b1d */ /* 0x000fe40000010000 */
[-C--:B----4-:R-:W-:Y:S08]  /*3400*/  HMMA.16816.F32.BF16 R52, R12, R20.reuse, R52 ;  /* 0x000000140c34723c */ /* 0x090ff00000041834 */
[C---:B------:R-:W-:Y:S08]  /*3410*/  HMMA.16816.F32.BF16 R56, R4.reuse, R20, R56 ;  /* 0x000000140438723c */ /* 0x040ff00000041838 */
[-C--:B------:R-:W-:Y:S08]  /*3420*/  HMMA.16816.F32.BF16 R60, R4, R22.reuse, R60 ;  /* 0x00000016043c723c */ /* 0x080ff0000004183c */
[C---:B------:R-:W-:Y:S08]  /*3430*/  HMMA.16816.F32.BF16 R64, R12.reuse, R22, R64 ;  /* 0x000000160c40723c */ /* 0x040ff00000041840 */
[-C--:B-----5:R-:W-:Y:S08]  /*3440*/  HMMA.16816.F32.BF16 R68, R12, R28.reuse, R68 ;  /* 0x0000001c0c44723c */ /* 0x0a0ff00000041844 */
[C---:B------:R-:W-:Y:S01]  /*3450*/  HMMA.16816.F32.BF16 R72, R4.reuse, R28, R72 ;  /* 0x0000001c0448723c */ /* 0x040fe20000041848 */
[----:B------:R3:W4:Y:S05]  /*3460*/  LDSM.16.MT88.4 R20, [R222+0x14280] ;  /* 0x01428000de14783b */ /* 0x00072a0000004200 */
[----:B------:R3:W1:Y:S02]  /*3470*/  LDSM.16.MT88.4 R24, [R0+0x8080] ;  /* 0x008080000018783b */ /* 0x0006640000004200 */
[-C--:B------:R-:W-:Y:S03]  /*3480*/  HMMA.16816.F32.BF16 R76, R4, R30.reuse, R76 ;  /* 0x0000001e044c723c */ /* 0x080fe6000004184c */
[----:B------:R3:W1:Y:S05]  /*3490*/  LDSM.16.MT88.4 R4, [R223+0x14280] ;  /* 0x01428000df04783b */ /* 0x00066a0000004200 */
[----:B------:R-:W-:Y:S01]  /*34a0*/  HMMA.16816.F32.BF16 R80, R12, R30, R80 ;  /* 0x0000001e0c50723c */ /* 0x000fe20000041850 */
[----:B------:R3:W2:Y:S05]  /*34b0*/  LDSM.16.MT88.4 R12, [R0+0x6080] ;  /* 0x00608000000c783b */ /* 0x0006aa0000004200 */
[----:B------:R3:W2:Y:S02]  /*34c0*/  LDSM.16.MT88.4 R28, [R0+0xa080] ;  /* 0x00a08000001c783b */ /* 0x0006a40000004200 */
[-C--:B------:R-:W-:Y:S03]  /*34d0*/  HMMA.16816.F32.BF16 R36, R136, R140.reuse, R36 ;  /* 0x0000008c8824723c */ /* 0x080fe60000041824 */
[----:B------:R3:W2:Y:S05]  /*34e0*/  LDSM.16.MT88.4 R32, [R223+0x14a80] ;  /* 0x014a8000df20783b */ /* 0x0006aa0000004200 */
[C---:B------:R-:W-:Y:S01]  /*34f0*/  HMMA.16816.F32.BF16 R40, R132.reuse, R140, R40 ;  /* 0x0000008c8428723c */ /* 0x040fe20000041828 */
[----:B------:R3:W2:Y:S05]  /*3500*/  LDSM.16.MT88.4 R156, [R222+0x14a80] ;  /* 0x014a8000de9c783b */ /* 0x0006aa0000004200 */
[----:B------:R3:W2:Y:S02]  /*3510*/  LDSM.16.MT88.4 R144, [R0+0x6880] ;  /* 0x006880000090783b */ /* 0x0006a40000004200 */
[-C--:B------:R-:W-:Y:S03]  /*3520*/  HMMA.16816.F32.BF16 R44, R132, R142.reuse, R44 ;  /* 0x0000008e842c723c */ /* 0x080fe6000004182c */
[----:B------:R3:W2:Y:S05]  /*3530*/  LDSM.16.MT88.4 R200, [R0+0x8880] ;  /* 0x0088800000c8783b */ /* 0x0006aa0000004200 */
[C---:B------:R-:W-:Y:S01]  /*3540*/  HMMA.16816.F32.BF16 R48, R136.reuse, R142, R48 ;  /* 0x0000008e8830723c */ /* 0x040fe20000041830 */
[----:B------:R3:W3:Y:S07]  /*3550*/  LDSM.16.MT88.4 R204, [R0+0xa880] ;  /* 0x00a8800000cc783b */ /* 0x0006ee0000004200 */
[-C--:B-1----:R-:W-:Y:S08]  /*3560*/  HMMA.16816.F32.BF16 R52, R136, R8.reuse, R52 ;  /* 0x000000088834723c */ /* 0x082ff00000041834 */
[C---:B------:R-:W-:Y:S08]  /*3570*/  HMMA.16816.F32.BF16 R56, R132.reuse, R8, R56 ;  /* 0x000000088438723c */ /* 0x040ff00000041838 */
[-C--:B------:R-:W-:Y:S08]  /*3580*/  HMMA.16816.F32.BF16 R60, R132, R10.reuse, R60 ;  /* 0x0000000a843c723c */ /* 0x080ff0000004183c */
[C---:B------:R-:W-:Y:S08]  /*3590*/  HMMA.16816.F32.BF16 R64, R136.reuse, R10, R64 ;  /* 0x0000000a8840723c */ /* 0x040ff00000041840 */
[-C--:B--2---:R-:W-:Y:S08]  /*35a0*/  HMMA.16816.F32.BF16 R68, R136, R16.reuse, R68 ;  /* 0x000000108844723c */ /* 0x084ff00000041844 */
[C---:B------:R-:W-:Y:S08]  /*35b0*/  HMMA.16816.F32.BF16 R72, R132.reuse, R16, R72 ;  /* 0x000000108448723c */ /* 0x040ff00000041848 */
[-C--:B------:R-:W-:Y:S08]  /*35c0*/  HMMA.16816.F32.BF16 R76, R132, R18.reuse, R76 ;  /* 0x00000012844c723c */ /* 0x080ff0000004184c */
[----:B------:R-:W-:Y:S01]  /*35d0*/  HMMA.16816.F32.BF16 R80, R136, R18, R80 ;  /* 0x000000128850723c */ /* 0x000fe20000041850 */
[----:B------:R-:W-:-:S07]  /*35e0*/  @P0 BRA `(.L_x_2) ;  /* 0x000004e000000947 */ /* 0x000fce0003800000 */
[----:B---34-:R-:W1:Y:S01]  /*35f0*/  S2R R134, SR_CTAID.Y ;  /* 0x0000000000867919 */ /* 0x018e620000002600 */
[----:B------:R-:W-:Y:S01]  /*3600*/  ULDC.64 UR4, c[0x0][0x208] ;  /* 0x0000820000047ab9 */ /* 0x000fe20000000a00 */
[----:B------:R-:W-:Y:S01]  /*3610*/  IMAD.U32 R132, RZ, RZ, UR7 ;  /* 0x00000007ff847e24 */ /* 0x000fe2000f8e00ff */
[----:B------:R-:W-:Y:S01]  /*3620*/  UIMAD.WIDE.U32 UR30, UR23, UR4, URZ ;  /* 0x00000004171e72a5 */ /* 0x000fe2000f8e003f */
[----:B------:R-:W-:Y:S01]  /*3630*/  IMAD.U32 R18, RZ, RZ, UR7 ;  /* 0x00000007ff127e24 */ /* 0x000fe2000f8e00ff */
[----:B------:R-:W-:Y:S01]  /*3640*/  USHF.R.S32.HI UR28, URZ, 0x1f, UR23 ;  /* 0x0000001f3f1c7899 */ /* 0x000fe20008011417 */
[----:B------:R-:W-:Y:S02]  /*3650*/  IMAD.MOV.U32 R8, RZ, RZ, R250 ;  /* 0x000000ffff087224 */ /* 0x000fe400078e00fa */
[----:B------:R-:W-:Y:S01]  /*3660*/  IMAD.MOV.U32 R9, RZ, RZ, R247 ;  /* 0x000000ffff097224 */ /* 0x000fe200078e00f7 */
[----:B------:R-:W-:Y:S01]  /*3670*/  UIMAD UR28, UR28, UR4, URZ ;  /* 0x000000041c1c72a4 */ /* 0x000fe2000f8e023f */
[----:B------:R-:W-:Y:S01]  /*3680*/  IMAD.U32 R16, RZ, RZ, UR30 ;  /* 0x0000001eff107e24 */ /* 0x000fe2000f8e00ff */
[----:B------:R-:W-:Y:S02]  /*3690*/  USHF.L.U32 UR4, UR23, 0x6, URZ ;  /* 0x0000000617047899 */ /* 0x000fe4000800063f */
[----:B------:R-:W-:Y:S04]  /*36a0*/  UIMAD UR28, UR23, UR5, UR28 ;  /* 0x00000005171c72a4 */ /* 0x000fe8000f8e021c */
[----:B------:R-:W-:Y:S06]  /*36b0*/  UIADD3 UR28, UR31, UR28, URZ ;  /* 0x0000001c1f1c7290 */ /* 0x000fec000fffe03f */
[----:B------:R-:W-:Y:S01]  /*36c0*/  IMAD.U32 R11, RZ, RZ, UR28 ;  /* 0x0000001cff0b7e24 */ /* 0x000fe2000f8e00ff */
[----:B-1----:R-:W-:Y:S01]  /*36d0*/  SHF.R.S32.HI R17, RZ, 0x1f, R134 ;  /* 0x0000001fff117819 */ /* 0x002fe20000011486 */
[----:B------:R-:W-:Y:S04]  /*36e0*/  IMAD.WIDE.U32 R8, R134, c[0x0][0x210], R8 ;  /* 0x0000840086087a25 */ /* 0x000fe800078e0008 */
[C---:B------:R-:W-:Y:S01]  /*36f0*/  IMAD R10, R17.reuse, c[0x0][0x210], RZ ;  /* 0x00008400110a7a24 */ /* 0x040fe200078e02ff */
[----:B------:R-:W-:Y:S01]  /*3700*/  IADD3 R8, P0, R8, UR26, RZ ;  /* 0x0000001a08087c10 */ /* 0x000fe2000ff1e0ff */
[----:B------:R-:W-:Y:S02]  /*3710*/  IMAD R17, R17, c[0x0][0x288], RZ ;  /* 0x0000a20011117a24 */ /* 0x000fe400078e02ff */
[C---:B------:R-:W-:Y:S02]  /*3720*/  IMAD R10, R134.reuse, c[0x0][0x214], R10 ;  /* 0x00008500860a7a24 */ /* 0x040fe400078e020a */
[----:B------:R-:W-:Y:S03]  /*3730*/  IMAD R17, R134, c[0x0][0x28c], R17 ;  /* 0x0000a30086117a24 */ /* 0x000fe600078e0211 */
[----:B------:R-:W-:Y:S02]  /*3740*/  IADD3.X R9, R9, UR21, R10, P0, !PT ;  /* 0x0000001509097c10 */ /* 0x000fe400087fe40a */
[C---:B------:R-:W-:Y:S04]  /*3750*/  LEA R10, P0, R8.reuse, c[0x0][0x1f0], 0x1 ;  /* 0x00007c00080a7a11 */ /* 0x040fe800078008ff */
[----:B------:R-:W-:Y:S01]  /*3760*/  LEA.HI.X R9, R8, c[0x0][0x1f4], R9, 0x1, P0 ;  /* 0x00007d0008097a11 */ /* 0x000fe200000f0c09 */
[----:B------:R-:W-:Y:S05]  /*3770*/  IMAD.U32 R8, RZ, RZ, UR30 ;  /* 0x0000001eff087e24 */ /* 0x000fea000f8e00ff */
[----:B------:R-:W-:Y:S01]  /*3780*/  LEA R8, P0, R8, R10, 0x7 ;  /* 0x0000000a08087211 */ /* 0x000fe200078038ff */
[----:B------:R-:W-:Y:S03]  /*3790*/  IMAD.MOV.U32 R10, RZ, RZ, R242 ;  /* 0x000000ffff0a7224 */ /* 0x000fe600078e00f2 */
[----:B------:R-:W-:Y:S01]  /*37a0*/  LEA.HI.X R9, R16, R9, R11, 0x7, P0 ;  /* 0x0000000910097211 */ /* 0x000fe200000f3c0b */
[----:B------:R-:W-:Y:S01]  /*37b0*/  IMAD.MOV.U32 R11, RZ, RZ, R243 ;  /* 0x000000ffff0b7224 */ /* 0x000fe200078e00f3 */
[----:B------:R-:W-:Y:S03]  /*37c0*/  IADD3 R132, P1, P0, R132, 0x80, R8 ;  /* 0x0000008084847810 */ /* 0x000fe6000783e008 */
[----:B------:R-:W-:Y:S01]  /*37d0*/  IMAD.WIDE.U32 R10, R134, c[0x0][0x288], R10 ;  /* 0x0000a200860a7a25 */ /* 0x000fe200078e000a */
[--C-:B------:R-:W-:Y:S02]  /*37e0*/  IADD3.X R133, RZ, UR6, R9.reuse, P1, P0 ;  /* 0x00000006ff857c10 */ /* 0x100fe40008fe0409 */
[----:B------:R-:W-:Y:S04]  /*37f0*/  IADD3 R18, P1, P0, R18, 0x100, R8 ;  /* 0x0000010012127810 */ /* 0x000fe8000783e008 */
[----:B------:R-:W-:Y:S02]  /*3800*/  IADD3.X R19, RZ, UR6, R9, P1, P0 ;  /* 0x00000006ff137c10 */ /* 0x000fe40008fe0409 */
[----:B------:R-:W-:Y:S02]  /*3810*/  IADD3 R16, P0, R10, UR14, RZ ;  /* 0x0000000e0a107c10 */ /* 0x000fe4000ff1e0ff */
[----:B------:R-:W-:Y:S02]  /*3820*/  ISETP.GE.AND P1, PT, R236, c[0x0][0x1fc], PT ;  /* 0x00007f00ec007a0c */ /* 0x000fe40003f26270 */
[----:B------:R-:W-:Y:S01]  /*3830*/  IADD3.X R11, R11, UR10, R17, P0, !PT ;  /* 0x0000000a0b0b7c10 */ /* 0x000fe200087fe411 */
[----:B------:R-:W-:Y:S01]  /*3840*/  IMAD.U32 R17, RZ, RZ, UR4 ;  /* 0x00000004ff117e24 */ /* 0x000fe2000f8e00ff */
[C---:B------:R-:W-:Y:S04]  /*3850*/  LEA R10, P0, R16.reuse, c[0x0][0x280], 0x2 ;  /* 0x0000a000100a7a11 */ /* 0x040fe800078010ff */
[----:B------:R-:W-:Y:S01]  /*3860*/  LEA.HI.X R11, R16, c[0x0][0x284], R11, 0x2, P0 ;  /* 0x0000a100100b7a11 */ /* 0x000fe200000f140b */
[----:B------:R-:W-:Y:S05]  /*3870*/  IMAD.U32 R16, RZ, RZ, UR4 ;  /* 0x00000004ff107e24 */ /* 0x000fea000f8e00ff */
[----:B------:R-:W-:Y:S01]  /*3880*/  LEA R16, P0, R16, R10, 0x2 ;  /* 0x0000000a10107211 */ /* 0x000fe200078010ff */
[----:B------:R-:W-:Y:S03]  /*3890*/  IMAD.U32 R10, RZ, RZ, UR4 ;  /* 0x00000004ff0a7e24 */ /* 0x000fe6000f8e00ff */
[----:B------:R-:W-:Y:S02]  /*38a0*/  LEA.HI.X.SX32 R17, R17, R11, 0x2, P0 ;  /* 0x0000000b11117211 */ /* 0x000fe400000f16ff */
[----:B------:R-:W-:Y:S02]  /*38b0*/  ISETP.GE.AND P0, PT, R235, c[0x0][0x1fc], PT ;  /* 0x00007f00eb007a0c */ /* 0x000fe40003f06270 */
[----:B------:R-:W-:Y:S02]  /*38c0*/  IADD3 R10, -R240, c[0x0][0x168], -R10 ;  /* 0x00005a00f00a7a10 */ /* 0x000fe40007ffe90a */
[----:B------:R-:W-:Y:S02]  /*38d0*/  SEL R135, RZ, 0x2, P0 ;  /* 0x00000002ff877807 */ /* 0x000fe40000000000 */
[----:B------:R-:W-:Y:S04]  /*38e0*/  ISETP.GE.AND P0, PT, R244, c[0x0][0x1fc], PT ;  /* 0x00007f00f4007a0c */ /* 0x000fe80003f06270 */
[----:B------:R-:W-:Y:S02]  /*38f0*/  SEL R134, RZ, 0x4, P0 ;  /* 0x00000004ff867807 */ /* 0x000fe40000000000 */
[----:B------:R-:W-:Y:S04]  /*3900*/  ISETP.GE.AND P0, PT, R236, c[0x0][0x1fc], PT ;  /* 0x00007f00ec007a0c */ /* 0x000fe80003f06270 */
[----:B------:R-:W-:Y:S02]  /*3910*/  SEL R11, RZ, 0x1, P0 ;  /* 0x00000001ff0b7807 */ /* 0x000fe40000000000 */
[----:B------:R-:W-:Y:S02]  /*3920*/  ISETP.LT.OR P0, PT, R10, 0x1, P1 ;  /* 0x000000010a00780c */ /* 0x000fe40000f01670 */
[----:B------:R-:W-:Y:S04]  /*3930*/  IADD3 R11, R134, R135, R11 ;  /* 0x00000087860b7210 */ /* 0x000fe80007ffe00b */
[C---:B------:R-:W-:Y:S02]  /*3940*/  LOP3.LUT P2, RZ, R11.reuse, 0x2, RZ, 0xc0, !PT ;  /* 0x000000020bff7812 */ /* 0x040fe4000784c0ff */
[----:B------:R-:W-:Y:S05]  /*3950*/  LOP3.LUT P3, RZ, R11, 0x4, RZ, 0xc0, !PT ;  /* 0x000000040bff7812 */ /* 0x000fea000786c0ff */
[----:B------:R-:W-:Y:S01]  /*3960*/  @!PT LDS RZ, [RZ] ;  /* 0x00000000fffff984 */ /* 0x000fe20000000800 */
[----:B------:R-:W-:Y:S01]  /*3970*/  @!PT LDS RZ, [RZ] ;  /* 0x00000000fffff984 */ /* 0x000fe20000000800 */
[----:B------:R-:W-:Y:S01]  /*3980*/  @!PT LDS RZ, [RZ] ;  /* 0x00000000fffff984 */ /* 0x000fe20000000800 */
[----:B------:R1:W-:Y:S01]  /*3990*/  LDGSTS.E.BYPASS.LTC128B.128 [R230+0xc080], [R8.64], !P0 ;  /* 0x0c08000008e67fae */ /* 0x0003e2000c101d58 */
[C---:B------:R-:W-:Y:S11]  /*39a0*/  ISETP.LT.OR P0, PT, R10.reuse, 0x1, !P2 ;  /* 0x000000010a00780c */ /* 0x040ff60005701670 */
[----:B------:R-:W-:Y:S02]  /*39b0*/  @!UPT UIADD3 URZ, URZ, URZ, URZ ;  /* 0x0000003f3f3ff290 */ /* 0x000fe4000fffe03f */
[----:B------:R1:W-:Y:S01]  /*39c0*/  LDGSTS.E.BYPASS.LTC128B.128 [R230+0xe080], [R8.64+0x80], !P0 ;  /* 0x0e08008008e67fae */ /* 0x0003e2000c101d58 */
[----:B------:R-:W-:Y:S11]  /*39d0*/  ISETP.LT.OR P0, PT, R10, 0x1, !P3 ;  /* 0x000000010a00780c */ /* 0x000ff60005f01670 */
[----:B------:R-:W-:Y:S02]  /*39e0*/  @!UPT UIADD3 URZ, URZ, URZ, URZ ;  /* 0x0000003f3f3ff290 */ /* 0x000fe4000fffe03f */
[----:B------:R1:W-:Y:S02]  /*39f0*/  LDGSTS.E.BYPASS.LTC128B.128 [R230+0x10080], [R8.64+0x100], !P0 ;  /* 0x1008010008e67fae */ /* 0x0003e4000c101d58 */
[----:B-1----:R-:W-:Y:S04]  /*3a00*/  IADD3 R8, P0, R8, UR7, RZ ;  /* 0x0000000708087c10 */ /* 0x002fe8000ff1e0ff */
[----:B------:R-:W-:Y:S02]  /*3a10*/  IADD3.X R9, R9, UR6, RZ, P0, !PT ;  /* 0x0000000609097c10 */ /* 0x000fe400087fe4ff */
[C---:B------:R-:W-:Y:S11]  /*3a20*/  ISETP.LT.OR P0, PT, R10.reuse, 0x21, P1 ;  /* 0x000000210a00780c */ /* 0x040ff60000f01670 */
[----:B------:R-:W-:Y:S02]  /*3a30*/  @!UPT UIADD3 URZ, URZ, URZ, URZ ;  /* 0x0000003f3f3ff290 */ /* 0x000fe4000fffe03f */
[----:B------:R1:W-:Y:S01]  /*3a40*/  LDGSTS.E.BYPASS.LTC128B.128 [R230+0xd080], [R8.64], !P0 ;  /* 0x0d08000008e67fae */ /* 0x0003e2000c101d58 */
[C---:B------:R-:W-:Y:S11]  /*3a50*/  ISETP.LT.OR P0, PT, R10.reuse, 0x21, !P2 ;  /* 0x000000210a00780c */ /* 0x040ff60005701670 */
[----:B------:R-:W-:Y:S02]  /*3a60*/  @!UPT UIADD3 URZ, URZ, URZ, URZ ;  /* 0x0000003f3f3ff290 */ /* 0x000fe4000fffe03f */
[----:B------:R2:W-:Y:S01]  /*3a70*/  LDGSTS.E.BYPASS.LTC128B.128 [R230+0xf080], [R132.64], !P0 ;  /* 0x0f08000084e67fae */ /* 0x0005e2000c101d58 */
[----:B------:R-:W-:Y:S01]  /*3a80*/  ISETP.LT.OR P0, PT, R10, 0x21, !P3 ;  /* 0x000000210a00780c */ /* 0x000fe20005f01670 */
[----:B-1----:R-:W-:Y:S11]  /*3a90*/  @!P4 IMAD.SHL.U32 R8, R238, 0x10, RZ ;  /* 0x00000010ee08c824 */ /* 0x002ff600078e00ff */
[----:B------:R-:W-:Y:S01]  /*3aa0*/  @!UPT UIADD3 URZ, URZ, URZ, URZ ;  /* 0x0000003f3f3ff290 */ /* 0x000fe2000fffe03f */
[----:B------:R2:W-:Y:S06]  /*3ab0*/  LDGSTS.E.BYPASS.LTC128B.128 [R230+0x11080], [R18.64], !P0 ;  /* 0x1108000012e67fae */ /* 0x0005ec000c101d58 */
[----:B------:R2:W-:Y:S02]  /*3ac0*/  @!P4 LDGSTS.E.BYPASS.LTC128B.128 [R8+0x12180], [R16.64] ;  /* 0x121800001008cfae */ /* 0x0005e4000b901d58 */
.L_x_2:
[-C--:B---34-:R-:W-:Y:S01]  /*3ad0*/  HMMA.16816.F32.BF16 R84, R4, R12.reuse, R84 ;  /* 0x0000000c0454723c */ /* 0x098fe20000041854 */
[----:B--2---:R-:W-:Y:S01]  /*3ae0*/  LDSM.16.MT88.4 R8, [R223+0x15280] ;  /* 0x01528000df08783b */ /* 0x004fe20000004200 */
[----:B------:R-:W-:Y:S06]  /*3af0*/  PLOP3.LUT P0, PT, PT, PT, UP0, 0x80, 0x0 ;  /* 0x000000000000781c */ /* 0x000fec0003f0f008 */
[C---:B------:R-:W-:Y:S01]  /*3b00*/  HMMA.16816.F32.BF16 R88, R20.reuse, R12, R88 ;  /* 0x0000000c1458723c */ /* 0x040fe20000041858 */
[----:B------:R-:W-:Y:S07]  /*3b10*/  LDSM.16.MT88.4 R16, [R222+0x15280] ;  /* 0x01528000de10783b */ /* 0x000fee0000004200 */
[-C--:B------:R-:W-:Y:S01]  /*3b20*/  HMMA.16816.F32.BF16 R92, R20, R14.reuse, R92 ;  /* 0x0000000e145c723c */ /* 0x080fe2000004185c */
[----:B------:R-:W-:Y:S07]  /*3b30*/  LDSM.16.MT88.4 R132, [R222+0x15a80] ;  /* 0x015a8000de84783b */ /* 0x000fee0000004200 */
[C---:B------:R-:W-:Y:S01]  /*3b40*/  HMMA.16816.F32.BF16 R96, R4.reuse, R14, R96 ;  /* 0x0000000e0460723c */ /* 0x040fe20000041860 */
[----:B------:R-:W1:Y:S07]  /*3b50*/  LDSM.16.MT88.4 R12, [R0+0x7080] ;  /* 0x00708000000c783b */ /* 0x000e6e0000004200 */
[-C--:B------:R-:W-:Y:S01]  /*3b60*/  HMMA.16816.F32.BF16 R100, R4, R24.reuse, R100 ;  /* 0x000000180464723c */ /* 0x080fe20000041864 */
[----:B------:R-:W0:Y:S07]  /*3b70*/  LDGDEPBAR ;  /* 0x00000000000079af */ /* 0x000e2e0000000000 */
[C---:B------:R-:W-:Y:S08]  /*3b80*/  HMMA.16816.F32.BF16 R104, R20.reuse, R24, R104 ;  /* 0x000000181468723c */ /* 0x040ff00000041868 */
[-C--:B------:R-:W-:Y:S08]  /*3b90*/  HMMA.16816.F32.BF16 R108, R20, R26.reuse, R108 ;  /* 0x0000001a146c723c */ /* 0x080ff0000004186c */
[C---:B------:R-:W-:Y:S01]  /*3ba0*/  HMMA.16816.F32.BF16 R112, R4.reuse, R26, R112 ;  /* 0x0000001a0470723c */ /* 0x040fe20000041870 */
[----:B------:R-:W-:Y:S07]  /*3bb0*/  LDSM.16.MT88.4 R24, [R223+0x15a80] ;  /* 0x015a8000df18783b */ /* 0x000fee0000004200 */
[-C--:B------:R-:W-:Y:S08]  /*3bc0*/  HMMA.16816.F32.BF16 R116, R4, R28.reuse, R116 ;  /* 0x0000001c0474723c */ /* 0x080ff00000041874 */
[C---:B------:R-:W-:Y:S08]  /*3bd0*/  HMMA.16816.F32.BF16 R120, R20.reuse, R28, R120 ;  /* 0x0000001c1478723c */ /* 0x040ff00000041878 */
[-C--:B------:R-:W-:Y:S01]  /*3be0*/  HMMA.16816.F32.BF16 R124, R20, R30.reuse, R124 ;  /* 0x0000001e147c723c */ /* 0x080fe2000004187c */
[----:B------:R-:W2:Y:S07]  /*3bf0*/  LDSM.16.MT88.4 R20, [R0+0x9080] ;  /* 0x009080000014783b */ /* 0x000eae0000004200 */
[----:B------:R-:W-:Y:S01]  /*3c00*/  HMMA.16816.F32.BF16 R128, R4, R30, R128 ;  /* 0x0000001e0480723c */ /* 0x000fe20000041880 */
[----:B------:R-:W3:Y:S07]  /*3c10*/  LDSM.16.MT88.4 R4, [R0+0xb080] ;  /* 0x00b080000004783b */ /* 0x000eee0000004200 */
[-C--:B------:R-:W-:Y:S01]  /*3c20*/  HMMA.16816.F32.BF16 R84, R32, R144.reuse, R84 ;  /* 0x000000902054723c */ /* 0x080fe20000041854 */
[----:B------:R-:W4:Y:S07]  /*3c30*/  LDSM.16.MT88.4 R28, [R0+0x7880] ;  /* 0x00788000001c783b */ /* 0x000f2e0000004200 */
[C---:B------:R-:W-:Y:S08]  /*3c40*/  HMMA.16816.F32.BF16 R88, R156.reuse, R144, R88 ;  /* 0x000000909c58723c */ /* 0x040ff00000041858 */
[-C--:B------:R-:W-:Y:S08]  /*3c50*/  HMMA.16816.F32.BF16 R92, R156, R146.reuse, R92 ;  /* 0x000000929c5c723c */ /* 0x080ff0000004185c */
        /* <DEDUP_REMOVED lines=8> */
[----:B------:R-:W-:Y:S01]  /*3ce0*/  HMMA.16816.F32.BF16 R128, R32, R206, R128 ;  /* 0x000000ce2080723c */ /* 0x000fe20000041880 */
[----:B------:R-:W-:Y:S07]  /*3cf0*/  LDSM.16.MT88.4 R32, [R0+0xb880] ;  /* 0x00b880000020783b */ /* 0x000fee0000004200 */
[-C--:B-1----:R-:W-:Y:S08]  /*3d00*/  HMMA.16816.F32.BF16 R84, R8, R12.reuse, R84 ;  /* 0x0000000c0854723c */ /* 0x082ff00000041854 */
[C---:B------:R-:W-:Y:S08]  /*3d10*/  HMMA.16816.F32.BF16 R88, R16.reuse, R12, R88 ;  /* 0x0000000c1058723c */ /* 0x040ff00000041858 */
[-C--:B------:R-:W-:Y:S08]  /*3d20*/  HMMA.16816.F32.BF16 R92, R16, R14.reuse, R92 ;  /* 0x0000000e105c723c */ /* 0x080ff0000004185c */
[C---:B------:R-:W-:Y:S01]  /*3d30*/  HMMA.16816.F32.BF16 R96, R8.reuse, R14, R96 ;  /* 0x0000000e0860723c */ /* 0x040fe20000041860 */
[----:B------:R-:W1:Y:S07]  /*3d40*/  LDSM.16.MT88.4 R12, [R0+0x9880] ;  /* 0x00988000000c783b */ /* 0x000e6e0000004200 */
[-C--:B--2---:R-:W-:Y:S01]  /*3d50*/  HMMA.16816.F32.BF16 R100, R8, R20.reuse, R100 ;  /* 0x000000140864723c */ /* 0x084fe20000041864 */
[----:B------:R-:W-:Y:S07]  /*3d60*/  BAR.SYNC.DEFER_BLOCKING 0x0 ;  /* 0x0000000000007b1d */ /* 0x000fee0000010000 */
[C---:B------:R-:W-:Y:S08]  /*3d70*/  HMMA.16816.F32.BF16 R104, R16.reuse, R20, R104 ;  /* 0x000000141068723c */ /* 0x040ff00000041868 */
[-C--:B------:R-:W-:Y:S08]  /*3d80*/  HMMA.16816.F32.BF16 R108, R16, R22.reuse, R108 ;  /* 0x00000016106c723c */ /* 0x080ff0000004186c */
[C---:B------:R-:W-:Y:S01]  /*3d90*/  HMMA.16816.F32.BF16 R112, R8.reuse, R22, R112 ;  /* 0x000000160870723c */ /* 0x040fe20000041870 */
[----:B------:R2:W1:Y:S07]  /*3da0*/  LDSM.16.M88.4 R144, [R2+0x14280] ;  /* 0x014280000290783b */ /* 0x00046e0000000200 */
[-C--:B---3--:R-:W-:Y:S01]  /*3db0*/  HMMA.16816.F32.BF16 R116, R8, R4.reuse, R116 ;  /* 0x000000040874723c */ /* 0x088fe20000041874 */
[----:B------:R2:W3:Y:S07]  /*3dc0*/  LDSM.16.M88.4 R140, [R2+0x15280] ;  /* 0x01528000028c783b */ /* 0x0004ee0000000200 */
[C---:B------:R-:W-:Y:S01]  /*3dd0*/  HMMA.16816.F32.BF16 R120, R16.reuse, R4, R120 ;  /* 0x000000041078723c */ /* 0x040fe20000041878 */
[----:B------:R2:W1:Y:S07]  /*3de0*/  LDSM.16.MT88.4 R136, [R0+0x2080] ;  /* 0x002080000088783b */ /* 0x00046e0000004200 */
[-C--:B------:R-:W-:Y:S01]  /*3df0*/  HMMA.16816.F32.BF16 R124, R16, R6.reuse, R124 ;  /* 0x00000006107c723c */ /* 0x080fe2000004187c */
[----:B------:R2:W1:Y:S07]  /*3e00*/  LDSM.16.MT88.4 R16, [R0+0x80] ;  /* 0x000080000010783b */ /* 0x00046e0000004200 */
[----:B------:R-:W-:Y:S01]  /*3e10*/  HMMA.16816.F32.BF16 R128, R8, R6, R128 ;  /* 0x000000060880723c */ /* 0x000fe20000041880 */
[----:B------:R2:W2:Y:S07]  /*3e20*/  LDSM.16.MT88.4 R156, [R0+0x4080] ;  /* 0x00408000009c783b */ /* 0x0004ae0000004200 */
[-C--:B----4-:R-:W-:Y:S01]  /*3e30*/  HMMA.16816.F32.BF16 R84, R24, R28.reuse, R84 ;  /* 0x0000001c1854723c */ /* 0x090fe20000041854 */
[----:B------:R4:W2:Y:S07]  /*3e40*/  LDSM.16.M88.4 R200, [R3+0x14280] ;  /* 0x0142800003c8783b */ /* 0x0008ae0000000200 */
[C---:B------:R-:W-:Y:S01]  /*3e50*/  HMMA.16816.F32.BF16 R88, R132.reuse, R28, R88 ;  /* 0x0000001c8458723c */ /* 0x040fe20000041858 */
[----:B------:R4:W2:Y:S07]  /*3e60*/  LDSM.16.M88.4 R208, [R3+0x15280] ;  /* 0x0152800003d0783b */ /* 0x0008ae0000000200 */
[-C--:B------:R-:W-:Y:S01]  /*3e70*/  HMMA.16816.F32.BF16 R92, R132, R30.reuse, R92 ;  /* 0x0000001e845c723c */ /* 0x080fe2000004185c */
[----:B------:R4:W2:Y:S07]  /*3e80*/  LDSM.16.MT88.4 R204, [R0+0x880] ;  /* 0x0008800000cc783b */ /* 0x0008ae0000004200 */
[C---:B------:R-:W-:Y:S01]  /*3e90*/  HMMA.16816.F32.BF16 R96, R24.reuse, R30, R96 ;  /* 0x0000001e1860723c */ /* 0x040fe20000041860 */
[----:B------:R4:W2:Y:S07]  /*3ea0*/  LDSM.16.MT88.4 R212, [R0+0x2880] ;  /* 0x0028800000d4783b */ /* 0x0008ae0000004200 */
[-C--:B-1----:R-:W-:Y:S01]  /*3eb0*/  HMMA.16816.F32.BF16 R100, R24, R12.reuse, R100 ;  /* 0x0000000c1864723c */ /* 0x082fe20000041864 */
[----:B------:R4:W1:Y:S07]  /*3ec0*/  LDSM.16.MT88.4 R216, [R0+0x4880] ;  /* 0x0048800000d8783b */ /* 0x00086e0000004200 */
[C---:B------:R-:W-:Y:S08]  /*3ed0*/  HMMA.16816.F32.BF16 R104, R132.reuse, R12, R104 ;  /* 0x0000000c8468723c */ /* 0x040ff00000041868 */
[-C--:B------:R-:W-:Y:S08]  /*3ee0*/  HMMA.16816.F32.BF16 R108, R132, R14.reuse, R108 ;  /* 0x0000000e846c723c */ /* 0x080ff0000004186c */
[C---:B------:R-:W-:Y:S08]  /*3ef0*/  HMMA.16816.F32.BF16 R112, R24.reuse, R14, R112 ;  /* 0x0000000e1870723c */ /* 0x040ff00000041870 */
[-C--:B------:R-:W-:Y:S08]  /*3f00*/  HMMA.16816.F32.BF16 R116, R24, R32.reuse, R116 ;  /* 0x000000201874723c */ /* 0x080ff00000041874 */
[C---:B------:R-:W-:Y:S08]  /*3f10*/  HMMA.16816.F32.BF16 R120, R132.reuse, R32, R120 ;  /* 0x000000208478723c */ /* 0x040ff00000041878 */
[-C--:B------:R-:W-:Y:S08]  /*3f20*/  HMMA.16816.F32.BF16 R124, R132, R34.reuse, R124 ;  /* 0x00000022847c723c */ /* 0x080ff0000004187c */
[----:B------:R-:W-:Y:S01]  /*3f30*/  HMMA.16816.F32.BF16 R128, R24, R34, R128 ;  /* 0x000000221880723c */ /* 0x000fe20000041880 */
[----:B------:R-:W-:-:S07]  /*3f40*/  @P0 BRA `(.L_x_3) ;  /* 0x0000049000000947 */ /* 0x000fce0003800000 */
[C---:B-1234-:R-:W-:Y:S01]  /*3f50*/  LOP3.LUT P3, RZ, R234.reuse, 0x4, RZ, 0xc0, !PT ;  /* 0x00000004eaff7812 */ /* 0x05efe2000786c0ff */
[----:B------:R-:W2:Y:S01]  /*3f60*/  LDL.64 R228, [R1] ;  /* 0x0000000001e47983 */ /* 0x000ea20000100a00 */
[----:B------:R-:W-:Y:S01]  /*3f70*/  LOP3.LUT P2, RZ, R234, 0x10, RZ, 0xc0, !PT ;  /* 0x00000010eaff7812 */ /* 0x000fe2000784c0ff */
[----:B------:R-:W-:Y:S01]  /*3f80*/  IMAD.MOV.U32 R5, RZ, RZ, R249 ;  /* 0x000000ffff057224 */ /* 0x000fe200078e00f9 */
[----:B------:R-:W-:Y:S01]  /*3f90*/  USHF.R.S32.HI UR28, URZ, 0x1f, UR23 ;  /* 0x0000001f3f1c7899 */ /* 0x000fe20008011417 */
[----:B------:R-:W-:Y:S01]  /*3fa0*/  IMAD.U32 R14, RZ, RZ, UR13 ;  /* 0x0000000dff0e7e24 */ /* 0x000fe2000f8e00ff */
[----:B------:R-:W1:Y:S01]  /*3fb0*/  S2R R10, SR_CTAID.Y ;  /* 0x00000000000a7919 */ /* 0x000e620000002600 */
[----:B------:R-:W-:Y:S01]  /*3fc0*/  ULDC.64 UR4, c[0x0][0x178] ;  /* 0x00005e0000047ab9 */ /* 0x000fe20000000a00 */
[----:B------:R-:W-:Y:S01]  /*3fd0*/  IMAD.U32 R12, RZ, RZ, UR13 ;  /* 0x0000000dff0c7e24 */ /* 0x000fe2000f8e00ff */
[----:B------:R-:W-:Y:S02]  /*3fe0*/  UIMAD.WIDE.U32 UR30, UR23, UR4, URZ ;  /* 0x00000004171e72a5 */ /* 0x000fe4000f8e003f */
[----:B------:R-:W-:Y:S02]  /*3ff0*/  UIMAD UR28, UR28, UR4, URZ ;  /* 0x000000041c1c72a4 */ /* 0x000fe4000f8e023f */
[----:B------:R-:W-:Y:S02]  /*4000*/  USHF.L.U32 UR4, UR23, 0x6, URZ ;  /* 0x0000000617047899 */ /* 0x000fe4000800063f */
[----:B------:R-:W-:Y:S01]  /*4010*/  IMAD.U32 R8, RZ, RZ, UR30 ;  /* 0x0000001eff087e24 */ /* 0x000fe2000f8e00ff */
[----:B------:R-:W-:Y:S04]  /*4020*/  UIMAD UR28, UR23, UR5, UR28 ;  /* 0x00000005171c72a4 */ /* 0x000fe8000f8e021c */
[----:B------:R-:W-:Y:S06]  /*4030*/  UIADD3 UR28, UR31, UR28, URZ ;  /* 0x0000001c1f1c7290 */ /* 0x000fec000fffe03f */
[----:B------:R-:W-:Y:S01]  /*4040*/  IMAD.U32 R7, RZ, RZ, UR28 ;  /* 0x0000001cff077e24 */ /* 0x000fe2000f8e00ff */
[----:B-1----:R-:W-:Y:S05]  /*4050*/  SHF.R.S32.HI R9, RZ, 0x1f, R10 ;  /* 0x0000001fff097819 */ /* 0x002fea000001140a */
[C---:B------:R-:W-:Y:S02]  /*4060*/  IMAD R6, R9.reuse, c[0x0][0x180], RZ ;  /* 0x0000600009067a24 */ /* 0x040fe400078e02ff */
[----:B------:R-:W-:Y:S02]  /*4070*/  IMAD R9, R9, c[0x0][0x270], RZ ;  /* 0x00009c0009097a24 */ /* 0x000fe400078e02ff */
[C---:B------:R-:W-:Y:S02]  /*4080*/  IMAD R6, R10.reuse, c[0x0][0x184], R6 ;  /* 0x000061000a067a24 */ /* 0x040fe400078e0206 */
[C---:B------:R-:W-:Y:S02]  /*4090*/  IMAD R9, R10.reuse, c[0x0][0x274], R9 ;  /* 0x00009d000a097a24 */ /* 0x040fe400078e0209 */
[----:B--2---:R-:W-:Y:S04]  /*40a0*/  IMAD.MOV.U32 R4, RZ, RZ, R228 ;  /* 0x000000ffff047224 */ /* 0x004fe800078e00e4 */
[----:B------:R-:W-:Y:S05]  /*40b0*/  IMAD.WIDE.U32 R4, R10, c[0x0][0x180], R4 ;  /* 0x000060000a047a25 */ /* 0x000fea00078e0004 */
[----:B------:R-:W-:Y:S04]  /*40c0*/  IADD3 R4, P0, R4, UR18, RZ ;  /* 0x0000001204047c10 */ /* 0x000fe8000ff1e0ff */
        /* <DEDUP_REMOVED lines=14> */
[----:B------:R-:W-:Y:S02]  /*41b0*/  LOP3.LUT P1, RZ, R234, 0x8, RZ, 0xc0, !PT ;  /* 0x00000008eaff7812 */ /* 0x000fe4000782c0ff */
        /* <DEDUP_REMOVED lines=8> */
[----:B------:R-:W-:Y:S02]  /*4240*/  IADD3 R10, P0, R4, UR13, RZ ;  /* 0x0000000d040a7c10 */ /* 0x000fe4000ff1e0ff */
[----:B------:R-:W-:Y:S02]  /*4250*/  IADD3 R6, -R240, c[0x0][0x168], -R6 ;  /* 0x00005a00f0067a10 */ /* 0x000fe40007ffe906 */
[----:B------:R-:W-:Y:S02]  /*4260*/  IADD3.X R11, R5, UR11, RZ, P0, !PT ;  /* 0x0000000b050b7c10 */ /* 0x000fe400087fe4ff */
[C---:B------:R-:W-:Y:S11]  /*4270*/  ISETP.LT.OR P0, PT, R6.reuse, 0x1, P1 ;  /* 0x000000010600780c */ /* 0x040ff60000f01670 */
[----:B------:R-:W-:Y:S02]  /*4280*/  @!UPT UIADD3 URZ, URZ, URZ, URZ ;  /* 0x0000003f3f3ff290 */ /* 0x000fe4000fffe03f */
[----:B------:R-:W-:Y:S01]  /*4290*/  @!PT LDS RZ, [RZ] ;  /* 0x00000000fffff984 */ /* 0x000fe20000000800 */
[----:B------:R-:W-:Y:S01]  /*42a0*/  @!PT LDS RZ, [RZ] ;  /* 0x00000000fffff984 */ /* 0x000fe20000000800 */
[----:B------:R-:W-:Y:S01]  /*42b0*/  @!PT LDS RZ, [RZ] ;  /* 0x00000000fffff984 */ /* 0x000fe20000000800 */
[----:B------:R1:W-:Y:S01]  /*42c0*/  LDGSTS.E.BYPASS.LTC128B.128 [R230+0x6080], [R4.64], !P0 ;  /* 0x0608000004e67fae */ /* 0x0003e2000c101d58 */
[C---:B------:R-:W-:Y:S11]  /*42d0*/  ISETP.LT.OR P0, PT, R6.reuse, 0x1, !P3 ;  /* 0x000000010600780c */ /* 0x040ff60005f01670 */
[----:B------:R-:W-:Y:S02]  /*42e0*/  @!UPT UIADD3 URZ, URZ, URZ, URZ ;  /* 0x0000003f3f3ff290 */ /* 0x000fe4000fffe03f */
[----:B------:R1:W-:Y:S01]  /*42f0*/  LDGSTS.E.BYPASS.LTC128B.128 [R230+0x8080], [R4.64+0x80], !P0 ;  /* 0x0808008004e67fae */ /* 0x0003e2000c101d58 */
[C---:B------:R-:W-:Y:S11]  /*4300*/  ISETP.LT.OR P0, PT, R6.reuse, 0x1, !P2 ;  /* 0x000000010600780c */ /* 0x040ff60005701670 */
[----:B------:R-:W-:Y:S02]  /*4310*/  @!UPT UIADD3 URZ, URZ, URZ, URZ ;  /* 0x0000003f3f3ff290 */ /* 0x000fe4000fffe03f */
[----:B------:R1:W-:Y:S01]  /*4320*/  LDGSTS.E.BYPASS.LTC128B.128 [R230+0xa080], [R4.64+0x100], !P0 ;  /* 0x0a08010004e67fae */ /* 0x0003e2000c101d58 */
[C---:B------:R-:W-:Y:S11]  /*4330*/  ISETP.LT.OR P0, PT, R6.reuse, 0x21, P1 ;  /* 0x000000210600780c */ /* 0x040ff60000f01670 */
[----:B------:R-:W-:Y:S02]  /*4340*/  @!UPT UIADD3 URZ, URZ, URZ, URZ ;  /* 0x0000003f3f3ff290 */ /* 0x000fe4000fffe03f */
[----:B------:R2:W-:Y:S01]  /*4350*/  LDGSTS.E.BYPASS.LTC128B.128 [R230+0x7080], [R10.64], !P0 ;  /* 0x070800000ae67fae */ /* 0x0005e2000c101d58 */
[----:B------:R-:W-:Y:S01]  /*4360*/  ISETP.LT.OR P0, PT, R6, 0x21, !P3 ;  /* 0x000000210600780c */ /* 0x000fe20005f01670 */
[----:B-1----:R-:W-:Y:S11]  /*4370*/  @!P4 IMAD.SHL.U32 R4, R238, 0x10, RZ ;  /* 0x00000010ee04c824 */ /* 0x002ff600078e00ff */
[----:B------:R-:W-:Y:S01]  /*4380*/  @!UPT UIADD3 URZ, URZ, URZ, URZ ;  /* 0x0000003f3f3ff290 */ /* 0x000fe2000fffe03f */
[----:B------:R2:W-:Y:S01]  /*4390*/  LDGSTS.E.BYPASS.LTC128B.128 [R230+0x9080], [R14.64], !P0 ;  /* 0x090800000ee67fae */ /* 0x0005e2000c101d58 */
[----:B------:R-:W-:Y:S11]  /*43a0*/  ISETP.LT.OR P0, PT, R6, 0x21, !P2 ;  /* 0x000000210600780c */ /* 0x000ff60005701670 */
[----:B------:R-:W-:Y:S02]  /*43b0*/  @!UPT UIADD3 URZ, URZ, URZ, URZ ;  /* 0x0000003f3f3ff290 */ /* 0x000fe4000fffe03f */
[----:B------:R2:W-:Y:S05]  /*43c0*/  LDGSTS.E.BYPASS.LTC128B.128 [R230+0xb080], [R12.64], !P0 ;  /* 0x0b0800000ce67fae */ /* 0x0005ea000c101d58 */
[----:B------:R2:W-:Y:S02]  /*43d0*/  @!P4 LDGSTS.E.BYPASS.LTC128B.128 [R4+0x12080], [R8.64] ;  /* 0x120800000804cfae */ /* 0x0005e4000b901d58 */
.L_x_3:
[----:B-1234-:R-:W2:Y:S01]  /*43e0*/  LDL.64 R6, [R1+0x8] ;  /* 0x0000080001067983 */ /* 0x01eea20000100a00 */
[----:B------:R-:W-:Y:S02]  /*43f0*/  UIMAD UR20, UR20, 0x3000, URZ ;  /* 0x00003000141478a4 */ /* 0x000fe4000f8e023f */
[----:B------:R-:W-:Y:S01]  /*4400*/  UISETP.GE.AND UP0, UPT, UR23, UR22, UPT ;  /* 0x000000161700728c */ /* 0x000fe2000bf06270 */
[----:B------:R-:W0:Y:S03]  /*4410*/  LDGDEPBAR ;  /* 0x00000000000079af */ /* 0x000e260000000000 */
[----:B------:R-:W-:Y:S01]  /*4420*/  IMAD.U32 R5, RZ, RZ, UR20 ;  /* 0x00000014ff057e24 */ /* 0x000fe2000f8e00ff */
[----:B--2---:R-:W-:Y:S01]  /*4430*/  IADD3 R4, P0, R6, UR20, RZ ;  /* 0x0000001406047c10 */ /* 0x004fe2000ff1e0ff */
[----:B------:R-:W-:Y:S03]  /*4440*/  UMOV UR20, UR23 ;  /* 0x0000001700147c82 */ /* 0x000fe60008000000 */
[----:B------:R-:W-:Y:S02]  /*4450*/  LEA.HI.X.SX32 R5, R5, R245, 0x1, P0 ;  /* 0x000000f505057211 */ /* 0x000fe400000f0eff */
[C---:B------:R-:W-:Y:S04]  /*4460*/  LEA R228, P0, R4.reuse, c[0x0][0x220], 0x2 ;  /* 0x0000880004e47a11 */ /* 0x040fe800078010ff */
[----:B------:R-:W-:Y:S02]  /*4470*/  LEA.HI.X R229, R4, c[0x0][0x224], R5, 0x2, P0 ;  /* 0x0000890004e57a11 */ /* 0x000fe400000f1405 */
[-C--:B------:R-:W-:Y:S01]  /*4480*/  HMMA.16816.F32.BF16 R4, R144, R16.reuse, RZ ;  /* 0x000000109004723c */ /* 0x080fe200000418ff */
[----:B------:R-:W-:Y:S07]  /*4490*/  PLOP3.LUT P0, PT, PT, PT, UP0, 0x80, 0x0 ;  /* 0x000000000000781c */ /* 0x000fee0003f0f008 */
[C---:B------:R-:W-:Y:S08]  /*44a0*/  HMMA.16816.F32.BF16 R8, R140.reuse, R16, RZ ;  /* 0x000000108c08723c */ /* 0x040ff000000418ff */
[-C--:B------:R-:W-:Y:S08]  /*44b0*/  HMMA.16816.F32.BF16 R12, R140, R18.reuse, RZ ;  /* 0x000000128c0c723c */ /* 0x080ff000000418ff */
        /* <DEDUP_REMOVED lines=8> */
[----:B------:R-:W-:Y:S01]  /*4540*/  HMMA.16816.F32.BF16 R144, R144, R158, RZ ;  /* 0x0000009e9090723c */ /* 0x000fe200000418ff */
[----:B------:R-:W-:Y:S07]  /*4550*/  LDSM.16.M88.4 R156, [R221+0x14280] ;  /* 0x01428000dd9c783b */ /* 0x000fee0000000200 */
[-C--:B------:R-:W-:Y:S08]  /*4560*/  HMMA.16816.F32.BF16 R4, R200, R204.reuse, R4 ;  /* 0x000000ccc804723c */ /* 0x080ff00000041804 */
[C---:B------:R-:W-:Y:S08]  /*4570*/  HMMA.16816.F32.BF16 R8, R208.reuse, R204, R8 ;  /* 0x000000ccd008723c */ /* 0x040ff00000041808 */
[-C--:B------:R-:W-:Y:S08]  /*4580*/  HMMA.16816.F32.BF16 R12, R208, R206.reuse, R12 ;  /* 0x000000ced00c723c */ /* 0x080ff0000004180c */
[C---:B------:R-:W-:Y:S01]  /*4590*/  HMMA.16816.F32.BF16 R16, R200.reuse, R206, R16 ;  /* 0x000000cec810723c */ /* 0x040fe20000041810 */
[----:B------:R-:W1:Y:S07]  /*45a0*/  LDSM.16.MT88.4 R204, [R0+0x1080] ;  /* 0x0010800000cc783b */ /* 0x000e6e0000004200 */
[-C--:B------:R-:W-:Y:S08]  /*45b0*/  HMMA.16816.F32.BF16 R20, R200, R212.reuse, R20 ;  /* 0x000000d4c814723c */ /* 0x080ff00000041814 */
[C---:B------:R-:W-:Y:S08]  /*45c0*/  HMMA.16816.F32.BF16 R24, R208.reuse, R212, R24 ;  /* 0x000000d4d018723c */ /* 0x040ff00000041818 */
[-C--:B------:R-:W-:Y:S08]  /*45d0*/  HMMA.16816.F32.BF16 R28, R208, R214.reuse, R28 ;  /* 0x000000d6d01c723c */ /* 0x080ff0000004181c */
[C---:B------:R-:W-:Y:S01]  /*45e0*/  HMMA.16816.F32.BF16 R32, R200.reuse, R214, R32 ;  /* 0x000000d6c820723c */ /* 0x040fe20000041820 */
[----:B------:R-:W-:Y:S07]  /*45f0*/  LDSM.16.MT88.4 R212, [R0+0x3080] ;  /* 0x0030800000d4783b */ /* 0x000fee0000004200 */
[-C--:B------:R-:W-:Y:S08]  /*4600*/  HMMA.16816.F32.BF16 R132, R200, R216.reuse, R132 ;  /* 0x000000d8c884723c */ /* 0x080ff00000041884 */
[C---:B------:R-:W-:Y:S08]  /*4610*/  HMMA.16816.F32.BF16 R136, R208.reuse, R216, R136 ;  /* 0x000000d8d088723c */ /* 0x040ff00000041888 */
[-C--:B------:R-:W-:Y:S01]  /*4620*/  HMMA.16816.F32.BF16 R140, R208, R218.reuse, R140 ;  /* 0x000000dad08c723c */ /* 0x080fe2000004188c */
[----:B------:R-:W2:Y:S07]  /*4630*/  LDSM.16.M88.4 R208, [R221+0x15280] ;  /* 0x01528000ddd0783b */ /* 0x000eae0000000200 */
[----:B------:R-:W-:Y:S01]  /*4640*/  HMMA.16816.F32.BF16 R144, R200, R218, R144 ;  /* 0x000000dac890723c */ /* 0x000fe20000041890 */
[----:B------:R-:W3:Y:S04]  /*4650*/  LDSM.16.MT88.4 R200, [R0+0x5080] ;  /* 0x0050800000c8783b */ /* 0x000ee80000004200 */
[----:B------:R-:W-:Y:S03]  /*4660*/  LDSM.16.M88.4 R216, [R220+0x15280] ;  /* 0x01528000dcd8783b */ /* 0x000fe60000000200 */
[-C--:B-1----:R-:W-:Y:S08]  /*4670*/  HMMA.16816.F32.BF16 R4, R156, R204.reuse, R4 ;  /* 0x000000cc9c04723c */ /* 0x082ff00000041804 */
[C---:B--2---:R-:W-:Y:S08]  /*4680*/  HMMA.16816.F32.BF16 R8, R208.reuse, R204, R8 ;  /* 0x000000ccd008723c */ /* 0x044ff00000041808 */
[-C--:B------:R-:W-:Y:S08]  /*4690*/  HMMA.16816.F32.BF16 R12, R208, R206.reuse, R12 ;  /* 0x000000ced00c723c */ /* 0x080ff0000004180c */
[C---:B------:R-:W-:Y:S01]  /*46a0*/  HMMA.16816.F32.BF16 R16, R156.reuse, R206, R16 ;  /* 0x000000ce9c10723c */ /* 0x040fe20000041810 */
[----:B------:R-:W-:Y:S07]  /*46b0*/  LDSM.16.M88.4 R204, [R220+0x14280] ;  /* 0x01428000dccc783b */ /* 0x000fee0000000200 */
[-C--:B------:R-:W-:Y:S08]  /*46c0*/  HMMA.16816.F32.BF16 R20, R156, R212.reuse, R20 ;  /* 0x000000d49c14723c */ /* 0x080ff00000041814 */
[C---:B------:R-:W-:Y:S08]  /*46d0*/  HMMA.16816.F32.BF16 R24, R208.reuse, R212, R24 ;  /* 0x000000d4d018723c */ /* 0x040ff00000041818 */
[-C--:B------:R-:W-:Y:S08]  /*46e0*/  HMMA.16816.F32.BF16 R28, R208, R214.reuse, R28 ;  /* 0x000000d6d01c723c */ /* 0x080ff0000004181c */
[C---:B------:R-:W-:Y:S01]  /*46f0*/  HMMA.16816.F32.BF16 R32, R156.reuse, R214, R32 ;  /* 0x000000d69c20723c */ /* 0x040fe20000041820 */
[----:B------:R-:W1:Y:S07]  /*4700*/  LDSM.16.MT88.4 R212, [R0+0x1880] ;  /* 0x0018800000d4783b */ /* 0x000e6e0000004200 */
[-C--:B---3--:R-:W-:Y:S08]  /*4710*/  HMMA.16816.F32.BF16 R132, R156, R200.reuse, R132 ;  /* 0x000000c89c84723c */ /* 0x088ff00000041884 */
[C---:B------:R-:W-:Y:S08]  /*4720*/  HMMA.16816.F32.BF16 R136, R208.reuse, R200, R136 ;  /* 0x000000c8d088723c */ /* 0x040ff00000041888 */
[-C--:B------:R-:W-:Y:S01]  /*4730*/  HMMA.16816.F32.BF16 R140, R208, R202.reuse, R140 ;  /* 0x000000cad08c723c */ /* 0x080fe2000004188c */
[----:B------:R-:W2:Y:S07]  /*4740*/  LDSM.16.MT88.4 R208, [R0+0x3880] ;  /* 0x0038800000d0783b */ /* 0x000eae0000004200 */
[----:B------:R-:W-:Y:S01]  /*4750*/  HMMA.16816.F32.BF16 R144, R156, R202, R144 ;  /* 0x000000ca9c90723c */ /* 0x000fe20000041890 */
[----:B------:R-:W3:Y:S07]  /*4760*/  LDSM.16.MT88.4 R156, [R0+0x5880] ;  /* 0x00588000009c783b */ /* 0x000eee0000004200 */
[-C--:B-1----:R-:W-:Y:S08]  /*4770*/  HMMA.16816.F32.BF16 R4, R204, R212.reuse, R4 ;  /* 0x000000d4cc04723c */ /* 0x082ff00000041804 */
[C---:B------:R-:W-:Y:S08]  /*4780*/  HMMA.16816.F32.BF16 R8, R216.reuse, R212, R8 ;  /* 0x000000d4d808723c */ /* 0x040ff00000041808 */
[-C--:B------:R-:W-:Y:S07]  /*4790*/  HMMA.16816.F32.BF16 R12, R216, R214.reuse, R12 ;  /* 0x000000d6d80c723c */ /* 0x080fee000004180c */
[----:B------:R1:W-:Y:S01]  /*47a0*/  RED.E.ADD.F32.FTZ.RN.STRONG.GPU [R228.64], R4 ;  /* 0x00000004e400798e */ /* 0x0003e2000c10e798 */
[C---:B------:R-:W-:Y:S03]  /*47b0*/  HMMA.16816.F32.BF16 R16, R204.reuse, R214, R16 ;  /* 0x000000d6cc10723c */ /* 0x040fe60000041810 */
[----:B------:R1:W-:Y:S04]  /*47c0*/  RED.E.ADD.F32.FTZ.RN.STRONG.GPU [R228.64+0x400], R5 ;  /* 0x00040005e400798e */ /* 0x0003e8000c10e798 */
[----:B------:R1:W-:Y:S01]  /*47d0*/  RED.E.ADD.F32.FTZ.RN.STRONG.GPU [R228.64+0x800], R6 ;  /* 0x00080006e400798e */ /* 0x0003e2000c10e798 */
[-C--:B--2---:R-:W-:Y:S03]  /*47e0*/  HMMA.16816.F32.BF16 R20, R204, R208.reuse, R20 ;  /* 0x000000d0cc14723c */ /* 0x084fe60000041814 */
[----:B------:R1:W-:Y:S04]  /*47f0*/  RED.E.ADD.F32.FTZ.RN.STRONG.GPU [R228.64+0xc00], R7 ;  /* 0x000c0007e400798e */ /* 0x0003e8000c10e798 */
[----:B------:R1:W-:Y:S01]  /*4800*/  RED.E.ADD.F32.FTZ.RN.STRONG.GPU [R228.64+0x1000], R8 ;  /* 0x00100008e400798e */ /* 0x0003e2000c10e798 */
[C---:B------:R-:W-:Y:S03]  /*4810*/  HMMA.16816.F32.BF16 R24, R216.reuse, R208, R24 ;  /* 0x000000d0d818723c */ /* 0x040fe60000041818 */
[----:B------:R1:W-:Y:S04]  /*4820*/  RED.E.ADD.F32.FTZ.RN.STRONG.GPU [R228.64+0x1400], R9 ;  /* 0x00140009e400798e */ /* 0x0003e8000c10e798 */
[----:B------:R1:W-:Y:S01]  /*4830*/  RED.E.ADD.F32.FTZ.RN.STRONG.GPU [R228.64+0x1800], R10 ;  /* 0x0018000ae400798e */ /* 0x0003e2000c10e798 */
[-C--:B------:R-:W-:Y:S03]  /*4840*/  HMMA.16816.F32.BF16 R28, R216, R210.reuse, R28 ;  /* 0x000000d2d81c723c */ /* 0x080fe6000004181c */
[----:B------:R1:W-:Y:S04]  /*4850*/  RED.E.ADD.F32.FTZ.RN.STRONG.GPU [R228.64+0x1c00], R11 ;  /* 0x001c000be400798e */ /* 0x0003e8000c10e798 */
[----:B------:R1:W-:Y:S01]  /*4860*/  RED.E.ADD.F32.FTZ.RN.STRONG.GPU [R228.64+0x2000], R16 ;  /* 0x00200010e400798e */ /* 0x0003e2000c10e798 */
[C---:B------:R-:W-:Y:S03]  /*4870*/  HMMA.16816.F32.BF16 R32, R204.reuse, R210, R32 ;  /* 0x000000d2cc20723c */ /* 0x040fe60000041820 */
[----:B------:R1:W-:Y:S04]  /*4880*/  RED.E.ADD.F32.FTZ.RN.STRONG.GPU [R228.64+0x2400], R17 ;  /* 0x00240011e400798e */ /* 0x0003e8000c10e798 */
[----:B------:R1:W-:Y:S01]  /*4890*/  RED.E.ADD.F32.FTZ.RN.STRONG.GPU [R228.64+0x2800], R18 ;  /* 0x00280012e400798e */ /* 0x0003e2000c10e798 */
[-C--:B---3--:R-:W-:Y:S03]  /*48a0*/  HMMA.16816.F32.BF16 R132, R204, R156.reuse, R132 ;  /* 0x0000009ccc84723c */ /* 0x088fe60000041884 */
        /* <DEDUP_REMOVED lines=8> */
[----:B------:R-:W-:Y:S03]  /*4930*/  HMMA.16816.F32.BF16 R144, R204, R158, R144 ;  /* 0x0000009ecc90723c */ /* 0x000fe60000041890 */
[----:B------:R1:W-:Y:S04]  /*4940*/  RED.E.ADD.F32.FTZ.RN.STRONG.GPU [R228.64+0x4400], R21 ;  /* 0x00440015e400798e */ /* 0x0003e8000c10e798 */
        /* <DEDUP_REMOVED lines=29> */
[----:B------:R1:W-:Y:S01]  /*4b20*/  RED.E.ADD.F32.FTZ.RN.STRONG.GPU [R228.64+0xbc00], R143 ;  /* 0x00bc008fe400798e */ /* 0x0003e2000c10e798 */
[----:B------:R-:W-:-:S05]  /*4b30*/  @!P0 BRA `(.L_x_4) ;  /* 0xffffd3d000008947 */ /* 0x000fca000383ffff */
.L_x_1:
[----:B------:R-:W-:Y:S01]  /*4b40*/  F2FP.BF16.PACK_AB R66, R67, R66 ;  /* 0x000000424342723e */ /* 0x000fe200000010ff */
[----:B------:R-:W-:Y:S01]  /*4b50*/  BAR.SYNC.DEFER_BLOCKING 0x1, 0x100 ;  /* 0x0044000000007b1d */ /* 0x000fe20000010000 */
[----:B------:R-:W-:Y:S01]  /*4b60*/  F2FP.BF16.PACK_AB R64, R65, R64 ;  /* 0x000000404140723e */ /* 0x000fe200000010ff */
[----:B------:R-:W-:Y:S01]  /*4b70*/  FMUL.FTZ R84, R84, c[0x0][0x298] ;  /* 0x0000a60054547a20 */ /* 0x000fe20000410000 */
[----:B------:R-:W-:Y:S01]  /*4b80*/  F2FP.BF16.PACK_AB R36, R37, R36 ;  /* 0x000000242524723e */ /* 0x000fe200000010ff */
[----:B-1----:R-:W-:Y:S01]  /*4b90*/  FMUL.FTZ R28, R85, c[0x0][0x298] ;  /* 0x0000a600551c7a20 */ /* 0x002fe20000410000 */
[----:B------:R-:W-:Y:S01]  /*4ba0*/  F2FP.BF16.PACK_AB R38, R39, R38 ;  /* 0x000000262726723e */ /* 0x000fe200000010ff */
[----:B------:R-:W1:Y:S01]  /*4bb0*/  S2R R67, SR_TID.X ;  /* 0x0000000000437919 */ /* 0x000e620000002100 */
[----:B------:R-:W-:Y:S01]  /*4bc0*/  F2FP.BF16.PACK_AB R48, R49, R48 ;  /* 0x000000303130723e */ /* 0x000fe200000010ff */
[----:B------:R-:W-:Y:S01]  /*4bd0*/  FMUL.FTZ R86, R86, c[0x0][0x298] ;  /* 0x0000a60056567a20 */ /* 0x000fe20000410000 */
[----:B------:R-:W-:Y:S01]  /*4be0*/  IADD3 R4, R231, 0x440, RZ ;  /* 0x00000440e7047810 */ /* 0x000fe20007ffe0ff */
[----:B------:R-:W-:Y:S01]  /*4bf0*/  FMUL.FTZ R27, R87, c[0x0][0x298] ;  /* 0x0000a600571b7a20 */ /* 0x000fe20000410000 */
[----:B------:R-:W-:Y:S01]  /*4c00*/  F2FP.BF16.PACK_AB R50, R51, R50 ;  /* 0x000000323332723e */ /* 0x000fe200000010ff */
[----:B------:R-:W-:Y:S01]  /*4c10*/  FMUL.FTZ R96, R96, c[0x0][0x298] ;  /* 0x0000a60060607a20 */ /* 0x000fe20000410000 */
[----:B------:R-:W-:Y:S01]  /*4c20*/  F2FP.BF16.PACK_AB R40, R41, R40 ;  /* 0x000000282928723e */ /* 0x000fe200000010ff */
[----:B------:R-:W-:Y:S01]  /*4c30*/  FMUL.FTZ R24, R97, c[0x0][0x298] ;  /* 0x0000a60061187a20 */ /* 0x000fe20000410000 */
        /* <DEDUP_REMOVED lines=9> */
[----:B------:R-:W-:Y:S01]  /*4cd0*/  STS [R231+0x6080], R36 ;  /* 0x00608024e7007388 */ /* 0x000fe20000000800 */
[----:B------:R-:W-:Y:S01]  /*4ce0*/  F2FP.BF16.PACK_AB R54, R55, R54 ;  /* 0x000000363736723e */ /* 0x000fe200000010ff */
[----:B------:R-:W-:Y:S01]  /*4cf0*/  FMUL.FTZ R90, R90, c[0x0][0x298] ;  /* 0x0000a6005a5a7a20 */ /* 0x000fe20000410000 */
[----:B------:R-:W-:Y:S01]  /*4d00*/  F2FP.BF16.PACK_AB R56, R57, R56 ;  /* 0x000000383938723e */ /* 0x000fe200000010ff */
[----:B------:R-:W-:Y:S01]  /*4d10*/  STS [R231+0x6480], R38 ;  /* 0x00648026e7007388 */ /* 0x000fe20000000800 */
[----:B------:R-:W-:Y:S01]  /*4d20*/  F2FP.BF16.PACK_AB R58, R59, R58 ;  /* 0x0000003a3b3a723e */ /* 0x000fe200000010ff */
[----:B------:R-:W-:Y:S01]  /*4d30*/  FMUL.FTZ R25, R91, c[0x0][0x298] ;  /* 0x0000a6005b197a20 */ /* 0x000fe20000410000 */
[----:B-1----:R-:W-:Y:S01]  /*4d40*/  SHF.R.S32.HI R65, RZ, 0x1f, R67 ;  /* 0x0000001fff417819 */ /* 0x002fe20000011443 */
[----:B------:R-:W-:Y:S01]  /*4d50*/  FMUL.FTZ R92, R92, c[0x0][0x298] ;  /* 0x0000a6005c5c7a20 */ /* 0x000fe20000410000 */
[----:B------:R-:W-:Y:S01]  /*4d60*/  F2FP.BF16.PACK_AB R60, R61, R60 ;  /* 0x0000003c3d3c723e */ /* 0x000fe200000010ff */
[----:B------:R-:W-:Y:S01]  /*4d70*/  FMUL.FTZ R22, R93, c[0x0][0x298] ;  /* 0x0000a6005d167a20 */ /* 0x000fe20000410000 */
[----:B------:R-:W-:Y:S01]  /*4d80*/  LEA.HI R0, R65, R67, RZ, 0x2 ;  /* 0x0000004341007211 */ /* 0x000fe200078f10ff */
[----:B------:R-:W-:Y:S01]  /*4d90*/  FMUL.FTZ R94, R94, c[0x0][0x298] ;  /* 0x0000a6005e5e7a20 */ /* 0x000fe20000410000 */
[----:B------:R-:W-:Y:S01]  /*4da0*/  F2FP.BF16.PACK_AB R62, R63, R62 ;  /* 0x0000003e3f3e723e */ /* 0x000fe200000010ff */
[----:B------:R-:W-:Y:S01]  /*4db0*/  FMUL.FTZ R21, R95, c[0x0][0x298] ;  /* 0x0000a6005f157a20 */ /* 0x000fe20000410000 */
[--C-:B------:R-:W-:Y:S01]  /*4dc0*/  SHF.R.S32.HI R2, RZ, 0x2, R0.reuse ;  /* 0x00000002ff027819 */ /* 0x100fe20000011400 */
[----:B------:R-:W-:Y:S01]  /*4dd0*/  FMUL.FTZ R100, R100, c[0x0][0x298] ;  /* 0x0000a60064647a20 */ /* 0x000fe20000410000 */
[----:B------:R-:W-:Y:S01]  /*4de0*/  SHF.R.S32.HI R0, RZ, 0x1f, R0 ;  /* 0x0000001fff007819 */ /* 0x000fe20000011400 */
[----:B------:R-:W-:Y:S01]  /*4df0*/  FMUL.FTZ R20, R101, c[0x0][0x298] ;  /* 0x0000a60065147a20 */ /* 0x000fe20000410000 */
[----:B------:R-:W-:Y:S01]  /*4e00*/  F2FP.BF16.PACK_AB R68, R69, R68 ;  /* 0x000000444544723e */ /* 0x000fe200000010ff */
[----:B------:R-:W-:Y:S01]  /*4e10*/  FMUL.FTZ R102, R102, c[0x0][0x298] ;  /* 0x0000a60066667a20 */ /* 0x000fe20000410000 */
[----:B------:R-:W-:Y:S01]  /*4e20*/  LEA.HI R0, R0, R2, RZ, 0x3 ;  /* 0x0000000200007211 */ /* 0x000fe200078f18ff */
[----:B------:R-:W-:Y:S01]  /*4e30*/  FMUL.FTZ R19, R103, c[0x0][0x298] ;  /* 0x0000a60067137a20 */ /* 0x000fe20000410000 */
[----:B------:R-:W-:Y:S01]  /*4e40*/  F2FP.BF16.PACK_AB R70, R71, R70 ;  /* 0x000000464746723e */ /* 0x000fe200000010ff */
[----:B------:R-:W-:Y:S01]  /*4e50*/  FMUL.FTZ R112, R112, c[0x0][0x298] ;  /* 0x0000a60070707a20 */ /* 0x000fe20000410000 */
[----:B------:R-:W-:Y:S01]  /*4e60*/  LOP3.LUT R0, R0, 0xfffffff8, RZ, 0xc0, !PT ;  /* 0xfffffff800007812 */ /* 0x000fe200078ec0ff */
[----:B------:R-:W-:Y:S01]  /*4e70*/  FMUL.FTZ R16, R113, c[0x0][0x298] ;  /* 0x0000a60071107a20 */ /* 0x000fe20000410000 */
[----:B------:R-:W-:Y:S01]  /*4e80*/  F2FP.BF16.PACK_AB R80, R81, R80 ;  /* 0x000000505150723e */ /* 0x000fe200000010ff */
[----:B------:R-:W-:Y:S01]  /*4e90*/  FMUL.FTZ R114, R114, c[0x0][0x298] ;  /* 0x0000a60072727a20 */ /* 0x000fe20000410000 */
[----:B------:R-:W-:Y:S01]  /*4ea0*/  F2FP.BF16.PACK_AB R82, R83, R82 ;  /* 0x000000525352723e */ /* 0x000fe200000010ff */
[----:B------:R-:W-:Y:S01]  /*4eb0*/  IMAD.IADD R0, R2, 0x1, -R0 ;  /* 0x0000000102007824 */ /* 0x000fe200078e0a00 */
[----:B------:R-:W-:Y:S01]  /*4ec0*/  IADD3 R2, R231, 0x1440, RZ ;  /* 0x00001440e7027810 */ /* 0x000fe20007ffe0ff */
[----:B------:R-:W-:Y:S01]  /*4ed0*/  FMUL.FTZ R15, R115, c[0x0][0x298] ;  /* 0x0000a600730f7a20 */ /* 0x000fe20000410000 */
[----:B------:R-:W-:Y:S01]  /*4ee0*/  F2FP.BF16.PACK_AB R72, R73, R72 ;  /* 0x000000484948723e */ /* 0x000fe200000010ff */
[----:B------:R-:W-:Y:S01]  /*4ef0*/  FMUL.FTZ R104, R104, c[0x0][0x298] ;  /* 0x0000a60068687a20 */ /* 0x000fe20000410000 */
[----:B------:R-:W-:Y:S01]  /*4f00*/  LOP3.LUT R0, R0, 0x4, RZ, 0xc0, !PT ;  /* 0x0000000400007812 */ /* 0x000fe200078ec0ff */
[----:B------:R-:W-:Y:S01]  /*4f10*/  FMUL.FTZ R18, R105, c[0x0][0x298] ;  /* 0x0000a60069127a20 */ /* 0x000fe20000410000 */
[----:B------:R-:W-:Y:S01]  /*4f20*/  F2FP.BF16.PACK_AB R74, R75, R74 ;  /* 0x0000004a4b4a723e */ /* 0x000fe200000010ff */
[----:B------:R-:W-:Y:S01]  /*4f30*/  FMUL.FTZ R106, R106, c[0x0][0x298] ;  /* 0x0000a6006a6a7a20 */ /* 0x000fe20000410000 */
[----:B------:R-:W-:Y:S01]  /*4f40*/  ISETP.NE.AND P0, PT, R0, RZ, PT ;  /* 0x000000ff0000720c */ /* 0x000fe20003f05270 */
        /* <DEDUP_REMOVED lines=13> */
[C---:B------:R-:W-:Y:S01]  /*5020*/  @P0 IADD3 R0, R231.reuse, -0x40, RZ ;  /* 0xffffffc0e7000810 */ /* 0x040fe20007ffe0ff */
[----:B------:R-:W-:Y:S01]  /*5030*/  FMUL.FTZ R118, R118, c[0x0][0x298] ;  /* 0x0000a60076767a20 */ /* 0x000fe20000410000 */
[----:B------:R-:W-:Y:S01]  /*5040*/  @P0 IADD3 R4, R231, 0x3c0, RZ ;  /* 0x000003c0e7040810 */ /* 0x000fe20007ffe0ff */
[----:B------:R-:W-:Y:S01]  /*5050*/  FMUL.FTZ R11, R119, c[0x0][0x298] ;  /* 0x0000a600770b7a20 */ /* 0x000fe20000410000 */
[C---:B------:R-:W-:Y:S01]  /*5060*/  @P0 IADD3 R3, R231.reuse, 0xfc0, RZ ;  /* 0x00000fc0e7030810 */ /* 0x040fe20007ffe0ff */
[----:B------:R-:W-:Y:S01]  /*5070*/  STS [R0+0x6080], R48 ;  /* 0x0060803000007388 */ /* 0x000fe20000000800 */
[----:B------:R-:W-:Y:S01]  /*5080*/  @P0 IADD3 R2, R231, 0x13c0, RZ ;  /* 0x000013c0e7020810 */ /* 0x000fe20007ffe0ff */
        /* <DEDUP_REMOVED lines=11> */
[----:B------:R-:W-:Y:S01]  /*5140*/  FMUL.FTZ R7, R131, c[0x0][0x298] ;  /* 0x0000a60083077a20 */ /* 0x000fe20000410000 */
[----:B------:R-:W-:Y:S01]  /*5150*/  F2FP.BF16.PACK_AB R20, R20, R100 ;  /* 0x000000641414723e */ /* 0x000fe200000010ff */
[----:B------:R-:W-:Y:S01]  /*5160*/  FMUL.FTZ R120, R120, c[0x0][0x298] ;  /* 0x0000a60078787a20 */ /* 0x000fe20000410000 */
        /* <DEDUP_REMOVED lines=17> */
[----:B------:R-:W-:Y:S01]  /*5280*/  F2FP.BF16.PACK_AB R14, R14, R108 ;  /* 0x0000006c0e0e723e */ /* 0x000fe200000010ff */
[----:B------:R-:W1:Y:S01]  /*5290*/  S2UR UR9, SR_CTAID.X ;  /* 0x00000000000979c3 */ /* 0x000e620000002500 */
[----:B------:R-:W-:Y:S01]  /*52a0*/  F2FP.BF16.PACK_AB R13, R13, R110 ;  /* 0x0000006e0d0d723e */ /* 0x000fe200000010ff */
[----:B------:R-:W-:Y:S01]  /*52b0*/  STS [R0+0x8480], R66 ;  /* 0x0084804200007388 */ /* 0x000fe20000000800 */
[----:B------:R-:W-:Y:S01]  /*52c0*/  F2FP.BF16.PACK_AB R12, R12, R116 ;  /* 0x000000740c0c723e */ /* 0x000fe200000010ff */
[----:B------:R-:W-:Y:S01]  /*52d0*/  UMOV UR8, 0xffffffc0 ;  /* 0xffffffc000087882 */ /* 0x000fe20000000000 */
[----:B------:R-:W-:Y:S01]  /*52e0*/  F2FP.BF16.PACK_AB R11, R11, R118 ;  /* 0x000000760b0b723e */ /* 0x000fe200000010ff */
[----:B------:R-:W-:Y:S01]  /*52f0*/  STS [R231+0x9080], R56 ;  /* 0x00908038e7007388 */ /* 0x000fe20000000800 */
[----:B------:R-:W-:Y:S01]  /*5300*/  F2FP.BF16.PACK_AB R8, R8, R128 ;  /* 0x000000800808723e */ /* 0x000fe200000010ff */
[----:B------:R-:W-:Y:S01]  /*5310*/  ULDC UR7, c[0x0][0x2f0] ;  /* 0x0000bc0000077ab9 */ /* 0x000fe20000000800 */
[----:B------:R-:W-:Y:S01]  /*5320*/  F2FP.BF16.PACK_AB R7, R7, R130 ;  /* 0x000000820707723e */ /* 0x000fe200000010ff */
[----:B------:R-:W-:Y:S01]  /*5330*/  STS [R231+0x9480], R58 ;  /* 0x0094803ae7007388 */ /* 0x000fe20000000800 */
[----:B------:R-:W-:Y:S01]  /*5340*/  F2FP.BF16.PACK_AB R10, R10, R120 ;  /* 0x000000780a0a723e */ /* 0x000fe200000010ff */
[----:B------:R-:W-:Y:S01]  /*5350*/  USHF.R.S32.HI UR6, URZ, 0x1f, UR12 ;  /* 0x0000001f3f067899 */ /* 0x000fe2000801140c */
[----:B------:R-:W-:Y:S01]  /*5360*/  F2FP.BF16.PACK_AB R9, R9, R122 ;  /* 0x0000007a0909723e */ /* 0x000fe200000010ff */
[----:B------:R-:W-:Y:S01]  /*5370*/  STS [R0+0x9080], R60 ;  /* 0x0090803c00007388 */ /* 0x000fe20000000800 */
[----:B------:R-:W-:Y:S01]  /*5380*/  F2FP.BF16.PACK_AB R6, R6, R124 ;  /* 0x0000007c0606723e */ /* 0x000fe200000010ff */
[----:B------:R-:W-:Y:S01]  /*5390*/  ULDC.64 UR4, c[0x0][0x340] ;  /* 0x0000d00000047ab9 */ /* 0x000fe20000000a00 */
[----:B------:R-:W-:Y:S01]  /*53a0*/  F2FP.BF16.PACK_AB R5, R5, R126 ;  /* 0x0000007e0505723e */ /* 0x000fe200000010ff */
[----:B------:R-:W-:Y:S01]  /*53b0*/  STS [R0+0x9480], R62 ;  /* 0x0094803e00007388 */ /* 0x000fe20000000800 */
[----:B------:R-:W-:Y:S01]  /*53c0*/  UIMAD UR4, UR6, UR4, URZ ;  /* 0x00000004060472a4 */ /* 0x000fe2000f8e023f */
[----:B------:R-:W-:Y:S02]  /*53d0*/  BSSY B0, `(.L_x_5) ;  /* 0x0000050000007945 */ /* 0x000fe40003800000 */
[----:B------:R-:W-:Y:S01]  /*53e0*/  STS [R231+0xa080], R68 ;  /* 0x00a08044e7007388 */ /* 0x000fe20000000800 */
[----:B------:R-:W-:-:S02]  /*53f0*/  UIMAD UR4, UR12, UR5, UR4 ;  /* 0x000000050c0472a4 */ /* 0x000fc4000f8e0204 */
[----:B-1----:R-:W-:Y:S01]  /*5400*/  UIMAD UR7, UR9, UR8, UR7 ;  /* 0x00000008090772a4 */ /* 0x002fe2000f8e0207 */
[----:B------:R-:W-:Y:S03]  /*5410*/  STS [R231+0xa480], R70 ;  /* 0x00a48046e7007388 */ /* 0x000fe60000000800 */
[----:B------:R-:W-:Y:S01]  /*5420*/  UISETP.LT.AND UP0, UPT, UR7, 0x40, UPT ;  /* 0x000000400700788c */ /* 0x000fe2000bf01270 */
[----:B------:R-:W-:Y:S03]  /*5430*/  STS [R0+0xa080], R80 ;  /* 0x00a0805000007388 */ /* 0x000fe60000000800 */
[----:B------:R-:W-:Y:S01]  /*5440*/  USEL UR7, UR7, 0x40, UP0 ;  /* 0x0000004007077887 */ /* 0x000fe20008000000 */
[----:B------:R-:W-:Y:S04]  /*5450*/  STS [R0+0xa480], R82 ;  /* 0x00a4805200007388 */ /* 0x000fe80000000800 */
[----:B------:R-:W-:Y:S01]  /*5460*/  STS [R231+0xb080], R72 ;  /* 0x00b08048e7007388 */ /* 0x000fe20000000800 */
[----:B------:R-:W-:-:S03]  /*5470*/  ISETP.GE.AND P5, PT, R240, UR7, PT ;  /* 0x00000007f0007c0c */ /* 0x000fc6000bfa6270 */
[----:B------:R-:W-:Y:S04]  /*5480*/  STS [R231+0xb480], R74 ;  /* 0x00b4804ae7007388 */ /* 0x000fe80000000800 */
        /* <DEDUP_REMOVED lines=17> */
[----:B------:R1:W-:Y:S04]  /*55a0*/  STS [R0+0x3480], R13 ;  /* 0x0034800d00007388 */ /* 0x0003e80000000800 */
[----:B------:R2:W-:Y:S04]  /*55b0*/  STS [R231+0x4080], R12 ;  /* 0x0040800ce7007388 */ /* 0x0005e80000000800 */
[----:B------:R-:W-:Y:S04]  /*55c0*/  STS [R231+0x4480], R11 ;  /* 0x0044800be7007388 */ /* 0x000fe80000000800 */
[----:B------:R-:W-:Y:S04]  /*55d0*/  STS [R0+0x4080], R8 ;  /* 0x0040800800007388 */ /* 0x000fe80000000800 */
[----:B------:R-:W-:Y:S04]  /*55e0*/  STS [R0+0x4480], R7 ;  /* 0x0044800700007388 */ /* 0x000fe80000000800 */
[----:B------:R3:W-:Y:S04]  /*55f0*/  STS [R231+0x5080], R10 ;  /* 0x0050800ae7007388 */ /* 0x0007e80000000800 */
[----:B------:R-:W-:Y:S01]  /*5600*/  STS [R231+0x5480], R9 ;  /* 0x00548009e7007388 */ /* 0x000fe20000000800 */
[----:B-1----:R-:W-:-:S03]  /*5610*/  SHF.R.S32.HI R13, RZ, 0x1f, R236 ;  /* 0x0000001fff0d7819 */ /* 0x002fc600000114ec */
[----:B------:R1:W-:Y:S01]  /*5620*/  STS [R0+0x5080], R6 ;  /* 0x0050800600007388 */ /* 0x0003e20000000800 */
[----:B--2---:R-:W-:-:S03]  /*5630*/  IMAD.MOV.U32 R12, RZ, RZ, R236 ;  /* 0x000000ffff0c7224 */ /* 0x004fc600078e00ec */
[----:B------:R2:W-:Y:S04]  /*5640*/  STS [R0+0x5480], R5 ;  /* 0x0054800500007388 */ /* 0x0005e80000000800 */
[----:B------:R-:W-:Y:S06]  /*5650*/  BAR.SYNC.DEFER_BLOCKING 0x1, 0x100 ;  /* 0x0044000000007b1d */ /* 0x000fec0000010000 */
[----:B------:R-:W4:Y:S01]  /*5660*/  S2R R14, SR_CTAID.Y ;  /* 0x00000000000e7919 */ /* 0x000f220000002600 */
[----:B---3--:R-:W-:Y:S01]  /*5670*/  IMAD.U32 R10, RZ, RZ, UR12 ;  /* 0x0000000cff0a7e24 */ /* 0x008fe2000f8e00ff */
[----:B-1----:R-:W-:-:S04]  /*5680*/  LEA.HI R6, R65, R67, RZ, 0x3 ;  /* 0x0000004341067211 */ /* 0x002fc800078f18ff */
[----:B------:R-:W-:Y:S01]  /*5690*/  SHF.R.S32.HI R6, RZ, 0x3, R6 ;  /* 0x00000003ff067819 */ /* 0x000fe20000011406 */
[----:B------:R1:W3:Y:S03]  /*56a0*/  LDS.128 R36, [R230+0x7080] ;  /* 0x00708000e6247984 */ /* 0x0002e60000000c00 */
[----:B------:R-:W-:Y:S01]  /*56b0*/  SHF.R.S32.HI R7, RZ, 0x1f, R6 ;  /* 0x0000001fff077819 */ /* 0x000fe20000011406 */
[----:B------:R1:W1:Y:S01]  /*56c0*/  LDS.128 R32, [R230+0x9080] ;  /* 0x00908000e6207984 */ /* 0x0002620000000c00 */
[----:B----4-:R-:W-:Y:S01]  /*56d0*/  SHF.R.S32.HI R15, RZ, 0x1f, R14 ;  /* 0x0000001fff0f7819 */ /* 0x010fe2000001140e */
[----:B------:R-:W-:Y:S02]  /*56e0*/  IMAD.WIDE.U32 R2, R14, c[0x0][0x338], R12 ;  /* 0x0000ce000e027a25 */ /* 0x000fe400078e000c */
[----:B------:R4:W1:Y:S02]  /*56f0*/  LDS.128 R28, [R230+0xb080] ;  /* 0x00b08000e61c7984 */ /* 0x0008640000000c00 */
[----:B--2---:R-:W-:-:S02]  /*5700*/  IMAD R0, R15, c[0x0][0x338], RZ ;  /* 0x0000ce000f007a24 */ /* 0x004fc400078e02ff */
[----:B------:R4:W2:Y:S01]  /*5710*/  LDS.128 R48, [R230+0x80] ;  /* 0x00008000e6307984 */ /* 0x0008a20000000c00 */
[----:B------:R-:W-:-:S03]  /*5720*/  IMAD.WIDE R6, R252, 0x40, R6 ;  /* 0x00000040fc067825 */ /* 0x000fc600078e0206 */
[----:B------:R4:W1:Y:S01]  /*5730*/  LDS.128 R44, [R230+0x2080] ;  /* 0x00208000e62c7984 */ /* 0x0008620000000c00 */
[----:B------:R-:W-:-:S03]  /*5740*/  IMAD R0, R14, c[0x0][0x33c], R0 ;  /* 0x0000cf000e007a24 */ /* 0x000fc600078e0200 */
[----:B------:R4:W1:Y:S01]  /*5750*/  LDS.128 R40, [R230+0x4080] ;  /* 0x00408000e6287984 */ /* 0x0008620000000c00 */
[----:B------:R-:W-:-:S03]  /*5760*/  IMAD.IADD R3, R3, 0x1, R0 ;  /* 0x0000000103037824 */ /* 0x000fc600078e0200 */
[----:B------:R4:W1:Y:S01]  /*5770*/  LDS.128 R60, [R230+0x1080] ;  /* 0x00108000e63c7984 */ /* 0x0008620000000c00 */
[----:B------:R-:W-:-:S03]  /*5780*/  IMAD.WIDE.U32 R10, R10, c[0x0][0x340], R2 ;  /* 0x0000d0000a0a7a25 */ /* 0x000fc600078e0002 */
[----:B------:R4:W1:Y:S02]  /*5790*/  LDS.128 R56, [R230+0x3080] ;  /* 0x00308000e6387984 */ /* 0x0008640000000c00 */
[----:B------:R-:W-:Y:S02]  /*57a0*/  IADD3 R3, R11, UR4, RZ ;  /* 0x000000040b037c10 */ /* 0x000fe4000fffe0ff */
[----:B------:R4:W1:Y:S01]  /*57b0*/  LDS.128 R52, [R230+0x5080] ;  /* 0x00508000e6347984 */ /* 0x0008620000000c00 */
[----:B------:R-:W-:Y:S05]  /*57c0*/  @P5 BRA `(.L_x_6) ;  /* 0x0000010000005947 */ /* 0x000fea0003800000 */
[----:B------:R-:W-:Y:S01]  /*57d0*/  ISETP.GE.AND P0, PT, R236, c[0x0][0x324], PT ;  /* 0x0000c900ec007a0c */ /* 0x000fe20003f06270 */
[----:B------:R-:W5:Y:S01]  /*57e0*/  LDS.128 R24, [R230+0x8080] ;  /* 0x00808000e6187984 */ /* 0x000f620000000c00 */
[----:B------:R-:W-:Y:S01]  /*57f0*/  IMAD R0, R7, c[0x0][0x330], RZ ;  /* 0x0000cc0007007a24 */ /* 0x000fe200078e02ff */
[----:B------:R-:W-:Y:S01]  /*5800*/  ISETP.GE.AND P3, PT, R235, c[0x0][0x324], PT ;  /* 0x0000c900eb007a0c */ /* 0x000fe20003f66270 */
[----:B------:R-:W-:Y:S01]  /*5810*/  IMAD.MOV.U32 R2, RZ, RZ, R10 ;  /* 0x000000ffff027224 */ /* 0x000fe200078e000a */
[----:B------:R-:W4:Y:S01]  /*5820*/  LDS.128 R20, [R230+0xa080] ;  /* 0x00a08000e6147984 */ /* 0x000f220000000c00 */
[----:B------:R-:W-:Y:S01]  /*5830*/  IMAD R0, R6, c[0x0][0x334], R0 ;  /* 0x0000cd0006007a24 */ /* 0x000fe200078e0200 */
[----:B------:R-:W-:Y:S01]  /*5840*/  ISETP.GE.AND P2, PT, R244, c[0x0][0x324], PT ;  /* 0x0000c900f4007a0c */ /* 0x000fe20003f46270 */
[----:B------:R-:W-:-:S04]  /*5850*/  IMAD.WIDE.U32 R8, R6, c[0x0][0x330], R2 ;  /* 0x0000cc0006087a25 */ /* 0x000fc800078e0002 */
[----:B------:R-:W-:Y:S01]  /*5860*/  IMAD.IADD R0, R9, 0x1, R0 ;  /* 0x0000000109007824 */ /* 0x000fe200078e0200 */
[----:B------:R-:W3:Y:S01]  /*5870*/  @!P0 LDS.128 R16, [R230+0x6080] ;  /* 0x00608000e6108984 */ /* 0x000ee20000000c00 */
[----:B------:R-:W-:-:S04]  /*5880*/  LEA R4, P1, R8, c[0x0][0x318], 0x1 ;  /* 0x0000c60008047a11 */ /* 0x000fc800078208ff */
[----:B------:R-:W-:-:S05]  /*5890*/  LEA.HI.X R5, R8, c[0x0][0x31c], R0, 0x1, P1 ;  /* 0x0000c70008057a11 */ /* 0x000fca00008f0c00 */
[----:B-----5:R2:W-:Y:S04]  /*58a0*/  @!P3 STG.E.128 [R4.64+0x80], R24 ;  /* 0x000080180400b986 */ /* 0x0205e8000c101d18 */
[----:B----4-:R2:W-:Y:S04]  /*58b0*/  @!P2 STG.E.128 [R4.64+0x100], R20 ;  /* 0x000100140400a986 */ /* 0x0105e8000c101d18 */
[----:B---3--:R2:W-:Y:S02]  /*58c0*/  @!P0 STG.E.128 [R4.64], R16 ;  /* 0x0000001004008986 */ /* 0x0085e4000c101d18 */
.L_x_6:
[----:B------:R-:W-:Y:S05]  /*58d0*/  BSYNC B0 ;  /* 0x0000000000007941 */ /* 0x000fea0003800000 */
.L_x_5:
[----:B------:R-:W-:Y:S01]  /*58e0*/  IADD3 R0, R240, 0x20, RZ ;  /* 0x00000020f0007810 */ /* 0x000fe20007ffe0ff */
[----:B------:R-:W-:Y:S03]  /*58f0*/  BSSY B0, `(.L_x_7) ;  /* 0x0000012000007945 */ /* 0x000fe60003800000 */
[----:B------:R-:W-:-:S13]  /*5900*/  ISETP.GE.AND P4, PT, R0, UR7, PT ;  /* 0x0000000700007c0c */ /* 0x000fda000bf86270 */
[----:B------:R-:W-:Y:S05]  /*5910*/  @P4 BRA `(.L_x_8) ;  /* 0x000000f000004947 */ /* 0x000fea0003800000 */
[----:B------:R-:W-:Y:S02]  /*5920*/  IADD3 R0, P0, R6, 0x20, RZ ;  /* 0x0000002006007810 */ /* 0x000fe40007f1e0ff */
[----:B------:R-:W-:Y:S02]  /*5930*/  ISETP.GE.AND P2, PT, R236, c[0x0][0x324], PT ;  /* 0x0000c900ec007a0c */ /* 0x000fe40003f46270 */
[----:B------:R-:W-:Y:S01]  /*5940*/  ISETP.GE.AND P1, PT, R235, c[0x0][0x324], PT ;  /* 0x0000c900eb007a0c */ /* 0x000fe20003f26270 */
[----:B------:R-:W-:Y:S01]  /*5950*/  IMAD.X R2, RZ, RZ, R7, P0 ;  /* 0x000000ffff027224 */ /* 0x000fe200000e0607 */
[----:B------:R-:W-:-:S03]  /*5960*/  ISETP.GE.AND P0, PT, R244, c[0x0][0x324], PT ;  /* 0x0000c900f4007a0c */ /* 0x000fc60003f06270 */
[----:B------:R-:W-:Y:S02]  /*5970*/  IMAD R8, R2, c[0x0][0x330], RZ ;  /* 0x0000cc0002087a24 */ /* 0x000fe400078e02ff */
[----:B------:R-:W-:-:S04]  /*5980*/  IMAD.MOV.U32 R2, RZ, RZ, R10 ;  /* 0x000000ffff027224 */ /* 0x000fc800078e000a */
[----:B--2---:R-:W-:-:S04]  /*5990*/  IMAD.WIDE.U32 R4, R0, c[0x0][0x330], R2 ;  /* 0x0000cc0000047a25 */ /* 0x004fc800078e0002 */
[----:B------:R-:W-:Y:S01]  /*59a0*/  IMAD R0, R0, c[0x0][0x334], R8 ;  /* 0x0000cd0000007a24 */ /* 0x000fe200078e0208 */
[----:B------:R-:W-:-:S03]  /*59b0*/  LEA R2, P3, R4, c[0x0][0x318], 0x1 ;  /* 0x0000c60004027a11 */ /* 0x000fc600078608ff */
[----:B------:R-:W-:-:S05]  /*59c0*/  IMAD.IADD R0, R5, 0x1, R0 ;  /* 0x0000000105007824 */ /* 0x000fca00078e0200 */
[----:B------:R-:W-:-:S05]  /*59d0*/  LEA.HI.X R3, R4, c[0x0][0x31c], R0, 0x1, P3 ;  /* 0x0000c70004037a11 */ /* 0x000fca00018f0c00 */
[----:B---3--:R2:W-:Y:S04]  /*59e0*/  @!P2 STG.E.128 [R2.64], R36 ;  /* 0x000000240200a986 */ /* 0x0085e8000c101d18 */
[----:B-1----:R2:W-:Y:S04]  /*59f0*/  @!P1 STG.E.128 [R2.64+0x80], R32 ;  /* 0x0000802002009986 */ /* 0x0025e8000c101d18 */
[----:B------:R2:W-:Y:S02]  /*5a00*/  @!P0 STG.E.128 [R2.64+0x100], R28 ;  /* 0x0001001c02008986 */ /* 0x0005e4000c101d18 */
.L_x_8:
[----:B------:R-:W-:Y:S05]  /*5a10*/  BSYNC B0 ;  /* 0x0000000000007941 */ /* 0x000fea0003800000 */
.L_x_7:
[----:B------:R-:W-:Y:S01]  /*5a20*/  IMAD R0, R15, c[0x0][0x308], RZ ;  /* 0x0000c2000f007a24 */ /* 0x000fe200078e02ff */
[----:B------:R-:W-:Y:S01]  /*5a30*/  ULDC.64 UR4, c[0x0][0x310] ;  /* 0x0000c40000047ab9 */ /* 0x000fe20000000a00 */
[C---:B--2---:R-:W-:Y:S01]  /*5a40*/  IMAD.WIDE.U32 R2, R14.reuse, c[0x0][0x308], R12 ;  /* 0x0000c2000e027a25 */ /* 0x044fe200078e000c */
[----:B------:R-:W-:Y:S01]  /*5a50*/  UIMAD UR4, UR6, UR4, URZ ;  /* 0x00000004060472a4 */ /* 0x000fe2000f8e023f */
[----:B------:R-:W-:Y:S02]  /*5a60*/  BSSY B0, `(.L_x_9) ;  /* 0x0000015000007945 */ /* 0x000fe40003800000 */
[----:B------:R-:W-:Y:S01]  /*5a70*/  IMAD R0, R14, c[0x0][0x30c], R0 ;  /* 0x0000c3000e007a24 */ /* 0x000fe200078e0200 */
[----:B------:R-:W-:-:S04]  /*5a80*/  UIMAD UR4, UR12, UR5, UR4 ;  /* 0x000000050c0472a4 */ /* 0x000fc8000f8e0204 */
[----:B------:R-:W-:Y:S02]  /*5a90*/  IADD3 R3, R3, R0, RZ ;  /* 0x0000000003037210 */ /* 0x000fe40007ffe0ff */
[----:B------:R-:W-:-:S05]  /*5aa0*/  MOV R0, UR12 ;  /* 0x0000000c00007c02 */ /* 0x000fca0008000f00 */
[----:B------:R-:W-:-:S05]  /*5ab0*/  IMAD.WIDE.U32 R10, R0, c[0x0][0x310], R2 ;  /* 0x0000c400000a7a25 */ /* 0x000fca00078e0002 */
[----:B------:R-:W-:Y:S01]  /*5ac0*/  IADD3 R3, R11, UR4, RZ ;  /* 0x000000040b037c10 */ /* 0x000fe2000fffe0ff */
[----:B------:R-:W-:Y:S05]  /*5ad0*/  @P5 BRA `(.L_x_10) ;  /* 0x000000d000005947 */ /* 0x000fea0003800000 */
[----:B------:R-:W-:Y:S01]  /*5ae0*/  IMAD R0, R7, c[0x0][0x300], RZ ;  /* 0x0000c00007007a24 */ /* 0x000fe200078e02ff */
[----:B------:R-:W-:Y:S01]  /*5af0*/  ISETP.GE.AND P3, PT, R236, c[0x0][0x2f4], PT ;  /* 0x0000bd00ec007a0c */ /* 0x000fe20003f66270 */
[----:B------:R-:W-:Y:S01]  /*5b00*/  IMAD.MOV.U32 R2, RZ, RZ, R10 ;  /* 0x000000ffff027224 */ /* 0x000fe200078e000a */
[----:B------:R-:W-:Y:S01]  /*5b10*/  ISETP.GE.AND P2, PT, R235, c[0x0][0x2f4], PT ;  /* 0x0000bd00eb007a0c */ /* 0x000fe20003f46270 */
[----:B------:R-:W-:Y:S01]  /*5b20*/  IMAD R0, R6, c[0x0][0x304], R0 ;  /* 0x0000c10006007a24 */ /* 0x000fe200078e0200 */
[----:B------:R-:W-:Y:S01]  /*5b30*/  ISETP.GE.AND P1, PT, R244, c[0x0][0x2f4], PT ;  /* 0x0000bd00f4007a0c */ /* 0x000fe20003f26270 */
[----:B------:R-:W-:-:S04]  /*5b40*/  IMAD.WIDE.U32 R8, R6, c[0x0][0x300], R2 ;  /* 0x0000c00006087a25 */ /* 0x000fc800078e0002 */
[----:B------:R-:W-:Y:S01]  /*5b50*/  IMAD.IADD R0, R9, 0x1, R0 ;  /* 0x0000000109007824 */ /* 0x000fe200078e0200 */
[----:B------:R-:W-:-:S04]  /*5b60*/  LEA R4, P0, R8, c[0x0][0x2e8], 0x1 ;  /* 0x0000ba0008047a11 */ /* 0x000fc800078008ff */
[----:B------:R-:W-:-:S05]  /*5b70*/  LEA.HI.X R5, R8, c[0x0][0x2ec], R0, 0x1, P0 ;  /* 0x0000bb0008057a11 */ /* 0x000fca00000f0c00 */
[----:B------:R2:W-:Y:S04]  /*5b80*/  @!P3 STG.E.128 [R4.64], R48 ;  /* 0x000000300400b986 */ /* 0x0005e8000c101d18 */
[----:B-1----:R2:W-:Y:S04]  /*5b90*/  @!P2 STG.E.128 [R4.64+0x80], R44 ;  /* 0x0000802c0400a986 */ /* 0x0025e8000c101d18 */
[----:B------:R2:W-:Y:S02]  /*5ba0*/  @!P1 STG.E.128 [R4.64+0x100], R40 ;  /* 0x0001002804009986 */ /* 0x0005e4000c101d18 */
.L_x_10:
[----:B------:R-:W-:Y:S05]  /*5bb0*/  BSYNC B0 ;  /* 0x0000000000007941 */ /* 0x000fea0003800000 */
.L_x_9:
[----:B------:R-:W-:Y:S05]  /*5bc0*/  @P4 EXIT ;  /* 0x000000000000494d */ /* 0x000fea0003800000 */
[----:B------:R-:W-:Y:S01]  /*5bd0*/  IADD3 R6, P0, R6, 0x20, RZ ;  /* 0x0000002006067810 */ /* 0x000fe20007f1e0ff */
[----:B------:R-:W-:Y:S01]  /*5be0*/  IMAD.MOV.U32 R2, RZ, RZ, R10 ;  /* 0x000000ffff027224 */ /* 0x000fe200078e000a */
[----:B------:R-:W-:-:S03]  /*5bf0*/  ISETP.GE.AND P1, PT, R236, c[0x0][0x2f4], PT ;  /* 0x0000bd00ec007a0c */ /* 0x000fc60003f26270 */
[----:B------:R-:W-:Y:S01]  /*5c00*/  IMAD.X R0, RZ, RZ, R7, P0 ;  /* 0x000000ffff007224 */ /* 0x000fe200000e0607 */
[----:B------:R-:W-:Y:S01]  /*5c10*/  ISETP.GE.AND P0, PT, R235, c[0x0][0x2f4], PT ;  /* 0x0000bd00eb007a0c */ /* 0x000fe20003f06270 */
[----:B--2---:R-:W-:-:S04]  /*5c20*/  IMAD.WIDE.U32 R4, R6, c[0x0][0x300], R2 ;  /* 0x0000c00006047a25 */ /* 0x004fc800078e0002 */
[----:B------:R-:W-:Y:S01]  /*5c30*/  IMAD R0, R0, c[0x0][0x300], RZ ;  /* 0x0000c00000007a24 */ /* 0x000fe200078e02ff */
[----:B------:R-:W-:-:S03]  /*5c40*/  LEA R2, P2, R4, c[0x0][0x2e8], 0x1 ;  /* 0x0000ba0004027a11 */ /* 0x000fc600078408ff */
[----:B------:R-:W-:-:S04]  /*5c50*/  IMAD R0, R6, c[0x0][0x304], R0 ;  /* 0x0000c10006007a24 */ /* 0x000fc800078e0200 */
[----:B------:R-:W-:-:S05]  /*5c60*/  IMAD.IADD R0, R5, 0x1, R0 ;  /* 0x0000000105007824 */ /* 0x000fca00078e0200 */
[----:B------:R-:W-:-:S05]  /*5c70*/  LEA.HI.X R3, R4, c[0x0][0x2ec], R0, 0x1, P2 ;  /* 0x0000bb0004037a11 */ /* 0x000fca00010f0c00 */
[----:B-1----:R1:W-:Y:S01]  /*5c80*/  @!P0 STG.E.128 [R2.64+0x80], R56 ;  /* 0x0000803802008986 */ /* 0x0023e2000c101d18 */
[----:B------:R-:W-:-:S03]  /*5c90*/  ISETP.GE.AND P0, PT, R244, c[0x0][0x2f4], PT ;  /* 0x0000bd00f4007a0c */ /* 0x000fc60003f06270 */
[----:B------:R1:W-:Y:S10]  /*5ca0*/  @!P1 STG.E.128 [R2.64], R60 ;  /* 0x0000003c02009986 */ /* 0x0003f4000c101d18 */
[----:B------:R-:W-:Y:S05]  /*5cb0*/  @P0 EXIT ;  /* 0x000000000000094d */ /* 0x000fea0003800000 */
[----:B------:R-:W-:Y:S01]  /*5cc0*/  STG.E.128 [R2.64+0x100], R52 ;  /* 0x0001003402007986 */ /* 0x000fe2000c101d18 */
[----:B------:R-:W-:Y:S05]  /*5cd0*/  EXIT ;  /* 0x000000000000794d */ /* 0x000fea0003800000 */
.L_x_11:
[----:B------:R-:W-:-:S00]  /*5ce0*/  BRA `(.L_x_11) ;  /* 0xfffffff000007947 */ /* 0x000fc0000383ffff */
[----:B------:R-:W-:-:S00]  /*5cf0*/  NOP ;  /* 0x0000000000007918 */ /* 0x000fc00000000000 */
        /* <DEDUP_REMOVED lines=8> */
.L_x_1371:


//--------------------- .text._ZN7cutlass13device_kernelIN5flash19enable_sm80_to_sm89INS1_16FlashAttnBwdSm80INS1_25CollectiveMainloopBwdSm80ILi1ELi1EN4cute5tupleIJNS5_1CILi64EEES8_NS7_ILi192EEEEEENS_10bfloat16_tEfNS_4arch4Sm80ELb0ELb0ELb0ELb0ELb1ELb0ELb0ELb0ELi2ELi2ELi2ELi2ELb1EEENS1_21CollectiveEpilogueBwdISA_SB_SD_Li256ELb0ELb0ELi4EEENS1_19SingleTileSchedulerILb0ELb0ELb0ELi64EEEEEEEEEvNT_6ParamsE --------------------------
	.section	.text._ZN7cutlass13device_kernelIN5flash19enable_sm80_to_sm89INS1_16FlashAttnBwdSm80INS1_25CollectiveMainloopBwdSm80ILi1ELi1EN4cute5tupleIJNS5_1CILi64EEES8_NS7_ILi192EEEEEENS_10bfloat16_tEfNS_4arch4Sm80ELb0ELb0ELb0ELb0ELb1ELb0ELb0ELb0ELi2ELi2ELi2ELi2ELb1EEENS1_21CollectiveEpilogueBwdISA_SB_SD_Li256ELb0ELb0ELi4EEENS1_19SingleTileSchedulerILb0ELb0ELb0ELi64EEEEEEEEEvNT_6ParamsE,"ax",@progbits
	.sectioninfo	@"SHI_REGISTERS=255"
	.align	128
.text._ZN7cutlass13device_kernelIN5flash19enable_sm80_to_sm89INS1_16FlashAttnBwdSm80INS1_25CollectiveMainloopBwdSm80ILi1ELi1EN4cute5tupleIJNS5_1CILi64EEES8_NS7_ILi192EEEEEENS_10bfloat16_tEfNS_4arch4Sm80ELb0ELb0ELb0ELb0ELb1ELb0ELb0ELb0ELi2ELi2ELi2ELi2ELb1EEENS1_21CollectiveEpilogueBwdISA_SB_SD_Li256ELb0ELb0ELi4EEENS1_19SingleTileSchedulerILb0ELb0ELb0ELi64EEEEEEEEEvNT_6ParamsE:
        .type           _ZN7cutlass13device_kernelIN5flash19enable_sm80_to_sm89INS1_16FlashAttnBwdSm80INS1_25CollectiveMainloopBwdSm80ILi1ELi1EN4cute5tupleIJNS5_1CILi64EEES8_NS7_ILi192EEEEEENS_10bfloat16_tEfNS_4arch4Sm80ELb0ELb0ELb0ELb0ELb1ELb0ELb0ELb0ELi2ELi2ELi2ELi2ELb1EEENS1_21CollectiveEpilogueBwdISA_SB_SD_Li256ELb0ELb0ELi4EEENS1_19SingleTileSchedulerILb0ELb0ELb0ELi64EEEEEEEEEvNT_6ParamsE,@function
        .size           _ZN7cutlass13device_kernelIN5flash19enable_sm80_to_sm89INS1_16FlashAttnBwdSm80INS1_25CollectiveMainloopBwdSm80ILi1ELi1EN4cute5tupleIJNS5_1CILi64EEES8_NS7_ILi192EEEEEENS_10bfloat16_tEfNS_4arch4Sm80ELb0ELb0ELb0ELb0ELb1ELb0ELb0ELb0ELi2ELi2ELi2ELi2ELb1EEENS1_21CollectiveEpilogueBwdISA_SB_SD_Li256ELb0ELb0ELi4EEENS1_19SingleTileSchedulerILb0ELb0ELb0ELi64EEEEEEEEEvNT_6ParamsE,(.L_x_1372 - _ZN7cutlass13device_kernelIN5flash19enable_sm80_to_sm89INS1_16FlashAttnBwdSm80INS1_25CollectiveMainloopBwdSm80ILi1ELi1EN4cute5tupleIJNS5_1CILi64EEES8_NS7_ILi192EEEEEENS_10bfloat16_tEfNS_4arch4Sm80ELb0ELb0ELb0ELb0ELb1ELb0ELb0ELb0ELi2ELi2ELi2ELi2ELb1EEENS1_21CollectiveEpilogueBwdISA_SB_SD_Li256ELb0ELb0ELi4EEENS1_19SingleTileSchedulerILb0ELb0ELb0ELi64EEEEEEEEEvNT_6ParamsE)
        .other          _ZN7cutlass13device_kernelIN5flash19enable_sm80_to_sm89INS1_16FlashAttnBwdSm80INS1_25CollectiveMainloopBwdSm80ILi1ELi1EN4cute5tupleIJNS5_1CILi64EEES8_NS7_ILi192EEEEEENS_10bfloat16_tEfNS_4arch4Sm80ELb0ELb0ELb0ELb0ELb1ELb0ELb0ELb0ELi2ELi2ELi2ELi2ELb1EEENS1_21CollectiveEpilogueBwdISA_SB_SD_Li256ELb0ELb0ELi4EEENS1_19SingleTileSchedulerILb0ELb0ELb0ELi64EEEEEEEEEvNT_6ParamsE,@"STO_CUDA_ENTRY STV_DEFAULT"
_ZN7cutlass13device_kernelIN5flash19enable_sm80_to_sm89INS1_16FlashAttnBwdSm80INS1_25CollectiveMainloopBwdSm80ILi1ELi1EN4cute5tupleIJNS5_1CILi64EEES8_NS7_ILi192EEEEEENS_10bfloat16_tEfNS_4arch4Sm80ELb0ELb0ELb0ELb0ELb1ELb0ELb0ELb0ELi2ELi2ELi2ELi2ELb1EEENS1_21CollectiveEpilogueBwdISA_SB_SD_Li256ELb0ELb0ELi4EEENS1_19SingleTileSchedulerILb0ELb0ELb0ELi64EEEEEEEEEvNT_6ParamsE:
        /* <DEDUP_REMOVED lines=401> */
.L_x_12:
        /* <DEDUP_REMOVED lines=96> */
.L_x_16:
        /* <DEDUP_REMOVED lines=444> */
.L_x_14:
        /* <DEDUP_REMOVED lines=145> */
.L_x_15:
        /* <DEDUP_REMOVED lines=118> */
.L_x_13:
        /* <DEDUP_REMOVED lines=217> */
.L_x_18:
[----:B------:R-:W-:Y:S05]  /*58d0*/  BSYNC B0 ;  /* 0x0000000000007941 */ /* 0x000fea0003800000 */
.L_x_17:
        /* <DEDUP_REMOVED lines=19> */
.L_x_20:
[----:B------:R-:W-:Y:S05]  /*5a10*/  BSYNC B0 ;  /* 0x0000000000007941 */ /* 0x000fea0003800000 */
.L_x_19:
        /* <DEDUP_REMOVED lines=25> */
.L_x_22:
[----:B------:R-:W-:Y:S05]  /*5bb0*/  BSYNC B0 ;  /* 0x0000000000007941 */ /* 0x000fea0003800000 */
.L_x_21:
        /* <DEDUP_REMOVED lines=18> */
.L_x_23:
        /* <DEDUP_REMOVED lines=10> */
.L_x_1372:


//--------------------- .text._ZN7cutlass13device_kernelIN5flash19enable_sm80_to_sm89INS1_16FlashAttnBwdSm80INS1_25CollectiveMainloopBwdSm80ILi1ELi1EN4cute5tupleIJNS5_1CILi64EEES8_NS7_ILi192EEEEEENS_10bfloat16_tEfNS_4arch4Sm80ELb0ELb0ELb0ELb0ELb0ELb0ELb0ELb0ELi2ELi2ELi2ELi2ELb1EEENS1_24CollectiveEpilogueBwdGQAISA_fSD_Li256ELb0ELb0EEENS1_19SingleTileSchedulerILb0ELb0ELb0ELi64EEEEEEEEEvNT_6ParamsE --------------------------
	.section	.text._ZN7cutlass13device_kernelIN5flash19enable_sm80_to_sm89INS1_16FlashAttnBwdSm80INS1_25CollectiveMainloopBwdSm80ILi1ELi1EN4cute5tupleIJNS5_1CILi64EEES8_NS7_ILi192EEEEEENS_10bfloat16_tEfNS_4arch4Sm80ELb0ELb0ELb0ELb0ELb0ELb0ELb0ELb0ELi2ELi2ELi2ELi2ELb1EEENS1_24CollectiveEpilogueBwdGQAISA_fSD_Li256ELb0ELb0EEENS1_19SingleTileSchedulerILb0ELb0ELb0ELi64EEEEEEEEEvNT_6ParamsE,"ax",@progbits
	.sectioninfo	@"SHI_REGISTERS=255"
	.align	128
.text._ZN7cutlass13device_kernelIN5flash19enable_sm80_to_sm89INS1_16FlashAttnBwdSm80INS1_25CollectiveMainloopBwdSm80ILi1ELi1EN4cute5tupleIJNS5_1CILi64EEES8_NS7_ILi192EEEEEENS_10bfloat16_tEfNS_4arch4Sm80ELb0ELb0ELb0ELb0ELb0ELb0ELb0ELb0ELi2ELi2ELi2ELi2ELb1EEENS1_24CollectiveEpilogueBwdGQAISA_fSD_Li256ELb0ELb0EEENS1_19SingleTileSchedulerILb0ELb0ELb0ELi64EEEEEEEEEvNT_6ParamsE:
        .type           _ZN7cutlass13device_kernelIN5flash19enable_sm80_to_sm89INS1_16FlashAttnBwdSm80INS1_25CollectiveMainloopBwdSm80ILi1ELi1EN4cute5tupleIJNS5_1CILi64EEES8_NS7_ILi192EEEEEENS_10bfloat16_tEfNS_4arch4Sm80ELb0ELb0ELb0ELb0ELb0ELb0ELb0ELb0ELi2ELi2ELi2ELi2ELb1EEENS1_24CollectiveEpilogueBwdGQAISA_fSD_Li256ELb0ELb0EEENS1_19SingleTileSchedulerILb0ELb0ELb0ELi64EEEEEEEEEvNT_6ParamsE,@function
        .size           _ZN7cutlass13device_kernelIN5flash19enable_sm80_to_sm89INS1_16FlashAttnBwdSm80INS1_25CollectiveMainloopBwdSm80ILi1ELi1EN4cute5tupleIJNS5_1CILi64EEES8_NS7_ILi192EEEEEENS_10bfloat16_tEfNS_4arch4Sm80ELb0ELb0ELb0ELb0ELb0ELb0ELb0ELb0ELi2ELi2ELi2ELi2ELb1EEENS1_24CollectiveEpilogueBwdGQAISA_fSD_Li256ELb0ELb0EEENS1_19SingleTileSchedulerILb0ELb0ELb0ELi64EEEEEEEEEvNT_6ParamsE,(.L_x_1373 - _ZN7cutlass13device_kernelIN5flash19enable_sm80_to_sm89INS1_16FlashAttnBwdSm80INS1_25CollectiveMainloopBwdSm80ILi1ELi1EN4cute5tupleIJNS5_1CILi64EEES8_NS7_ILi192EEEEEENS_10bfloat16_tEfNS_4arch4Sm80ELb0ELb0ELb0ELb0ELb0ELb0ELb0ELb0ELi2ELi2ELi2ELi2ELb1EEENS1_24CollectiveEpilogueBwdGQAISA_fSD_Li256ELb0ELb0EEENS1_19SingleTileSchedulerILb0ELb0ELb0ELi64EEEEEEEEEvNT_6ParamsE)
        .other          _ZN7cutlass13device_kernelIN5flash19enable_sm80_to_sm89INS1_16FlashAttnBwdSm80INS1_25CollectiveMainloopBwdSm80ILi1ELi1EN4cute5tupleIJNS5_1CILi64EEES8_NS7_ILi192EEEEEENS_10bfloat16_tEfNS_4arch4Sm80ELb0ELb0ELb0ELb0ELb0ELb0ELb0ELb0ELi2ELi2ELi2ELi2ELb1EEENS1_24CollectiveEpilogueBwdGQAISA_fSD_Li256ELb0ELb0EEENS1_19SingleTileSchedulerILb0ELb0ELb0ELi64EEEEEEEEEvNT_6ParamsE,@"STO_CUDA_ENTRY STV_DEFAULT"
_ZN7cutlass13device_kernelIN5flash19enable_sm80_to_sm89INS1_16FlashAttnBwdSm80INS1_25CollectiveMainloopBwdSm80ILi1ELi1EN4cute5tupleIJNS5_1CILi64EEES8_NS7_ILi192EEEEEENS_10bfloat16_tEfNS_4arch4Sm80ELb0ELb0ELb0ELb0ELb0ELb0ELb0ELb0ELi2ELi2ELi2ELi2ELb1EEENS1_24CollectiveEpilogueBwdGQAISA_fSD_Li256ELb0ELb0EEENS1_19SingleTileSchedulerILb0ELb0ELb0ELi64EEEEEEEEEvNT_6ParamsE:
[----:B------:R-:W-:Y:S02]  /*0000*/  MOV R1, c[0x0][0x28] ;  /* 0x00000a0000017a02 */ /* 0x000fe40000000f00 */
[----:B------:R-:W1:Y:S02]  /*0010*/  S2UR UR9, SR_CTAID.Z ;  /* 0x00000000000979c3 */ /* 0x000e640000002700 */
        /* <DEDUP_REMOVED lines=11> */
[----:B------:R-:W-:Y:S01]  /*00d0*/  ULDC.64 UR16, c[0x0][0x118] ;  /* 0x0000460000107ab9 */ /* 0x000fe20000000a00 */
[----:B------:R-:W-:Y:S01]  /*00e0*/  LOP3.LUT R233, R233, 0xfffffff7, RZ, 0xc0, !PT ;  /* 0xfffffff7e9e97812 */ /* 0x000fe200078ec0ff */
[----:B------:R-:W-:Y:S01]  /*00f0*/  UIMAD UR6, UR9, UR5, UR4 ;  /* 0x00000005090672a4 */ /* 0x000fe2000f8e0204 */
[----:B------:R-:W-:Y:S01]  /*0100*/  CS2R R126, SRZ ;  /* 0x00000000007e7805 */ /* 0x000fe2000001ff00 */
[----:B------:R-:W-:Y:S01]  /*0110*/  UMOV UR19, 0x6 ;  /* 0x0000000600137882 */ /* 0x000fe20000000000 */
[----:B------:R-:W-:Y:S01]  /*0120*/  CS2R R124, SRZ ;  /* 0x00000000007c7805 */ /* 0x000fe2000001ff00 */
[----:B------:R-:W-:Y:S01]  /*0130*/  ULDC.64 UR4, c[0x0][0x1b8] ;  /* 0x00006e0000047ab9 */ /* 0x000fe20000000a00 */
[----:B------:R-:W-:Y:S01]  /*0140*/  CS2R R130, SRZ ;  /* 0x0000000000827805 */ /* 0x000fe2000001ff00 */
[----:B------:R-:W-:Y:S01]  /*0150*/  UIMAD UR4, UR18, UR4, URZ ;  /* 0x00000004120472a4 */ /* 0x000fe2000f8e023f */
[----:B------:R-:W-:Y:S01]  /*0160*/  CS2R R128, SRZ ;  /* 0x0000000000807805 */ /* 0x000fe2000001ff00 */
[----:B------:R-:W-:Y:S01]  /*0170*/  ULDC UR20, c[0x0][0x168] ;  /* 0x00005a0000147ab9 */ /* 0x000fe20000000800 */
[----:B------:R-:W-:Y:S01]  /*0180*/  CS2R R122, SRZ ;  /* 0x00000000007a7805 */ /* 0x000fe2000001ff00 */
[----:B------:R-:W-:Y:S01]  /*0190*/  UIMAD UR4, UR9, UR5, UR4 ;  /* 0x00000005090472a4 */ /* 0x000fe2000f8e0204 */
[----:B------:R-:W-:Y:S01]  /*01a0*/  CS2R R120, SRZ ;  /* 0x0000000000787805 */ /* 0x000fe2000001ff00 */
[----:B------:R-:W-:Y:S01]  /*01b0*/  UISETP.GE.AND UP0, UPT, UR20, 0x1, UPT ;  /* 0x000000011400788c */ /* 0x000fe2000bf06270 */
[----:B-1----:R-:W-:Y:S01]  /*01c0*/  SHF.R.S32.HI R13, RZ, 0x1f, R234 ;  /* 0x0000001fff0d7819 */ /* 0x002fe200000114ea */
[----:B------:R-:W-:Y:S01]  /*01d0*/  IMAD.SHL.U32 R246, R234, 0x4, RZ ;  /* 0x00000004eaf67824 */ /* 0x000fe200078e00ff */
[----:B------:R-:W-:Y:S01]  /*01e0*/  CS2R R118, SRZ ;  /* 0x0000000000767805 */ /* 0x000fe2000001ff00 */
[----:B------:R-:W-:Y:S01]  /*01f0*/  CS2R R116, SRZ ;  /* 0x0000000000747805 */ /* 0x000fe2000001ff00 */
[-C--:B------:R-:W-:Y:S01]  /*0200*/  LEA.HI R7, R13, R234.reuse, RZ, 0x3 ;  /* 0x000000ea0d077211 */ /* 0x080fe200078f18ff */
[----:B--2---:R-:W-:Y:S01]  /*0210*/  @P0 IMAD.HI.U32 R0, R9, c[0x0][0x24c], RZ ;  /* 0x0000930009000a27 */ /* 0x004fe200078e00ff */
[--C-:B------:R-:W-:Y:S01]  /*0220*/  SHF.R.S32.HI R8, RZ, 0x1f, R9.reuse ;  /* 0x0000001fff087819 */ /* 0x100fe20000011409 */
[----:B------:R-:W-:Y:S01]  /*0230*/  CS2R R110, SRZ ;  /* 0x00000000006e7805 */ /* 0x000fe2000001ff00 */
[----:B------:R-:W-:Y:S01]  /*0240*/  LOP3.LUT R5, R7, 0xfffffff8, RZ, 0xc0, !PT ;  /* 0xfffffff807057812 */ /* 0x000fe200078ec0ff */
[----:B------:R-:W-:Y:S01]  /*0250*/  IMAD.MOV.U32 R3, RZ, RZ, R9 ;  /* 0x000000ffff037224 */ /* 0x000fe200078e0009 */
[----:B------:R-:W-:Y:S01]  /*0260*/  @P0 SHF.R.U32.HI R3, RZ, c[0x0][0x250], R0 ;  /* 0x00009400ff030a19 */ /* 0x000fe20000011600 */
[----:B---3--:R-:W-:Y:S01]  /*0270*/  IMAD R11, R6, R11, c[0x0][0x198] ;  /* 0x00006600060b7624 */ /* 0x008fe200078e020b */
[----:B------:R-:W-:Y:S01]  /*0280*/  SHF.R.S32.HI R244, RZ, 0x3, R7 ;  /* 0x00000003fff47819 */ /* 0x000fe20000011407 */
[----:B------:R-:W-:Y:S01]  /*0290*/  IMAD.IADD R10, R234, 0x1, -R5 ;  /* 0x00000001ea0a7824 */ /* 0x000fe200078e0a05 */
[----:B------:R-:W-:Y:S01]  /*02a0*/  SHF.R.S32.HI R16, RZ, 0x1f, R3 ;  /* 0x0000001fff107819 */ /* 0x000fe20000011403 */
[----:B------:R-:W-:Y:S01]  /*02b0*/  CS2R R108, SRZ ;  /* 0x00000000006c7805 */ /* 0x000fe2000001ff00 */
[----:B------:R-:W-:Y:S01]  /*02c0*/  SHF.R.S32.HI R245, RZ, 0x1f, R244 ;  /* 0x0000001ffff57819 */ /* 0x000fe200000114f4 */
[----:B------:R-:W-:Y:S01]  /*02d0*/  IMAD.SHL.U32 R22, R10, 0x8, RZ ;  /* 0x000000080a167824 */ /* 0x000fe200078e00ff */
[----:B------:R-:W-:Y:S01]  /*02e0*/  SHF.R.S32.HI R247, RZ, 0x1f, R246 ;  /* 0x0000001ffff77819 */ /* 0x000fe200000114f6 */
[C---:B------:R-:W-:Y:S01]  /*02f0*/  IMAD R0, R16.reuse, c[0x0][0x1e0], RZ ;  /* 0x0000780010007a24 */ /* 0x040fe200078e02ff */
[-C--:B------:R-:W-:Y:S01]  /*0300*/  LEA.HI R12, R13, R234.reuse, RZ, 0x4 ;  /* 0x000000ea0d0c7211 */ /* 0x080fe200078f20ff */
[----:B------:R-:W-:Y:S01]  /*0310*/  IMAD R16, R16, c[0x0][0x1b0], RZ ;  /* 0x00006c0010107a24 */ /* 0x000fe200078e02ff */
[----:B------:R-:W-:Y:S01]  /*0320*/  SHF.R.S32.HI R23, RZ, 0x1f, R22 ;  /* 0x0000001fff177819 */ /* 0x000fe20000011416 */
[C---:B------:R-:W-:Y:S01]  /*0330*/  IMAD R0, R3.reuse, c[0x0][0x1e4], R0 ;  /* 0x0000790003007a24 */ /* 0x040fe200078e0200 */
[----:B------:R-:W-:Y:S01]  /*0340*/  CS2R R114, SRZ ;  /* 0x0000000000727805 */ /* 0x000fe2000001ff00 */
[C---:B------:R-:W-:Y:S01]  /*0350*/  IMAD R16, R3.reuse, c[0x0][0x1b4], R16 ;  /* 0x00006d0003107a24 */ /* 0x040fe200078e0210 */
[----:B------:R-:W-:Y:S01]  /*0360*/  CS2R R112, SRZ ;  /* 0x0000000000707805 */ /* 0x000fe2000001ff00 */
[C-C-:B------:R-:W-:Y:S01]  /*0370*/  IMAD.WIDE.U32 R4, R3.reuse, c[0x0][0x1e0], R22.reuse ;  /* 0x0000780003047a25 */ /* 0x140fe200078e0016 */
[----:B------:R-:W-:Y:S01]  /*0380*/  CS2R R106, SRZ ;  /* 0x00000000006a7805 */ /* 0x000fe2000001ff00 */
[----:B------:R-:W-:Y:S01]  /*0390*/  CS2R R104, SRZ ;  /* 0x0000000000687805 */ /* 0x000fe2000001ff00 */
[----:B------:R-:W-:Y:S01]  /*03a0*/  CS2R R102, SRZ ;  /* 0x0000000000667805 */ /* 0x000fe2000001ff00 */
[----:B------:R-:W-:Y:S01]  /*03b0*/  IMAD.WIDE.U32 R2, R3, c[0x0][0x1b0], R22 ;  /* 0x00006c0003027a25 */ /* 0x000fe200078e0016 */
[----:B------:R-:W-:Y:S01]  /*03c0*/  CS2R R100, SRZ ;  /* 0x0000000000647805 */ /* 0x000fe2000001ff00 */
[----:B------:R-:W-:Y:S01]  /*03d0*/  CS2R R94, SRZ ;  /* 0x00000000005e7805 */ /* 0x000fe2000001ff00 */
[----:B------:R-:W-:Y:S01]  /*03e0*/  CS2R R92, SRZ ;  /* 0x00000000005c7805 */ /* 0x000fe2000001ff00 */
[----:B------:R-:W-:Y:S01]  /*03f0*/  IMAD.IADD R5, R5, 0x1, R0 ;  /* 0x0000000105057824 */ /* 0x000fe200078e0200 */
[----:B------:R-:W-:Y:S01]  /*0400*/  CS2R R98, SRZ ;  /* 0x0000000000627805 */ /* 0x000fe2000001ff00 */
[----:B------:R-:W-:Y:S01]  /*0410*/  IMAD.U32 R0, RZ, RZ, UR9 ;  /* 0x00000009ff007e24 */ /* 0x000fe2000f8e00ff */
[----:B------:R-:W-:Y:S01]  /*0420*/  CS2R R96, SRZ ;  /* 0x0000000000607805 */ /* 0x000fe2000001ff00 */
[----:B------:R-:W-:Y:S01]  /*0430*/  IMAD.IADD R17, R3, 0x1, R16 ;  /* 0x0000000103117824 */ /* 0x000fe200078e0210 */
[----:B------:R-:W-:Y:S01]  /*0440*/  CS2R R90, SRZ ;  /* 0x00000000005a7805 */ /* 0x000fe2000001ff00 */
[----:B------:R-:W-:Y:S01]  /*0450*/  IMAD.MOV.U32 R16, RZ, RZ, R2 ;  /* 0x000000ffff107224 */ /* 0x000fe200078e0002 */
[----:B------:R-:W-:Y:S01]  /*0460*/  CS2R R88, SRZ ;  /* 0x0000000000587805 */ /* 0x000fe2000001ff00 */
[----:B------:R-:W-:Y:S01]  /*0470*/  IMAD.WIDE.U32 R14, R0, c[0x0][0x1e8], R4 ;  /* 0x00007a00000e7a25 */ /* 0x000fe200078e0004 */
[----:B------:R-:W-:Y:S01]  /*0480*/  CS2R R86, SRZ ;  /* 0x0000000000567805 */ /* 0x000fe2000001ff00 */
[----:B------:R-:W-:Y:S01]  /*0490*/  CS2R R84, SRZ ;  /* 0x0000000000547805 */ /* 0x000fe2000001ff00 */
[----:B------:R-:W-:Y:S01]  /*04a0*/  CS2R R78, SRZ ;  /* 0x00000000004e7805 */ /* 0x000fe2000001ff00 */
[----:B------:R-:W-:Y:S01]  /*04b0*/  IMAD.WIDE R4, R6, 0x40, R244 ;  /* 0x0000004006047825 */ /* 0x000fe200078e02f4 */
[----:B------:R-:W-:Y:S01]  /*04c0*/  IADD3 R15, R15, UR6, RZ ;  /* 0x000000060f0f7c10 */ /* 0x000fe2000fffe0ff */
[----:B------:R-:W-:Y:S01]  /*04d0*/  CS2R R76, SRZ ;  /* 0x00000000004c7805 */ /* 0x000fe2000001ff00 */
[----:B------:R-:W-:Y:S01]  /*04e0*/  CS2R R82, SRZ ;  /* 0x0000000000527805 */ /* 0x000fe2000001ff00 */
[----:B------:R-:W-:Y:S01]  /*04f0*/  IMAD.WIDE.U32 R16, R0, c[0x0][0x1b8], R16 ;  /* 0x00006e0000107a25 */ /* 0x000fe200078e0010 */
[----:B------:R-:W-:Y:S01]  /*0500*/  CS2R R80, SRZ ;  /* 0x0000000000507805 */ /* 0x000fe2000001ff00 */
[----:B------:R-:W-:Y:S01]  /*0510*/  CS2R R74, SRZ ;  /* 0x00000000004a7805 */ /* 0x000fe2000001ff00 */
[----:B------:R-:W-:Y:S01]  /*0520*/  CS2R R72, SRZ ;  /* 0x0000000000487805 */ /* 0x000fe2000001ff00 */
[----:B------:R-:W-:Y:S01]  /*0530*/  IMAD R3, R5, c[0x0][0x1d8], RZ ;  /* 0x0000760005037a24 */ /* 0x000fe200078e02ff */
[----:B------:R-:W-:Y:S01]  /*0540*/  IADD3 R17, R17, UR4, RZ ;  /* 0x0000000411117c10 */ /* 0x000fe2000fffe0ff */
[----:B------:R-:W-:Y:S01]  /*0550*/  IMAD R0, R5, c[0x0][0x1a8], RZ ;  /* 0x00006a0005007a24 */ /* 0x000fe200078e02ff */
[----:B------:R-:W-:Y:S01]  /*0560*/  ULDC.64 UR4, c[0x0][0x278] ;  /* 0x00009e0000047ab9 */ /* 0x000fe20000000a00 */
[C---:B------:R-:W-:Y:S01]  /*0570*/  IMAD R3, R4.reuse, c[0x0][0x1dc], R3 ;  /* 0x0000770004037a24 */ /* 0x040fe200078e0203 */
[----:B------:R-:W-:Y:S01]  /*0580*/  UIMAD UR6, UR18, UR4, URZ ;  /* 0x00000004120672a4 */ /* 0x000fe2000f8e023f */
[C---:B------:R-:W-:Y:S01]  /*0590*/  IMAD.WIDE.U32 R14, R4.reuse, c[0x0][0x1d8], R14 ;  /* 0x00007600040e7a25 */ /* 0x040fe200078e000e */
[----:B------:R-:W-:Y:S01]  /*05a0*/  UIMAD.WIDE.U32 UR12, UR9, UR4, URZ ;  /* 0x00000004090c72a5 */ /* 0x000fe2000f8e003f */
[----:B------:R-:W-:Y:S01]  /*05b0*/  CS2R R70, SRZ ;  /* 0x0000000000467805 */ /* 0x000fe2000001ff00 */
[----:B------:R-:W-:Y:S01]  /*05c0*/  UIMAD UR6, UR9, UR5, UR6 ;  /* 0x00000005090672a4 */ /* 0x000fe2000f8e0206 */
[----:B------:R-:W-:Y:S01]  /*05d0*/  IMAD R0, R4, c[0x0][0x1ac], R0 ;  /* 0x00006b0004007a24 */ /* 0x000fe200078e0200 */
[----:B------:R-:W-:Y:S01]  /*05e0*/  LEA R24, P0, R14, c[0x0][0x1c0], 0x1 ;  /* 0x000070000e187a11 */ /* 0x000fe200078008ff */
[----:B------:R-:W-:Y:S01]  /*05f0*/  IMAD.IADD R2, R15, 0x1, R3 ;  /* 0x000000010f027824 */ /* 0x000fe200078e0203 */
[----:B------:R-:W-:Y:S01]  /*0600*/  UIADD3 UR6, UR13, UR6, URZ ;  /* 0x000000060d067290 */ /* 0x000fe2000fffe03f */
[----:B------:R-:W-:Y:S01]  /*0610*/  IMAD.WIDE.U32 R16, R4, c[0x0][0x1a8], R16 ;  /* 0x00006a0004107a25 */ /* 0x000fe200078e0010 */
[----:B------:R-:W-:Y:S01]  /*0620*/  LEA.HI R4, R13, R234, RZ, 0x6 ;  /* 0x000000ea0d047211 */ /* 0x000fe200078f30ff */
[----:B------:R-:W-:Y:S01]  /*0630*/  ULDC.64 UR4, c[0x0][0x188] ;  /* 0x0000620000047ab9 */ /* 0x000fe20000000a00 */
[----:B------:R-:W-:Y:S01]  /*0640*/  LEA.HI.X R25, R14, c[0x0][0x1c4], R2, 0x1, P0 ;  /* 0x000071000e197a11 */ /* 0x000fe200000f0c02 */
[----:B------:R-:W-:Y:S01]  /*0650*/  IMAD.SHL.U32 R15, R244, 0x40, RZ ;  /* 0x00000040f40f7824 */ /* 0x000fe200078e00ff */
[----:B------:R-:W-:Y:S01]  /*0660*/  SHF.R.S32.HI R4, RZ, 0x6, R4 ;  /* 0x00000006ff047819 */ /* 0x000fe20000011404 */
[----:B------:R-:W-:Y:S01]  /*0670*/  IMAD.MOV.U32 R5, RZ, RZ, c[0x0][0x1d8] ;  /* 0x00007600ff057624 */ /* 0x000fe200078e00ff */
[----:B------:R-:W-:Y:S01]  /*0680*/  LEA R26, P0, R16, c[0x0][0x190], 0x1 ;  /* 0x00006400101a7a11 */ /* 0x000fe200078008ff */
[----:B------:R-:W-:Y:S01]  /*0690*/  IMAD.IADD R0, R17, 0x1, R0 ;  /* 0x0000000111007824 */ /* 0x000fe200078e0200 */
[----:B------:R-:W-:Y:S01]  /*06a0*/  LOP3.LUT R15, R15, 0x1c0, RZ, 0xc0, !PT ;  /* 0x000001c00f0f7812 */ /* 0x000fe200078ec0ff */
[----:B------:R-:W-:Y:S01]  /*06b0*/  IMAD.MOV.U32 R3, RZ, RZ, c[0x0][0x1dc] ;  /* 0x00007700ff037624 */ /* 0x000fe200078e00ff */
[----:B------:R-:W-:Y:S01]  /*06c0*/  LEA R18, P1, R5, R24, 0x6 ;  /* 0x0000001805127211 */ /* 0x000fe200078230ff */
[----:B------:R-:W-:Y:S01]  /*06d0*/  IMAD.SHL.U32 R2, R4, 0x200, RZ ;  /* 0x0000020004027824 */ /* 0x000fe200078e00ff */
[--C-:B------:R-:W-:Y:S01]  /*06e0*/  LOP3.LUT R232, R15, 0x38, R22.reuse, 0xf8, !PT ;  /* 0x000000380fe87812 */ /* 0x100fe200078ef816 */
[----:B------:R-:W-:Y:S01]  /*06f0*/  IMAD.WIDE.U32 R28, R244, c[0x0][0x178], R22 ;  /* 0x00005e00f41c7a25 */ /* 0x000fe200078e0016 */
[----:B------:R-:W-:Y:S01]  /*0700*/  SHF.R.U32.HI R15, RZ, 0x3, R15 ;  /* 0x00000003ff0f7819 */ /* 0x000fe2000001160f */
[----:B------:R-:W-:Y:S01]  /*0710*/  UIMAD UR4, UR18, UR4, URZ ;  /* 0x00000004120472a4 */ /* 0x000fe2000f8e023f */
[----:B------:R-:W-:Y:S01]  /*0720*/  LEA.HI.X R27, R16, c[0x0][0x194], R0, 0x1, P0 ;  /* 0x00006500101b7a11 */ /* 0x000fe200000f0c00 */
[----:B------:R-:W-:Y:S01]  /*0730*/  IMAD.IADD R0, R11, 0x1, -R244 ;  /* 0x000000010b007824 */ /* 0x000fe200078e0af4 */
[----:B------:R-:W-:Y:S01]  /*0740*/  LEA.HI.X R19, R5, R25, R3, 0x6, P1 ;  /* 0x0000001905137211 */ /* 0x000fe200008f3403 */
[----:B------:R-:W-:Y:S01]  /*0750*/  IMAD.MOV.U32 R5, RZ, RZ, c[0x0][0x1a8] ;  /* 0x00006a00ff057624 */ /* 0x000fe200078e00ff */
[----:B------:R-:W-:Y:S01]  /*0760*/  ISETP.GE.AND P1, PT, R22, c[0x0][0x1cc], PT ;  /* 0x0000730016007a0c */ /* 0x000fe20003f26270 */
[----:B------:R-:W-:Y:S01]  /*0770*/  IMAD.MOV.U32 R3, RZ, RZ, c[0x0][0x1ac] ;  /* 0x00006b00ff037624 */ /* 0x000fe200078e00ff */
[----:B------:R-:W-:Y:S01]  /*0780*/  LOP3.LUT R232, R2, R232, R15, 0xf6, !PT ;  /* 0x000000e802e87212 */ /* 0x000fe200078ef60f */
[----:B------:R-:W-:Y:S01]  /*0790*/  UIMAD UR8, UR9, UR5, UR4 ;  /* 0x00000005090872a4 */ /* 0x000fe2000f8e0204 */
[----:B------:R-:W-:Y:S01]  /*07a0*/  IADD3 R15, R22, 0x80, RZ ;  /* 0x00000080160f7810 */ /* 0x000fe20007ffe0ff */
[----:B------:R-:W-:Y:S01]  /*07b0*/  CS2R R68, SRZ ;  /* 0x0000000000447805 */ /* 0x000fe2000001ff00 */
[----:B------:R-:W-:Y:S01]  /*07c0*/  ISETP.LT.OR P3, PT, R0, 0x1, P1 ;  /* 0x000000010000780c */ /* 0x000fe20000f61670 */
[----:B------:R-:W-:Y:S01]  /*07d0*/  IMAD.SHL.U32 R232, R232, 0x2, RZ ;  /* 0x00000002e8e87824 */ /* 0x000fe200078e00ff */
[----:B------:R-:W-:Y:S01]  /*07e0*/  IADD3 R16, R22, 0x40, RZ ;  /* 0x0000004016107810 */ /* 0x000fe20007ffe0ff */
[----:B------:R-:W-:Y:S01]  /*07f0*/  ULDC.64 UR4, c[0x0][0x178] ;  /* 0x00005e0000047ab9 */ /* 0x000fe20000000a00 */
[----:B------:R-:W-:Y:S01]  /*0800*/  ISETP.GE.AND P2, PT, R15, c[0x0][0x1cc], PT ;  /* 0x000073000f007a0c */ /* 0x000fe20003f46270 */
[----:B------:R-:W-:Y:S01]  /*0810*/  USHF.L.U64.HI UR7, UR4, UR19, UR5 ;  /* 0x0000001304077299 */ /* 0x000fe20008010205 */
[----:B------:R-:W-:Y:S01]  /*0820*/  P2R R6, PR, RZ, 0x8 ;  /* 0x00000008ff067803 */ /* 0x000fe20000000000 */
[----:B------:R-:W-:Y:S01]  /*0830*/  CS2R R62, SRZ ;  /* 0x00000000003e7805 */ /* 0x000fe2000001ff00 */
[----:B------:R-:W-:Y:S01]  /*0840*/  ISETP.GE.AND P0, PT, R16, c[0x0][0x1cc], PT ;  /* 0x0000730010007a0c */ /* 0x000fe20003f06270 */
[----:B------:R-:W-:Y:S01]  /*0850*/  CS2R R60, SRZ ;  /* 0x00000000003c7805 */ /* 0x000fe2000001ff00 */
[C---:B------:R-:W-:Y:S01]  /*0860*/  ISETP.LT.OR P4, PT, R0.reuse, 0x21, P1 ;  /* 0x000000210000780c */ /* 0x040fe20000f81670 */
[----:B------:R-:W-:Y:S01]  /*0870*/  CS2R R66, SRZ ;  /* 0x0000000000427805 */ /* 0x000fe2000001ff00 */
[C---:B------:R-:W-:Y:S01]  /*0880*/  ISETP.LT.OR P5, PT, R0.reuse, 0x1, P2 ;  /* 0x000000010000780c */ /* 0x040fe200017a1670 */
[----:B------:R-:W-:Y:S01]  /*0890*/  CS2R R64, SRZ ;  /* 0x0000000000407805 */ /* 0x000fe2000001ff00 */
[----:B------:R-:W-:Y:S01]  /*08a0*/  ISETP.LT.OR P1, PT, R0, 0x21, P2 ;  /* 0x000000210000780c */ /* 0x000fe20001721670 */
[----:B------:R-:W-:Y:S01]  /*08b0*/  CS2R R58, SRZ ;  /* 0x00000000003a7805 */ /* 0x000fe2000001ff00 */
[----:B------:R-:W-:Y:S01]  /*08c0*/  ISETP.NE.AND P2, PT, R6, RZ, PT ;  /* 0x000000ff0600720c */ /* 0x000fe20003f45270 */
[----:B------:R-:W-:Y:S01]  /*08d0*/  IMAD R6, R8, c[0x0][0x270], RZ ;  /* 0x00009c0008067a24 */ /* 0x000fe200078e02ff */
[C---:B------:R-:W-:Y:S01]  /*08e0*/  ISETP.LT.OR P6, PT, R0.reuse, 0x1, P0 ;  /* 0x000000010000780c */ /* 0x040fe200007c1670 */
[----:B------:R-:W-:Y:S01]  /*08f0*/  CS2R R56, SRZ ;  /* 0x0000000000387805 */ /* 0x000fe2000001ff00 */
[----:B------:R-:W-:Y:S01]  /*0900*/  ISETP.LT.OR P3, PT, R0, 0x21, P0 ;  /* 0x000000210000780c */ /* 0x000fe20000761670 */
[----:B------:R-:W-:Y:S01]  /*0910*/  IMAD R17, R9, c[0x0][0x274], R6 ;  /* 0x00009d0009117a24 */ /* 0x000fe200078e0206 */
[C---:B------:R-:W-:Y:S01]  /*0920*/  LEA R20, P0, R5.reuse, R26, 0x6 ;  /* 0x0000001a05147211 */ /* 0x040fe200078030ff */
[----:B------:R-:W-:Y:S01]  /*0930*/  CS2R R54, SRZ ;  /* 0x0000000000367805 */ /* 0x000fe2000001ff00 */
[----:B------:R-:W-:Y:S01]  /*0940*/  IADD3 R14, -R244, c[0x0][0x168], RZ ;  /* 0x00005a00f40e7a10 */ /* 0x000fe20007ffe1ff */
[----:B------:R-:W-:Y:S01]  /*0950*/  CS2R R52, SRZ ;  /* 0x0000000000347805 */ /* 0x000fe2000001ff00 */
[----:B------:R-:W-:Y:S01]  /*0960*/  LEA.HI.X R21, R5, R27, R3, 0x6, P0 ;  /* 0x0000001b05157211 */ /* 0x000fe200000f3403 */
[----:B------:R-:W-:Y:S01]  /*0970*/  IMAD R5, R245, c[0x0][0x178], RZ ;  /* 0x00005e00f5057a24 */ /* 0x000fe200078e02ff */
[----:B------:R-:W-:Y:S01]  /*0980*/  SHF.R.S32.HI R3, RZ, 0x4, R12 ;  /* 0x00000004ff037819 */ /* 0x000fe2000001140c */
[----:B------:R1:W-:Y:S01]  /*0990*/  LDGSTS.E.BYPASS.LTC128B.128 [R232+0x6080], [R24.64], !P2 ;  /* 0x0608000018e87fae */ /* 0x0003e2000d101d50 */
[----:B------:R-:W-:Y:S01]  /*09a0*/  ISETP.GE.AND P2, PT, R22, c[0x0][0x19c], PT ;  /* 0x0000670016007a0c */ /* 0x000fe20003f46270 */
[----:B------:R-:W-:Y:S01]  /*09b0*/  CS2R R46, SRZ ;  /* 0x00000000002e7805 */ /* 0x000fe2000001ff00 */
[----:B------:R-:W-:Y:S01]  /*09c0*/  LEA.HI R229, R12, R3, RZ, 0x1 ;  /* 0x000000030ce57211 */ /* 0x000fe200078f08ff */
[----:B------:R1:W-:Y:S01]  /*09d0*/  LDGSTS.E.BYPASS.LTC128B.128 [R232+0x8080], [R24.64+0x80], !P6 ;  /* 0x0808008018e87fae */ /* 0x0003e2000f101d50 */
[C---:B------:R-:W-:Y:S01]  /*09e0*/  ISETP.LT.OR P6, PT, R0.reuse, 0x1, P2 ;  /* 0x000000010000780c */ /* 0x040fe200017c1670 */
[----:B------:R-:W-:Y:S01]  /*09f0*/  CS2R R44, SRZ ;  /* 0x00000000002c7805 */ /* 0x000fe2000001ff00 */
[----:B------:R-:W-:Y:S01]  /*0a00*/  LOP3.LUT R229, R229, 0xfffffffe, RZ, 0xc0, !PT ;  /* 0xfffffffee5e57812 */ /* 0x000fe200078ec0ff */
[----:B------:R1:W-:Y:S01]  /*0a10*/  LDGSTS.E.BYPASS.LTC128B.128 [R232+0xa080], [R24.64+0x100], !P5 ;  /* 0x0a08010018e87fae */ /* 0x0003e2000e901d50 */
[----:B------:R-:W-:Y:S01]  /*0a20*/  ISETP.GE.AND P0, PT, R15, c[0x0][0x19c], PT ;  /* 0x000067000f007a0c */ /* 0x000fe20003f06270 */
[----:B------:R-:W-:Y:S01]  /*0a30*/  CS2R R50, SRZ ;  /* 0x0000000000327805 */ /* 0x000fe2000001ff00 */
[----:B------:R-:W-:Y:S01]  /*0a40*/  CS2R R48, SRZ ;  /* 0x0000000000307805 */ /* 0x000fe2000001ff00 */
[----:B------:R2:W-:Y:S01]  /*0a50*/  LDGSTS.E.BYPASS.LTC128B.128 [R232+0x7080], [R18.64], !P4 ;  /* 0x0708000012e87fae */ /* 0x0005e2000e101d50 */
[----:B------:R-:W-:Y:S01]  /*0a60*/  IMAD.IADD R229, R3, 0x1, -R229 ;  /* 0x0000000103e57824 */ /* 0x000fe200078e0ae5 */
[----:B------:R-:W-:Y:S01]  /*0a70*/  ISETP.LT.OR P4, PT, R0, 0x1, P0 ;  /* 0x000000010000780c */ /* 0x000fe20000781670 */
[----:B------:R-:W-:Y:S01]  /*0a80*/  CS2R R42, SRZ ;  /* 0x00000000002a7805 */ /* 0x000fe2000001ff00 */
[----:B------:R2:W-:Y:S01]  /*0a90*/  LDGSTS.E.BYPASS.LTC128B.128 [R232+0x9080], [R18.64+0x80], !P3 ;  /* 0x0908008012e87fae */ /* 0x0005e2000d901d50 */
[----:B------:R-:W-:Y:S01]  /*0aa0*/  IMAD R2, R229, 0x800, R2 ;  /* 0x00000800e5027824 */ /* 0x000fe200078e0202 */
[----:B------:R-:W-:Y:S01]  /*0ab0*/  CS2R R40, SRZ ;  /* 0x0000000000287805 */ /* 0x000fe2000001ff00 */
[----:B------:R-:W-:Y:S01]  /*0ac0*/  CS2R R38, SRZ ;  /* 0x0000000000267805 */ /* 0x000fe2000001ff00 */
[----:B------:R2:W-:Y:S01]  /*0ad0*/  LDGSTS.E.BYPASS.LTC128B.128 [R232+0xb080], [R18.64+0x100], !P1 ;  /* 0x0b08010012e87fae */ /* 0x0005e2000c901d50 */
[----:B------:R-:W-:Y:S01]  /*0ae0*/  ISETP.GE.AND P1, PT, R16, c[0x0][0x19c], PT ;  /* 0x0000670010007a0c */ /* 0x000fe20003f26270 */
[----:B------:R-:W-:-:S02]  /*0af0*/  CS2R R36, SRZ ;  /* 0x0000000000247805 */ /* 0x000fc4000001ff00 */
[----:B------:R-:W0:Y:S01]  /*0b00*/  LDGDEPBAR ;  /* 0x00000000000079af */ /* 0x000e220000000000 */
[----:B------:R-:W-:-:S03]  /*0b10*/  ISETP.LT.OR P5, PT, R0, 0x1, P1 ;  /* 0x000000010000780c */ /* 0x000fc60000fa1670 */
[----:B------:R3:W-:Y:S01]  /*0b20*/  LDGSTS.E.BYPASS.LTC128B.128 [R232+0x80], [R26.64], !P6 ;  /* 0x000800001ae87fae */ /* 0x0007e2000f101d50 */
[----:B-1----:R-:W-:Y:S02]  /*0b30*/  IMAD R24, R244, c[0x0][0x17c], R5 ;  /* 0x00005f00f4187a24 */ /* 0x002fe400078e0205 */
[----:B------:R-:W-:-:S07]  /*0b40*/  IMAD.MOV.U32 R5, RZ, RZ, 0x40 ;  /* 0x00000040ff057424 */ /* 0x000fce00078e00ff */
[----:B------:R3:W-:Y:S01]  /*0b50*/  LDGSTS.E.BYPASS.LTC128B.128 [R232+0x2080], [R26.64+0x80], !P5 ;  /* 0x020800801ae87fae */ /* 0x0007e2000e901d50 */
[----:B------:R-:W-:Y:S01]  /*0b60*/  IMAD.IADD R25, R29, 0x1, R24 ;  /* 0x000000011d197824 */ /* 0x000fe200078e0218 */
[----:B------:R-:W-:Y:S01]  /*0b70*/  ISETP.GE.AND P5, PT, R15, c[0x0][0x16c], PT ;  /* 0x00005b000f007a0c */ /* 0x000fe20003fa6270 */
[----:B------:R-:W-:Y:S01]  /*0b80*/  IMAD.MOV.U32 R24, RZ, RZ, R28 ;  /* 0x000000ffff187224 */ /* 0x000fe200078e001c */
[----:B------:R3:W-:Y:S01]  /*0b90*/  LDGSTS.E.BYPASS.LTC128B.128 [R232+0x4080], [R26.64+0x100], !P4 ;  /* 0x040801001ae87fae */ /* 0x0007e2000e101d50 */
[----:B------:R-:W-:Y:S01]  /*0ba0*/  IMAD R28, R8, c[0x0][0x180], RZ ;  /* 0x00006000081c7a24 */ /* 0x000fe200078e02ff */
[----:B------:R-:W-:Y:S01]  /*0bb0*/  ISETP.GE.AND P4, PT, R16, c[0x0][0x16c], PT ;  /* 0x00005b0010007a0c */ /* 0x000fe20003f86270 */
[----:B------:R-:W-:-:S04]  /*0bc0*/  IMAD.WIDE.U32 R24, R9, c[0x0][0x180], R24 ;  /* 0x0000600009187a25 */ /* 0x000fc800078e0018 */
[----:B--2---:R-:W-:-:S04]  /*0bd0*/  IMAD.WIDE.U32 R18, R9, c[0x0][0x270], R246 ;  /* 0x00009c0009127a25 */ /* 0x004fc800078e00f6 */
[----:B------:R-:W-:Y:S01]  /*0be0*/  IMAD R28, R9, c[0x0][0x184], R28 ;  /* 0x00006100091c7a24 */ /* 0x000fe200078e021c */
[----:B------:R-:W-:Y:S02]  /*0bf0*/  IADD3 R18, P3, R18, UR12, RZ ;  /* 0x0000000c12127c10 */ /* 0x000fe4000ff7e0ff */
[----:B------:R-:W-:Y:S01]  /*0c00*/  @P5 LOP3.LUT R233, R233, 0x8, RZ, 0xfc, !PT ;  /* 0x00000008e9e95812 */ /* 0x000fe200078efcff */
[----:B------:R-:W-:Y:S01]  /*0c10*/  IMAD.IADD R29, R25, 0x1, R28 ;  /* 0x00000001191d7824 */ /* 0x000fe200078e021c */
[----:B------:R-:W-:Y:S01]  /*0c20*/  IADD3.X R17, R19, UR6, R17, P3, !PT ;  /* 0x0000000613117c10 */ /* 0x000fe20009ffe411 */
[----:B------:R-:W-:Y:S01]  /*0c30*/  IMAD.MOV.U32 R28, RZ, RZ, R24 ;  /* 0x000000ffff1c7224 */ /* 0x000fe200078e0018 */
[----:B------:R-:W-:Y:S01]  /*0c40*/  ISETP.LT.OR P3, PT, R0, 0x21, P2 ;  /* 0x000000210000780c */ /* 0x000fe20001761670 */
[----:B------:R-:W-:Y:S01]  /*0c50*/  IMAD.WIDE.U32 R24, R244, c[0x0][0x208], R22 ;  /* 0x00008200f4187a25 */ /* 0x000fe200078e0016 */
[----:B------:R-:W-:Y:S02]  /*0c60*/  ISETP.LT.OR P2, PT, R0, 0x21, P1 ;  /* 0x000000210000780c */ /* 0x000fe40000f41670 */
[----:B------:R-:W-:-:S02]  /*0c70*/  P2R R3, PR, RZ, 0x8 ;  /* 0x00000008ff037803 */ /* 0x000fc40000000000 */
[----:B------:R-:W-:Y:S02]  /*0c80*/  ISETP.LT.OR P3, PT, R0, 0x21, P0 ;  /* 0x000000210000780c */ /* 0x000fe40000761670 */
[----:B------:R-:W-:Y:S02]  /*0c90*/  P2R R0, PR, RZ, 0x4 ;  /* 0x00000004ff007803 */ /* 0x000fe40000000000 */
[----:B------:R-:W-:Y:S01]  /*0ca0*/  ISETP.NE.AND P1, PT, R3, RZ, PT ;  /* 0x000000ff0300720c */ /* 0x000fe20003f25270 */
[----:B------:R-:W-:Y:S01]  /*0cb0*/  IMAD R3, R245, c[0x0][0x208], RZ ;  /* 0x00008200f5037a24 */ /* 0x000fe200078e02ff */
[----:B------:R-:W-:Y:S02]  /*0cc0*/  ISETP.NE.AND P6, PT, R0, RZ, PT ;  /* 0x000000ff0000720c */ /* 0x000fe40003fc5270 */
[----:B------:R-:W-:Y:S01]  /*0cd0*/  LOP3.LUT P2, RZ, R10, 0x4, RZ, 0xc0, !PT ;  /* 0x000000040aff7812 */ /* 0x000fe2000784c0ff */
[----:B---3--:R-:W-:Y:S01]  /*0ce0*/  IMAD R26, R244, c[0x0][0x20c], R3 ;  /* 0x00008300f41a7a24 */ /* 0x008fe200078e0203 */
[----:B------:R-:W-:Y:S01]  /*0cf0*/  ISETP.GE.AND P0, PT, R22, c[0x0][0x16c], PT ;  /* 0x00005b0016007a0c */ /* 0x000fe20003f06270 */
[----:B------:R-:W-:Y:S01]  /*0d00*/  IMAD.MOV.U32 R3, RZ, RZ, 0x20 ;  /* 0x00000020ff037424 */ /* 0x000fe200078e00ff */
[----:B------:R-:W-:Y:S01]  /*0d10*/  SEL R0, RZ, 0x2, P4 ;  /* 0x00000002ff007807 */ /* 0x000fe20002000000 */
[----:B------:R-:W-:Y:S01]  /*0d20*/  IMAD.IADD R27, R25, 0x1, R26 ;  /* 0x00000001191b7824 */ /* 0x000fe200078e021a */
[----:B------:R-:W-:Y:S01]  /*0d30*/  SEL R242, RZ, 0x1, P0 ;  /* 0x00000001fff27807 */ /* 0x000fe20000000000 */
[----:B------:R-:W-:Y:S01]  /*0d40*/  IMAD.MOV.U32 R26, RZ, RZ, R24 ;  /* 0x000000ffff1a7224 */ /* 0x000fe200078e0018 */
[----:B------:R-:W-:Y:S01]  /*0d50*/  SEL R19, RZ, 0x4, P5 ;  /* 0x00000004ff137807 */ /* 0x000fe20002800000 */
[----:B------:R1:W-:Y:S01]  /*0d60*/  LDGSTS.E.BYPASS.LTC128B.128 [R232+0x1080], [R20.64], !P1 ;  /* 0x0108000014e87fae */ /* 0x0003e2000c901d50 */
[C---:B------:R-:W-:Y:S01]  /*0d70*/  LOP3.LUT P1, RZ, R10.reuse, 0x2, RZ, 0xc0, !PT ;  /* 0x000000020aff7812 */ /* 0x040fe2000782c0ff */
[----:B------:R-:W-:Y:S01]  /*0d80*/  IMAD.SHL.U32 R10, R10, 0x40, RZ ;  /* 0x000000400a0a7824 */ /* 0x000fe200078e00ff */
[----:B------:R-:W-:Y:S01]  /*0d90*/  IADD3 R19, R19, R0, R242 ;  /* 0x0000000013137210 */ /* 0x000fe20007ffe0f2 */
[----:B------:R1:W-:Y:S01]  /*0da0*/  LDGSTS.E.BYPASS.LTC128B.128 [R232+0x3080], [R20.64+0x80], !P6 ;  /* 0x0308008014e87fae */ /* 0x0003e2000f101d50 */
[----:B------:R-:W-:Y:S01]  /*0db0*/  IMAD.U32 R0, RZ, RZ, UR9 ;  /* 0x00000009ff007e24 */ /* 0x000fe2000f8e00ff */
[----:B------:R-:W-:Y:S01]  /*0dc0*/  ISETP.GT.AND P5, PT, R234, 0xf, PT ;  /* 0x0000000fea00780c */ /* 0x000fe20003fa4270 */
[----:B------:R-:W-:Y:S01]  /*0dd0*/  IMAD.WIDE.U32 R30, R9, c[0x0][0x210], R26 ;  /* 0x00008400091e7a25 */ /* 0x000fe200078e001a */
[----:B------:R1:W-:Y:S01]  /*0de0*/  LDGSTS.E.BYPASS.LTC128B.128 [R232+0x5080], [R20.64+0x100], !P3 ;  /* 0x0508010014e87fae */ /* 0x0003e2000d901d50 */
[----:B------:R-:W-:-:S02]  /*0df0*/  LOP3.LUT R10, R10, 0x1c0, RZ, 0xc0, !PT ;  /* 0x000001c00a0a7812 */ /* 0x000fc400078ec0ff */
[----:B------:R-:W-:Y:S01]  /*0e00*/  IMAD.WIDE.U32 R28, R0, c[0x0][0x188], R28 ;  /* 0x00006200001c7a25 */ /* 0x000fe200078e001c */
[----:B------:R-:W0:Y:S01]  /*0e10*/  LDGDEPBAR ;  /* 0x00000000000079af */ /* 0x000e220000000000 */
[----:B------:R-:W-:Y:S02]  /*0e20*/  LOP3.LUT R231, R10, 0x8, R7, 0xf8, !PT ;  /* 0x000000080ae77812 */ /* 0x000fe400078ef807 */
[----:B------:R-:W-:Y:S02]  /*0e30*/  SHF.R.U32.HI R6, RZ, 0x3, R10 ;  /* 0x00000003ff067819 */ /* 0x000fe4000001160a */
[----:B------:R-:W-:Y:S01]  /*0e40*/  IADD3 R0, R29, UR8, RZ ;  /* 0x000000081d007c10 */ /* 0x000fe2000fffe0ff */
[----:B------:R-:W-:Y:S01]  /*0e50*/  USHF.L.U32 UR8, UR4, 0x6, URZ ;  /* 0x0000000604087899 */ /* 0x000fe2000800063f */
[----:B------:R-:W-:Y:S02]  /*0e60*/  LOP3.LUT R231, R231, R6, RZ, 0x3c, !PT ;  /* 0x00000006e7e77212 */ /* 0x000fe400078e3cff */
[----:B------:R-:W-:Y:S01]  /*0e70*/  LEA R236, P0, R28, c[0x0][0x160], 0x1 ;  /* 0x000058001cec7a11 */ /* 0x000fe200078008ff */
[----:B------:R-:W-:Y:S01]  /*0e80*/  ULDC.64 UR4, c[0x0][0x290] ;  /* 0x0000a40000047ab9 */ /* 0x000fe20000000a00 */
[----:B------:R-:W-:Y:S01]  /*0e90*/  LOP3.LUT P3, RZ, R19, 0x2, RZ, 0xc0, !PT ;  /* 0x0000000213ff7812 */ /* 0x000fe2000786c0ff */
[----:B------:R-:W-:Y:S01]  /*0ea0*/  IMAD.IADD R231, R2, 0x1, R231 ;  /* 0x0000000102e77824 */ /* 0x000fe200078e02e7 */
[----:B------:R-:W-:Y:S01]  /*0eb0*/  SEL R2, R3, 0xffffffe0, !P1 ;  /* 0xffffffe003027807 */ /* 0x000fe20004800000 */
[----:B------:R-:W-:Y:S01]  /*0ec0*/  UIMAD.WIDE.U32 UR10, UR9, UR4, URZ ;  /* 0x00000004090a72a5 */ /* 0x000fe2000f8e003f */
[----:B------:R-:W-:Y:S01]  /*0ed0*/  LEA.HI.X R237, R28, c[0x0][0x164], R0, 0x1, P0 ;  /* 0x000059001ced7a11 */ /* 0x000fe200000f0c00 */
[----:B------:R-:W-:Y:S01]  /*0ee0*/  IMAD.SHL.U32 R231, R231, 0x2, RZ ;  /* 0x00000002e7e77824 */ /* 0x000fe200078e00ff */
[----:B------:R-:W-:Y:S01]  /*0ef0*/  SEL R0, R5, 0xffffffc0, !P2 ;  /* 0xffffffc005007807 */ /* 0x000fe20005000000 */
[----:B------:R-:W-:Y:S01]  /*0f00*/  UIMAD UR4, UR18, UR4, URZ ;  /* 0x00000004120472a4 */ /* 0x000fe2000f8e023f */
[----:B------:R-:W-:Y:S01]  /*0f10*/  LOP3.LUT P1, RZ, R19, 0x1, RZ, 0xc0, !PT ;  /* 0x0000000113ff7812 */ /* 0x000fe2000782c0ff */
[C---:B------:R-:W-:Y:S01]  /*0f20*/  IMAD.IADD R227, R231.reuse, 0x1, R2 ;  /* 0x00000001e7e37824 */ /* 0x040fe200078e0202 */
[----:B------:R-:W-:Y:S01]  /*0f30*/  IADD3 R24, P0, R236, UR8, RZ ;  /* 0x00000008ec187c10 */ /* 0x000fe2000ff1e0ff */
[----:B------:R-:W-:Y:S01]  /*0f40*/  IMAD.IADD R226, R231, 0x1, R0 ;  /* 0x00000001e7e27824 */ /* 0x000fe200078e0200 */
[----:B------:R-:W-:Y:S01]  /*0f50*/  ISETP.LT.OR P2, PT, R14, 0x1, !P1 ;  /* 0x000000010e00780c */ /* 0x000fe20004f41670 */
[----:B------:R-:W-:-:S04]  /*0f60*/  DEPBAR.LE SB0, 0x1 ;  /* 0x000080400000791a */ /* 0x000fc80000000000 */
[----:B------:R-:W-:Y:S01]  /*0f70*/  BAR.SYNC.DEFER_BLOCKING 0x0 ;  /* 0x0000000000007b1d */ /* 0x000fe20000010000 */
[----:B------:R-:W-:Y:S01]  /*0f80*/  IMAD.IADD R225, R0, 0x1, R227 ;  /* 0x0000000100e17824 */ /* 0x000fe200078e02e3 */
[----:B------:R-:W-:Y:S01]  /*0f90*/  IADD3.X R25, R237, UR7, RZ, P0, !PT ;  /* 0x00000007ed197c10 */ /* 0x000fe200087fe4ff */
[----:B------:R-:W-:Y:S01]  /*0fa0*/  UIMAD UR4, UR9, UR5, UR4 ;  /* 0x00000005090472a4 */ /* 0x000fe2000f8e0204 */
[----:B------:R-:W-:Y:S01]  /*0fb0*/  ISETP.LT.OR P0, PT, R14, 0x1, !P3 ;  /* 0x000000010e00780c */ /* 0x000fe20005f01670 */
[----:B------:R-:W-:Y:S01]  /*0fc0*/  IMAD R2, R8, c[0x0][0x288], RZ ;  /* 0x0000a20008027a24 */ /* 0x000fe200078e02ff */
[C---:B------:R-:W-:Y:S01]  /*0fd0*/  ISETP.LT.OR P1, PT, R14.reuse, 0x21, !P1 ;  /* 0x000000210e00780c */ /* 0x040fe20004f21670 */
[C---:B------:R-:W-:Y:S01]  /*0fe0*/  IMAD.WIDE.U32 R28, R9.reuse, c[0x0][0x288], R246 ;  /* 0x0000a200091c7a25 */ /* 0x040fe200078e00f6 */
[----:B------:R-:W-:Y:S01]  /*0ff0*/  UIADD3 UR14, UR11, UR4, URZ ;  /* 0x000000040b0e7290 */ /* 0x000fe2000fffe03f */
[----:B------:R-:W-:Y:S02]  /*1000*/  ISETP.LT.OR P3, PT, R14, 0x21, !P3 ;  /* 0x000000210e00780c */ /* 0x000fe40005f61670 */
[----:B------:R-:W-:Y:S01]  /*1010*/  IMAD R2, R9, c[0x0][0x28c], R2 ;  /* 0x0000a30009027a24 */ /* 0x000fe200078e0202 */
[----:B------:R-:W-:Y:S01]  /*1020*/  ULDC.64 UR4, c[0x0][0x218] ;  /* 0x0000860000047ab9 */ /* 0x000fe20000000a00 */
[----:B-1----:R-:W-:Y:S01]  /*1030*/  IMAD R20, R8, c[0x0][0x210], RZ ;  /* 0x0000840008147a24 */ /* 0x002fe200078e02ff */
[----:B------:R-:W-:Y:S01]  /*1040*/  UIMAD UR4, UR18, UR4, URZ ;  /* 0x00000004120472a4 */ /* 0x000fe2000f8e023f */
[----:B------:R-:W-:-:S02]  /*1050*/  ISETP.GE.AND P6, PT, R22, c[0x0][0x1fc], PT ;  /* 0x00007f0016007a0c */ /* 0x000fc40003fc6270 */
[----:B------:R-:W-:Y:S01]  /*1060*/  IMAD R20, R9, c[0x0][0x214], R20 ;  /* 0x0000850009147a24 */ /* 0x000fe200078e0214 */
[----:B------:R-:W-:-:S03]  /*1070*/  UIMAD UR4, UR9, UR5, UR4 ;  /* 0x00000005090472a4 */ /* 0x000fc6000f8e0204 */
[----:B------:R-:W-:Y:S02]  /*1080*/  IMAD.IADD R31, R31, 0x1, R20 ;  /* 0x000000011f1f7824 */ /* 0x000fe400078e0214 */
[----:B------:R-:W-:Y:S01]  /*1090*/  IMAD.U32 R20, RZ, RZ, UR9 ;  /* 0x00000009ff147e24 */ /* 0x000fe2000f8e00ff */
[----:B------:R1:W2:Y:S03]  /*10a0*/  LDSM.16.M88.4 R156, [R231+0x6080] ;  /* 0x00608000e79c783b */ /* 0x0002a60000000200 */
[----:B------:R-:W-:Y:S01]  /*10b0*/  IMAD.WIDE.U32 R20, R20, c[0x0][0x218], R30 ;  /* 0x0000860014147a25 */ /* 0x000fe200078e001e */
[----:B------:R1:W3:Y:S04]  /*10c0*/  LDSM.16.M88.4 R160, [R227+0x6080] ;  /* 0x00608000e3a0783b */ /* 0x0002e80000000200 */
[----:B------:R1:W4:Y:S04]  /*10d0*/  LDSM.16.M88.4 R164, [R226+0x6080] ;  /* 0x00608000e2a4783b */ /* 0x0003280000000200 */
[----:B------:R1:W5:Y:S04]  /*10e0*/  LDSM.16.M88.4 R168, [R225+0x6080] ;  /* 0x00608000e1a8783b */ /* 0x0003680000000200 */
        /* <DEDUP_REMOVED lines=13> */
[----:B------:R-:W-:-:S03]  /*11c0*/  LOP3.LUT P2, RZ, R19, 0x4, RZ, 0xc0, !PT ;  /* 0x0000000413ff7812 */ /* 0x000fc6000784c0ff */
[----:B------:R1:W-:Y:S01]  /*11d0*/  LDGSTS.E.BYPASS.LTC128B.128 [R232+0x8080], [R236.64+0x80], !P0 ;  /* 0x08080080ece87fae */ /* 0x0003e2000c101d50 */
[----:B------:R-:W-:Y:S02]  /*11e0*/  IADD3 R19, P0, R28, UR10, RZ ;  /* 0x0000000a1c137c10 */ /* 0x000fe4000ff1e0ff */
[----:B------:R-:W-:Y:S02]  /*11f0*/  ISETP.LT.OR P4, PT, R14, 0x1, !P2 ;  /* 0x000000010e00780c */ /* 0x000fe40005781670 */
[----:B------:R-:W-:Y:S02]  /*1200*/  IADD3.X R2, R29, UR14, R2, P0, !PT ;  /* 0x0000000e1d027c10 */ /* 0x000fe400087fe402 */
[----:B------:R-:W-:Y:S02]  /*1210*/  LEA R26, P0, R18, c[0x0][0x258], 0x2 ;  /* 0x00009600121a7a11 */ /* 0x000fe400078010ff */
[----:B------:R-:W-:Y:S02]  /*1220*/  ISETP.LT.OR P2, PT, R14, 0x21, !P2 ;  /* 0x000000210e00780c */ /* 0x000fe40005741670 */
[----:B------:R-:W-:Y:S01]  /*1230*/  LEA.HI.X R27, R18, c[0x0][0x25c], R17, 0x2, P0 ;  /* 0x00009700121b7a11 */ /* 0x000fe200000f1411 */
[----:B------:R-:W-:-:S04]  /*1240*/  IMAD.U32 R17, RZ, RZ, UR8 ;  /* 0x00000008ff117e24 */ /* 0x000fc8000f8e00ff */
[----:B------:R1:W-:Y:S01]  /*1250*/  LDGSTS.E.BYPASS.LTC128B.128 [R232+0xa080], [R236.64+0x100], !P4 ;  /* 0x0a080100ece87fae */ /* 0x0003e2000e101d50 */
[C---:B------:R-:W-:Y:S02]  /*1260*/  ISETP.LT.OR P4, PT, R14.reuse, 0x1, P6 ;  /* 0x000000010e00780c */ /* 0x040fe40003781670 */
[----:B------:R-:W-:Y:S01]  /*1270*/  ISETP.LT.OR P6, PT, R14, 0x21, P6 ;  /* 0x000000210e00780c */ /* 0x000fe200037c1670 */
[----:B------:R1:W-:Y:S01]  /*1280*/  LDGSTS.E.BYPASS.LTC128B.128 [R232+0x7080], [R24.64], !P1 ;  /* 0x0708000018e87fae */ /* 0x0003e2000c901d50 */
[----:B------:R-:W-:-:S04]  /*1290*/  IADD3 R28, P1, P0, R17, 0x80, R236 ;  /* 0x00000080111c7810 */ /* 0x000fc8000783e0ec */
[--C-:B------:R-:W-:Y:S02]  /*12a0*/  IADD3.X R29, RZ, UR7, R237.reuse, P1, P0 ;  /* 0x00000007ff1d7c10 */ /* 0x100fe40008fe04ed */
[----:B------:R-:W-:Y:S02]  /*12b0*/  IADD3 R30, P1, P0, R17, 0x100, R236 ;  /* 0x00000100111e7810 */ /* 0x000fe4000783e0ec */
[----:B------:R-:W-:Y:S01]  /*12c0*/  IADD3 R17, R21, UR4, RZ ;  /* 0x0000000415117c10 */ /* 0x000fe2000fffe0ff */
[----:B------:R1:W-:Y:S01]  /*12d0*/  LDGSTS.E.BYPASS.LTC128B.128 [R232+0x9080], [R28.64], !P3 ;  /* 0x090800001ce87fae */ /* 0x0003e2000d901d50 */
[----:B------:R-:W-:Y:S01]  /*12e0*/  IADD3.X R31, RZ, UR7, R237, P1, P0 ;  /* 0x00000007ff1f7c10 */ /* 0x000fe20008fe04ed */
[----:B------:R-:W-:Y:S01]  /*12f0*/  ULDC.64 UR4, c[0x0][0x208] ;  /* 0x0000820000047ab9 */ /* 0x000fe20000000a00 */
[----:B------:R-:W-:Y:S01]  /*1300*/  LEA R250, P0, R20, c[0x0][0x1f0], 0x1 ;  /* 0x00007c0014fa7a11 */ /* 0x000fe200078008ff */
[----:B------:R-:W-:Y:S01]  /*1310*/  USHF.L.U32 UR15, UR4, 0x6, URZ ;  /* 0x00000006040f7899 */ /* 0x000fe2000800063f */
[----:B------:R-:W-:Y:S01]  /*1320*/  ISETP.GE.AND P3, PT, R16, c[0x0][0x16c], PT ;  /* 0x00005b0010007a0c */ /* 0x000fe20003f66270 */
[----:B------:R1:W-:Y:S01]  /*1330*/  LDGSTS.E.BYPASS.LTC128B.128 [R232+0xb080], [R30.64], !P2 ;  /* 0x0b0800001ee87fae */ /* 0x0003e2000d101d50 */
[----:B------:R-:W-:Y:S01]  /*1340*/  LEA.HI.X R251, R20, c[0x0][0x1f4], R17, 0x1, P0 ;  /* 0x00007d0014fb7a11 */ /* 0x000fe200000f0c11 */
[----:B------:R-:W-:Y:S01]  /*1350*/  @!P5 IMAD.SHL.U32 R17, R234, 0x10, RZ ;  /* 0x00000010ea11d824 */ /* 0x000fe200078e00ff */
[----:B------:R-:W-:Y:S01]  /*1360*/  SEL R18, RZ, 0xffffffff, P3 ;  /* 0xffffffffff127807 */ /* 0x000fe20001800000 */
[----:B------:R-:W-:Y:S01]  /*1370*/  USHF.L.U64.HI UR19, UR4, UR19, UR5 ;  /* 0x0000001304137299 */ /* 0x000fe20008010205 */
[----:B------:R-:W-:-:S02]  /*1380*/  ISETP.GE.AND P0, PT, R16, c[0x0][0x1fc], PT ;  /* 0x00007f0010007a0c */ /* 0x000fc40003f06270 */
[----:B------:R-:W-:Y:S01]  /*1390*/  ISETP.GE.AND P1, PT, R22, c[0x0][0x1fc], PT ;  /* 0x00007f0016007a0c */ /* 0x000fe20003f26270 */
[----:B------:R1:W-:Y:S01]  /*13a0*/  @!P5 LDGSTS.E.BYPASS.LTC128B.128 [R17+0x12080], [R26.64] ;  /* 0x120800001a11dfae */ /* 0x0003e2000b901d50 */
[----:B------:R-:W-:Y:S02]  /*13b0*/  ISETP.GE.AND P3, PT, R16, c[0x0][0x1fc], PT ;  /* 0x00007f0010007a0c */ /* 0x000fe40003f66270 */
[----:B------:R-:W-:Y:S01]  /*13c0*/  ISETP.GE.AND P2, PT, R15, c[0x0][0x1fc], PT ;  /* 0x00007f000f007a0c */ /* 0x000fe20003f46270 */
[----:B------:R-:W0:Y:S01]  /*13d0*/  LDGDEPBAR ;  /* 0x00000000000079af */ /* 0x000e220000000000 */
[----:B------:R-:W-:Y:S02]  /*13e0*/  SEL R16, RZ, 0xffffffff, P0 ;  /* 0xffffffffff107807 */ /* 0x000fe40000000000 */
[----:B------:R-:W-:Y:S01]  /*13f0*/  SEL R20, RZ, 0x1, P1 ;  /* 0x00000001ff147807 */ /* 0x000fe20000800000 */
[----:B------:R2:W-:Y:S01]  /*1400*/  LDGSTS.E.BYPASS.LTC128B.128 [R232+0xc080], [R250.64], !P4 ;  /* 0x0c080000fae87fae */ /* 0x0005e2000e101d50 */
[----:B------:R-:W-:-:S02]  /*1410*/  ISETP.LT.OR P0, PT, R14, 0x1, P3 ;  /* 0x000000010e00780c */ /* 0x000fc40001f01670 */
[C---:B------:R-:W-:Y:S02]  /*1420*/  ISETP.LT.OR P1, PT, R14.reuse, 0x1, P2 ;  /* 0x000000010e00780c */ /* 0x040fe40001721670 */
[C---:B------:R-:W-:Y:S02]  /*1430*/  ISETP.LT.OR P3, PT, R14.reuse, 0x21, P3 ;  /* 0x000000210e00780c */ /* 0x040fe40001f61670 */
[----:B------:R-:W-:-:S07]  /*1440*/  ISETP.LT.OR P2, PT, R14, 0x21, P2 ;  /* 0x000000210e00780c */ /* 0x000fce0001741670 */
[----:B------:R2:W-:Y:S01]  /*1450*/  LDGSTS.E.BYPASS.LTC128B.128 [R232+0xe080], [R250.64+0x80], !P0 ;  /* 0x0e080080fae87fae */ /* 0x0005e2000c101d50 */
[----:B------:R-:W-:-:S03]  /*1460*/  LEA R22, P0, R19, c[0x0][0x280], 0x2 ;  /* 0x0000a00013167a11 */ /* 0x000fc600078010ff */
[----:B------:R2:W-:Y:S01]  /*1470*/  LDGSTS.E.BYPASS.LTC128B.128 [R232+0x10080], [R250.64+0x100], !P1 ;  /* 0x10080100fae87fae */ /* 0x0005e2000c901d50 */
[----:B------:R-:W-:Y:S01]  /*1480*/  ISETP.GE.AND P1, PT, R15, c[0x0][0x1fc], PT ;  /* 0x00007f000f007a0c */ /* 0x000fe20003f26270 */
[----:B------:R-:W-:Y:S01]  /*1490*/  IMAD.SHL.U32 R15, R16, 0x2, RZ ;  /* 0x00000002100f7824 */ /* 0x000fe200078e00ff */
[----:B------:R-:W-:Y:S01]  /*14a0*/  LEA.HI.X R23, R19, c[0x0][0x284], R2, 0x2, P0 ;  /* 0x0000a10013177a11 */ /* 0x000fe200000f1402 */
[----:B-1----:R-:W-:Y:S01]  /*14b0*/  IMAD.SHL.U32 R17, R18, 0x2, RZ ;  /* 0x0000000212117824 */ /* 0x002fe200078e00ff */
[----:B------:R-:W-:Y:S02]  /*14c0*/  IADD3 R24, P0, R250, UR15, RZ ;  /* 0x0000000ffa187c10 */ /* 0x000fe4000ff1e0ff */
[----:B------:R-:W-:Y:S01]  /*14d0*/  LOP3.LUT R20, R15, 0x2, R20, 0xe2, !PT ;  /* 0x000000020f147812 */ /* 0x000fe200078ee214 */
[----:B------:R-:W-:Y:S01]  /*14e0*/  IMAD.U32 R15, RZ, RZ, UR15 ;  /* 0x0000000fff0f7e24 */ /* 0x000fe2000f8e00ff */
[----:B------:R-:W-:Y:S02]  /*14f0*/  SEL R241, RZ, 0xffffffff, P1 ;  /* 0xfffffffffff17807 */ /* 0x000fe40000800000 */
[----:B------:R-:W-:-:S02]  /*1500*/  IADD3.X R25, R251, UR19, RZ, P0, !PT ;  /* 0x00000013fb197c10 */ /* 0x000fc400087fe4ff */
[----:B------:R-:W-:Y:S01]  /*1510*/  IADD3 R16, P1, P0, R15, 0x100, R250 ;  /* 0x000001000f107810 */ /* 0x000fe2000783e0fa */
[----:B------:R-:W-:Y:S01]  /*1520*/  @!P5 IMAD.SHL.U32 R15, R234, 0x10, RZ ;  /* 0x00000010ea0fd824 */ /* 0x000fe200078e00ff */
[----:B------:R-:W-:Y:S01]  /*1530*/  LOP3.LUT R242, R17, 0x2, R242, 0xe2, !PT ;  /* 0x0000000211f27812 */ /* 0x000fe200078ee2f2 */
[----:B------:R1:W-:Y:S01]  /*1540*/  LDGSTS.E.BYPASS.LTC128B.128 [R232+0xd080], [R24.64], !P6 ;  /* 0x0d08000018e87fae */ /* 0x0003e2000f101d50 */
[----:B------:R-:W-:Y:S01]  /*1550*/  IADD3.X R17, RZ, UR19, R251, P1, P0 ;  /* 0x00000013ff117c10 */ /* 0x000fe20008fe04fb */
[----:B------:R-:W-:Y:S01]  /*1560*/  IMAD.SHL.U32 R241, R241, 0x4, RZ ;  /* 0x00000004f1f17824 */ /* 0x000fe200078e00ff */
[----:B------:R-:W-:Y:S01]  /*1570*/  PLOP3.LUT P0, PT, PT, PT, UP0, 0x80, 0x0 ;  /* 0x000000000000781c */ /* 0x000fe20003f0f008 */
[----:B------:R1:W-:Y:S03]  /*1580*/  LDGSTS.E.BYPASS.LTC128B.128 [R232+0xf080], [R24.64+0x80], !P3 ;  /* 0x0f08008018e87fae */ /* 0x0003e6000d901d50 */
[----:B------:R-:W-:Y:S01]  /*1590*/  LOP3.LUT R241, R241, 0x4, R20, 0xe2, !PT ;  /* 0x00000004f1f17812 */ /* 0x000fe200078ee214 */
[----:B------:R1:W-:Y:S04]  /*15a0*/  LDGSTS.E.BYPASS.LTC128B.128 [R232+0x11080], [R16.64], !P2 ;  /* 0x1108000010e87fae */ /* 0x0003e8000d101d50 */
[----:B------:R1:W-:Y:S04]  /*15b0*/  @!P5 LDGSTS.E.BYPASS.LTC128B.128 [R15+0x12180], [R22.64] ;  /* 0x12180000160fdfae */ /* 0x0003e8000b901d50 */
[----:B------:R-:W0:Y:S01]  /*15c0*/  LDGDEPBAR ;  /* 0x00000000000079af */ /* 0x000e220000000000 */
[----:B------:R-:W-:Y:S05]  /*15d0*/  @!P0 BRA `(.L_x_24) ;  /* 0x0000338000008947 */ /* 0x000fea0003800000 */
[----:B--2345:R-:W-:Y:S01]  /*15e0*/  IMAD R14, R8, c[0x0][0x238], RZ ;  /* 0x00008e00080e7a24 */ /* 0x03cfe200078e02ff */
[----:B------:R-:W-:Y:S01]  /*15f0*/  SHF.R.S32.HI R235, RZ, 0x1f, R234 ;  /* 0x0000001fffeb7819 */ /* 0x000fe200000114ea */
[----:B------:R-:W-:Y:S01]  /*1600*/  ULDC.64 UR4, c[0x0][0x240] ;  /* 0x0000900000047ab9 */ /* 0x000fe20000000a00 */
[-C--:B------:R-:W-:Y:S01]  /*1610*/  LEA.HI R8, R13, R234.reuse, RZ, 0x5 ;  /* 0x000000ea0d087211 */ /* 0x080fe200078f28ff */
[----:B------:R-:W-:Y:S01]  /*1620*/  IMAD R14, R9, c[0x0][0x23c], R14 ;  /* 0x00008f00090e7a24 */ /* 0x000fe200078e020e */
[----:B------:R-:W-:Y:S01]  /*1630*/  LEA.HI R13, R13, R234, RZ, 0x2 ;  /* 0x000000ea0d0d7211 */ /* 0x000fe200078f10ff */
[----:B------:R-:W-:Y:S01]  /*1640*/  IMAD.WIDE.U32 R18, R9, c[0x0][0x238], R234 ;  /* 0x00008e0009127a25 */ /* 0x000fe200078e00ea */
[----:B------:R-:W-:Y:S01]  /*1650*/  SHF.R.S32.HI R21, RZ, 0x5, R8 ;  /* 0x00000005ff157819 */ /* 0x000fe20000011408 */
[----:B------:R-:W-:Y:S01]  /*1660*/  UIMAD UR4, UR18, UR4, URZ ;  /* 0x00000004120472a4 */ /* 0x000fe2000f8e023f */
[----:B-1----:R-:W-:Y:S01]  /*1670*/  LOP3.LUT R15, R12, 0xfffffff0, RZ, 0xc0, !PT ;  /* 0xfffffff00c0f7812 */ /* 0x002fe200078ec0ff */
[----:B------:R-:W-:Y:S01]  /*1680*/  IMAD.IADD R19, R19, 0x1, R14 ;  /* 0x0000000113137824 */ /* 0x000fe200078e020e */
[--C-:B------:R-:W-:Y:S01]  /*1690*/  SHF.R.S32.HI R9, RZ, 0x2, R13.reuse ;  /* 0x00000002ff097819 */ /* 0x100fe2000001140d */
[----:B------:R-:W-:Y:S01]  /*16a0*/  IMAD.U32 R248, RZ, RZ, UR9 ;  /* 0x00000009fff87e24 */ /* 0x000fe2000f8e00ff */
[----:B------:R-:W-:Y:S01]  /*16b0*/  SHF.R.S32.HI R12, RZ, 0x1f, R13 ;  /* 0x0000001fff0c7819 */ /* 0x000fe2000001140d */
[----:B------:R-:W-:Y:S01]  /*16c0*/  IMAD.IADD R15, R234, 0x1, -R15 ;  /* 0x00000001ea0f7824 */ /* 0x000fe200078e0a0f */
[----:B------:R-:W-:Y:S01]  /*16d0*/  LEA.HI R2, R8, R21, RZ, 0x1 ;  /* 0x0000001508027211 */ /* 0x000fe200078f08ff */
[----:B------:R-:W-:Y:S01]  /*16e0*/  UIADD3 UR20, UR20, 0x3f, URZ ;  /* 0x0000003f14147890 */ /* 0x000fe2000fffe03f */
[----:B------:R-:W-:Y:S01]  /*16f0*/  LEA.HI R12, R12, R9, RZ, 0x3 ;  /* 0x000000090c0c7211 */ /* 0x000fe200078f18ff */
[----:B------:R-:W-:Y:S01]  /*1700*/  UIMAD UR5, UR9, UR5, UR4 ;  /* 0x00000005090572a4 */ /* 0x000fe2000f8e0204 */
[----:B------:R-:W-:Y:S01]  /*1710*/  LOP3.LUT R2, R2, 0xfffffffe, RZ, 0xc0, !PT ;  /* 0xfffffffe02027812 */ /* 0x000fe200078ec0ff */
[----:B------:R-:W-:Y:S01]  /*1720*/  IMAD.WIDE.U32 R248, R248, c[0x0][0x240], R18 ;  /* 0x00009000f8f87a25 */ /* 0x000fe200078e0012 */
[----:B------:R-:W-:Y:S01]  /*1730*/  LOP3.LUT R17, R8, 0xffffffe0, RZ, 0xc0, !PT ;  /* 0xffffffe008117812 */ /* 0x000fe200078ec0ff */
[----:B------:R-:W-:Y:S01]  /*1740*/  USHF.R.S32.HI UR4, URZ, 0x1f, UR20 ;  /* 0x0000001f3f047899 */ /* 0x000fe20008011414 */
[----:B------:R-:W-:Y:S01]  /*1750*/  LOP3.LUT R8, R12, 0xfffffff8, RZ, 0xc0, !PT ;  /* 0xfffffff80c087812 */ /* 0x000fe200078ec0ff */
[----:B------:R-:W-:Y:S01]  /*1760*/  IMAD.IADD R2, R21, 0x1, -R2 ;  /* 0x0000000115027824 */ /* 0x000fe200078e0a02 */
[----:B------:R-:W-:Y:S01]  /*1770*/  SHF.R.S32.HI R16, RZ, 0x1f, R15 ;  /* 0x0000001fff107819 */ /* 0x000fe2000001140f */
[----:B------:R-:W-:Y:S01]  /*1780*/  IMAD.IADD R12, R234, 0x1, -R17 ;  /* 0x00000001ea0c7824 */ /* 0x000fe200078e0a11 */
[----:B------:R-:W-:Y:S01]  /*1790*/  SHF.R.S32.HI R23, RZ, 0x1f, R4 ;  /* 0x0000001fff177819 */ /* 0x000fe20000011404 */
[----:B------:R-:W-:Y:S01]  /*17a0*/  IMAD.IADD R8, R9, 0x1, -R8 ;  /* 0x0000000109087824 */ /* 0x000fe200078e0a08 */
[----:B------:R-:W-:Y:S01]  /*17b0*/  LEA.HI R9, R16, R15, RZ, 0x3 ;  /* 0x0000000f10097211 */ /* 0x000fe200078f18ff */
[----:B------:R-:W-:Y:S01]  /*17c0*/  IMAD.SHL.U32 R16, R2, 0x10, RZ ;  /* 0x0000001002107824 */ /* 0x000fe200078e00ff */
[----:B------:R-:W-:Y:S01]  /*17d0*/  LEA.HI R23, R23, R4, RZ, 0x2 ;  /* 0x0000000417177211 */ /* 0x000fe200078f10ff */
[----:B------:R-:W-:Y:S01]  /*17e0*/  IMAD.SHL.U32 R17, R4, 0x8, RZ ;  /* 0x0000000804117824 */ /* 0x000fe200078e00ff */
[----:B------:R-:W-:Y:S01]  /*17f0*/  SHF.R.S32.HI R239, RZ, 0x1f, R12 ;  /* 0x0000001fffef7819 */ /* 0x000fe2000001140c */
[----:B------:R-:W-:Y:S01]  /*1800*/  IMAD.SHL.U32 R2, R2, 0x400, RZ ;  /* 0x0000040002027824 */ /* 0x000fe200078e00ff */
[----:B------:R-:W-:Y:S01]  /*1810*/  LOP3.LUT R10, R10, 0x10, R16, 0xf8, !PT ;  /* 0x000000100a0a7812 */ /* 0x000fe200078ef810 */
[C---:B------:R-:W-:Y:S01]  /*1820*/  IMAD.SHL.U32 R228, R9.reuse, 0x40, RZ ;  /* 0x0000004009e47824 */ /* 0x040fe200078e00ff */
[----:B------:R-:W-:Y:S01]  /*1830*/  LOP3.LUT R14, R9, 0xfffffff8, RZ, 0xc0, !PT ;  /* 0xfffffff8090e7812 */ /* 0x000fe200078ec0ff */
[----:B------:R-:W-:Y:S01]  /*1840*/  ULEA.HI UR20, UR4, UR20, URZ, 0x6 ;  /* 0x0000001404147291 */ /* 0x000fe2000f8f303f */
[----:B------:R-:W-:Y:S01]  /*1850*/  LOP3.LUT R23, R23, 0xfffffffc, RZ, 0xc0, !PT ;  /* 0xfffffffc17177812 */ /* 0x000fe200078ec0ff */
[----:B------:R-:W-:Y:S01]  /*1860*/  CS2R R130, SRZ ;  /* 0x0000000000827805 */ /* 0x000fe2000001ff00 */
[----:B------:R-:W-:Y:S01]  /*1870*/  LEA.HI R239, R239, R12, RZ, 0x2 ;  /* 0x0000000cefef7211 */ /* 0x000fe200078f10ff */
[----:B------:R-:W-:Y:S01]  /*1880*/  IMAD.IADD R14, R15, 0x1, -R14 ;  /* 0x000000010f0e7824 */ /* 0x000fe200078e0a0e */
[----:B------:R-:W-:Y:S01]  /*1890*/  LOP3.LUT R7, R10, 0x8, R7, 0xf8, !PT ;  /* 0x000000080a077812 */ /* 0x000fe200078ef807 */
[----:B------:R-:W-:Y:S01]  /*18a0*/  IMAD.SHL.U32 R10, R8, 0x40, RZ ;  /* 0x00000040080a7824 */ /* 0x000fe200078e00ff */
[----:B------:R-:W-:Y:S01]  /*18b0*/  LOP3.LUT R15, R239, 0xfffffffc, RZ, 0xc0, !PT ;  /* 0xfffffffcef0f7812 */ /* 0x000fe200078ec0ff */
[----:B------:R-:W-:Y:S01]  /*18c0*/  IMAD.IADD R20, R4, 0x1, -R23 ;  /* 0x0000000104147824 */ /* 0x000fe200078e0a17 */
[----:B------:R-:W-:Y:S01]  /*18d0*/  LOP3.LUT P0, RZ, R8, 0x4, RZ, 0xc0, !PT ;  /* 0x0000000408ff7812 */ /* 0x000fe2000780c0ff */
[----:B------:R-:W-:Y:S01]  /*18e0*/  IMAD.SHL.U32 R8, R229, 0x20, RZ ;  /* 0x00000020e5087824 */ /* 0x000fe200078e00ff */
[----:B------:R-:W-:Y:S01]  /*18f0*/  LOP3.LUT R10, R10, 0x1c0, RZ, 0xc0, !PT ;  /* 0x000001c00a0a7812 */ /* 0x000fe200078ec0ff */
[----:B------:R-:W-:Y:S01]  /*1900*/  IMAD R11, R20, -0x8, R11 ;  /* 0xfffffff8140b7824 */ /* 0x000fe200078e020b */
[----:B------:R-:W-:Y:S01]  /*1910*/  LOP3.LUT P2, RZ, R14, 0x2, RZ, 0xc0, !PT ;  /* 0x000000020eff7812 */ /* 0x000fe2000784c0ff */
[----:B------:R-:W-:Y:S01]  /*1920*/  IMAD.IADD R12, R12, 0x1, -R15 ;  /* 0x000000010c0c7824 */ /* 0x000fe200078e0a0f */
[C---:B------:R-:W-:Y:S01]  /*1930*/  LOP3.LUT P1, RZ, R14.reuse, 0x4, RZ, 0xc0, !PT ;  /* 0x000000040eff7812 */ /* 0x040fe2000782c0ff */
[----:B------:R-:W-:Y:S01]  /*1940*/  IMAD.SHL.U32 R14, R14, 0x40, RZ ;  /* 0x000000400e0e7824 */ /* 0x000fe200078e00ff */
[----:B------:R-:W-:Y:S01]  /*1950*/  LOP3.LUT R17, R17, 0x18, RZ, 0xc0, !PT ;  /* 0x0000001811117812 */ /* 0x000fe200078ec0ff */
[----:B------:R-:W-:Y:S01]  /*1960*/  IMAD R4, R12, -0x2, R11 ;  /* 0xfffffffe0c047824 */ /* 0x000fe200078e020b */
[----:B------:R-:W-:Y:S01]  /*1970*/  SHF.R.U32.HI R15, RZ, 0x3, R10 ;  /* 0x00000003ff0f7819 */ /* 0x000fe2000001160a */
[----:B------:R-:W-:Y:S01]  /*1980*/  CS2R R128, SRZ ;  /* 0x0000000000807805 */ /* 0x000fe2000001ff00 */
[----:B------:R-:W-:Y:S01]  /*1990*/  LOP3.LUT R11, R17, 0x20, R8, 0xf8, !PT ;  /* 0x00000020110b7812 */ /* 0x000fe200078ef808 */
[----:B------:R-:W-:Y:S01]  /*19a0*/  CS2R R126, SRZ ;  /* 0x00000000007e7805 */ /* 0x000fe2000001ff00 */
[----:B------:R-:W-:Y:S01]  /*19b0*/  LOP3.LUT R15, R15, R10, R17, 0x1e, !PT ;  /* 0x0000000a0f0f7212 */ /* 0x000fe200078e1e11 */
[----:B------:R-:W-:Y:S01]  /*19c0*/  IMAD.SHL.U32 R17, R229, 0x8, RZ ;  /* 0x00000008e5117824 */ /* 0x000fe200078e00ff */
[----:B------:R-:W-:Y:S01]  /*19d0*/  LOP3.LUT R13, R13, 0x3ffffffc, RZ, 0xc0, !PT ;  /* 0x3ffffffc0d0d7812 */ /* 0x000fe200078ec0ff */
[----:B------:R-:W-:Y:S01]  /*19e0*/  CS2R R124, SRZ ;  /* 0x00000000007c7805 */ /* 0x000fe2000001ff00 */
[----:B------:R-:W-:Y:S01]  /*19f0*/  LOP3.LUT R14, R14, 0x1c0, RZ, 0xc0, !PT ;  /* 0x000001c00e0e7812 */ /* 0x000fe200078ec0ff */
[----:B------:R-:W-:Y:S01]  /*1a00*/  CS2R R122, SRZ ;  /* 0x00000000007a7805 */ /* 0x000fe2000001ff00 */
[----:B------:R-:W-:Y:S01]  /*1a10*/  LOP3.LUT R228, R228, 0xfffffe00, RZ, 0xc0, !PT ;  /* 0xfffffe00e4e47812 */ /* 0x000fe200078ec0ff */
[----:B------:R-:W-:Y:S01]  /*1a20*/  IMAD.IADD R13, R234, 0x1, -R13 ;  /* 0x00000001ea0d7824 */ /* 0x000fe200078e0a0d */
[----:B------:R-:W-:Y:S01]  /*1a30*/  SHF.R.U32.HI R8, RZ, 0x3, R14 ;  /* 0x00000003ff087819 */ /* 0x000fe2000001160e */
[----:B------:R-:W-:Y:S01]  /*1a40*/  CS2R R120, SRZ ;  /* 0x0000000000787805 */ /* 0x000fe2000001ff00 */
[----:B------:R-:W-:Y:S01]  /*1a50*/  LOP3.LUT R17, R14, 0x8, R17, 0xf8, !PT ;  /* 0x000000080e117812 */ /* 0x000fe200078ef811 */
[----:B------:R-:W-:Y:S01]  /*1a60*/  IMAD R240, R13, 0x2, R2 ;  /* 0x000000020df07824 */ /* 0x000fe200078e0202 */
[----:B------:R-:W-:Y:S01]  /*1a70*/  LOP3.LUT R6, R7, R6, RZ, 0x3c, !PT ;  /* 0x0000000607067212 */ /* 0x000fe200078e3cff */
[----:B------:R-:W-:Y:S01]  /*1a80*/  CS2R R118, SRZ ;  /* 0x0000000000767805 */ /* 0x000fe2000001ff00 */
[----:B------:R-:W-:Y:S01]  /*1a90*/  LOP3.LUT R17, R17, R8, RZ, 0x3c, !PT ;  /* 0x0000000811117212 */ /* 0x000fe200078e3cff */
[----:B------:R-:W-:Y:S01]  /*1aa0*/  IMAD.IADD R240, R15, 0x1, R240 ;  /* 0x000000010ff07824 */ /* 0x000fe200078e02f0 */
[----:B------:R-:W-:Y:S01]  /*1ab0*/  LOP3.LUT R11, R8, R11, R14, 0x1e, !PT ;  /* 0x0000000b080b7212 */ /* 0x000fe200078e1e0e */
[----:B------:R-:W-:Y:S01]  /*1ac0*/  IMAD R229, R229, 0x200, R6 ;  /* 0x00000200e5e57824 */ /* 0x000fe200078e0206 */
[-C--:B------:R-:W-:Y:S01]  /*1ad0*/  IADD3 R2, R17, R228.reuse, R2 ;  /* 0x000000e411027210 */ /* 0x080fe20007ffe002 */
[----:B------:R-:W-:Y:S01]  /*1ae0*/  CS2R R116, SRZ ;  /* 0x0000000000747805 */ /* 0x000fe2000001ff00 */
[----:B------:R-:W-:Y:S01]  /*1af0*/  SEL R3, R3, 0xffffffe0, !P2 ;  /* 0xffffffe003037807 */ /* 0x000fe20005000000 */
[----:B------:R-:W-:Y:S01]  /*1b00*/  IMAD R0, R229, 0x2, R0 ;  /* 0x00000002e5007824 */ /* 0x000fe200078e0200 */
[----:B------:R-:W-:Y:S01]  /*1b10*/  SEL R5, R5, 0xffffffc0, !P1 ;  /* 0xffffffc005057807 */ /* 0x000fe20004800000 */
[C---:B------:R-:W-:Y:S01]  /*1b20*/  IMAD.SHL.U32 R230, R2.reuse, 0x2, RZ ;  /* 0x0000000202e67824 */ /* 0x040fe200078e00ff */
[----:B------:R-:W-:Y:S01]  /*1b30*/  LOP3.LUT R228, R11, R228, RZ, 0xfc, !PT ;  /* 0x000000e40be47212 */ /* 0x000fe200078efcff */
[----:B------:R-:W-:Y:S01]  /*1b40*/  IMAD R224, R2, 0x2, R3 ;  /* 0x0000000202e07824 */ /* 0x000fe200078e0203 */
[----:B------:R-:W-:Y:S01]  /*1b50*/  LEA R240, R240, 0x12280, 0x1 ;  /* 0x00012280f0f07811 */ /* 0x000fe200078e08ff */
[----:B------:R-:W-:Y:S01]  /*1b60*/  IMAD R3, R2, 0x2, R5 ;  /* 0x0000000202037824 */ /* 0x000fe200078e0205 */
[----:B------:R-:W-:Y:S01]  /*1b70*/  LEA.HI R239, R239, R16, RZ, 0x1e ;  /* 0x00000010efef7211 */ /* 0x000fe200078ff0ff */
[----:B------:R-:W-:Y:S01]  /*1b80*/  CS2R R114, SRZ ;  /* 0x0000000000727805 */ /* 0x000fe2000001ff00 */
[C---:B------:R-:W-:Y:S01]  /*1b90*/  IADD3 R243, R240.reuse, 0x40, RZ ;  /* 0x00000040f0f37810 */ /* 0x040fe20007ffe0ff */
        /* <DEDUP_REMOVED lines=39> */
[----:B------:R-:W-:Y:S01]  /*1e10*/  IADD3 R238, R249, UR5, RZ ;  /* 0x00000005f9ee7c10 */ /* 0x000fe2000fffe0ff */
[----:B------:R-:W-:Y:S01]  /*1e20*/  IMAD.SHL.U32 R229, R229, 0x2, RZ ;  /* 0x00000002e5e57824 */ /* 0x000fe200078e00ff */
[----:B------:R-:W-:Y:S01]  /*1e30*/  @P0 IADD3 R243, R240, -0x40, RZ ;  /* 0xffffffc0f0f30810 */ /* 0x000fe20007ffe0ff */
[----:B------:R-:W-:Y:S01]  /*1e40*/  IMAD.SHL.U32 R228, R228, 0x2, RZ ;  /* 0x00000002e4e47824 */ /* 0x000fe200078e00ff */
[----:B------:R-:W-:Y:S01]  /*1e50*/  USHF.R.S32.HI UR20, URZ, 0x6, UR20 ;  /* 0x000000063f147899 */ /* 0x000fe20008011414 */
[----:B------:R-:W-:Y:S01]  /*1e60*/  IMAD.IADD R2, R5, 0x1, R224 ;  /* 0x0000000105027824 */ /* 0x000fe200078e02e0 */
[----:B------:R-:W-:-:S02]  /*1e70*/  UMOV UR18, URZ ;  /* 0x0000003f00127c82 */ /* 0x000fc40008000000 */
[C---:B------:R-:W-:Y:S02]  /*1e80*/  ISETP.GT.AND P2, PT, R4.reuse, RZ, PT ;  /* 0x000000ff0400720c */ /* 0x040fe40003f44270 */
[----:B------:R-:W-:-:S02]  /*1e90*/  ISETP.GT.AND P1, PT, R4, 0x1, PT ;  /* 0x000000010400780c */ /* 0x000fc40003f24270 */
[----:B------:R-:W-:Y:S02]  /*1ea0*/  LOP3.LUT R233, R233, 0xfffffffb, RZ, 0xc0, !PT ;  /* 0xfffffffbe9e97812 */ /* 0x000fe400078ec0ff */
[C---:B------:R-:W-:Y:S02]  /*1eb0*/  ISETP.GT.AND P0, PT, R4.reuse, 0x20, PT ;  /* 0x000000200400780c */ /* 0x040fe40003f04270 */
[----:B------:R-:W-:-:S05]  /*1ec0*/  ISETP.GT.AND P6, PT, R4, 0x21, PT ;  /* 0x000000210400780c */ /* 0x000fca0003fc4270 */
[----:B------:R-:W-:-:S04]  /*1ed0*/  @P2 LOP3.LUT R233, R233, 0x4, RZ, 0xfc, !PT ;  /* 0x00000004e9e92812 */ /* 0x000fc800078efcff */
[----:B------:R-:W-:-:S04]  /*1ee0*/  LOP3.LUT R233, R233, 0xfffffffd, RZ, 0xc0, !PT ;  /* 0xfffffffde9e97812 */ /* 0x000fc800078ec0ff */
[----:B------:R-:W-:-:S04]  /*1ef0*/  @P1 LOP3.LUT R233, R233, 0x2, RZ, 0xfc, !PT ;  /* 0x00000002e9e91812 */ /* 0x000fc800078efcff */
[----:B------:R-:W-:-:S04]  /*1f00*/  LOP3.LUT R233, R233, 0xfffffffe, RZ, 0xc0, !PT ;  /* 0xfffffffee9e97812 */ /* 0x000fc800078ec0ff */
[----:B------:R-:W-:Y:S02]  /*1f10*/  @P0 LOP3.LUT R233, R233, 0x1, RZ, 0xfc, !PT ;  /* 0x00000001e9e90812 */ /* 0x000fe400078efcff */
.L_x_27:
[----:B------:R-:W-:Y:S04]  /*1f20*/  DEPBAR.LE SB0, 0x0 ;  /* 0x000080000000791a */ /* 0x000fe80000000000 */
[----:B------:R-:W-:Y:S01]  /*1f30*/  BAR.SYNC.DEFER_BLOCKING 0x0 ;  /* 0x0000000000007b1d */ /* 0x000fe20000010000 */
[C---:B------:R-:W-:Y:S01]  /*1f40*/  LOP3.LUT P1, RZ, R233.reuse, 0x2, RZ, 0xc0, !PT ;  /* 0x00000002e9ff7812 */ /* 0x040fe2000782c0ff */
[----:B------:R-:W-:Y:S01]  /*1f50*/  UIADD3 UR21, UR18, 0x1, URZ ;  /* 0x0000000112157890 */ /* 0x000fe2000fffe03f */
[C---:B------:R-:W-:Y:S02]  /*1f60*/  LOP3.LUT P2, RZ, R233.reuse, 0x4, RZ, 0xc0, !PT ;  /* 0x00000004e9ff7812 */ /* 0x040fe4000784c0ff */
[----:B------:R-:W-:Y:S01]  /*1f70*/  LOP3.LUT P0, RZ, R233, 0x1, RZ, 0xc0, !PT ;  /* 0x00000001e9ff7812 */ /* 0x000fe2000780c0ff */
[----:B------:R-:W-:Y:S06]  /*1f80*/  UISETP.GE.AND UP0, UPT, UR21, UR20, UPT ;  /* 0x000000141500728c */ /* 0x000fec000bf06270 */
[----:B------:R-:W-:Y:S01]  /*1f90*/  PLOP3.LUT P4, PT, PT, PT, UP0, 0x80, 0x0 ;  /* 0x000000000000781c */ /* 0x000fe20003f8f008 */
        /* <DEDUP_REMOVED lines=8> */
[----:B------:R-:W-:Y:S01]  /*2020*/  LDSM.16.M88.4 R28, [R231+0x2080] ;  /* 0x00208000e71c783b */ /* 0x000fe20000000200 */
[-C--:B-1----:R-:W-:Y:S04]  /*2030*/  HMMA.16816.F32.BF16 R4, R132, R136.reuse, RZ ;  /* 0x000000888404723c */ /* 0x082fe800000418ff */
[----:B------:R-:W-:Y:S05]  /*2040*/  LDSM.16.M88.4 R32, [R230+0x9080] ;  /* 0x00908000e620783b */ /* 0x000fea0000000200 */
[----:B------:R-:W-:Y:S01]  /*2050*/  LDS R207, [R239.X4+0x12080] ;  /* 0x01208000efcf7984 */ /* 0x000fe20000004800 */
[C---:B--2---:R-:W-:Y:S04]  /*2060*/  HMMA.16816.F32.BF16 R8, R140.reuse, R136, RZ ;  /* 0x000000888c08723c */ /* 0x044fe800000418ff */
[----:B------:R-:W-:Y:S04]  /*2070*/  LDS R206, [R239.X4+0x120a0] ;  /* 0x0120a000efce7984 */ /* 0x000fe80000004800 */
[-C--:B------:R-:W-:Y:S01]  /*2080*/  HMMA.16816.F32.BF16 R12, R140, R138.reuse, RZ ;  /* 0x0000008a8c0c723c */ /* 0x080fe200000418ff */
[----:B------:R-:W-:Y:S05]  /*2090*/  LDSM.16.M88.4 R140, [R3+0x7080] ;  /* 0x00708000038c783b */ /* 0x000fea0000000200 */
[----:B------:R-:W-:Y:S02]  /*20a0*/  LDS R205, [R239.X4+0x12100] ;  /* 0x01210000efcd7984 */ /* 0x000fe40000004800 */
[----:B------:R-:W-:Y:S03]  /*20b0*/  HMMA.16816.F32.BF16 R16, R132, R138, RZ ;  /* 0x0000008a8410723c */ /* 0x000fe600000418ff */
[----:B------:R-:W-:Y:S05]  /*20c0*/  LDSM.16.M88.4 R132, [R3+0x6080] ;  /* 0x006080000384783b */ /* 0x000fea0000000200 */
[-C--:B---3--:R-:W-:Y:S01]  /*20d0*/  HMMA.16816.F32.BF16 R4, R144, R148.reuse, R4 ;  /* 0x000000949004723c */ /* 0x088fe20000041804 */
[----:B------:R-:W1:Y:S05]  /*20e0*/  LDSM.16.M88.4 R136, [R226+0x80] ;  /* 0x00008000e288783b */ /* 0x000e6a0000000200 */
[----:B------:R-:W-:Y:S02]  /*20f0*/  LDS R204, [R239.X4+0x12120] ;  /* 0x01212000efcc7984 */ /* 0x000fe40000004800 */
[C---:B----4-:R-:W-:Y:S08]  /*2100*/  HMMA.16816.F32.BF16 R8, R152.reuse, R148, R8 ;  /* 0x000000949808723c */ /* 0x050ff00000041808 */
[-C--:B------:R-:W-:Y:S08]  /*2110*/  HMMA.16816.F32.BF16 R12, R152, R150.reuse, R12 ;  /* 0x00000096980c723c */ /* 0x080ff0000004180c */
[----:B------:R-:W-:Y:S01]  /*2120*/  HMMA.16816.F32.BF16 R16, R144, R150, R16 ;  /* 0x000000969010723c */ /* 0x000fe20000041810 */
[----:B------:R-:W-:Y:S05]  /*2130*/  LDSM.16.M88.4 R144, [R2+0x6080] ;  /* 0x006080000290783b */ /* 0x000fea0000000200 */
[----:B------:R-:W2:Y:S02]  /*2140*/  LDSM.16.M88.4 R148, [R225+0x80] ;  /* 0x00008000e194783b */ /* 0x000ea40000000200 */
[-C--:B-1----:R-:W-:Y:S08]  /*2150*/  HMMA.16816.F32.BF16 R4, R132, R136.reuse, R4 ;  /* 0x000000888404723c */ /* 0x082ff00000041804 */
[C---:B------:R-:W-:Y:S08]  /*2160*/  HMMA.16816.F32.BF16 R8, R140.reuse, R136, R8 ;  /* 0x000000888c08723c */ /* 0x040ff00000041808 */
[-C--:B------:R-:W-:Y:S08]  /*2170*/  HMMA.16816.F32.BF16 R12, R140, R138.reuse, R12 ;  /* 0x0000008a8c0c723c */ /* 0x080ff0000004180c */
[----:B------:R-:W-:Y:S01]  /*2180*/  HMMA.16816.F32.BF16 R16, R132, R138, R16 ;  /* 0x0000008a8410723c */ /* 0x000fe20000041810 */
[----:B------:R-:W-:Y:S05]  /*2190*/  LDSM.16.M88.4 R132, [R227+0x2080] ;  /* 0x00208000e384783b */ /* 0x000fea0000000200 */
[----:B------:R-:W-:Y:S02]  /*21a0*/  LDSM.16.M88.4 R136, [R224+0x9080] ;  /* 0x00908000e088783b */ /* 0x000fe40000000200 */
[-C--:B--2---:R-:W-:Y:S08]  /*21b0*/  HMMA.16816.F32.BF16 R4, R144, R148.reuse, R4 ;  /* 0x000000949004723c */ /* 0x084ff00000041804 */
[C---:B------:R-:W-:Y:S08]  /*21c0*/  HMMA.16816.F32.BF16 R8, R20.reuse, R148, R8 ;  /* 0x000000941408723c */ /* 0x040ff00000041808 */
[-C--:B------:R-:W-:Y:S01]  /*21d0*/  HMMA.16816.F32.BF16 R12, R20, R150.reuse, R12 ;  /* 0x00000096140c723c */ /* 0x080fe2000004180c */
[----:B------:R-:W1:Y:S07]  /*21e0*/  LDSM.16.M88.4 R20, [R224+0x8080] ;  /* 0x00808000e014783b */ /* 0x000e6e0000000200 */
[----:B------:R-:W-:Y:S08]  /*21f0*/  HMMA.16816.F32.BF16 R16, R144, R150, R16 ;  /* 0x000000969010723c */ /* 0x000ff00000041810 */
[-C--:B------:R-:W-:Y:S08]  /*2200*/  HMMA.16816.F32.BF16 R4, R24, R28.reuse, R4 ;  /* 0x0000001c1804723c */ /* 0x080ff00000041804 */
        /* <DEDUP_REMOVED lines=41> */
[----:B------:R-:W-:Y:S04]  /*24a0*/  DEPBAR.LE SB0, 0x0 ;  /* 0x000080000000791a */ /* 0x000fe80000000000 */
[----:B------:R-:W-:Y:S01]  /*24b0*/  BAR.SYNC.DEFER_BLOCKING 0x0 ;  /* 0x0000000000007b1d */ /* 0x000fe20000010000 */
[-C--:B--2---:R-:W-:Y:S08]  /*24c0*/  HMMA.16816.F32.BF16 R4, R24, R28.reuse, R4 ;  /* 0x0000001c1804723c */ /* 0x084ff00000041804 */
[C---:B------:R-:W-:Y:S08]  /*24d0*/  HMMA.16816.F32.BF16 R8, R32.reuse, R28, R8 ;  /* 0x0000001c2008723c */ /* 0x040ff00000041808 */
[-C--:B------:R-:W-:Y:S01]  /*24e0*/  HMMA.16816.F32.BF16 R12, R32, R30.reuse, R12 ;  /* 0x0000001e200c723c */ /* 0x080fe2000004180c */
[----:B------:R-:W2:Y:S07]  /*24f0*/  LDSM.16.M88.4 R140, [R230+0xc080] ;  /* 0x00c08000e68c783b */ /* 0x000eae0000000200 */
[----:B------:R-:W-:Y:S01]  /*2500*/  HMMA.16816.F32.BF16 R16, R24, R30, R16 ;  /* 0x0000001e1810723c */ /* 0x000fe20000041810 */
[----:B------:R-:W3:Y:S07]  /*2510*/  LDSM.16.M88.4 R144, [R230+0xd080] ;  /* 0x00d08000e690783b */ /* 0x000eee0000000200 */
[-C--:B-1----:R-:W-:Y:S01]  /*2520*/  HMMA.16816.F32.BF16 R4, R20, R132.reuse, R4 ;  /* 0x000000841404723c */ /* 0x082fe20000041804 */
[----:B------:R-:W1:Y:S05]  /*2530*/  LDSM.16.M88.4 R148, [R224+0xc080] ;  /* 0x00c08000e094783b */ /* 0x000e6a0000000200 */
[----:B------:R-:W4:Y:S02]  /*2540*/  LDSM.16.M88.4 R152, [R224+0xd080] ;  /* 0x00d08000e098783b */ /* 0x000f240000000200 */
[C---:B------:R-:W-:Y:S03]  /*2550*/  HMMA.16816.F32.BF16 R8, R136.reuse, R132, R8 ;  /* 0x000000848808723c */ /* 0x040fe60000041808 */
[----:B------:R-:W-:Y:S05]  /*2560*/  LDS R219, [R239.X4+0x121a0] ;  /* 0x0121a000efdb7984 */ /* 0x000fea0000004800 */
[-C--:B------:R-:W-:Y:S01]  /*2570*/  HMMA.16816.F32.BF16 R12, R136, R134.reuse, R12 ;  /* 0x00000086880c723c */ /* 0x080fe2000004180c */
[----:B------:R-:W-:Y:S07]  /*2580*/  LDSM.16.M88.4 R136, [R3+0xd080] ;  /* 0x00d080000388783b */ /* 0x000fee0000000200 */
[----:B------:R-:W-:Y:S01]  /*2590*/  HMMA.16816.F32.BF16 R16, R20, R134, R16 ;  /* 0x000000861410723c */ /* 0x000fe20000041810 */
[----:B------:R-:W5:Y:S03]  /*25a0*/  LDSM.16.M88.4 R132, [R3+0xc080] ;  /* 0x00c080000384783b */ /* 0x000f660000000200 */
[----:B------:R-:W-:Y:S02]  /*25b0*/  FSEL R210, R4, -INF , P2 ;  /* 0xff80000004d27808 */ /* 0x000fe40001000000 */
[----:B------:R-:W-:Y:S02]  /*25c0*/  FSEL R211, R6, -INF , P2 ;  /* 0xff80000006d37808 */ /* 0x000fe40001000000 */
[-C--:B--2---:R-:W-:Y:S04]  /*25d0*/  HMMA.16816.F32.BF16 R20, R140, R156.reuse, RZ ;  /* 0x0000009c8c14723c */ /* 0x084fe800000418ff */
[----:B------:R-:W-:Y:S01]  /*25e0*/  FSEL R217, R10, -INF , P2 ;  /* 0xff8000000ad97808 */ /* 0x000fe20001000000 */
[--C-:B------:R-:W-:Y:S01]  /*25f0*/  FFMA.FTZ R208, R210, c[0x0][0x29c], -R207.reuse ;  /* 0x0000a700d2d07a23 */ /* 0x100fe200000108cf */
[----:B------:R-:W-:Y:S01]  /*2600*/  FSEL R210, R5, -INF , P1 ;  /* 0xff80000005d27808 */ /* 0x000fe20000800000 */
[--C-:B------:R-:W-:Y:S01]  /*2610*/  FFMA.FTZ R213, R211, c[0x0][0x29c], -R206.reuse ;  /* 0x0000a700d3d57a23 */ /* 0x100fe200000108ce */
[C---:B---3--:R-:W-:Y:S03]  /*2620*/  HMMA.16816.F32.BF16 R24, R144.reuse, R156, RZ ;  /* 0x0000009c9018723c */ /* 0x048fe600000418ff */
[----:B------:R-:W2:Y:S01]  /*2630*/  MUFU.EX2 R208, R208 ;  /* 0x000000d000d07308 */ /* 0x000ea20000000800 */
[----:B------:R-:W-:Y:S01]  /*2640*/  FFMA.FTZ R209, R210, c[0x0][0x29c], -R207 ;  /* 0x0000a700d2d17a23 */ /* 0x000fe200000108cf */
[----:B------:R-:W-:Y:S02]  /*2650*/  FSEL R211, R7, -INF , P1 ;  /* 0xff80000007d37808 */ /* 0x000fe40000800000 */
[----:B------:R-:W-:Y:S01]  /*2660*/  FSEL R216, R8, -INF , P2 ;  /* 0xff80000008d87808 */ /* 0x000fe20001000000 */
[-C--:B------:R-:W-:Y:S01]  /*2670*/  HMMA.16816.F32.BF16 R28, R144, R158.reuse, RZ ;  /* 0x0000009e901c723c */ /* 0x080fe200000418ff */
[----:B------:R-:W-:Y:S03]  /*2680*/  LDSM.16.M88.4 R144, [R2+0xd080] ;  /* 0x00d080000290783b */ /* 0x000fe60000000200 */
[----:B------:R-:W-:Y:S01]  /*2690*/  FFMA.FTZ R212, R216, c[0x0][0x29c], -R205 ;  /* 0x0000a700d8d47a23 */ /* 0x000fe200000108cd */
[----:B------:R3:W-:Y:S01]  /*26a0*/  MUFU.EX2 R210, R213 ;  /* 0x000000d500d27308 */ /* 0x0007e20000000800 */
[----:B------:R-:W-:Y:S01]  /*26b0*/  FSEL R218, R16, -INF , P0 ;  /* 0xff80000010da7808 */ /* 0x000fe20000000000 */
[----:B------:R-:W-:Y:S01]  /*26c0*/  FFMA.FTZ R214, R211, c[0x0][0x29c], -R206 ;  /* 0x0000a700d3d67a23 */ /* 0x000fe200000108ce */
[----:B------:R-:W-:Y:S01]  /*26d0*/  HMMA.16816.F32.BF16 R32, R140, R158, RZ ;  /* 0x0000009e8c20723c */ /* 0x000fe200000418ff */
[----:B------:R-:W2:Y:S03]  /*26e0*/  LDSM.16.M88.4 R140, [R2+0xc080] ;  /* 0x00c08000028c783b */ /* 0x000ea60000000200 */
[--C-:B------:R-:W-:Y:S01]  /*26f0*/  FFMA.FTZ R221, R218, c[0x0][0x29c], -R207.reuse ;  /* 0x0000a700dadd7a23 */ /* 0x100fe200000108cf */
[----:B------:R-:W-:Y:S02]  /*2700*/  FSEL R222, R17, -INF , P6 ;  /* 0xff80000011de7808 */ /* 0x000fe40003000000 */
[----:B------:R-:W-:Y:S01]  /*2710*/  MUFU.EX2 R212, R212 ;  /* 0x000000d400d47308 */ /* 0x000fe20000000800 */
[-C--:B-1----:R-:W-:Y:S05]  /*2720*/  HMMA.16816.F32.BF16 R20, R148, R160.reuse, R20 ;  /* 0x000000a09414723c */ /* 0x082fea0000041814 */
[----:B------:R-:W-:Y:S01]  /*2730*/  FFMA.FTZ R207, R222, c[0x0][0x29c], -R207 ;  /* 0x0000a700decf7a23 */ /* 0x000fe200000108cf */
[----:B------:R-:W-:Y:S02]  /*2740*/  FSEL R222, R13, -INF , P6 ;  /* 0xff8000000dde7808 */ /* 0x000fe40003000000 */
[C---:B----4-:R-:W-:Y:S01]  /*2750*/  HMMA.16816.F32.BF16 R24, R152.reuse, R160, R24 ;  /* 0x000000a09818723c */ /* 0x050fe20000041818 */
[----:B------:R1:W-:Y:S03]  /*2760*/  MUFU.EX2 R218, R221 ;  /* 0x000000dd00da7308 */ /* 0x0003e60000000800 */
[----:B------:R-:W-:Y:S02]  /*2770*/  FSEL R216, R9, -INF , P1 ;  /* 0xff80000009d87808 */ /* 0x000fe40000800000 */
[----:B------:R-:W-:Y:S02]  /*2780*/  FSEL R223, R18, -INF , P0 ;  /* 0xff80000012df7808 */ /* 0x000fe40000000000 */
[-C--:B------:R-:W-:Y:S03]  /*2790*/  HMMA.16816.F32.BF16 R28, R152, R162.reuse, R28 ;  /* 0x000000a2981c723c */ /* 0x080fe6000004181c */
[----:B------:R4:W-:Y:S01]  /*27a0*/  MUFU.EX2 R211, R214 ;  /* 0x000000d600d37308 */ /* 0x0009e20000000800 */
[--C-:B---3--:R-:W-:Y:S01]  /*27b0*/  FFMA.FTZ R213, R216, c[0x0][0x29c], -R205.reuse ;  /* 0x0000a700d8d57a23 */ /* 0x108fe200000108cd */
[----:B------:R-:W-:Y:S02]  /*27c0*/  FSEL R216, R12, -INF , P0 ;  /* 0xff8000000cd87808 */ /* 0x000fe40000000000 */
[----:B------:R-:W-:Y:S01]  /*27d0*/  FSEL R252, R14, -INF , P0 ;  /* 0xff8000000efc7808 */ /* 0x000fe20000000000 */
[----:B------:R-:W-:Y:S01]  /*27e0*/  HMMA.16816.F32.BF16 R32, R148, R162, R32 ;  /* 0x000000a29420723c */ /* 0x000fe20000041820 */
[----:B------:R-:W3:Y:S03]  /*27f0*/  LDSM.16.M88.4 R148, [R230+0xe080] ;  /* 0x00e08000e694783b */ /* 0x000ee60000000200 */
[--C-:B------:R-:W-:Y:S01]  /*2800*/  FFMA.FTZ R220, R216, c[0x0][0x29c], -R205.reuse ;  /* 0x0000a700d8dc7a23 */ /* 0x100fe200000108cd */
[----:B------:R-:W-:Y:S01]  /*2810*/  MUFU.EX2 R213, R213 ;  /* 0x000000d500d57308 */ /* 0x000fe20000000800 */
[----:B------:R-:W-:Y:S02]  /*2820*/  FFMA.FTZ R205, R222, c[0x0][0x29c], -R205 ;  /* 0x0000a700decd7a23 */ /* 0x000fe400000108cd */
[-C--:B-----5:R-:W-:Y:S01]  /*2830*/  HMMA.16816.F32.BF16 R20, R132, R164.reuse, R20 ;  /* 0x000000a48414723c */ /* 0x0a0fe20000041814 */
[----:B-1----:R-:W-:Y:S04]  /*2840*/  LDS R221, [R239.X4+0x12200] ;  /* 0x01220000efdd7984 */ /* 0x002fe80000004800 */
[--C-:B------:R-:W-:Y:S02]  /*2850*/  FFMA.FTZ R252, R252, c[0x0][0x29c], -R204.reuse ;  /* 0x0000a700fcfc7a23 */ /* 0x100fe400000108cc */
[----:B------:R1:W-:Y:S01]  /*2860*/  MUFU.EX2 R216, R220 ;  /* 0x000000dc00d87308 */ /* 0x0003e20000000800 */
[C---:B------:R-:W-:Y:S04]  /*2870*/  HMMA.16816.F32.BF16 R24, R136.reuse, R164, R24 ;  /* 0x000000a48818723c */ /* 0x040fe80000041818 */
[--C-:B----4-:R-:W-:Y:S01]  /*2880*/  FFMA.FTZ R214, R217, c[0x0][0x29c], -R204.reuse ;  /* 0x0000a700d9d67a23 */ /* 0x110fe200000108cc */
[----:B------:R-:W-:Y:S03]  /*2890*/  FSEL R217, R11, -INF , P1 ;  /* 0xff8000000bd97808 */ /* 0x000fe60000800000 */
[-C--:B------:R-:W-:Y:S01]  /*28a0*/  HMMA.16816.F32.BF16 R28, R136, R166.reuse, R28 ;  /* 0x000000a6881c723c */ /* 0x080fe2000004181c */
[----:B------:R-:W4:Y:S01]  /*28b0*/  LDSM.16.M88.4 R136, [R230+0xf080] ;  /* 0x00f08000e688783b */ /* 0x000f220000000200 */
[----:B------:R-:W-:Y:S02]  /*28c0*/  MUFU.EX2 R214, R214 ;  /* 0x000000d600d67308 */ /* 0x000fe40000000800 */
[----:B------:R-:W-:Y:S02]  /*28d0*/  FFMA.FTZ R215, R217, c[0x0][0x29c], -R204 ;  /* 0x0000a700d9d77a23 */ /* 0x000fe400000108cc */
[----:B------:R-:W-:Y:S02]  /*28e0*/  LDS R217, [R239.X4+0x12180] ;  /* 0x01218000efd97984 */ /* 0x000fe40000004800 */
[----:B------:R-:W-:Y:S03]  /*28f0*/  HMMA.16816.F32.BF16 R32, R132, R166, R32 ;  /* 0x000000a68420723c */ /* 0x000fe60000041820 */
[----:B------:R-:W5:Y:S01]  /*2900*/  LDSM.16.M88.4 R132, [R224+0xe080] ;  /* 0x00e08000e084783b */ /* 0x000f620000000200 */
[----:B------:R-:W-:Y:S01]  /*2910*/  MUFU.EX2 R215, R215 ;  /* 0x000000d700d77308 */ /* 0x000fe20000000800 */
[--C-:B-1----:R-:W-:Y:S03]  /*2920*/  FFMA.FTZ R220, R223, c[0x0][0x29c], -R206.reuse ;  /* 0x0000a700dfdc7a23 */ /* 0x102fe600000108ce */
[-C--:B--2---:R-:W-:Y:S05]  /*2930*/  HMMA.16816.F32.BF16 R20, R140, R168.reuse, R20 ;  /* 0x000000a88c14723c */ /* 0x084fea0000041814 */
[----:B------:R-:W-:Y:S01]  /*2940*/  FSEL R223, R19, -INF , P6 ;  /* 0xff80000013df7808 */ /* 0x000fe20003000000 */
[----:B------:R-:W1:Y:S02]  /*2950*/  MUFU.EX2 R209, R209 ;  /* 0x000000d100d17308 */ /* 0x000e640000000800 */
[C---:B------:R-:W-:Y:S04]  /*2960*/  HMMA.16816.F32.BF16 R24, R144.reuse, R168, R24 ;  /* 0x000000a89018723c */ /* 0x040fe80000041818 */
[----:B------:R-:W-:Y:S04]  /*2970*/  FFMA.FTZ R206, R223, c[0x0][0x29c], -R206 ;  /* 0x0000a700dfce7a23 */ /* 0x000fe800000108ce */
[-C--:B------:R-:W-:Y:S01]  /*2980*/  HMMA.16816.F32.BF16 R28, R144, R170.reuse, R28 ;  /* 0x000000aa901c723c */ /* 0x080fe2000004181c */
[----:B------:R-:W2:Y:S01]  /*2990*/  LDSM.16.M88.4 R144, [R224+0xf080] ;  /* 0x00f08000e090783b */ /* 0x000ea20000000200 */
[----:B------:R1:W-:Y:S06]  /*29a0*/  MUFU.EX2 R223, R206 ;  /* 0x000000ce00df7308 */ /* 0x0003ec0000000800 */
[----:B------:R-:W-:Y:S01]  /*29b0*/  HMMA.16816.F32.BF16 R32, R140, R170, R32 ;  /* 0x000000aa8c20723c */ /* 0x000fe20000041820 */
[----:B------:R-:W2:Y:S03]  /*29c0*/  LDSM.16.M88.4 R140, [R3+0xe080] ;  /* 0x00e08000038c783b */ /* 0x000ea60000000200 */
[----:B------:R-:W2:Y:S04]  /*29d0*/  MUFU.EX2 R207, R207 ;  /* 0x000000cf00cf7308 */ /* 0x000ea80000000800 */
[-C--:B---3--:R-:W-:Y:S06]  /*29e0*/  HMMA.16816.F32.BF16 R20, R148, R172.reuse, R20 ;  /* 0x000000ac9414723c */ /* 0x088fec0000041814 */
[----:B------:R-:W3:Y:S02]  /*29f0*/  MUFU.EX2 R220, R220 ;  /* 0x000000dc00dc7308 */ /* 0x000ee40000000800 */
[C---:B----4-:R-:W-:Y:S04]  /*2a00*/  HMMA.16816.F32.BF16 R24, R136.reuse, R172, R24 ;  /* 0x000000ac8818723c */ /* 0x050fe80000041818 */
[----:B-1----:R-:W-:Y:S04]  /*2a10*/  FSEL R206, R15, -INF , P6 ;  /* 0xff8000000fce7808 */ /* 0x002fe80003000000 */
[-C--:B------:R-:W-:Y:S01]  /*2a20*/  HMMA.16816.F32.BF16 R28, R136, R174.reuse, R28 ;  /* 0x000000ae881c723c */ /* 0x080fe2000004181c */
[----:B------:R-:W1:Y:S01]  /*2a30*/  LDSM.16.M88.4 R136, [R3+0xf080] ;  /* 0x00f080000388783b */ /* 0x000e620000000200 */
[----:B------:R-:W4:Y:S02]  /*2a40*/  MUFU.EX2 R205, R205 ;  /* 0x000000cd00cd7308 */ /* 0x000f240000000800 */
[----:B------:R-:W-:Y:S04]  /*2a50*/  FFMA.FTZ R204, R206, c[0x0][0x29c], -R204 ;  /* 0x0000a700cecc7a23 */ /* 0x000fe800000108cc */
[----:B------:R-:W-:Y:S01]  /*2a60*/  HMMA.16816.F32.BF16 R32, R148, R174, R32 ;  /* 0x000000ae9420723c */ /* 0x000fe20000041820 */
[----:B------:R-:W1:Y:S03]  /*2a70*/  LDSM.16.M88.4 R148, [R2+0xe080] ;  /* 0x00e080000294783b */ /* 0x000e660000000200 */
[----:B------:R-:W-:Y:S04]  /*2a80*/  MUFU.EX2 R252, R252 ;  /* 0x000000fc00fc7308 */ /* 0x000fe80000000800 */
[-C--:B-----5:R-:W-:Y:S08]  /*2a90*/  HMMA.16816.F32.BF16 R20, R132, R176.reuse, R20 ;  /* 0x000000b08414723c */ /* 0x0a0ff00000041814 */
[C---:B--2---:R-:W-:Y:S08]  /*2aa0*/  HMMA.16816.F32.BF16 R24, R144.reuse, R176, R24 ;  /* 0x000000b09018723c */ /* 0x044ff00000041818 */
[-C--:B------:R-:W-:Y:S01]  /*2ab0*/  HMMA.16816.F32.BF16 R28, R144, R178.reuse, R28 ;  /* 0x000000b2901c723c */ /* 0x080fe2000004181c */
[----:B------:R-:W2:Y:S07]  /*2ac0*/  LDSM.16.M88.4 R144, [R2+0xf080] ;  /* 0x00f080000290783b */ /* 0x000eae0000000200 */
[----:B------:R-:W-:Y:S01]  /*2ad0*/  HMMA.16816.F32.BF16 R32, R132, R178, R32 ;  /* 0x000000b28420723c */ /* 0x000fe20000041820 */
[----:B------:R-:W5:Y:S07]  /*2ae0*/  LDSM.16.M88.4 R132, [R230+0x10080] ;  /* 0x01008000e684783b */ /* 0x000f6e0000000200 */
        /* <DEDUP_REMOVED lines=10> */
[----:B------:R-:W-:Y:S08]  /*2b90*/  HMMA.16816.F32.BF16 R32, R148, R186, R32 ;  /* 0x000000ba9420723c */ /* 0x000ff00000041820 */
[-C--:B-----5:R-:W-:Y:S08]  /*2ba0*/  HMMA.16816.F32.BF16 R20, R132, R188.reuse, R20 ;  /* 0x000000bc8414723c */ /* 0x0a0ff00000041814 */
[C---:B-1----:R-:W-:Y:S08]  /*2bb0*/  HMMA.16816.F32.BF16 R24, R136.reuse, R188, R24 ;  /* 0x000000bc8818723c */ /* 0x042ff00000041818 */
[-C--:B------:R-:W-:Y:S01]  /*2bc0*/  HMMA.16816.F32.BF16 R28, R136, R190.reuse, R28 ;  /* 0x000000be881c723c */ /* 0x080fe2000004181c */
[----:B------:R-:W1:Y:S07]  /*2bd0*/  LDSM.16.M88.4 R136, [R3+0x10080] ;  /* 0x010080000388783b */ /* 0x000e6e0000000200 */
[----:B------:R-:W-:Y:S01]  /*2be0*/  HMMA.16816.F32.BF16 R32, R132, R190, R32 ;  /* 0x000000be8420723c */ /* 0x000fe20000041820 */
[----:B------:R-:W5:Y:S07]  /*2bf0*/  LDSM.16.M88.4 R132, [R3+0x11080] ;  /* 0x011080000384783b */ /* 0x000f6e0000000200 */
[-C--:B------:R-:W-:Y:S08]  /*2c00*/  HMMA.16816.F32.BF16 R20, R140, R192.reuse, R20 ;  /* 0x000000c08c14723c */ /* 0x080ff00000041814 */
[C---:B--2---:R-:W-:Y:S08]  /*2c10*/  HMMA.16816.F32.BF16 R24, R144.reuse, R192, R24 ;  /* 0x000000c09018723c */ /* 0x044ff00000041818 */
[-C--:B------:R-:W-:Y:S01]  /*2c20*/  HMMA.16816.F32.BF16 R28, R144, R194.reuse, R28 ;  /* 0x000000c2901c723c */ /* 0x080fe2000004181c */
[----:B------:R-:W2:Y:S07]  /*2c30*/  LDSM.16.M88.4 R144, [R2+0x10080] ;  /* 0x010080000290783b */ /* 0x000eae0000000200 */
[----:B------:R-:W-:Y:S01]  /*2c40*/  HMMA.16816.F32.BF16 R32, R140, R194, R32 ;  /* 0x000000c28c20723c */ /* 0x000fe20000041820 */
[----:B------:R-:W3:Y:S07]  /*2c50*/  LDSM.16.M88.4 R140, [R2+0x11080] ;  /* 0x01108000028c783b */ /* 0x000eee0000000200 */
[-C--:B-1----:R-:W-:Y:S08]  /*2c60*/  HMMA.16816.F32.BF16 R20, R136, R196.reuse, R20 ;  /* 0x000000c48814723c */ /* 0x082ff00000041814 */
[C---:B-----5:R-:W-:Y:S08]  /*2c70*/  HMMA.16816.F32.BF16 R24, R132.reuse, R196, R24 ;  /* 0x000000c48418723c */ /* 0x060ff00000041818 */
[-C--:B------:R-:W-:Y:S08]  /*2c80*/  HMMA.16816.F32.BF16 R28, R132, R198.reuse, R28 ;  /* 0x000000c6841c723c */ /* 0x080ff0000004181c */
[----:B------:R-:W-:Y:S08]  /*2c90*/  HMMA.16816.F32.BF16 R32, R136, R198, R32 ;  /* 0x000000c68820723c */ /* 0x000ff00000041820 */
[-C--:B--2---:R-:W-:Y:S08]  /*2ca0*/  HMMA.16816.F32.BF16 R20, R144, R200.reuse, R20 ;  /* 0x000000c89014723c */ /* 0x084ff00000041814 */
[C---:B---3--:R-:W-:Y:S08]  /*2cb0*/  HMMA.16816.F32.BF16 R24, R140.reuse, R200, R24 ;  /* 0x000000c88c18723c */ /* 0x048ff00000041818 */
[-C--:B------:R-:W-:Y:S08]  /*2cc0*/  HMMA.16816.F32.BF16 R28, R140, R202.reuse, R28 ;  /* 0x000000ca8c1c723c */ /* 0x080ff0000004181c */
[----:B------:R-:W-:Y:S04]  /*2cd0*/  HMMA.16816.F32.BF16 R32, R144, R202, R32 ;  /* 0x000000ca9020723c */ /* 0x000fe80000041820 */
[--C-:B------:R-:W-:Y:S02]  /*2ce0*/  FADD.FTZ R20, R20, -R217.reuse ;  /* 0x800000d914147221 */ /* 0x100fe40000010000 */
[--C-:B------:R-:W-:Y:S02]  /*2cf0*/  FADD.FTZ R21, R21, -R217.reuse ;  /* 0x800000d915157221 */ /* 0x100fe40000010000 */
[----:B------:R-:W-:Y:S01]  /*2d00*/  FMUL.FTZ R20, R208, R20 ;  /* 0x00000014d0147220 */ /* 0x000fe20000410000 */
[C---:B------:R-:W-:Y:S03]  /*2d10*/  F2FP.BF16.PACK_AB R208, R209.reuse, R208 ;  /* 0x000000d0d1d0723e */ /* 0x040fe600000010ff */
[----:B------:R-:W-:Y:S11]  /*2d20*/  FMUL.FTZ R21, R209, R21 ;  /* 0x00000015d1157220 */ /* 0x000ff60000410000 */
[----:B------:R-:W-:Y:S01]  /*2d30*/  @!UPT UIADD3 URZ, URZ, URZ, URZ ;  /* 0x0000003f3f3ff290 */ /* 0x000fe2000fffe03f */
[--C-:B------:R-:W-:Y:S02]  /*2d40*/  FADD.FTZ R209, R32, -R217.reuse ;  /* 0x800000d920d17221 */ /* 0x100fe40000010000 */
[----:B------:R-:W-:Y:S01]  /*2d50*/  FADD.FTZ R206, R33, -R217 ;  /* 0x800000d921ce7221 */ /* 0x000fe20000010000 */
[----:B------:R-:W1:Y:S01]  /*2d60*/  LDS R32, [R239.X4+0x12220] ;  /* 0x01222000ef207984 */ /* 0x000e620000004800 */
[----:B------:R-:W-:Y:S01]  /*2d70*/  FMUL.FTZ R209, R218, R209 ;  /* 0x000000d1dad17220 */ /* 0x000fe20000410000 */
[C---:B------:R-:W-:Y:S01]  /*2d80*/  F2FP.BF16.PACK_AB R218, R207.reuse, R218 ;  /* 0x000000dacfda723e */ /* 0x040fe200000010ff */
[----:B------:R-:W-:Y:S01]  /*2d90*/  FMUL.FTZ R206, R207, R206 ;  /* 0x000000cecfce7220 */ /* 0x000fe20000410000 */
[----:B------:R-:W-:Y:S01]  /*2da0*/  F2FP.BF16.PACK_AB R33, R21, R20 ;  /* 0x000000141521723e */ /* 0x000fe200000010ff */
[----:B------:R-:W2:Y:S01]  /*2db0*/  MUFU.EX2 R207, R204 ;  /* 0x000000cc00cf7308 */ /* 0x000ea20000000800 */
[--C-:B------:R-:W-:Y:S01]  /*2dc0*/  FADD.FTZ R21, R22, -R219.reuse ;  /* 0x800000db16157221 */ /* 0x100fe20000010000 */
[----:B------:R3:W-:Y:S01]  /*2dd0*/  STS [R240], R208 ;  /* 0x000000d0f0007388 */ /* 0x0007e20000000800 */
[--C-:B------:R-:W-:Y:S01]  /*2de0*/  FADD.FTZ R22, R35, -R219.reuse ;  /* 0x800000db23167221 */ /* 0x100fe20000010000 */
[----:B------:R-:W-:Y:S01]  /*2df0*/  F2FP.BF16.PACK_AB R35, R211, R210 ;  /* 0x000000d2d323723e */ /* 0x000fe200000010ff */
[--C-:B------:R-:W-:Y:S01]  /*2e00*/  FADD.FTZ R20, R23, -R219.reuse ;  /* 0x800000db17147221 */ /* 0x100fe20000010000 */
[----:B------:R-:W-:Y:S01]  /*2e10*/  F2FP.BF16.PACK_AB R206, R206, R209 ;  /* 0x000000d1cece723e */ /* 0x000fe200000010ff */
[----:B------:R-:W-:Y:S02]  /*2e20*/  FADD.FTZ R23, R34, -R219 ;  /* 0x800000db22177221 */ /* 0x000fe40000010000 */
[----:B------:R-:W-:Y:S01]  /*2e30*/  STS [R240+0x400], R35 ;  /* 0x00040023f0007388 */ /* 0x000fe20000000800 */
[----:B------:R-:W-:Y:S02]  /*2e40*/  FMUL.FTZ R21, R210, R21 ;  /* 0x00000015d2157220 */ /* 0x000fe40000410000 */
[----:B------:R-:W-:Y:S02]  /*2e50*/  FMUL.FTZ R20, R211, R20 ;  /* 0x00000014d3147220 */ /* 0x000fe40000410000 */
[----:B------:R-:W-:Y:S01]  /*2e60*/  FMUL.FTZ R23, R220, R23 ;  /* 0x00000017dc177220 */ /* 0x000fe20000410000 */
[----:B------:R-:W-:Y:S01]  /*2e70*/  F2FP.BF16.PACK_AB R220, R223, R220 ;  /* 0x000000dcdfdc723e */ /* 0x000fe200000010ff */
[--C-:B------:R-:W-:Y:S01]  /*2e80*/  FADD.FTZ R211, R24, -R221.reuse ;  /* 0x800000dd18d37221 */ /* 0x100fe20000010000 */
[----:B------:R-:W-:Y:S01]  /*2e90*/  STS [R243], R218 ;  /* 0x000000daf3007388 */ /* 0x000fe20000000800 */
[--C-:B------:R-:W-:Y:S02]  /*2ea0*/  FADD.FTZ R24, R25, -R221.reuse ;  /* 0x800000dd19187221 */ /* 0x100fe40000010000 */
[--C-:B------:R-:W-:Y:S02]  /*2eb0*/  FADD.FTZ R25, R28, -R221.reuse ;  /* 0x800000dd1c197221 */ /* 0x100fe40000010000 */
[----:B------:R-:W-:Y:S01]  /*2ec0*/  FADD.FTZ R28, R29, -R221 ;  /* 0x800000dd1d1c7221 */ /* 0x000fe20000010000 */
[----:B------:R-:W-:Y:S01]  /*2ed0*/  STS [R243+0x400], R220 ;  /* 0x000400dcf3007388 */ /* 0x000fe20000000800 */
[----:B------:R-:W-:Y:S01]  /*2ee0*/  F2FP.BF16.PACK_AB R29, R213, R212 ;  /* 0x000000d4d51d723e */ /* 0x000fe200000010ff */
[----:B------:R-:W-:Y:S01]  /*2ef0*/  FMUL.FTZ R25, R216, R25 ;  /* 0x00000019d8197220 */ /* 0x000fe20000410000 */
[C---:B----4-:R-:W-:Y:S01]  /*2f00*/  F2FP.BF16.PACK_AB R216, R205.reuse, R216 ;  /* 0x000000d8cdd8723e */ /* 0x050fe200000010ff */
[----:B------:R-:W-:Y:S01]  /*2f10*/  FMUL.FTZ R28, R205, R28 ;  /* 0x0000001ccd1c7220 */ /* 0x000fe20000410000 */
[----:B------:R-:W-:Y:S01]  /*2f20*/  F2FP.BF16.PACK_AB R205, R20, R21 ;  /* 0x0000001514cd723e */ /* 0x000fe200000010ff */
[----:B------:R-:W-:Y:S01]  /*2f30*/  STS [R240+0x1000], R29 ;  /* 0x0010001df0007388 */ /* 0x000fe20000000800 */
[----:B------:R-:W-:Y:S01]  /*2f40*/  F2FP.BF16.PACK_AB R21, R215, R214 ;  /* 0x000000d6d715723e */ /* 0x000fe200000010ff */
[----:B------:R-:W-:Y:S01]  /*2f50*/  FMUL.FTZ R22, R223, R22 ;  /* 0x00000016df167220 */ /* 0x000fe20000410000 */
[----:B--2---:R-:W-:Y:S01]  /*2f60*/  F2FP.BF16.PACK_AB R20, R207, R252 ;  /* 0x000000fccf14723e */ /* 0x004fe200000010ff */
[----:B------:R-:W-:Y:S01]  /*2f70*/  FMUL.FTZ R211, R212, R211 ;  /* 0x000000d3d4d37220 */ /* 0x000fe20000410000 */
[----:B------:R-:W-:Y:S01]  /*2f80*/  F2FP.BF16.PACK_AB R210, R28, R25 ;  /* 0x000000191cd2723e */ /* 0x000fe200000010ff */
[----:B------:R-:W-:Y:S01]  /*2f90*/  STS [R240+0x1400], R21 ;  /* 0x00140015f0007388 */ /* 0x000fe20000000800 */
[----:B------:R-:W-:Y:S01]  /*2fa0*/  F2FP.BF16.PACK_AB R204, R22, R23 ;  /* 0x0000001716cc723e */ /* 0x000fe200000010ff */
[--C-:B-1----:R-:W-:Y:S02]  /*2fb0*/  FADD.FTZ R23, R26, -R32.reuse ;  /* 0x800000201a177221 */ /* 0x102fe40000010000 */
[--C-:B------:R-:W-:Y:S01]  /*2fc0*/  FADD.FTZ R22, R27, -R32.reuse ;  /* 0x800000201b167221 */ /* 0x100fe20000010000 */
[----:B------:R-:W-:Y:S01]  /*2fd0*/  STS [R243+0x1000], R216 ;  /* 0x001000d8f3007388 */ /* 0x000fe20000000800 */
[----:B------:R-:W-:Y:S02]  /*2fe0*/  FMUL.FTZ R24, R213, R24 ;  /* 0x00000018d5187220 */ /* 0x000fe40000410000 */
[----:B------:R-:W-:Y:S02]  /*2ff0*/  FMUL.FTZ R23, R214, R23 ;  /* 0x00000017d6177220 */ /* 0x000fe40000410000 */
[----:B------:R-:W-:Y:S01]  /*3000*/  STS [R243+0x1400], R20 ;  /* 0x00140014f3007388 */ /* 0x000fe20000000800 */
[----:B------:R-:W-:Y:S01]  /*3010*/  FMUL.FTZ R22, R215, R22 ;  /* 0x00000016d7167220 */ /* 0x000fe20000410000 */
[----:B------:R-:W-:Y:S01]  /*3020*/  F2FP.BF16.PACK_AB R211, R24, R211 ;  /* 0x000000d318d3723e */ /* 0x000fe200000010ff */
[--C-:B------:R-:W-:Y:S02]  /*3030*/  FADD.FTZ R25, R30, -R32.reuse ;  /* 0x800000201e197221 */ /* 0x100fe40000010000 */
[----:B------:R-:W-:Y:S01]  /*3040*/  BAR.SYNC.DEFER_BLOCKING 0x0 ;  /* 0x0000000000007b1d */ /* 0x000fe20000010000 */
[----:B------:R-:W-:Y:S02]  /*3050*/  FADD.FTZ R32, R31, -R32 ;  /* 0x800000201f207221 */ /* 0x000fe40000010000 */
[----:B------:R-:W-:Y:S02]  /*3060*/  FMUL.FTZ R25, R252, R25 ;  /* 0x00000019fc197220 */ /* 0x000fe40000410000 */
[----:B------:R-:W-:Y:S01]  /*3070*/  FMUL.FTZ R32, R207, R32 ;  /* 0x00000020cf207220 */ /* 0x000fe20000410000 */
[----:B------:R-:W-:Y:S04]  /*3080*/  F2FP.BF16.PACK_AB R207, R22, R23 ;  /* 0x0000001716cf723e */ /* 0x000fe800000010ff */
[----:B---3--:R-:W-:Y:S01]  /*3090*/  F2FP.BF16.PACK_AB R208, R32, R25 ;  /* 0x0000001920d0723e */ /* 0x008fe200000010ff */
        /* <DEDUP_REMOVED lines=64> */
[----:B------:R3:W5:Y:S02]  /*34a0*/  LDSM.16.MT88.4 R136, [R228+0x8080] ;  /* 0x00808000e488783b */ /* 0x0007640000004200 */
        /* <DEDUP_REMOVED lines=23> */
[C---:B---345:R-:W-:Y:S01]  /*3620*/  LOP3.LUT P2, RZ, R241.reuse, 0x1, RZ, 0xc0, !PT ;  /* 0x00000001f1ff7812 */ /* 0x078fe2000784c0ff */
[----:B------:R-:W-:Y:S01]  /*3630*/  USHF.R.S32.HI UR22, URZ, 0x1f, UR21 ;  /* 0x0000001f3f167899 */ /* 0x000fe20008011415 */
[----:B------:R-:W-:Y:S01]  /*3640*/  LOP3.LUT P3, RZ, R241, 0x4, RZ, 0xc0, !PT ;  /* 0x00000004f1ff7812 */ /* 0x000fe2000786c0ff */
[----:B------:R-:W-:Y:S01]  /*3650*/  ULDC.64 UR4, c[0x0][0x208] ;  /* 0x0000820000047ab9 */ /* 0x000fe20000000a00 */
[----:B------:R-:W-:Y:S01]  /*3660*/  IMAD.U32 R9, RZ, RZ, UR15 ;  /* 0x0000000fff097e24 */ /* 0x000fe2000f8e00ff */
[----:B------:R-:W-:Y:S01]  /*3670*/  UIMAD UR22, UR22, UR4, URZ ;  /* 0x00000004161672a4 */ /* 0x000fe2000f8e023f */
[----:B------:R-:W-:Y:S01]  /*3680*/  IMAD.U32 R7, RZ, RZ, UR15 ;  /* 0x0000000fff077e24 */ /* 0x000fe2000f8e00ff */
[----:B------:R-:W-:Y:S02]  /*3690*/  UIMAD.WIDE.U32 UR24, UR21, UR4, URZ ;  /* 0x00000004151872a5 */ /* 0x000fe4000f8e003f */
[----:B------:R-:W-:Y:S02]  /*36a0*/  UIMAD UR22, UR21, UR5, UR22 ;  /* 0x00000005151672a4 */ /* 0x000fe4000f8e0216 */
[----:B------:R-:W-:Y:S02]  /*36b0*/  USHF.L.U32 UR4, UR21, 0x6, URZ ;  /* 0x0000000615047899 */ /* 0x000fe4000800063f */
[----:B------:R-:W-:Y:S01]  /*36c0*/  UIADD3 UR22, UR25, UR22, URZ ;  /* 0x0000001619167290 */ /* 0x000fe2000fffe03f */
[----:B------:R-:W-:Y:S02]  /*36d0*/  IMAD.U32 R11, RZ, RZ, UR24 ;  /* 0x00000018ff0b7e24 */ /* 0x000fe4000f8e00ff */
[----:B------:R-:W-:Y:S03]  /*36e0*/  IMAD.U32 R4, RZ, RZ, UR24 ;  /* 0x00000018ff047e24 */ /* 0x000fe6000f8e00ff */
[----:B------:R-:W-:Y:S01]  /*36f0*/  LEA R10, P0, R11, R250, 0x7 ;  /* 0x000000fa0b0a7211 */ /* 0x000fe200078038ff */
[----:B------:R-:W-:Y:S05]  /*3700*/  IMAD.U32 R5, RZ, RZ, UR22 ;  /* 0x00000016ff057e24 */ /* 0x000fea000f8e00ff */
[----:B------:R-:W-:Y:S02]  /*3710*/  LEA.HI.X R11, R4, R251, R5, 0x7, P0 ;  /* 0x000000fb040b7211 */ /* 0x000fe400000f3c05 */
[--C-:B------:R-:W-:Y:S01]  /*3720*/  IADD3 R8, P1, P0, R9, 0x80, R10.reuse ;  /* 0x0000008009087810 */ /* 0x100fe2000783e00a */
[----:B------:R-:W1:Y:S03]  /*3730*/  S2R R5, SR_CTAID.Y ;  /* 0x0000000000057919 */ /* 0x000e660000002600 */
[--C-:B------:R-:W-:Y:S02]  /*3740*/  IADD3.X R9, RZ, UR19, R11.reuse, P1, P0 ;  /* 0x00000013ff097c10 */ /* 0x100fe40008fe040b */
[----:B------:R-:W-:Y:S04]  /*3750*/  IADD3 R6, P1, P0, R7, 0x100, R10 ;  /* 0x0000010007067810 */ /* 0x000fe8000783e00a */
[----:B------:R-:W-:Y:S02]  /*3760*/  IADD3.X R7, RZ, UR19, R11, P1, P0 ;  /* 0x00000013ff077c10 */ /* 0x000fe40008fe040b */
[----:B------:R-:W-:Y:S02]  /*3770*/  LOP3.LUT P1, RZ, R241, 0x2, RZ, 0xc0, !PT ;  /* 0x00000002f1ff7812 */ /* 0x000fe4000782c0ff */
[----:B-1----:R-:W-:Y:S01]  /*3780*/  SHF.R.S32.HI R4, RZ, 0x1f, R5 ;  /* 0x0000001fff047819 */ /* 0x002fe20000011405 */
[C---:B------:R-:W-:Y:S04]  /*3790*/  IMAD.WIDE.U32 R12, R5.reuse, c[0x0][0x288], R246 ;  /* 0x0000a200050c7a25 */ /* 0x040fe800078e00f6 */
[----:B------:R-:W-:Y:S04]  /*37a0*/  IMAD R4, R4, c[0x0][0x288], RZ ;  /* 0x0000a20004047a24 */ /* 0x000fe800078e02ff */
[----:B------:R-:W-:Y:S01]  /*37b0*/  IMAD R4, R5, c[0x0][0x28c], R4 ;  /* 0x0000a30005047a24 */ /* 0x000fe200078e0204 */
[----:B------:R-:W-:Y:S04]  /*37c0*/  IADD3 R5, P0, R12, UR10, RZ ;  /* 0x0000000a0c057c10 */ /* 0x000fe8000ff1e0ff */
[----:B------:R-:W-:Y:S02]  /*37d0*/  IADD3.X R4, R13, UR14, R4, P0, !PT ;  /* 0x0000000e0d047c10 */ /* 0x000fe400087fe404 */
[C---:B------:R-:W-:Y:S04]  /*37e0*/  LEA R12, P0, R5.reuse, c[0x0][0x280], 0x2 ;  /* 0x0000a000050c7a11 */ /* 0x040fe800078010ff */
[----:B------:R-:W-:Y:S01]  /*37f0*/  LEA.HI.X R13, R5, c[0x0][0x284], R4, 0x2, P0 ;  /* 0x0000a100050d7a11 */ /* 0x000fe200000f1404 */
[----:B------:R-:W-:Y:S02]  /*3800*/  IMAD.U32 R5, RZ, RZ, UR4 ;  /* 0x00000004ff057e24 */ /* 0x000fe4000f8e00ff */
[----:B------:R-:W-:Y:S03]  /*3810*/  IMAD.U32 R4, RZ, RZ, UR4 ;  /* 0x00000004ff047e24 */ /* 0x000fe6000f8e00ff */
[----:B------:R-:W-:Y:S02]  /*3820*/  LEA R12, P0, R5, R12, 0x2 ;  /* 0x0000000c050c7211 */ /* 0x000fe400078010ff */
[----:B------:R-:W-:Y:S02]  /*3830*/  IADD3 R5, -R244, c[0x0][0x168], -R5 ;  /* 0x00005a00f4057a10 */ /* 0x000fe40007ffe905 */
[----:B------:R-:W-:Y:S01]  /*3840*/  LEA.HI.X.SX32 R13, R4, R13, 0x2, P0 ;  /* 0x0000000d040d7211 */ /* 0x000fe200000f16ff */
[----:B------:R-:W-:Y:S01]  /*3850*/  @!P5 IMAD.SHL.U32 R4, R234, 0x10, RZ ;  /* 0x00000010ea04d824 */ /* 0x000fe200078e00ff */
[C---:B------:R-:W-:Y:S11]  /*3860*/  ISETP.LT.OR P0, PT, R5.reuse, 0x1, !P2 ;  /* 0x000000010500780c */ /* 0x040ff60005701670 */
        /* <DEDUP_REMOVED lines=10> */
[----:B------:R1:W-:Y:S01]  /*3910*/  LDGSTS.E.BYPASS.LTC128B.128 [R232+0x10080], [R10.64+0x100], !P0 ;  /* 0x100801000ae87fae */ /* 0x0003e2000c101d50 */
[----:B------:R-:W-:Y:S04]  /*3920*/  IADD3 R14, P0, R10, UR15, RZ ;  /* 0x0000000f0a0e7c10 */ /* 0x000fe8000ff1e0ff */
[----:B------:R-:W-:Y:S02]  /*3930*/  IADD3.X R15, R11, UR19, RZ, P0, !PT ;  /* 0x000000130b0f7c10 */ /* 0x000fe400087fe4ff */
[C---:B------:R-:W-:Y:S11]  /*3940*/  ISETP.LT.OR P0, PT, R5.reuse, 0x21, !P2 ;  /* 0x000000210500780c */ /* 0x040ff60005701670 */
[----:B------:R-:W-:Y:S02]  /*3950*/  @!UPT UIADD3 URZ, URZ, URZ, URZ ;  /* 0x0000003f3f3ff290 */ /* 0x000fe4000fffe03f */
[----:B------:R1:W-:Y:S01]  /*3960*/  LDGSTS.E.BYPASS.LTC128B.128 [R232+0xd080], [R14.64], !P0 ;  /* 0x0d0800000ee87fae */ /* 0x0003e2000c101d50 */
[C---:B------:R-:W-:Y:S11]  /*3970*/  ISETP.LT.OR P0, PT, R5.reuse, 0x21, !P1 ;  /* 0x000000210500780c */ /* 0x040ff60004f01670 */
[----:B------:R-:W-:Y:S02]  /*3980*/  @!UPT UIADD3 URZ, URZ, URZ, URZ ;  /* 0x0000003f3f3ff290 */ /* 0x000fe4000fffe03f */
[----:B------:R1:W-:Y:S01]  /*3990*/  LDGSTS.E.BYPASS.LTC128B.128 [R232+0xf080], [R8.64], !P0 ;  /* 0x0f08000008e87fae */ /* 0x0003e2000c101d50 */
[----:B------:R-:W-:Y:S11]  /*39a0*/  ISETP.LT.OR P0, PT, R5, 0x21, !P3 ;  /* 0x000000210500780c */ /* 0x000ff60005f01670 */
[----:B------:R-:W-:Y:S02]  /*39b0*/  @!UPT UIADD3 URZ, URZ, URZ, URZ ;  /* 0x0000003f3f3ff290 */ /* 0x000fe4000fffe03f */
[----:B------:R1:W-:Y:S04]  /*39c0*/  LDGSTS.E.BYPASS.LTC128B.128 [R232+0x11080], [R6.64], !P0 ;  /* 0x1108000006e87fae */ /* 0x0003e8000c101d50 */
[----:B------:R1:W-:Y:S02]  /*39d0*/  @!P5 LDGSTS.E.BYPASS.LTC128B.128 [R4+0x12180], [R12.64] ;  /* 0x121800000c04dfae */ /* 0x0003e4000b901d50 */
.L_x_25:
[-C--:B---345:R-:W-:Y:S01]  /*39e0*/  HMMA.16816.F32.BF16 R84, R20, R28.reuse, R84 ;  /* 0x0000001c1454723c */ /* 0x0b8fe20000041854 */
[----:B-1----:R-:W-:Y:S07]  /*39f0*/  LDSM.16.MT88.4 R4, [R229+0x15280] ;  /* 0x01528000e504783b */ /* 0x002fee0000004200 */
[C---:B------:R-:W-:Y:S01]  /*3a00*/  HMMA.16816.F32.BF16 R88, R132.reuse, R28, R88 ;  /* 0x0000001c8458723c */ /* 0x040fe20000041858 */
[----:B------:R-:W1:Y:S07]  /*3a10*/  LDSM.16.MT88.4 R8, [R228+0x7080] ;  /* 0x00708000e408783b */ /* 0x000e6e0000004200 */
[-C--:B------:R-:W-:Y:S01]  /*3a20*/  HMMA.16816.F32.BF16 R92, R132, R30.reuse, R92 ;  /* 0x0000001e845c723c */ /* 0x080fe2000004185c */
[----:B------:R-:W2:Y:S07]  /*3a30*/  LDSM.16.MT88.4 R12, [R0+0x15280] ;  /* 0x01528000000c783b */ /* 0x000eae0000004200 */
[C---:B------:R-:W-:Y:S01]  /*3a40*/  HMMA.16816.F32.BF16 R96, R20.reuse, R30, R96 ;  /* 0x0000001e1460723c */ /* 0x040fe20000041860 */
[----:B------:R-:W3:Y:S07]  /*3a50*/  LDSM.16.MT88.4 R16, [R228+0x9080] ;  /* 0x00908000e410783b */ /* 0x000eee0000004200 */
[-C--:B------:R-:W-:Y:S01]  /*3a60*/  HMMA.16816.F32.BF16 R100, R20, R136.reuse, R100 ;  /* 0x000000881464723c */ /* 0x080fe20000041864 */
[----:B------:R-:W-:Y:S07]  /*3a70*/  LDSM.16.MT88.4 R24, [R229+0x15a80] ;  /* 0x015a8000e518783b */ /* 0x000fee0000004200 */
[C---:B------:R-:W-:Y:S01]  /*3a80*/  HMMA.16816.F32.BF16 R104, R132.reuse, R136, R104 ;  /* 0x000000888468723c */ /* 0x040fe20000041868 */
[----:B------:R-:W-:Y:S07]  /*3a90*/  LDSM.16.MT88.4 R28, [R228+0x7880] ;  /* 0x00788000e41c783b */ /* 0x000fee0000004200 */
[-C--:B------:R-:W-:Y:S01]  /*3aa0*/  HMMA.16816.F32.BF16 R108, R132, R138.reuse, R108 ;  /* 0x0000008a846c723c */ /* 0x080fe2000004186c */
[----:B------:R-:W-:Y:S07]  /*3ab0*/  LDSM.16.MT88.4 R32, [R0+0x15a80] ;  /* 0x015a80000020783b */ /* 0x000fee0000004200 */
[C---:B------:R-:W-:Y:S01]  /*3ac0*/  HMMA.16816.F32.BF16 R112, R20.reuse, R138, R112 ;  /* 0x0000008a1470723c */ /* 0x040fe20000041870 */
[----:B------:R-:W0:Y:S07]  /*3ad0*/  LDGDEPBAR ;  /* 0x00000000000079af */ /* 0x000e2e0000000000 */
[-C--:B------:R-:W-:Y:S08]  /*3ae0*/  HMMA.16816.F32.BF16 R116, R20, R140.reuse, R116 ;  /* 0x0000008c1474723c */ /* 0x080ff00000041874 */
[C---:B------:R-:W-:Y:S08]  /*3af0*/  HMMA.16816.F32.BF16 R120, R132.reuse, R140, R120 ;  /* 0x0000008c8478723c */ /* 0x040ff00000041878 */
[-C--:B------:R-:W-:Y:S01]  /*3b00*/  HMMA.16816.F32.BF16 R124, R132, R142.reuse, R124 ;  /* 0x0000008e847c723c */ /* 0x080fe2000004187c */
[----:B------:R-:W-:Y:S07]  /*3b10*/  LDSM.16.MT88.4 R132, [R228+0xb880] ;  /* 0x00b88000e484783b */ /* 0x000fee0000004200 */
[----:B------:R-:W-:Y:S01]  /*3b20*/  HMMA.16816.F32.BF16 R128, R20, R142, R128 ;  /* 0x0000008e1480723c */ /* 0x000fe20000041880 */
[----:B------:R-:W4:Y:S07]  /*3b30*/  LDSM.16.MT88.4 R20, [R228+0xb080] ;  /* 0x00b08000e414783b */ /* 0x000f2e0000004200 */
        /* <DEDUP_REMOVED lines=11> */
[----:B------:R-:W-:Y:S08]  /*3bf0*/  HMMA.16816.F32.BF16 R128, R144, R222, R128 ;  /* 0x000000de9080723c */ /* 0x000ff00000041880 */
[-C--:B-1----:R-:W-:Y:S08]  /*3c00*/  HMMA.16816.F32.BF16 R84, R4, R8.reuse, R84 ;  /* 0x000000080454723c */ /* 0x082ff00000041854 */
[C---:B--2---:R-:W-:Y:S08]  /*3c10*/  HMMA.16816.F32.BF16 R88, R12.reuse, R8, R88 ;  /* 0x000000080c58723c */ /* 0x044ff00000041858 */
[-C--:B------:R-:W-:Y:S08]  /*3c20*/  HMMA.16816.F32.BF16 R92, R12, R10.reuse, R92 ;  /* 0x0000000a0c5c723c */ /* 0x080ff0000004185c */
[C---:B------:R-:W-:Y:S01]  /*3c30*/  HMMA.16816.F32.BF16 R96, R4.reuse, R10, R96 ;  /* 0x0000000a0460723c */ /* 0x040fe20000041860 */
[----:B------:R-:W1:Y:S07]  /*3c40*/  LDSM.16.MT88.4 R8, [R228+0x9880] ;  /* 0x00988000e408783b */ /* 0x000e6e0000004200 */
[-C--:B---3--:R-:W-:Y:S01]  /*3c50*/  HMMA.16816.F32.BF16 R100, R4, R16.reuse, R100 ;  /* 0x000000100464723c */ /* 0x088fe20000041864 */
[----:B------:R-:W-:Y:S07]  /*3c60*/  BAR.SYNC.DEFER_BLOCKING 0x0 ;  /* 0x0000000000007b1d */ /* 0x000fee0000010000 */
[C---:B------:R-:W-:Y:S08]  /*3c70*/  HMMA.16816.F32.BF16 R104, R12.reuse, R16, R104 ;  /* 0x000000100c68723c */ /* 0x040ff00000041868 */
[-C--:B------:R-:W-:Y:S08]  /*3c80*/  HMMA.16816.F32.BF16 R108, R12, R18.reuse, R108 ;  /* 0x000000120c6c723c */ /* 0x080ff0000004186c */
[C---:B------:R-:W-:Y:S01]  /*3c90*/  HMMA.16816.F32.BF16 R112, R4.reuse, R18, R112 ;  /* 0x000000120470723c */ /* 0x040fe20000041870 */
[----:B------:R2:W3:Y:S07]  /*3ca0*/  LDSM.16.M88.4 R148, [R230+0x14280] ;  /* 0x01428000e694783b */ /* 0x0004ee0000000200 */
[-C--:B----4-:R-:W-:Y:S01]  /*3cb0*/  HMMA.16816.F32.BF16 R116, R4, R20.reuse, R116 ;  /* 0x000000140474723c */ /* 0x090fe20000041874 */
[----:B------:R2:W4:Y:S07]  /*3cc0*/  LDSM.16.M88.4 R140, [R230+0x15280] ;  /* 0x01528000e68c783b */ /* 0x00052e0000000200 */
[C---:B------:R-:W-:Y:S01]  /*3cd0*/  HMMA.16816.F32.BF16 R120, R12.reuse, R20, R120 ;  /* 0x000000140c78723c */ /* 0x040fe20000041878 */
[----:B------:R2:W5:Y:S07]  /*3ce0*/  LDSM.16.MT88.4 R152, [R228+0x80] ;  /* 0x00008000e498783b */ /* 0x00056e0000004200 */
[-C--:B------:R-:W-:Y:S01]  /*3cf0*/  HMMA.16816.F32.BF16 R124, R12, R22.reuse, R124 ;  /* 0x000000160c7c723c */ /* 0x080fe2000004187c */
[----:B------:R2:W1:Y:S07]  /*3d00*/  LDSM.16.MT88.4 R136, [R228+0x2080] ;  /* 0x00208000e488783b */ /* 0x00046e0000004200 */
[----:B------:R-:W-:Y:S01]  /*3d10*/  HMMA.16816.F32.BF16 R128, R4, R22, R128 ;  /* 0x000000160480723c */ /* 0x000fe20000041880 */
[----:B------:R2:W2:Y:S07]  /*3d20*/  LDSM.16.MT88.4 R144, [R228+0x4080] ;  /* 0x00408000e490783b */ /* 0x0004ae0000004200 */
[-C--:B------:R-:W-:Y:S01]  /*3d30*/  HMMA.16816.F32.BF16 R84, R24, R28.reuse, R84 ;  /* 0x0000001c1854723c */ /* 0x080fe20000041854 */
        /* <DEDUP_REMOVED lines=17> */
[----:B-12345:R-:W-:Y:S01]  /*3e50*/  LOP3.LUT P2, RZ, R242, 0x1, RZ, 0xc0, !PT ;  /* 0x00000001f2ff7812 */ /* 0x03efe2000784c0ff */
        /* <DEDUP_REMOVED lines=44> */
[----:B------:R-:W-:Y:S11]  /*4120*/  ISETP.LT.OR P0, PT, R5, 0x1, P3 ;  /* 0x000000010500780c */ /* 0x000ff60001f01670 */
        /* <DEDUP_REMOVED lines=10> */
[----:B------:R-:W-:Y:S11]  /*41d0*/  ISETP.LT.OR P0, PT, R5, 0x21, P3 ;  /* 0x000000210500780c */ /* 0x000ff60001f01670 */
[----:B------:R-:W-:Y:S02]  /*41e0*/  @!UPT UIADD3 URZ, URZ, URZ, URZ ;  /* 0x0000003f3f3ff290 */ /* 0x000fe4000fffe03f */
[----:B------:R1:W-:Y:S04]  /*41f0*/  LDGSTS.E.BYPASS.LTC128B.128 [R232+0xb080], [R6.64], !P0 ;  /* 0x0b08000006e87fae */ /* 0x0003e8000c101d50 */
[----:B------:R1:W-:Y:S02]  /*4200*/  @!P5 LDGSTS.E.BYPASS.LTC128B.128 [R4+0x12080], [R12.64] ;  /* 0x120800000c04dfae */ /* 0x0003e4000b901d50 */
.L_x_26:
[-C--:B-12345:R-:W-:Y:S01]  /*4210*/  HMMA.16816.F32.BF16 R4, R148, R152.reuse, RZ ;  /* 0x000000989404723c */ /* 0x0befe200000418ff */
[----:B------:R-:W0:Y:S01]  /*4220*/  LDGDEPBAR ;  /* 0x00000000000079af */ /* 0x000e220000000000 */
[----:B------:R-:W-:Y:S02]  /*4230*/  UIMAD UR18, UR18, 0x3000, URZ ;  /* 0x00003000121278a4 */ /* 0x000fe4000f8e023f */
[----:B------:R-:W-:Y:S04]  /*4240*/  UISETP.GE.AND UP0, UPT, UR21, UR20, UPT ;  /* 0x000000141500728c */ /* 0x000fe8000bf06270 */
[C---:B------:R-:W-:Y:S08]  /*4250*/  HMMA.16816.F32.BF16 R8, R140.reuse, R152, RZ ;  /* 0x000000988c08723c */ /* 0x040ff000000418ff */
[-C--:B------:R-:W-:Y:S08]  /*4260*/  HMMA.16816.F32.BF16 R12, R140, R154.reuse, RZ ;  /* 0x0000009a8c0c723c */ /* 0x080ff000000418ff */
[C---:B------:R-:W-:Y:S01]  /*4270*/  HMMA.16816.F32.BF16 R16, R148.reuse, R154, RZ ;  /* 0x0000009a9410723c */ /* 0x040fe200000418ff */
[----:B------:R-:W-:Y:S07]  /*4280*/  LDSM.16.MT88.4 R152, [R228+0x1080] ;  /* 0x00108000e498783b */ /* 0x000fee0000004200 */
        /* <DEDUP_REMOVED lines=8> */
[----:B------:R-:W1:Y:S07]  /*4310*/  LDSM.16.M88.4 R148, [R3+0x14280] ;  /* 0x014280000394783b */ /* 0x000e6e0000000200 */
[-C--:B------:R-:W-:Y:S08]  /*4320*/  HMMA.16816.F32.BF16 R4, R204, R208.reuse, R4 ;  /* 0x000000d0cc04723c */ /* 0x080ff00000041804 */
[C---:B------:R-:W-:Y:S08]  /*4330*/  HMMA.16816.F32.BF16 R8, R212.reuse, R208, R8 ;  /* 0x000000d0d408723c */ /* 0x040ff00000041808 */
[-C--:B------:R-:W-:Y:S08]  /*4340*/  HMMA.16816.F32.BF16 R12, R212, R210.reuse, R12 ;  /* 0x000000d2d40c723c */ /* 0x080ff0000004180c */
[C---:B------:R-:W-:Y:S01]  /*4350*/  HMMA.16816.F32.BF16 R16, R204.reuse, R210, R16 ;  /* 0x000000d2cc10723c */ /* 0x040fe20000041810 */
[----:B------:R-:W2:Y:S07]  /*4360*/  LDSM.16.M88.4 R208, [R3+0x15280] ;  /* 0x0152800003d0783b */ /* 0x000eae0000000200 */
[-C--:B------:R-:W-:Y:S08]  /*4370*/  HMMA.16816.F32.BF16 R20, R204, R216.reuse, R20 ;  /* 0x000000d8cc14723c */ /* 0x080ff00000041814 */
[C---:B------:R-:W-:Y:S08]  /*4380*/  HMMA.16816.F32.BF16 R24, R212.reuse, R216, R24 ;  /* 0x000000d8d418723c */ /* 0x040ff00000041818 */
[-C--:B------:R-:W-:Y:S08]  /*4390*/  HMMA.16816.F32.BF16 R28, R212, R218.reuse, R28 ;  /* 0x000000dad41c723c */ /* 0x080ff0000004181c */
[C---:B------:R-:W-:Y:S01]  /*43a0*/  HMMA.16816.F32.BF16 R32, R204.reuse, R218, R32 ;  /* 0x000000dacc20723c */ /* 0x040fe20000041820 */
[----:B------:R-:W3:Y:S07]  /*43b0*/  LDSM.16.MT88.4 R216, [R228+0x3080] ;  /* 0x00308000e4d8783b */ /* 0x000eee0000004200 */
[-C--:B------:R-:W-:Y:S08]  /*43c0*/  HMMA.16816.F32.BF16 R132, R204, R220.reuse, R132 ;  /* 0x000000dccc84723c */ /* 0x080ff00000041884 */
[C---:B------:R-:W-:Y:S08]  /*43d0*/  HMMA.16816.F32.BF16 R136, R212.reuse, R220, R136 ;  /* 0x000000dcd488723c */ /* 0x040ff00000041888 */
[-C--:B------:R-:W-:Y:S01]  /*43e0*/  HMMA.16816.F32.BF16 R140, R212, R222.reuse, R140 ;  /* 0x000000ded48c723c */ /* 0x080fe2000004188c */
[----:B------:R-:W4:Y:S07]  /*43f0*/  LDSM.16.MT88.4 R212, [R228+0x5080] ;  /* 0x00508000e4d4783b */ /* 0x000f2e0000004200 */
[----:B------:R-:W-:Y:S01]  /*4400*/  HMMA.16816.F32.BF16 R144, R204, R222, R144 ;  /* 0x000000decc90723c */ /* 0x000fe20000041890 */
[----:B------:R-:W-:Y:S04]  /*4410*/  LDSM.16.MT88.4 R204, [R228+0x1880] ;  /* 0x00188000e4cc783b */ /* 0x000fe80000004200 */
[----:B------:R-:W-:Y:S03]  /*4420*/  LDSM.16.M88.4 R220, [R2+0x15280] ;  /* 0x0152800002dc783b */ /* 0x000fe60000000200 */
[-C--:B-1----:R-:W-:Y:S08]  /*4430*/  HMMA.16816.F32.BF16 R4, R148, R152.reuse, R4 ;  /* 0x000000989404723c */ /* 0x082ff00000041804 */
[C---:B--2---:R-:W-:Y:S08]  /*4440*/  HMMA.16816.F32.BF16 R8, R208.reuse, R152, R8 ;  /* 0x00000098d008723c */ /* 0x044ff00000041808 */
[-C--:B------:R-:W-:Y:S08]  /*4450*/  HMMA.16816.F32.BF16 R12, R208, R154.reuse, R12 ;  /* 0x0000009ad00c723c */ /* 0x080ff0000004180c */
[C---:B------:R-:W-:Y:S01]  /*4460*/  HMMA.16816.F32.BF16 R16, R148.reuse, R154, R16 ;  /* 0x0000009a9410723c */ /* 0x040fe20000041810 */
[----:B------:R-:W1:Y:S07]  /*4470*/  LDSM.16.M88.4 R152, [R2+0x14280] ;  /* 0x014280000298783b */ /* 0x000e6e0000000200 */
[-C--:B---3--:R-:W-:Y:S08]  /*4480*/  HMMA.16816.F32.BF16 R20, R148, R216.reuse, R20 ;  /* 0x000000d89414723c */ /* 0x088ff00000041814 */
[C---:B------:R-:W-:Y:S08]  /*4490*/  HMMA.16816.F32.BF16 R24, R208.reuse, R216, R24 ;  /* 0x000000d8d018723c */ /* 0x040ff00000041818 */
[-C--:B------:R-:W-:Y:S08]  /*44a0*/  HMMA.16816.F32.BF16 R28, R208, R218.reuse, R28 ;  /* 0x000000dad01c723c */ /* 0x080ff0000004181c */
[C---:B------:R-:W-:Y:S01]  /*44b0*/  HMMA.16816.F32.BF16 R32, R148.reuse, R218, R32 ;  /* 0x000000da9420723c */ /* 0x040fe20000041820 */
[----:B------:R-:W2:Y:S07]  /*44c0*/  LDSM.16.MT88.4 R216, [R228+0x3880] ;  /* 0x00388000e4d8783b */ /* 0x000eae0000004200 */
[-C--:B----4-:R-:W-:Y:S08]  /*44d0*/  HMMA.16816.F32.BF16 R132, R148, R212.reuse, R132 ;  /* 0x000000d49484723c */ /* 0x090ff00000041884 */
[C---:B------:R-:W-:Y:S08]  /*44e0*/  HMMA.16816.F32.BF16 R136, R208.reuse, R212, R136 ;  /* 0x000000d4d088723c */ /* 0x040ff00000041888 */
[-C--:B------:R-:W-:Y:S01]  /*44f0*/  HMMA.16816.F32.BF16 R140, R208, R214.reuse, R140 ;  /* 0x000000d6d08c723c */ /* 0x080fe2000004188c */
[----:B------:R-:W3:Y:S07]  /*4500*/  LDSM.16.MT88.4 R208, [R228+0x5880] ;  /* 0x00588000e4d0783b */ /* 0x000eee0000004200 */
[----:B------:R-:W-:Y:S08]  /*4510*/  HMMA.16816.F32.BF16 R144, R148, R214, R144 ;  /* 0x000000d69490723c */ /* 0x000ff00000041890 */
[-C--:B-1----:R-:W-:Y:S08]  /*4520*/  HMMA.16816.F32.BF16 R4, R152, R204.reuse, R4 ;  /* 0x000000cc9804723c */ /* 0x082ff00000041804 */
[C---:B------:R-:W-:Y:S07]  /*4530*/  HMMA.16816.F32.BF16 R8, R220.reuse, R204, R8 ;  /* 0x000000ccdc08723c */ /* 0x040fee0000041808 */
[----:B------:R-:W-:Y:S01]  /*4540*/  IMAD.U32 R205, RZ, RZ, UR18 ;  /* 0x00000012ffcd7e24 */ /* 0x000fe2000f8e00ff */
[-C--:B------:R-:W-:Y:S04]  /*4550*/  HMMA.16816.F32.BF16 R12, R220, R206.reuse, R12 ;  /* 0x000000cedc0c723c */ /* 0x080fe8000004180c */
[----:B------:R-:W-:Y:S01]  /*4560*/  IADD3 R204, P0, R248, UR18, RZ ;  /* 0x00000012f8cc7c10 */ /* 0x000fe2000ff1e0ff */
[----:B------:R-:W-:Y:S03]  /*4570*/  UMOV UR18, UR21 ;  /* 0x0000001500127c82 */ /* 0x000fe60008000000 */
[C---:B------:R-:W-:Y:S04]  /*4580*/  HMMA.16816.F32.BF16 R16, R152.reuse, R206, R16 ;  /* 0x000000ce9810723c */ /* 0x040fe80000041810 */
[----:B------:R-:W-:Y:S03]  /*4590*/  LEA.HI.X.SX32 R205, R205, R238, 0x1, P0 ;  /* 0x000000eecdcd7211 */ /* 0x000fe600000f0eff */
[C---:B------:R-:W-:Y:S01]  /*45a0*/  LEA R206, P0, R204.reuse, c[0x0][0x220], 0x2 ;  /* 0x00008800ccce7a11 */ /* 0x040fe200078010ff */
[-C--:B--2---:R-:W-:Y:S04]  /*45b0*/  HMMA.16816.F32.BF16 R20, R152, R216.reuse, R20 ;  /* 0x000000d89814723c */ /* 0x084fe80000041814 */
[----:B------:R-:W-:Y:S02]  /*45c0*/  LEA.HI.X R207, R204, c[0x0][0x224], R205, 0x2, P0 ;  /* 0x00008900cccf7a11 */ /* 0x000fe400000f14cd */
[----:B------:R-:W-:Y:S02]  /*45d0*/  PLOP3.LUT P0, PT, PT, PT, UP0, 0x80, 0x0 ;  /* 0x000000000000781c */ /* 0x000fe40003f0f008 */
[C---:B------:R-:W-:Y:S01]  /*45e0*/  HMMA.16816.F32.BF16 R24, R220.reuse, R216, R24 ;  /* 0x000000d8dc18723c */ /* 0x040fe20000041818 */
[----:B------:R1:W-:Y:S04]  /*45f0*/  RED.E.ADD.F32.FTZ.RN.STRONG.GPU [R206.64], R4 ;  /* 0x00000004ce00798e */ /* 0x0003e8000c10e790 */
[----:B------:R1:W-:Y:S03]  /*4600*/  RED.E.ADD.F32.FTZ.RN.STRONG.GPU [R206.64+0x400], R5 ;  /* 0x00040005ce00798e */ /* 0x0003e6000c10e790 */
[-C--:B------:R-:W-:Y:S01]  /*4610*/  HMMA.16816.F32.BF16 R28, R220, R218.reuse, R28 ;  /* 0x000000dadc1c723c */ /* 0x080fe2000004181c */
[----:B------:R1:W-:Y:S04]  /*4620*/  RED.E.ADD.F32.FTZ.RN.STRONG.GPU [R206.64+0x800], R6 ;  /* 0x00080006ce00798e */ /* 0x0003e8000c10e790 */
[----:B------:R1:W-:Y:S03]  /*4630*/  RED.E.ADD.F32.FTZ.RN.STRONG.GPU [R206.64+0xc00], R7 ;  /* 0x000c0007ce00798e */ /* 0x0003e6000c10e790 */
[C---:B------:R-:W-:Y:S01]  /*4640*/  HMMA.16816.F32.BF16 R32, R152.reuse, R218, R32 ;  /* 0x000000da9820723c */ /* 0x040fe20000041820 */
[----:B------:R1:W-:Y:S04]  /*4650*/  RED.E.ADD.F32.FTZ.RN.STRONG.GPU [R206.64+0x1000], R8 ;  /* 0x00100008ce00798e */ /* 0x0003e8000c10e790 */
[----:B------:R1:W-:Y:S03]  /*4660*/  RED.E.ADD.F32.FTZ.RN.STRONG.GPU [R206.64+0x1400], R9 ;  /* 0x00140009ce00798e */ /* 0x0003e6000c10e790 */
[-C--:B---3--:R-:W-:Y:S01]  /*4670*/  HMMA.16816.F32.BF16 R132, R152, R208.reuse, R132 ;  /* 0x000000d09884723c */ /* 0x088fe20000041884 */
[----:B------:R1:W-:Y:S04]  /*4680*/  RED.E.ADD.F32.FTZ.RN.STRONG.GPU [R206.64+0x1800], R10 ;  /* 0x0018000ace00798e */ /* 0x0003e8000c10e790 */
[----:B------:R1:W-:Y:S03]  /*4690*/  RED.E.ADD.F32.FTZ.RN.STRONG.GPU [R206.64+0x1c00], R11 ;  /* 0x001c000bce00798e */ /* 0x0003e6000c10e790 */
[C---:B------:R-:W-:Y:S01]  /*46a0*/  HMMA.16816.F32.BF16 R136, R220.reuse, R208, R136 ;  /* 0x000000d0dc88723c */ /* 0x040fe20000041888 */
[----:B------:R1:W-:Y:S04]  /*46b0*/  RED.E.ADD.F32.FTZ.RN.STRONG.GPU [R206.64+0x2000], R16 ;  /* 0x00200010ce00798e */ /* 0x0003e8000c10e790 */
[----:B------:R1:W-:Y:S03]  /*46c0*/  RED.E.ADD.F32.FTZ.RN.STRONG.GPU [R206.64+0x2400], R17 ;  /* 0x00240011ce00798e */ /* 0x0003e6000c10e790 */
[-C--:B------:R-:W-:Y:S01]  /*46d0*/  HMMA.16816.F32.BF16 R140, R220, R210.reuse, R140 ;  /* 0x000000d2dc8c723c */ /* 0x080fe2000004188c */
[----:B------:R1:W-:Y:S04]  /*46e0*/  RED.E.ADD.F32.FTZ.RN.STRONG.GPU [R206.64+0x2800], R18 ;  /* 0x00280012ce00798e */ /* 0x0003e8000c10e790 */
[----:B------:R1:W-:Y:S03]  /*46f0*/  RED.E.ADD.F32.FTZ.RN.STRONG.GPU [R206.64+0x2c00], R19 ;  /* 0x002c0013ce00798e */ /* 0x0003e6000c10e790 */
[----:B------:R-:W-:Y:S01]  /*4700*/  HMMA.16816.F32.BF16 R144, R152, R210, R144 ;  /* 0x000000d29890723c */ /* 0x000fe20000041890 */
        /* <DEDUP_REMOVED lines=37> */
.L_x_24:
[----:B--2345:R-:W2:Y:S01]  /*4960*/  S2R R0, SR_CTAID.Y ;  /* 0x0000000000007919 */ /* 0x03cea20000002600 */
[----:B------:R-:W3:Y:S01]  /*4970*/  S2UR UR4, SR_CTAID.X ;  /* 0x00000000000479c3 */ /* 0x000ee20000002500 */
[----:B------:R-:W-:Y:S01]  /*4980*/  MOV R2, c[0x0][0x338] ;  /* 0x0000ce0000027a02 */ /* 0x000fe20000000f00 */
[----:B------:R-:W-:Y:S01]  /*4990*/  USHF.R.S32.HI UR6, URZ, 0x1f, UR9 ;  /* 0x0000001f3f067899 */ /* 0x000fe20008011409 */
[----:B------:R-:W-:Y:S02]  /*49a0*/  BAR.SYNC.DEFER_BLOCKING 0x1, 0x100 ;  /* 0x0044000000007b1d */ /* 0x000fe40000010000 */
[----:B------:R-:W-:-:S13]  /*49b0*/  ISETP.NE.AND P0, PT, R2, 0x1, PT ;  /* 0x000000010200780c */ /* 0x000fda0003f05270 */
[----:B--2---:R-:W-:Y:S01]  /*49c0*/  @P0 IMAD.HI.U32 R3, R0, c[0x0][0x33c], RZ ;  /* 0x0000cf0000030a27 */ /* 0x004fe200078e00ff */
[----:B---3--:R-:W-:Y:S01]  /*49d0*/  UIMAD UR4, UR4, 0x3000, URZ ;  /* 0x00003000040478a4 */ /* 0x008fe2000f8e023f */
[----:B-1----:R-:W-:Y:S02]  /*49e0*/  SHF.R.S32.HI R7, RZ, 0x1f, R0 ;  /* 0x0000001fff077819 */ /* 0x002fe40000011400 */
[----:B------:R-:W-:Y:S01]  /*49f0*/  MOV R6, R0 ;  /* 0x0000000000067202 */ /* 0x000fe20000000f00 */
[----:B------:R-:W-:Y:S01]  /*4a00*/  USHF.R.S32.HI UR7, URZ, 0x1f, UR4 ;  /* 0x0000001f3f077899 */ /* 0x000fe20008011404 */
[----:B------:R-:W-:Y:S02]  /*4a10*/  @P0 SHF.R.U32.HI R3, RZ, c[0x0][0x340], R3 ;  /* 0x0000d000ff030a19 */ /* 0x000fe40000011603 */
[C---:B------:R-:W-:Y:S01]  /*4a20*/  IADD3 R4, P1, R234.reuse, UR4, RZ ;  /* 0x00000004ea047c10 */ /* 0x040fe2000ff3e0ff */
[----:B------:R-:W-:Y:S01]  /*4a30*/  ULDC.64 UR4, c[0x0][0x330] ;  /* 0x0000cc0000047ab9 */ /* 0x000fe20000000a00 */
[----:B------:R-:W-:Y:S01]  /*4a40*/  @P0 SHF.R.S32.HI R2, RZ, 0x1f, R3 ;  /* 0x0000001fff020819 */ /* 0x000fe20000011403 */
[----:B------:R-:W-:Y:S01]  /*4a50*/  UIMAD UR4, UR6, UR4, URZ ;  /* 0x00000004060472a4 */ /* 0x000fe2000f8e023f */
[----:B------:R-:W-:-:S02]  /*4a60*/  LEA.HI.X.SX32 R5, R234, UR7, 0x1, P1 ;  /* 0x00000007ea057c11 */ /* 0x000fc400088f0eff */
[----:B------:R-:W-:Y:S01]  /*4a70*/  @P0 MOV R7, R2 ;  /* 0x0000000200070202 */ /* 0x000fe20000000f00 */
[----:B------:R-:W-:Y:S01]  /*4a80*/  UIMAD UR7, UR9, UR5, UR4 ;  /* 0x00000005090772a4 */ /* 0x000fe2000f8e0204 */
[----:B------:R-:W-:Y:S02]  /*4a90*/  @P0 MOV R6, R3 ;  /* 0x0000000300060202 */ /* 0x000fe40000000f00 */
[----:B------:R-:W-:Y:S01]  /*4aa0*/  MOV R2, UR9 ;  /* 0x0000000900027c02 */ /* 0x000fe20008000f00 */
[C---:B------:R-:W-:Y:S01]  /*4ab0*/  IMAD R9, R7.reuse, c[0x0][0x328], RZ ;  /* 0x0000ca0007097a24 */ /* 0x040fe200078e02ff */
[----:B------:R-:W-:Y:S01]  /*4ac0*/  ULDC.64 UR4, c[0x0][0x308] ;  /* 0x0000c20000047ab9 */ /* 0x000fe20000000a00 */
[----:B------:R-:W-:Y:S01]  /*4ad0*/  IMAD R3, R7, c[0x0][0x300], RZ ;  /* 0x0000c00007037a24 */ /* 0x000fe200078e02ff */
[----:B------:R-:W-:Y:S01]  /*4ae0*/  UIMAD UR4, UR6, UR4, URZ ;  /* 0x00000004060472a4 */ /* 0x000fe2000f8e023f */
[----:B------:R-:W-:-:S03]  /*4af0*/  IMAD.WIDE.U32 R10, R6, c[0x0][0x328], R4 ;  /* 0x0000ca00060a7a25 */ /* 0x000fc600078e0004 */
[----:B------:R-:W-:Y:S01]  /*4b00*/  UIMAD UR4, UR9, UR5, UR4 ;  /* 0x00000005090472a4 */ /* 0x000fe2000f8e0204 */
[C---:B------:R-:W-:Y:S02]  /*4b10*/  IMAD R0, R6.reuse, c[0x0][0x32c], R9 ;  /* 0x0000cb0006007a24 */ /* 0x040fe400078e0209 */
[----:B------:R-:W-:-:S03]  /*4b20*/  IMAD.WIDE.U32 R4, R6, c[0x0][0x300], R4 ;  /* 0x0000c00006047a25 */ /* 0x000fc600078e0004 */
[----:B------:R-:W-:Y:S01]  /*4b30*/  IADD3 R11, R11, R0, RZ ;  /* 0x000000000b0b7210 */ /* 0x000fe20007ffe0ff */
[----:B------:R-:W-:Y:S01]  /*4b40*/  IMAD R3, R6, c[0x0][0x304], R3 ;  /* 0x0000c10006037a24 */ /* 0x000fe200078e0203 */
[----:B------:R-:W-:-:S04]  /*4b50*/  MOV R0, UR9 ;  /* 0x0000000900007c02 */ /* 0x000fc80008000f00 */
[----:B------:R-:W-:Y:S01]  /*4b60*/  IADD3 R5, R5, R3, RZ ;  /* 0x0000000305057210 */ /* 0x000fe20007ffe0ff */
[----:B------:R-:W-:-:S04]  /*4b70*/  IMAD.WIDE.U32 R2, R2, c[0x0][0x330], R10 ;  /* 0x0000cc0002027a25 */ /* 0x000fc800078e000a */
[----:B------:R-:W-:Y:S01]  /*4b80*/  IMAD.WIDE.U32 R4, R0, c[0x0][0x308], R4 ;  /* 0x0000c20000047a25 */ /* 0x000fe200078e0004 */
[----:B------:R-:W-:Y:S02]  /*4b90*/  IADD3 R3, R3, UR7, RZ ;  /* 0x0000000703037c10 */ /* 0x000fe4000fffe0ff */
[----:B------:R-:W-:Y:S02]  /*4ba0*/  LEA R8, P1, R2, c[0x0][0x310], 0x2 ;  /* 0x0000c40002087a11 */ /* 0x000fe400078210ff */
[----:B------:R-:W-:Y:S02]  /*4bb0*/  LEA R6, P0, R4, c[0x0][0x2e8], 0x2 ;  /* 0x0000ba0004067a11 */ /* 0x000fe400078010ff */
[----:B------:R-:W-:Y:S01]  /*4bc0*/  LEA.HI.X R9, R2, c[0x0][0x314], R3, 0x2, P1 ;  /* 0x0000c50002097a11 */ /* 0x000fe200008f1403 */
[----:B------:R-:W-:Y:S01]  /*4bd0*/  FMUL.FTZ R3, R84, c[0x0][0x298] ;  /* 0x0000a60054037a20 */ /* 0x000fe20000410000 */
[----:B------:R-:W-:-:S03]  /*4be0*/  IADD3 R0, R5, UR4, RZ ;  /* 0x0000000405007c10 */ /* 0x000fc6000fffe0ff */
[----:B------:R-:W-:Y:S01]  /*4bf0*/  RED.E.ADD.F32.FTZ.RN.STRONG.GPU [R8.64], R36 ;  /* 0x000000240800798e */ /* 0x000fe2000c10e790 */
[----:B------:R-:W-:-:S03]  /*4c00*/  LEA.HI.X R7, R4, c[0x0][0x2ec], R0, 0x2, P0 ;  /* 0x0000bb0004077a11 */ /* 0x000fc600000f1400 */
[----:B------:R-:W-:Y:S04]  /*4c10*/  RED.E.ADD.F32.FTZ.RN.STRONG.GPU [R8.64+0x400], R37 ;  /* 0x000400250800798e */ /* 0x000fe8000c10e790 */
        /* <DEDUP_REMOVED lines=38> */
[----:B------:R-:W-:Y:S01]  /*4e80*/  RED.E.ADD.F32.FTZ.RN.STRONG.GPU [R8.64+0xa000], R80 ;  /* 0x00a000500800798e */ /* 0x000fe2000c10e790 */
[----:B------:R-:W-:-:S03]  /*4e90*/  FMUL.FTZ R85, R85, c[0x0][0x298] ;  /* 0x0000a60055557a20 */ /* 0x000fc60000410000 */
        /* <DEDUP_REMOVED lines=12> */
[----:B------:R1:W-:Y:S01]  /*4f60*/  RED.E.ADD.F32.FTZ.RN.STRONG.GPU [R8.64+0xbc00], R79 ;  /* 0x00bc004f0800798e */ /* 0x0003e2000c10e790 */
[----:B------:R-:W-:-:S03]  /*4f70*/  FMUL.FTZ R15, R96, c[0x0][0x298] ;  /* 0x0000a600600f7a20 */ /* 0x000fc60000410000 */
[----:B------:R-:W-:Y:S01]  /*4f80*/  RED.E.ADD.F32.FTZ.RN.STRONG.GPU [R6.64], R3 ;  /* 0x000000030600798e */ /* 0x000fe2000c10e790 */
[----:B------:R-:W-:-:S03]  /*4f90*/  FMUL.FTZ R97, R97, c[0x0][0x298] ;  /* 0x0000a60061617a20 */ /* 0x000fc60000410000 */
[----:B------:R-:W-:Y:S01]  /*4fa0*/  RED.E.ADD.F32.FTZ.RN.STRONG.GPU [R6.64+0x400], R85 ;  /* 0x000400550600798e */ /* 0x000fe2000c10e790 */
[----:B------:R-:W-:-:S03]  /*4fb0*/  FMUL.FTZ R17, R98, c[0x0][0x298] ;  /* 0x0000a60062117a20 */ /* 0x000fc60000410000 */
[----:B------:R-:W-:Y:S01]  /*4fc0*/  RED.E.ADD.F32.FTZ.RN.STRONG.GPU [R6.64+0x800], R5 ;  /* 0x000800050600798e */ /* 0x000fe2000c10e790 */
[----:B------:R-:W-:-:S03]  /*4fd0*/  FMUL.FTZ R99, R99, c[0x0][0x298] ;  /* 0x0000a60063637a20 */ /* 0x000fc60000410000 */
[----:B------:R-:W-:Y:S04]  /*4fe0*/  RED.E.ADD.F32.FTZ.RN.STRONG.GPU [R6.64+0xc00], R87 ;  /* 0x000c00570600798e */ /* 0x000fe8000c10e790 */
[----:B------:R-:W-:Y:S01]  /*4ff0*/  RED.E.ADD.F32.FTZ.RN.STRONG.GPU [R6.64+0x1000], R11 ;  /* 0x0010000b0600798e */ /* 0x000fe2000c10e790 */
[----:B------:R-:W-:-:S03]  /*5000*/  FMUL.FTZ R93, R93, c[0x0][0x298] ;  /* 0x0000a6005d5d7a20 */ /* 0x000fc60000410000 */
[----:B------:R-:W-:Y:S01]  /*5010*/  RED.E.ADD.F32.FTZ.RN.STRONG.GPU [R6.64+0x1400], R89 ;  /* 0x001400590600798e */ /* 0x000fe2000c10e790 */
[----:B------:R-:W-:Y:S02]  /*5020*/  FMUL.FTZ R19, R94, c[0x0][0x298] ;  /* 0x0000a6005e137a20 */ /* 0x000fe40000410000 */
[----:B-1----:R-:W-:Y:S01]  /*5030*/  FMUL.FTZ R9, R92, c[0x0][0x298] ;  /* 0x0000a6005c097a20 */ /* 0x002fe20000410000 */
        /* <DEDUP_REMOVED lines=75> */
[----:B------:R-:W-:Y:S05]  /*54f0*/  EXIT ;  /* 0x000000000000794d */ /* 0x000fea0003800000 */
.L_x_28:
        /* <DEDUP_REMOVED lines=16> */
.L_x_1373:


//--------------------- .text._ZN7cutlass13device_kernelIN5flash19enable_sm80_to_sm89INS1_16FlashAttnBwdSm80INS1_25CollectiveMainloopBwdSm80ILi1ELi1EN4cute5tupleIJNS5_1CILi64EEES8_NS7_ILi192EEEEEENS_10bfloat16_tEfNS_4arch4Sm80ELb0ELb0ELb0ELb0ELb1ELb0ELb0ELb0ELi2ELi2ELi2ELi2ELb1EEENS1_24CollectiveEpilogueBwdGQAISA_fSD_Li256ELb0ELb1EEENS1_19SingleTileSchedulerILb0ELb0ELb0ELi64EEEEEEEEEvNT_6ParamsE --------------------------
	.section	.text._ZN7cutlass13device_kernelIN5flash19enable_sm80_to_sm89INS1_16FlashAttnBwdSm80INS1_25CollectiveMainloopBwdSm80ILi1ELi1EN4cute5tupleIJNS5_1CILi64EEES8_NS7_ILi192EEEEEENS_10bfloat16_tEfNS_4arch4Sm80ELb0ELb0ELb0ELb0ELb1ELb0ELb0ELb0ELi2ELi2ELi2ELi2ELb1EEENS1_24CollectiveEpilogueBwdGQAISA_fSD_Li256ELb0ELb1EEENS1_19SingleTileSchedulerILb0ELb0ELb0ELi64EEEEEEEEEvNT_6ParamsE,"ax",@progbits
	.sectioninfo	@"SHI_REGISTERS=255"
	.align	128
.text._ZN7cutlass13device_kernelIN5flash19enable_sm80_to_sm89INS1_16FlashAttnBwdSm80INS1_25CollectiveMainloopBwdSm80ILi1ELi1EN4cute5tupleIJNS5_1CILi64EEES8_NS7_ILi192EEEEEENS_10bfloat16_tEfNS_4arch4Sm80ELb0ELb0ELb0ELb0ELb1ELb0ELb0ELb0ELi2ELi2ELi2ELi2ELb1EEENS1_24CollectiveEpilogueBwdGQAISA_fSD_Li256ELb0ELb1EEENS1_19SingleTileSchedulerILb0ELb0ELb0ELi64EEEEEEEEEvNT_6ParamsE:
        .type           _ZN7cutlass13device_kernelIN5flash19enable_sm80_to_sm89INS1_16FlashAttnBwdSm80INS1_25CollectiveMainloopBwdSm80ILi1ELi1EN4cute5tupleIJNS5_1CILi64EEES8_NS7_ILi192EEEEEENS_10bfloat16_tEfNS_4arch4Sm80ELb0ELb0ELb0ELb0ELb1ELb0ELb0ELb0ELi2ELi2ELi2ELi2ELb1EEENS1_24CollectiveEpilogueBwdGQAISA_fSD_Li256ELb0ELb1EEENS1_19SingleTileSchedulerILb0ELb0ELb0ELi64EEEEEEEEEvNT_6ParamsE,@function
        .size           _ZN7cutlass13device_kernelIN5flash19enable_sm80_to_sm89INS1_16FlashAttnBwdSm80INS1_25CollectiveMainloopBwdSm80ILi1ELi1EN4cute5tupleIJNS5_1CILi64EEES8_NS7_ILi192EEEEEENS_10bfloat16_tEfNS_4arch4Sm80ELb0ELb0ELb0ELb0ELb1ELb0ELb0ELb0ELi2ELi2ELi2ELi2ELb1EEENS1_24CollectiveEpilogueBwdGQAISA_fSD_Li256ELb0ELb1EEENS1_19SingleTileSchedulerILb0ELb0ELb0ELi64EEEEEEEEEvNT_6ParamsE,(.L_x_1374 - _ZN7cutlass13device_kernelIN5flash19enable_sm80_to_sm89INS1_16FlashAttnBwdSm80INS1_25CollectiveMainloopBwdSm80ILi1ELi1EN4cute5tupleIJNS5_1CILi64EEES8_NS7_ILi192EEEEEENS_10bfloat16_tEfNS_4arch4Sm80ELb0ELb0ELb0ELb0ELb1ELb0ELb0ELb0ELi2ELi2ELi2ELi2ELb1EEENS1_24CollectiveEpilogueBwdGQAISA_fSD_Li256ELb0ELb1EEENS1_19SingleTileSchedulerILb0ELb0ELb0ELi64EEEEEEEEEvNT_6ParamsE)
        .other          _ZN7cutlass13device_kernelIN5flash19enable_sm80_to_sm89INS1_16FlashAttnBwdSm80INS1_25CollectiveMainloopBwdSm80ILi1ELi1EN4cute5tupleIJNS5_1CILi64EEES8_NS7_ILi192EEEEEENS_10bfloat16_tEfNS_4arch4Sm80ELb0ELb0ELb0ELb0ELb1ELb0ELb0ELb0ELi2ELi2ELi2ELi2ELb1EEENS1_24CollectiveEpilogueBwdGQAISA_fSD_Li256ELb0ELb1EEENS1_19SingleTileSchedulerILb0ELb0ELb0ELi64EEEEEEEEEvNT_6ParamsE,@"STO_CUDA_ENTRY STV_DEFAULT"
_ZN7cutlass13device_kernelIN5flash19enable_sm80_to_sm89INS1_16FlashAttnBwdSm80INS1_25CollectiveMainloopBwdSm80ILi1ELi1EN4cute5tupleIJNS5_1CILi64EEES8_NS7_ILi192EEEEEENS_10bfloat16_tEfNS_4arch4Sm80ELb0ELb0ELb0ELb0ELb1ELb0ELb0ELb0ELi2ELi2ELi2ELi2ELb1EEENS1_24CollectiveEpilogueBwdGQAISA_fSD_Li256ELb0ELb1EEENS1_19SingleTileSchedulerILb0ELb0ELb0ELi64EEEEEEEEEvNT_6ParamsE:
[----:B------:R-:W-:Y:S02]  /*0000*/  MOV R1, c[0x0][0x28] ;  /* 0x00000a0000017a02 */ /* 0x000fe40000000f00 */
[----:B------:R-:W1:Y:S02]  /*0010*/  S2UR UR18, SR_CTAID.Z ;  /* 0x00000000001279c3 */ /* 0x000e640000002700 */
[----:B-1----:R-:W-:-:S13]  /*0020*/  ISETP.LE.AND P0, PT, RZ, UR18, PT ;  /* 0x00000012ff007c0c */ /* 0x002fda000bf03270 */
[----:B------:R-:W-:Y:S05]  /*0030*/  @!P0 EXIT ;  /* 0x000000000000894d */ /* 0x000fea0003800000 */
[----:B------:R-:W1:Y:S01]  /*0040*/  S2R R234, SR_TID.X ;  /* 0x0000000000ea7919 */ /* 0x000e620000002100 */
[----:B------:R-:W-:Y:S01]  /*0050*/  IMAD.MOV.U32 R0, RZ, RZ, c[0x0][0x248] ;  /* 0x00009200ff007624 */ /* 0x000fe200078e00ff */
[----:B------:R-:W-:Y:S01]  /*0060*/  USHF.R.S32.HI UR9, URZ, 0x1f, UR18 ;  /* 0x0000001f3f097899 */ /* 0x000fe20008011412 */
[----:B------:R-:W-:Y:S01]  /*0070*/  LOP3.LUT R233, R233, 0xfffffff7, RZ, 0xc0, !PT ;  /* 0xfffffff7e9e97812 */ /* 0x000fe200078ec0ff */
[----:B------:R-:W2:Y:S01]  /*0080*/  S2R R9, SR_CTAID.Y ;  /* 0x0000000000097919 */ /* 0x000ea20000002600 */
[----:B------:R-:W-:Y:S01]  /*0090*/  ULDC.64 UR4, c[0x0][0x1e8] ;  /* 0x00007a0000047ab9 */ /* 0x000fe20000000a00 */
[----:B------:R-:W-:Y:S01]  /*00a0*/  ISETP.NE.AND P0, PT, R0, 0x1, PT ;  /* 0x000000010000780c */ /* 0x000fe20003f05270 */
[----:B------:R-:W-:Y:S01]  /*00b0*/  UIMAD UR4, UR9, UR4, URZ ;  /* 0x00000004090472a4 */ /* 0x000fe2000f8e023f */
[----:B------:R-:W3:Y:S01]  /*00c0*/  S2R R248, SR_CTAID.Z ;  /* 0x0000000000f87919 */ /* 0x000ee20000002700 */
[----:B------:R-:W-:Y:S01]  /*00d0*/  ULDC.64 UR16, c[0x0][0x118] ;  /* 0x0000460000107ab9 */ /* 0x000fe20000000a00 */
[----:B------:R-:W-:Y:S01]  /*00e0*/  CS2R R126, SRZ ;  /* 0x00000000007e7805 */ /* 0x000fe2000001ff00 */
[----:B------:R-:W-:Y:S01]  /*00f0*/  UIMAD UR6, UR18, UR5, UR4 ;  /* 0x00000005120672a4 */ /* 0x000fe2000f8e0204 */
[----:B------:R-:W4:Y:S01]  /*0100*/  S2R R2, SR_CTAID.X ;  /* 0x0000000000027919 */ /* 0x000f220000002500 */
        /* <DEDUP_REMOVED lines=12> */
[C---:B------:R-:W-:Y:S01]  /*01d0*/  IMAD.SHL.U32 R246, R234.reuse, 0x4, RZ ;  /* 0x00000004eaf67824 */ /* 0x040fe200078e00ff */
        /* <DEDUP_REMOVED lines=9> */
[----:B------:R-:W-:Y:S01]  /*0270*/  CS2R R108, SRZ ;  /* 0x00000000006c7805 */ /* 0x000fe2000001ff00 */
        /* <DEDUP_REMOVED lines=8> */
[----:B------:R-:W-:Y:S01]  /*0300*/  LEA.HI R12, R13, R234, RZ, 0x4 ;  /* 0x000000ea0d0c7211 */ /* 0x000fe200078f20ff */
[----:B------:R-:W-:Y:S01]  /*0310*/  IMAD R0, R0, c[0x0][0x1b0], RZ ;  /* 0x00006c0000007a24 */ /* 0x000fe200078e02ff */
[----:B------:R-:W-:Y:S01]  /*0320*/  SHF.R.S32.HI R23, RZ, 0x1f, R22 ;  /* 0x0000001fff177819 */ /* 0x000fe20000011416 */
[C---:B------:R-:W-:Y:S01]  /*0330*/  IMAD R4, R5.reuse, c[0x0][0x1e4], R4 ;  /* 0x0000790005047a24 */ /* 0x040fe200078e0204 */
[----:B------:R-:W-:Y:S01]  /*0340*/  ISETP.GE.AND P2, PT, R22, c[0x0][0x1cc], PT ;  /* 0x0000730016007a0c */ /* 0x000fe20003f46270 */
[C---:B------:R-:W-:Y:S01]  /*0350*/  IMAD R0, R5.reuse, c[0x0][0x1b4], R0 ;  /* 0x00006d0005007a24 */ /* 0x040fe200078e0200 */
[----:B------:R-:W-:Y:S01]  /*0360*/  CS2R R112, SRZ ;  /* 0x0000000000707805 */ /* 0x000fe2000001ff00 */
[----:B------:R-:W-:Y:S01]  /*0370*/  IMAD.WIDE.U32 R10, R5, c[0x0][0x1e0], R22 ;  /* 0x00007800050a7a25 */ /* 0x000fe200078e0016 */
[----:B------:R-:W-:Y:S01]  /*0380*/  CS2R R106, SRZ ;  /* 0x00000000006a7805 */ /* 0x000fe2000001ff00 */
[----:B------:R-:W-:Y:S01]  /*0390*/  CS2R R104, SRZ ;  /* 0x0000000000687805 */ /* 0x000fe2000001ff00 */
[----:B------:R-:W-:Y:S01]  /*03a0*/  CS2R R102, SRZ ;  /* 0x0000000000667805 */ /* 0x000fe2000001ff00 */
[----:B------:R-:W-:Y:S01]  /*03b0*/  IMAD.IADD R11, R11, 0x1, R4 ;  /* 0x000000010b0b7824 */ /* 0x000fe200078e0204 */
[----:B------:R-:W-:Y:S01]  /*03c0*/  CS2R R100, SRZ ;  /* 0x0000000000647805 */ /* 0x000fe2000001ff00 */
[----:B------:R-:W-:Y:S01]  /*03d0*/  IMAD.WIDE.U32 R16, R5, c[0x0][0x1b0], R22 ;  /* 0x00006c0005107a25 */ /* 0x000fe200078e0016 */
[----:B------:R-:W-:Y:S01]  /*03e0*/  CS2R R94, SRZ ;  /* 0x00000000005e7805 */ /* 0x000fe2000001ff00 */
[----:B------:R-:W-:Y:S01]  /*03f0*/  CS2R R92, SRZ ;  /* 0x00000000005c7805 */ /* 0x000fe2000001ff00 */
[----:B------:R-:W-:Y:S01]  /*0400*/  CS2R R98, SRZ ;  /* 0x0000000000627805 */ /* 0x000fe2000001ff00 */
[----:B---3--:R-:W-:Y:S01]  /*0410*/  IMAD.WIDE.U32 R10, R248, c[0x0][0x1e8], R10 ;  /* 0x00007a00f80a7a25 */ /* 0x008fe200078e000a */
[----:B------:R-:W-:Y:S01]  /*0420*/  CS2R R96, SRZ ;  /* 0x0000000000607805 */ /* 0x000fe2000001ff00 */
[----:B------:R-:W-:Y:S01]  /*0430*/  CS2R R90, SRZ ;  /* 0x00000000005a7805 */ /* 0x000fe2000001ff00 */
[----:B------:R-:W-:Y:S01]  /*0440*/  CS2R R88, SRZ ;  /* 0x0000000000587805 */ /* 0x000fe2000001ff00 */
[----:B----4-:R-:W-:Y:S01]  /*0450*/  IMAD.WIDE R14, R2, 0x40, R244 ;  /* 0x00000040020e7825 */ /* 0x010fe200078e02f4 */
[----:B------:R-:W-:Y:S01]  /*0460*/  IADD3 R11, R11, UR6, RZ ;  /* 0x000000060b0b7c10 */ /* 0x000fe2000fffe0ff */
[----:B------:R-:W-:Y:S01]  /*0470*/  CS2R R86, SRZ ;  /* 0x0000000000567805 */ /* 0x000fe2000001ff00 */
[----:B------:R-:W-:Y:S01]  /*0480*/  CS2R R84, SRZ ;  /* 0x0000000000547805 */ /* 0x000fe2000001ff00 */
[----:B------:R-:W-:Y:S01]  /*0490*/  IMAD.IADD R17, R17, 0x1, R0 ;  /* 0x0000000111117824 */ /* 0x000fe200078e0200 */
[----:B------:R-:W-:Y:S01]  /*04a0*/  CS2R R78, SRZ ;  /* 0x00000000004e7805 */ /* 0x000fe2000001ff00 */
[----:B------:R-:W-:Y:S01]  /*04b0*/  IMAD R5, R15, c[0x0][0x1d8], RZ ;  /* 0x000076000f057a24 */ /* 0x000fe200078e02ff */
[----:B------:R-:W-:Y:S01]  /*04c0*/  CS2R R76, SRZ ;  /* 0x00000000004c7805 */ /* 0x000fe2000001ff00 */
[----:B------:R-:W-:Y:S01]  /*04d0*/  IMAD.WIDE.U32 R16, R248, c[0x0][0x1b8], R16 ;  /* 0x00006e00f8107a25 */ /* 0x000fe200078e0010 */
[----:B------:R-:W-:Y:S01]  /*04e0*/  CS2R R82, SRZ ;  /* 0x0000000000527805 */ /* 0x000fe2000001ff00 */
[----:B------:R-:W-:Y:S01]  /*04f0*/  CS2R R80, SRZ ;  /* 0x0000000000507805 */ /* 0x000fe2000001ff00 */
[----:B------:R-:W-:Y:S01]  /*0500*/  CS2R R74, SRZ ;  /* 0x00000000004a7805 */ /* 0x000fe2000001ff00 */
[C---:B------:R-:W-:Y:S01]  /*0510*/  IMAD R4, R14.reuse, c[0x0][0x1dc], R5 ;  /* 0x000077000e047a24 */ /* 0x040fe200078e0205 */
[----:B------:R-:W-:Y:S01]  /*0520*/  IADD3 R17, R17, UR4, RZ ;  /* 0x0000000411117c10 */ /* 0x000fe2000fffe0ff */
[----:B------:R-:W-:Y:S01]  /*0530*/  IMAD.WIDE.U32 R10, R14, c[0x0][0x1d8], R10 ;  /* 0x000076000e0a7a25 */ /* 0x000fe200078e000a */
[----:B------:R-:W-:Y:S01]  /*0540*/  ULDC.64 UR4, c[0x0][0x278] ;  /* 0x00009e0000047ab9 */ /* 0x000fe20000000a00 */
[----:B------:R-:W-:Y:S01]  /*0550*/  CS2R R72, SRZ ;  /* 0x0000000000487805 */ /* 0x000fe2000001ff00 */
[----:B------:R-:W-:Y:S01]  /*0560*/  UIMAD.WIDE.U32 UR12, UR18, UR4, URZ ;  /* 0x00000004120c72a5 */ /* 0x000fe2000f8e003f */
[----:B------:R-:W-:Y:S01]  /*0570*/  IMAD R0, R15, c[0x0][0x1a8], RZ ;  /* 0x00006a000f007a24 */ /* 0x000fe200078e02ff */
[C---:B------:R-:W-:Y:S01]  /*0580*/  LEA R28, P0, R10.reuse, c[0x0][0x1c0], 0x1 ;  /* 0x000070000a1c7a11 */ /* 0x040fe200078008ff */
[----:B------:R-:W-:Y:S01]  /*0590*/  IMAD.IADD R4, R11, 0x1, R4 ;  /* 0x000000010b047824 */ /* 0x000fe200078e0204 */
[----:B------:R-:W-:Y:S01]  /*05a0*/  UIMAD UR4, UR9, UR4, URZ ;  /* 0x00000004090472a4 */ /* 0x000fe2000f8e023f */
[----:B------:R-:W-:Y:S01]  /*05b0*/  IMAD.MOV.U32 R15, RZ, RZ, c[0x0][0x1d8] ;  /* 0x00007600ff0f7624 */ /* 0x000fe200078e00ff */
[----:B------:R-:W-:Y:S01]  /*05c0*/  CS2R R70, SRZ ;  /* 0x0000000000467805 */ /* 0x000fe2000001ff00 */
[----:B------:R-:W-:Y:S01]  /*05d0*/  IMAD.MOV.U32 R5, RZ, RZ, c[0x0][0x1dc] ;  /* 0x00007700ff057624 */ /* 0x000fe200078e00ff */
[----:B------:R-:W-:Y:S01]  /*05e0*/  LEA.HI.X R29, R10, c[0x0][0x1c4], R4, 0x1, P0 ;  /* 0x000071000a1d7a11 */ /* 0x000fe200000f0c04 */
[C---:B------:R-:W-:Y:S01]  /*05f0*/  IMAD R0, R14.reuse, c[0x0][0x1ac], R0 ;  /* 0x00006b000e007a24 */ /* 0x040fe200078e0200 */
[----:B------:R-:W-:Y:S01]  /*0600*/  LEA R24, P1, R15, R28, 0x6 ;  /* 0x0000001c0f187211 */ /* 0x000fe200078230ff */
[----:B------:R-:W-:Y:S01]  /*0610*/  IMAD.WIDE.U32 R16, R14, c[0x0][0x1a8], R16 ;  /* 0x00006a000e107a25 */ /* 0x000fe200078e0010 */
[----:B------:R-:W-:Y:S01]  /*0620*/  LEA.HI R4, R13, R234, RZ, 0x6 ;  /* 0x000000ea0d047211 */ /* 0x000fe200078f30ff */
[----:B------:R-:W-:Y:S01]  /*0630*/  UIMAD UR4, UR18, UR5, UR4 ;  /* 0x00000005120472a4 */ /* 0x000fe2000f8e0204 */
[----:B------:R-:W-:Y:S01]  /*0640*/  LEA.HI.X R25, R15, R29, R5, 0x6, P1 ;  /* 0x0000001d0f197211 */ /* 0x000fe200008f3405 */
[----:B------:R-:W-:Y:S01]  /*0650*/  IMAD.IADD R0, R17, 0x1, R0 ;  /* 0x0000000111007824 */ /* 0x000fe200078e0200 */
[C---:B------:R-:W-:Y:S01]  /*0660*/  LEA R26, P0, R16.reuse, c[0x0][0x190], 0x1 ;  /* 0x00006400101a7a11 */ /* 0x040fe200078008ff */
[----:B------:R-:W-:Y:S01]  /*0670*/  IMAD.MOV.U32 R15, RZ, RZ, c[0x0][0x1a8] ;  /* 0x00006a00ff0f7624 */ /* 0x000fe200078e00ff */
[----:B------:R-:W-:Y:S01]  /*0680*/  SHF.R.S32.HI R4, RZ, 0x6, R4 ;  /* 0x00000006ff047819 */ /* 0x000fe20000011404 */
[----:B------:R-:W-:Y:S01]  /*0690*/  IMAD.MOV.U32 R5, RZ, RZ, c[0x0][0x1ac] ;  /* 0x00006b00ff057624 */ /* 0x000fe200078e00ff */
[----:B------:R-:W-:Y:S01]  /*06a0*/  LEA.HI.X R27, R16, c[0x0][0x194], R0, 0x1, P0 ;  /* 0x00006500101b7a11 */ /* 0x000fe200000f0c00 */
[----:B------:R-:W-:Y:S01]  /*06b0*/  IMAD.MOV.U32 R11, RZ, RZ, -0x40 ;  /* 0xffffffc0ff0b7424 */ /* 0x000fe200078e00ff */
[C---:B------:R-:W-:Y:S01]  /*06c0*/  LEA R20, P0, R15.reuse, R26, 0x6 ;  /* 0x0000001a0f147211 */ /* 0x040fe200078030ff */
[----:B------:R-:W-:Y:S01]  /*06d0*/  IMAD R0, R8, c[0x0][0x270], RZ ;  /* 0x00009c0008007a24 */ /* 0x000fe200078e02ff */
[----:B------:R-:W-:Y:S01]  /*06e0*/  IADD3 R16, R22, 0x40, RZ ;  /* 0x0000004016107810 */ /* 0x000fe20007ffe0ff */
[----:B------:R-:W-:Y:S01]  /*06f0*/  IMAD R11, R2, R11, c[0x0][0x198] ;  /* 0x00006600020b7624 */ /* 0x000fe200078e020b */
[----:B------:R-:W-:Y:S01]  /*0700*/  LEA.HI.X R21, R15, R27, R5, 0x6, P0 ;  /* 0x0000001b0f157211 */ /* 0x000fe200000f3405 */
[----:B------:R-:W-:Y:S01]  /*0710*/  IMAD.SHL.U32 R5, R244, 0x40, RZ ;  /* 0x00000040f4057824 */ /* 0x000fe200078e00ff */
[----:B------:R-:W-:Y:S01]  /*0720*/  IADD3 R15, R22, 0x80, RZ ;  /* 0x00000080160f7810 */ /* 0x000fe20007ffe0ff */
[----:B------:R-:W-:Y:S01]  /*0730*/  IMAD.IADD R6, R11, 0x1, -R244 ;  /* 0x000000010b067824 */ /* 0x000fe200078e0af4 */
[----:B------:R-:W-:Y:S01]  /*0740*/  UIADD3 UR6, UR13, UR4, URZ ;  /* 0x000000040d067290 */ /* 0x000fe2000fffe03f */
[----:B------:R-:W-:Y:S01]  /*0750*/  IMAD R17, R9, c[0x0][0x274], R0 ;  /* 0x00009d0009117a24 */ /* 0x000fe200078e0200 */
[----:B------:R-:W-:Y:S01]  /*0760*/  LOP3.LUT R5, R5, 0x1c0, RZ, 0xc0, !PT ;  /* 0x000001c005057812 */ /* 0x000fe200078ec0ff */
[----:B------:R-:W-:Y:S01]  /*0770*/  IMAD.SHL.U32 R0, R4, 0x200, RZ ;  /* 0x0000020004007824 */ /* 0x000fe200078e00ff */
[C---:B------:R-:W-:Y:S01]  /*0780*/  ISETP.LT.OR P6, PT, R6.reuse, 0x1, P2 ;  /* 0x000000010600780c */ /* 0x040fe200017c1670 */
[----:B------:R-:W-:Y:S01]  /*0790*/  IMAD.WIDE.U32 R18, R9, c[0x0][0x270], R246 ;  /* 0x00009c0009127a25 */ /* 0x000fe200078e00f6 */
[----:B------:R-:W-:Y:S01]  /*07a0*/  LOP3.LUT R232, R5, 0x38, R22, 0xf8, !PT ;  /* 0x0000003805e87812 */ /* 0x000fe200078ef816 */
[----:B------:R-:W-:Y:S01]  /*07b0*/  ULDC.64 UR4, c[0x0][0x188] ;  /* 0x0000620000047ab9 */ /* 0x000fe20000000a00 */
[----:B------:R-:W-:Y:S01]  /*07c0*/  SHF.R.U32.HI R5, RZ, 0x3, R5 ;  /* 0x00000003ff057819 */ /* 0x000fe20000011605 */
[----:B------:R-:W-:Y:S01]  /*07d0*/  IMAD.SHL.U32 R10, R3, 0x40, RZ ;  /* 0x00000040030a7824 */ /* 0x000fe200078e00ff */
[----:B------:R-:W-:Y:S01]  /*07e0*/  ISETP.LT.OR P2, PT, R6, 0x21, P2 ;  /* 0x000000210600780c */ /* 0x000fe20001741670 */
[----:B------:R-:W-:Y:S01]  /*07f0*/  UIMAD UR4, UR9, UR4, URZ ;  /* 0x00000004090472a4 */ /* 0x000fe2000f8e023f */
[----:B------:R-:W-:Y:S01]  /*0800*/  LOP3.LUT R232, R0, R232, R5, 0xf6, !PT ;  /* 0x000000e800e87212 */ /* 0x000fe200078ef605 */
[----:B------:R-:W-:Y:S01]  /*0810*/  CS2R R68, SRZ ;  /* 0x0000000000447805 */ /* 0x000fe2000001ff00 */
[----:B------:R-:W-:Y:S01]  /*0820*/  ISETP.GE.AND P1, PT, R16, c[0x0][0x1cc], PT ;  /* 0x0000730010007a0c */ /* 0x000fe20003f26270 */
[----:B------:R-:W-:Y:S01]  /*0830*/  UIMAD UR8, UR18, UR5, UR4 ;  /* 0x00000005120872a4 */ /* 0x000fe2000f8e0204 */
[----:B------:R-:W-:Y:S01]  /*0840*/  ISETP.GE.AND P0, PT, R15, c[0x0][0x1cc], PT ;  /* 0x000073000f007a0c */ /* 0x000fe20003f06270 */
[----:B------:R-:W-:Y:S01]  /*0850*/  IMAD.SHL.U32 R232, R232, 0x2, RZ ;  /* 0x00000002e8e87824 */ /* 0x000fe200078e00ff */
[----:B------:R-:W-:Y:S01]  /*0860*/  IADD3 R18, P3, R18, UR12, RZ ;  /* 0x0000000c12127c10 */ /* 0x000fe2000ff7e0ff */
[----:B------:R-:W-:Y:S01]  /*0870*/  ULDC.64 UR4, c[0x0][0x178] ;  /* 0x00005e0000047ab9 */ /* 0x000fe20000000a00 */
[----:B------:R-:W-:Y:S01]  /*0880*/  P2R R2, PR, RZ, 0x4 ;  /* 0x00000004ff027803 */ /* 0x000fe20000000000 */
[----:B------:R-:W-:Y:S01]  /*0890*/  USHF.L.U64.HI UR7, UR4, UR19, UR5 ;  /* 0x0000001304077299 */ /* 0x000fe20008010205 */
[C---:B------:R-:W-:Y:S01]  /*08a0*/  ISETP.LT.OR P5, PT, R6.reuse, 0x1, P1 ;  /* 0x000000010600780c */ /* 0x040fe20000fa1670 */
[----:B------:R1:W-:Y:S01]  /*08b0*/  LDGSTS.E.BYPASS.LTC128B.128 [R232+0x6080], [R28.64], !P6 ;  /* 0x060800001ce87fae */ /* 0x0003e2000f101d50 */
[----:B------:R-:W-:Y:S01]  /*08c0*/  ISETP.LT.OR P4, PT, R6, 0x1, P0 ;  /* 0x000000010600780c */ /* 0x000fe20000781670 */
[----:B------:R-:W-:Y:S01]  /*08d0*/  CS2R R62, SRZ ;  /* 0x00000000003e7805 */ /* 0x000fe2000001ff00 */
[----:B------:R-:W-:Y:S01]  /*08e0*/  IADD3.X R17, R19, UR6, R17, P3, !PT ;  /* 0x0000000613117c10 */ /* 0x000fe20009ffe411 */
[----:B------:R-:W-:Y:S01]  /*08f0*/  IMAD R19, R245, c[0x0][0x178], RZ ;  /* 0x00005e00f5137a24 */ /* 0x000fe200078e02ff */
[----:B------:R-:W-:Y:S01]  /*0900*/  ISETP.NE.AND P6, PT, R2, RZ, PT ;  /* 0x000000ff0200720c */ /* 0x000fe20003fc5270 */
[----:B------:R-:W-:Y:S01]  /*0910*/  CS2R R60, SRZ ;  /* 0x00000000003c7805 */ /* 0x000fe2000001ff00 */
[----:B------:R-:W-:Y:S01]  /*0920*/  ISETP.LT.OR P3, PT, R6, 0x21, P1 ;  /* 0x000000210600780c */ /* 0x000fe20000f61670 */
[----:B------:R-:W-:Y:S01]  /*0930*/  IMAD R2, R244, c[0x0][0x17c], R19 ;  /* 0x00005f00f4027a24 */ /* 0x000fe200078e0213 */
[----:B------:R-:W-:Y:S01]  /*0940*/  ISETP.GE.AND P2, PT, R22, c[0x0][0x19c], PT ;  /* 0x0000670016007a0c */ /* 0x000fe20003f46270 */
[----:B------:R-:W-:Y:S01]  /*0950*/  CS2R R66, SRZ ;  /* 0x0000000000427805 */ /* 0x000fe2000001ff00 */
[----:B------:R-:W-:Y:S01]  /*0960*/  ISETP.GE.AND P1, PT, R16, c[0x0][0x19c], PT ;  /* 0x0000670010007a0c */ /* 0x000fe20003f26270 */
[----:B------:R1:W-:Y:S01]  /*0970*/  LDGSTS.E.BYPASS.LTC128B.128 [R232+0x8080], [R28.64+0x80], !P5 ;  /* 0x080800801ce87fae */ /* 0x0003e2000e901d50 */
[C---:B------:R-:W-:Y:S01]  /*0980*/  ISETP.LT.OR P0, PT, R6.reuse, 0x21, P0 ;  /* 0x000000210600780c */ /* 0x040fe20000701670 */
[----:B------:R-:W-:Y:S01]  /*0990*/  CS2R R64, SRZ ;  /* 0x0000000000407805 */ /* 0x000fe2000001ff00 */
[C---:B------:R-:W-:Y:S01]  /*09a0*/  ISETP.LT.OR P5, PT, R6.reuse, 0x1, P2 ;  /* 0x000000010600780c */ /* 0x040fe200017a1670 */
[----:B------:R1:W-:Y:S01]  /*09b0*/  LDGSTS.E.BYPASS.LTC128B.128 [R232+0xa080], [R28.64+0x100], !P4 ;  /* 0x0a0801001ce87fae */ /* 0x0003e2000e101d50 */
[----:B------:R-:W-:Y:S01]  /*09c0*/  ISETP.LT.OR P4, PT, R6, 0x1, P1 ;  /* 0x000000010600780c */ /* 0x000fe20000f81670 */
[----:B------:R-:W-:Y:S01]  /*09d0*/  CS2R R58, SRZ ;  /* 0x00000000003a7805 */ /* 0x000fe2000001ff00 */
[----:B------:R-:W-:Y:S01]  /*09e0*/  SHF.R.S32.HI R5, RZ, 0x4, R12 ;  /* 0x00000004ff057819 */ /* 0x000fe2000001140c */
[----:B------:R2:W-:Y:S01]  /*09f0*/  LDGSTS.E.BYPASS.LTC128B.128 [R232+0x7080], [R24.64], !P6 ;  /* 0x0708000018e87fae */ /* 0x0005e2000f101d50 */
[----:B------:R-:W-:Y:S01]  /*0a00*/  LOP3.LUT R10, R10, 0x1c0, RZ, 0xc0, !PT ;  /* 0x000001c00a0a7812 */ /* 0x000fe200078ec0ff */
[----:B------:R-:W-:Y:S01]  /*0a10*/  CS2R R56, SRZ ;  /* 0x0000000000387805 */ /* 0x000fe2000001ff00 */
[----:B------:R-:W-:Y:S01]  /*0a20*/  LEA.HI R229, R12, R5, RZ, 0x1 ;  /* 0x000000050ce57211 */ /* 0x000fe200078f08ff */
[----:B------:R2:W-:Y:S01]  /*0a30*/  LDGSTS.E.BYPASS.LTC128B.128 [R232+0x9080], [R24.64+0x80], !P3 ;  /* 0x0908008018e87fae */ /* 0x0005e2000d901d50 */
[----:B------:R-:W-:Y:S01]  /*0a40*/  ISETP.GE.AND P3, PT, R22, c[0x0][0x16c], PT ;  /* 0x00005b0016007a0c */ /* 0x000fe20003f66270 */
[----:B------:R-:W-:Y:S01]  /*0a50*/  CS2R R54, SRZ ;  /* 0x0000000000367805 */ /* 0x000fe2000001ff00 */
[----:B------:R-:W-:Y:S01]  /*0a60*/  LOP3.LUT R229, R229, 0xfffffffe, RZ, 0xc0, !PT ;  /* 0xfffffffee5e57812 */ /* 0x000fe200078ec0ff */
[----:B------:R2:W-:Y:S01]  /*0a70*/  LDGSTS.E.BYPASS.LTC128B.128 [R232+0xb080], [R24.64+0x100], !P0 ;  /* 0x0b08010018e87fae */ /* 0x0005e2000c101d50 */
[----:B------:R-:W-:Y:S01]  /*0a80*/  SEL R242, RZ, 0x1, P3 ;  /* 0x00000001fff27807 */ /* 0x000fe20001800000 */
[----:B------:R-:W-:Y:S01]  /*0a90*/  CS2R R52, SRZ ;  /* 0x0000000000347805 */ /* 0x000fe2000001ff00 */
[C---:B------:R-:W-:Y:S01]  /*0aa0*/  ISETP.GE.AND P3, PT, R15.reuse, c[0x0][0x16c], PT ;  /* 0x00005b000f007a0c */ /* 0x040fe20003f66270 */
[----:B------:R-:W0:Y:S01]  /*0ab0*/  LDGDEPBAR ;  /* 0x00000000000079af */ /* 0x000e220000000000 */
[----:B------:R-:W-:Y:S01]  /*0ac0*/  ISETP.GE.AND P0, PT, R15, c[0x0][0x19c], PT ;  /* 0x000067000f007a0c */ /* 0x000fe20003f06270 */
[----:B------:R-:W-:Y:S01]  /*0ad0*/  IMAD.IADD R229, R5, 0x1, -R229 ;  /* 0x0000000105e57824 */ /* 0x000fe200078e0ae5 */
[----:B------:R-:W-:Y:S01]  /*0ae0*/  SEL R19, RZ, 0x4, P3 ;  /* 0x00000004ff137807 */ /* 0x000fe20001800000 */
[----:B------:R3:W-:Y:S01]  /*0af0*/  LDGSTS.E.BYPASS.LTC128B.128 [R232+0x80], [R26.64], !P5 ;  /* 0x000800001ae87fae */ /* 0x0007e2000e901d50 */
[C---:B------:R-:W-:Y:S01]  /*0b00*/  ISETP.LT.OR P6, PT, R6.reuse, 0x1, P0 ;  /* 0x000000010600780c */ /* 0x040fe200007c1670 */
[----:B------:R-:W-:Y:S01]  /*0b10*/  IMAD R0, R229, 0x800, R0 ;  /* 0x00000800e5007824 */ /* 0x000fe200078e0200 */
[----:B------:R-:W-:Y:S01]  /*0b20*/  ISETP.LT.OR P5, PT, R6, 0x21, P2 ;  /* 0x000000210600780c */ /* 0x000fe200017a1670 */
[----:B------:R3:W-:Y:S01]  /*0b30*/  LDGSTS.E.BYPASS.LTC128B.128 [R232+0x2080], [R26.64+0x80], !P4 ;  /* 0x020800801ae87fae */ /* 0x0007e2000e101d50 */
[----:B------:R-:W-:Y:S01]  /*0b40*/  ISETP.GE.AND P4, PT, R16, c[0x0][0x16c], PT ;  /* 0x00005b0010007a0c */ /* 0x000fe20003f86270 */
[----:B------:R-:W-:Y:S01]  /*0b50*/  CS2R R46, SRZ ;  /* 0x00000000002e7805 */ /* 0x000fe2000001ff00 */
[----:B------:R-:W-:Y:S01]  /*0b60*/  LOP3.LUT P2, RZ, R3, 0x4, RZ, 0xc0, !PT ;  /* 0x0000000403ff7812 */ /* 0x000fe2000784c0ff */
[----:B-1----:R-:W-:Y:S01]  /*0b70*/  IMAD.WIDE.U32 R28, R9, c[0x0][0x288], R246 ;  /* 0x0000a200091c7a25 */ /* 0x002fe200078e00f6 */
[----:B------:R-:W-:Y:S01]  /*0b80*/  SEL R5, RZ, 0x2, P4 ;  /* 0x00000002ff057807 */ /* 0x000fe20002000000 */
[----:B------:R-:W-:Y:S01]  /*0b90*/  CS2R R44, SRZ ;  /* 0x00000000002c7805 */ /* 0x000fe2000001ff00 */
[----:B------:R-:W-:Y:S01]  /*0ba0*/  @P3 LOP3.LUT R233, R233, 0x8, RZ, 0xfc, !PT ;  /* 0x00000008e9e93812 */ /* 0x000fe200078efcff */
[----:B------:R-:W-:Y:S01]  /*0bb0*/  CS2R R50, SRZ ;  /* 0x0000000000327805 */ /* 0x000fe2000001ff00 */
[C---:B------:R-:W-:Y:S01]  /*0bc0*/  ISETP.LT.OR P4, PT, R6.reuse, 0x21, P1 ;  /* 0x000000210600780c */ /* 0x040fe20000f81670 */
[----:B------:R3:W-:Y:S01]  /*0bd0*/  LDGSTS.E.BYPASS.LTC128B.128 [R232+0x4080], [R26.64+0x100], !P6 ;  /* 0x040801001ae87fae */ /* 0x0007e2000f101d50 */
[----:B------:R-:W-:Y:S01]  /*0be0*/  ISETP.LT.OR P3, PT, R6, 0x21, P0 ;  /* 0x000000210600780c */ /* 0x000fe20000761670 */
[----:B------:R-:W-:Y:S01]  /*0bf0*/  CS2R R48, SRZ ;  /* 0x0000000000307805 */ /* 0x000fe2000001ff00 */
[----:B------:R-:W-:Y:S01]  /*0c00*/  LOP3.LUT P1, RZ, R3, 0x2, RZ, 0xc0, !PT ;  /* 0x0000000203ff7812 */ /* 0x000fe2000782c0ff */
[----:B------:R1:W-:Y:S01]  /*0c10*/  LDGSTS.E.BYPASS.LTC128B.128 [R232+0x1080], [R20.64], !P5 ;  /* 0x0108000014e87fae */ /* 0x0003e2000e901d50 */
[----:B--2---:R-:W-:Y:S01]  /*0c20*/  IMAD.WIDE.U32 R24, R244, c[0x0][0x178], R22 ;  /* 0x00005e00f4187a25 */ /* 0x004fe200078e0016 */
[----:B------:R-:W-:Y:S01]  /*0c30*/  LOP3.LUT R231, R10, 0x8, R7, 0xf8, !PT ;  /* 0x000000080ae77812 */ /* 0x000fe200078ef807 */
[----:B------:R-:W-:Y:S01]  /*0c40*/  CS2R R42, SRZ ;  /* 0x00000000002a7805 */ /* 0x000fe2000001ff00 */
[----:B------:R-:W-:Y:S01]  /*0c50*/  SHF.R.U32.HI R6, RZ, 0x3, R10 ;  /* 0x00000003ff067819 */ /* 0x000fe2000001160a */
[----:B------:R-:W-:Y:S01]  /*0c60*/  IMAD.IADD R25, R25, 0x1, R2 ;  /* 0x0000000119197824 */ /* 0x000fe200078e0202 */
[----:B------:R-:W-:Y:S01]  /*0c70*/  IADD3 R19, R19, R5, R242 ;  /* 0x0000000513137210 */ /* 0x000fe20007ffe0f2 */
[----:B------:R-:W-:Y:S01]  /*0c80*/  IMAD R2, R8, c[0x0][0x180], RZ ;  /* 0x0000600008027a24 */ /* 0x000fe200078e02ff */
[----:B------:R1:W-:Y:S01]  /*0c90*/  LDGSTS.E.BYPASS.LTC128B.128 [R232+0x3080], [R20.64+0x80], !P4 ;  /* 0x0308008014e87fae */ /* 0x0003e2000e101d50 */
[----:B------:R-:W-:Y:S01]  /*0ca0*/  IMAD.WIDE.U32 R24, R9, c[0x0][0x180], R24 ;  /* 0x0000600009187a25 */ /* 0x000fe200078e0018 */
[----:B------:R-:W-:Y:S01]  /*0cb0*/  LOP3.LUT R231, R231, R6, RZ, 0x3c, !PT ;  /* 0x00000006e7e77212 */ /* 0x000fe200078e3cff */
[----:B------:R-:W-:Y:S01]  /*0cc0*/  CS2R R40, SRZ ;  /* 0x0000000000287805 */ /* 0x000fe2000001ff00 */
[----:B------:R1:W-:Y:S01]  /*0cd0*/  LDGSTS.E.BYPASS.LTC128B.128 [R232+0x5080], [R20.64+0x100], !P3 ;  /* 0x0508010014e87fae */ /* 0x0003e2000d901d50 */
[----:B------:R-:W-:Y:S01]  /*0ce0*/  IMAD R2, R9, c[0x0][0x184], R2 ;  /* 0x0000610009027a24 */ /* 0x000fe200078e0202 */
[----:B------:R-:W-:Y:S01]  /*0cf0*/  IADD3 R14, -R244, c[0x0][0x168], RZ ;  /* 0x00005a00f40e7a10 */ /* 0x000fe20007ffe1ff */
[----:B------:R-:W-:Y:S01]  /*0d00*/  IMAD R3, R245, c[0x0][0x208], RZ ;  /* 0x00008200f5037a24 */ /* 0x000fe200078e02ff */
[----:B------:R-:W0:Y:S01]  /*0d10*/  LDGDEPBAR ;  /* 0x00000000000079af */ /* 0x000e220000000000 */
[----:B------:R-:W-:Y:S01]  /*0d20*/  IMAD.IADD R25, R25, 0x1, R2 ;  /* 0x0000000119197824 */ /* 0x000fe200078e0202 */
[----:B------:R-:W-:Y:S01]  /*0d30*/  LOP3.LUT P3, RZ, R19, 0x2, RZ, 0xc0, !PT ;  /* 0x0000000213ff7812 */ /* 0x000fe2000786c0ff */
[----:B------:R-:W-:Y:S01]  /*0d40*/  IMAD.IADD R231, R0, 0x1, R231 ;  /* 0x0000000100e77824 */ /* 0x000fe200078e02e7 */
[----:B------:R-:W-:Y:S01]  /*0d50*/  ISETP.GT.AND P5, PT, R234, 0xf, PT ;  /* 0x0000000fea00780c */ /* 0x000fe20003fa4270 */
[----:B------:R-:W-:Y:S01]  /*0d60*/  IMAD.WIDE.U32 R24, R248, c[0x0][0x188], R24 ;  /* 0x00006200f8187a25 */ /* 0x000fe200078e0018 */
[----:B------:R-:W-:Y:S01]  /*0d70*/  ISETP.GE.AND P6, PT, R22, c[0x0][0x1fc], PT ;  /* 0x00007f0016007a0c */ /* 0x000fe20003fc6270 */
[----:B------:R-:W-:Y:S01]  /*0d80*/  CS2R R38, SRZ ;  /* 0x0000000000267805 */ /* 0x000fe2000001ff00 */
[----:B------:R-:W-:Y:S01]  /*0d90*/  CS2R R36, SRZ ;  /* 0x0000000000247805 */ /* 0x000fe2000001ff00 */
[C---:B---3--:R-:W-:Y:S01]  /*0da0*/  IMAD R26, R244.reuse, c[0x0][0x20c], R3 ;  /* 0x00008300f41a7a24 */ /* 0x048fe200078e0203 */
[----:B------:R-:W-:Y:S01]  /*0db0*/  IADD3 R0, R25, UR8, RZ ;  /* 0x0000000819007c10 */ /* 0x000fe2000fffe0ff */
[----:B------:R-:W-:Y:S01]  /*0dc0*/  IMAD.WIDE.U32 R2, R244, c[0x0][0x208], R22 ;  /* 0x00008200f4027a25 */ /* 0x000fe200078e0016 */
[----:B------:R-:W-:Y:S01]  /*0dd0*/  LEA R236, P0, R24, c[0x0][0x160], 0x1 ;  /* 0x0000580018ec7a11 */ /* 0x000fe200078008ff */
[----:B------:R-:W-:-:S02]  /*0de0*/  USHF.L.U32 UR8, UR4, 0x6, URZ ;  /* 0x0000000604087899 */ /* 0x000fc4000800063f */
[----:B------:R-:W-:Y:S01]  /*0df0*/  IMAD.IADD R27, R3, 0x1, R26 ;  /* 0x00000001031b7824 */ /* 0x000fe200078e021a */
[----:B------:R-:W-:Y:S01]  /*0e00*/  LEA.HI.X R237, R24, c[0x0][0x164], R0, 0x1, P0 ;  /* 0x0000590018ed7a11 */ /* 0x000fe200000f0c00 */
[----:B------:R-:W-:Y:S01]  /*0e10*/  IMAD.MOV.U32 R3, RZ, RZ, 0x20 ;  /* 0x00000020ff037424 */ /* 0x000fe200078e00ff */
[----:B------:R-:W-:Y:S01]  /*0e20*/  ULDC.64 UR4, c[0x0][0x290] ;  /* 0x0000a40000047ab9 */ /* 0x000fe20000000a00 */
[----:B------:R-:W-:Y:S01]  /*0e30*/  IMAD.MOV.U32 R26, RZ, RZ, R2 ;  /* 0x000000ffff1a7224 */ /* 0x000fe200078e0002 */
[----:B------:R-:W-:Y:S01]  /*0e40*/  IADD3 R24, P0, R236, UR8, RZ ;  /* 0x00000008ec187c10 */ /* 0x000fe2000ff1e0ff */
[----:B------:R-:W-:Y:S01]  /*0e50*/  IMAD.MOV.U32 R5, RZ, RZ, 0x40 ;  /* 0x00000040ff057424 */ /* 0x000fe200078e00ff */
[----:B------:R-:W-:Y:S01]  /*0e60*/  SEL R2, R3, 0xffffffe0, !P1 ;  /* 0xffffffe003027807 */ /* 0x000fe20004800000 */
[----:B------:R-:W-:Y:S01]  /*0e70*/  IMAD.SHL.U32 R231, R231, 0x2, RZ ;  /* 0x00000002e7e77824 */ /* 0x000fe200078e00ff */
[----:B------:R-:W-:-:S04]  /*0e80*/  DEPBAR.LE SB0, 0x1 ;  /* 0x000080400000791a */ /* 0x000fc80000000000 */
[----:B------:R-:W-:Y:S01]  /*0e90*/  BAR.SYNC.DEFER_BLOCKING 0x0 ;  /* 0x0000000000007b1d */ /* 0x000fe20000010000 */
[----:B------:R-:W-:Y:S01]  /*0ea0*/  SEL R0, R5, 0xffffffc0, !P2 ;  /* 0xffffffc005007807 */ /* 0x000fe20005000000 */
[----:B------:R-:W-:Y:S01]  /*0eb0*/  IMAD.IADD R227, R231, 0x1, R2 ;  /* 0x00000001e7e37824 */ /* 0x000fe200078e0202 */
[----:B------:R-:W-:Y:S01]  /*0ec0*/  LOP3.LUT P1, RZ, R19, 0x1, RZ, 0xc0, !PT ;  /* 0x0000000113ff7812 */ /* 0x000fe2000782c0ff */
[----:B------:R-:W-:Y:S01]  /*0ed0*/  UIMAD.WIDE.U32 UR10, UR18, UR4, URZ ;  /* 0x00000004120a72a5 */ /* 0x000fe2000f8e003f */
[----:B------:R-:W-:Y:S01]  /*0ee0*/  IADD3.X R25, R237, UR7, RZ, P0, !PT ;  /* 0x00000007ed197c10 */ /* 0x000fe200087fe4ff */
[----:B------:R-:W-:Y:S01]  /*0ef0*/  IMAD.IADD R226, R231, 0x1, R0 ;  /* 0x00000001e7e27824 */ /* 0x000fe200078e0200 */
[----:B------:R-:W-:Y:S01]  /*0f00*/  ISETP.LT.OR P2, PT, R14, 0x1, !P1 ;  /* 0x000000010e00780c */ /* 0x000fe20004f41670 */
[----:B------:R-:W-:Y:S01]  /*0f10*/  IMAD.IADD R225, R0, 0x1, R227 ;  /* 0x0000000100e17824 */ /* 0x000fe200078e02e3 */
[----:B------:R-:W-:Y:S01]  /*0f20*/  ISETP.LT.OR P0, PT, R14, 0x1, !P3 ;  /* 0x000000010e00780c */ /* 0x000fe20005f01670 */
[----:B------:R-:W-:Y:S01]  /*0f30*/  UIMAD UR4, UR9, UR4, URZ ;  /* 0x00000004090472a4 */ /* 0x000fe2000f8e023f */
[----:B------:R-:W-:Y:S01]  /*0f40*/  IMAD R2, R8, c[0x0][0x288], RZ ;  /* 0x0000a20008027a24 */ /* 0x000fe200078e02ff */
[C---:B------:R-:W-:Y:S01]  /*0f50*/  ISETP.LT.OR P1, PT, R14.reuse, 0x21, !P1 ;  /* 0x000000210e00780c */ /* 0x040fe20004f21670 */
[----:B------:R-:W-:Y:S01]  /*0f60*/  IMAD.WIDE.U32 R30, R9, c[0x0][0x210], R26 ;  /* 0x00008400091e7a25 */ /* 0x000fe200078e001a */
[----:B------:R-:W-:Y:S01]  /*0f70*/  UIMAD UR4, UR18, UR5, UR4 ;  /* 0x00000005120472a4 */ /* 0x000fe2000f8e0204 */
[----:B------:R-:W-:-:S02]  /*0f80*/  ISETP.LT.OR P3, PT, R14, 0x21, !P3 ;  /* 0x000000210e00780c */ /* 0x000fc40005f61670 */
[C---:B------:R-:W-:Y:S01]  /*0f90*/  IMAD R2, R9.reuse, c[0x0][0x28c], R2 ;  /* 0x0000a30009027a24 */ /* 0x040fe200078e0202 */
[----:B------:R-:W-:Y:S01]  /*0fa0*/  UIADD3 UR14, UR11, UR4, URZ ;  /* 0x000000040b0e7290 */ /* 0x000fe2000fffe03f */
[----:B-1----:R-:W-:Y:S02]  /*0fb0*/  IMAD R20, R8, c[0x0][0x210], RZ ;  /* 0x0000840008147a24 */ /* 0x002fe400078e02ff */
[----:B------:R-:W-:Y:S02]  /*0fc0*/  ULDC.64 UR4, c[0x0][0x218] ;  /* 0x0000860000047ab9 */ /* 0x000fe40000000a00 */
[----:B------:R-:W-:Y:S01]  /*0fd0*/  IMAD R20, R9, c[0x0][0x214], R20 ;  /* 0x0000850009147a24 */ /* 0x000fe200078e0214 */
[----:B------:R1:W2:Y:S01]  /*0fe0*/  LDSM.16.M88.4 R156, [R231+0x6080] ;  /* 0x00608000e79c783b */ /* 0x0002a20000000200 */
[----:B------:R-:W-:Y:S02]  /*0ff0*/  UIMAD UR4, UR9, UR4, URZ ;  /* 0x00000004090472a4 */ /* 0x000fe4000f8e023f */
[----:B------:R-:W-:Y:S01]  /*1000*/  IMAD.IADD R31, R31, 0x1, R20 ;  /* 0x000000011f1f7824 */ /* 0x000fe200078e0214 */
[----:B------:R1:W3:Y:S01]  /*1010*/  LDSM.16.M88.4 R160, [R227+0x6080] ;  /* 0x00608000e3a0783b */ /* 0x0002e20000000200 */
[----:B------:R-:W-:-:S02]  /*1020*/  UIMAD UR4, UR18, UR5, UR4 ;  /* 0x00000005120472a4 */ /* 0x000fc4000f8e0204 */
[----:B------:R-:W-:Y:S01]  /*1030*/  IMAD.WIDE.U32 R30, R248, c[0x0][0x218], R30 ;  /* 0x00008600f81e7a25 */ /* 0x000fe200078e001e */
        /* <DEDUP_REMOVED lines=50> */
[C---:B------:R-:W-:Y:S01]  /*1360*/  ISETP.LT.OR P0, PT, R14.reuse, 0x1, P3 ;  /* 0x000000010e00780c */ /* 0x040fe20001f01670 */
[----:B------:R3:W-:Y:S01]  /*1370*/  LDGSTS.E.BYPASS.LTC128B.128 [R232+0xc080], [R250.64], !P4 ;  /* 0x0c080000fae87fae */ /* 0x0007e2000e101d50 */
[----:B------:R-:W-:-:S02]  /*1380*/  ISETP.LT.OR P3, PT, R14, 0x21, P3 ;  /* 0x000000210e00780c */ /* 0x000fc40001f61670 */
[----:B-1----:R-:W-:Y:S02]  /*1390*/  SEL R20, RZ, 0x1, P1 ;  /* 0x00000001ff147807 */ /* 0x002fe40000800000 */
[C---:B------:R-:W-:Y:S02]  /*13a0*/  ISETP.LT.OR P1, PT, R14.reuse, 0x1, P2 ;  /* 0x000000010e00780c */ /* 0x040fe40001721670 */
[----:B------:R-:W-:-:S05]  /*13b0*/  ISETP.LT.OR P2, PT, R14, 0x21, P2 ;  /* 0x000000210e00780c */ /* 0x000fca0001741670 */
[----:B------:R1:W-:Y:S01]  /*13c0*/  LDGSTS.E.BYPASS.LTC128B.128 [R232+0xe080], [R250.64+0x80], !P0 ;  /* 0x0e080080fae87fae */ /* 0x0003e2000c101d50 */
[----:B------:R-:W-:-:S04]  /*13d0*/  LEA R22, P0, R19, c[0x0][0x280], 0x2 ;  /* 0x0000a00013167a11 */ /* 0x000fc800078010ff */
[----:B------:R-:W-:Y:S02]  /*13e0*/  LEA.HI.X R23, R19, c[0x0][0x284], R2, 0x2, P0 ;  /* 0x0000a10013177a11 */ /* 0x000fe400000f1402 */
[----:B-----5:R-:W-:Y:S01]  /*13f0*/  IADD3 R24, P0, R250, UR15, RZ ;  /* 0x0000000ffa187c10 */ /* 0x020fe2000ff1e0ff */
[----:B------:R1:W-:Y:S01]  /*1400*/  LDGSTS.E.BYPASS.LTC128B.128 [R232+0x10080], [R250.64+0x100], !P1 ;  /* 0x10080100fae87fae */ /* 0x0003e2000c901d50 */
[----:B------:R-:W-:Y:S01]  /*1410*/  ISETP.GE.AND P1, PT, R15, c[0x0][0x1fc], PT ;  /* 0x00007f000f007a0c */ /* 0x000fe20003f26270 */
[----:B------:R-:W-:Y:S01]  /*1420*/  IMAD.SHL.U32 R15, R16, 0x2, RZ ;  /* 0x00000002100f7824 */ /* 0x000fe200078e00ff */
[----:B------:R-:W-:Y:S01]  /*1430*/  IADD3.X R25, R251, UR19, RZ, P0, !PT ;  /* 0x00000013fb197c10 */ /* 0x000fe200087fe4ff */
[----:B--2---:R-:W-:Y:S01]  /*1440*/  IMAD.SHL.U32 R17, R18, 0x2, RZ ;  /* 0x0000000212117824 */ /* 0x004fe200078e00ff */
[----:B------:R-:W-:Y:S02]  /*1450*/  SEL R241, RZ, 0xffffffff, P1 ;  /* 0xfffffffffff17807 */ /* 0x000fe40000800000 */
[----:B------:R-:W-:Y:S01]  /*1460*/  LOP3.LUT R20, R15, 0x2, R20, 0xe2, !PT ;  /* 0x000000020f147812 */ /* 0x000fe200078ee214 */
[----:B------:R-:W-:Y:S01]  /*1470*/  IMAD.U32 R15, RZ, RZ, UR15 ;  /* 0x0000000fff0f7e24 */ /* 0x000fe2000f8e00ff */
[----:B------:R-:W-:Y:S01]  /*1480*/  LOP3.LUT R242, R17, 0x2, R242, 0xe2, !PT ;  /* 0x0000000211f27812 */ /* 0x000fe200078ee2f2 */
[----:B------:R1:W-:Y:S01]  /*1490*/  LDGSTS.E.BYPASS.LTC128B.128 [R232+0xd080], [R24.64], !P6 ;  /* 0x0d08000018e87fae */ /* 0x0003e2000f101d50 */
[----:B------:R-:W-:-:S02]  /*14a0*/  IMAD.SHL.U32 R241, R241, 0x4, RZ ;  /* 0x00000004f1f17824 */ /* 0x000fc400078e00ff */
[----:B------:R-:W-:Y:S01]  /*14b0*/  IADD3 R16, P1, P0, R15, 0x100, R250 ;  /* 0x000001000f107810 */ /* 0x000fe2000783e0fa */
[----:B------:R-:W-:Y:S01]  /*14c0*/  @!P5 IMAD.SHL.U32 R15, R234, 0x10, RZ ;  /* 0x00000010ea0fd824 */ /* 0x000fe200078e00ff */
[----:B------:R1:W-:Y:S01]  /*14d0*/  LDGSTS.E.BYPASS.LTC128B.128 [R232+0xf080], [R24.64+0x80], !P3 ;  /* 0x0f08008018e87fae */ /* 0x0003e2000d901d50 */
[----:B------:R-:W-:Y:S02]  /*14e0*/  LOP3.LUT R241, R241, 0x4, R20, 0xe2, !PT ;  /* 0x00000004f1f17812 */ /* 0x000fe400078ee214 */
[----:B------:R-:W-:Y:S02]  /*14f0*/  IADD3.X R17, RZ, UR19, R251, P1, P0 ;  /* 0x00000013ff117c10 */ /* 0x000fe40008fe04fb */
[----:B------:R-:W-:-:S03]  /*1500*/  PLOP3.LUT P0, PT, PT, PT, UP0, 0x80, 0x0 ;  /* 0x000000000000781c */ /* 0x000fc60003f0f008 */
[----:B------:R1:W-:Y:S04]  /*1510*/  LDGSTS.E.BYPASS.LTC128B.128 [R232+0x11080], [R16.64], !P2 ;  /* 0x1108000010e87fae */ /* 0x0003e8000d101d50 */
[----:B------:R1:W-:Y:S04]  /*1520*/  @!P5 LDGSTS.E.BYPASS.LTC128B.128 [R15+0x12180], [R22.64] ;  /* 0x12180000160fdfae */ /* 0x0003e8000b901d50 */
[----:B------:R-:W0:Y:S02]  /*1530*/  LDGDEPBAR ;  /* 0x00000000000079af */ /* 0x000e240000000000 */
[----:B------:R-:W-:Y:S05]  /*1540*/  @!P0 BRA `(.L_x_29) ;  /* 0x0000337000008947 */ /* 0x000fea0003800000 */
[-C--:B---34-:R-:W-:Y:S01]  /*1550*/  LEA.HI R2, R13, R234.reuse, RZ, 0x5 ;  /* 0x000000ea0d027211 */ /* 0x098fe200078f28ff */
[----:B------:R-:W-:Y:S01]  /*1560*/  IMAD R14, R8, c[0x0][0x238], RZ ;  /* 0x00008e00080e7a24 */ /* 0x000fe200078e02ff */
[----:B------:R-:W-:Y:S01]  /*1570*/  SHF.R.S32.HI R19, RZ, 0x1f, R4 ;  /* 0x0000001fff137819 */ /* 0x000fe20000011404 */
[----:B------:R-:W-:Y:S01]  /*1580*/  ULDC.64 UR4, c[0x0][0x240] ;  /* 0x0000900000047ab9 */ /* 0x000fe20000000a00 */
[----:B-1----:R-:W-:Y:S01]  /*1590*/  SHF.R.S32.HI R17, RZ, 0x5, R2 ;  /* 0x00000005ff117819 */ /* 0x002fe20000011402 */
[----:B------:R-:W-:Y:S01]  /*15a0*/  IMAD R14, R9, c[0x0][0x23c], R14 ;  /* 0x00008f00090e7a24 */ /* 0x000fe200078e020e */
[--C-:B------:R-:W-:Y:S01]  /*15b0*/  SHF.R.S32.HI R235, RZ, 0x1f, R234.reuse ;  /* 0x0000001fffeb7819 */ /* 0x100fe200000114ea */
[----:B------:R-:W-:Y:S01]  /*15c0*/  UIMAD UR4, UR9, UR4, URZ ;  /* 0x00000004090472a4 */ /* 0x000fe2000f8e023f */
[----:B------:R-:W-:Y:S01]  /*15d0*/  LEA.HI R8, R2, R17, RZ, 0x1 ;  /* 0x0000001102087211 */ /* 0x000fe200078f08ff */
[----:B------:R-:W-:Y:S01]  /*15e0*/  UIADD3 UR20, UR20, 0x3f, URZ ;  /* 0x0000003f14147890 */ /* 0x000fe2000fffe03f */
[----:B------:R-:W-:Y:S01]  /*15f0*/  LEA.HI R13, R13, R234, RZ, 0x2 ;  /* 0x000000ea0d0d7211 */ /* 0x000fe200078f10ff */
[----:B------:R-:W-:Y:S01]  /*1600*/  IMAD.WIDE.U32 R20, R9, c[0x0][0x238], R234 ;  /* 0x00008e0009147a25 */ /* 0x000fe200078e00ea */
[----:B------:R-:W-:Y:S01]  /*1610*/  LOP3.LUT R8, R8, 0xfffffffe, RZ, 0xc0, !PT ;  /* 0xfffffffe08087812 */ /* 0x000fe200078ec0ff */
[----:B------:R-:W-:Y:S01]  /*1620*/  UIMAD UR4, UR18, UR5, UR4 ;  /* 0x00000005120472a4 */ /* 0x000fe2000f8e0204 */
[----:B------:R-:W-:Y:S01]  /*1630*/  LOP3.LUT R15, R12, 0xfffffff0, RZ, 0xc0, !PT ;  /* 0xfffffff00c0f7812 */ /* 0x000fe200078ec0ff */
[----:B------:R-:W-:Y:S01]  /*1640*/  IMAD.IADD R21, R21, 0x1, R14 ;  /* 0x0000000115157824 */ /* 0x000fe200078e020e */
[----:B------:R-:W-:Y:S01]  /*1650*/  SHF.R.S32.HI R9, RZ, 0x2, R13 ;  /* 0x00000002ff097819 */ /* 0x000fe2000001140d */
[----:B------:R-:W-:Y:S01]  /*1660*/  IMAD.IADD R8, R17, 0x1, -R8 ;  /* 0x0000000111087824 */ /* 0x000fe200078e0a08 */
[----:B------:R-:W-:Y:S01]  /*1670*/  LEA.HI R17, R19, R4, RZ, 0x2 ;  /* 0x0000000413117211 */ /* 0x000fe200078f10ff */
[----:B------:R-:W-:Y:S01]  /*1680*/  IMAD.IADD R15, R234, 0x1, -R15 ;  /* 0x00000001ea0f7824 */ /* 0x000fe200078e0a0f */
[----:B------:R-:W-:Y:S01]  /*1690*/  LOP3.LUT R19, R2, 0xffffffe0, RZ, 0xc0, !PT ;  /* 0xffffffe002137812 */ /* 0x000fe200078ec0ff */
[C---:B------:R-:W-:Y:S01]  /*16a0*/  IMAD.SHL.U32 R239, R8.reuse, 0x10, RZ ;  /* 0x0000001008ef7824 */ /* 0x040fe200078e00ff */
[----:B------:R-:W-:Y:S01]  /*16b0*/  SHF.R.S32.HI R18, RZ, 0x1f, R13 ;  /* 0x0000001fff127819 */ /* 0x000fe2000001140d */
[----:B------:R-:W-:Y:S01]  /*16c0*/  IMAD.SHL.U32 R8, R8, 0x400, RZ ;  /* 0x0000040008087824 */ /* 0x000fe200078e00ff */
[----:B------:R-:W-:Y:S01]  /*16d0*/  LOP3.LUT R17, R17, 0xfffffffc, RZ, 0xc0, !PT ;  /* 0xfffffffc11117812 */ /* 0x000fe200078ec0ff */
[----:B------:R-:W-:Y:S01]  /*16e0*/  IMAD.IADD R12, R234, 0x1, -R19 ;  /* 0x00000001ea0c7824 */ /* 0x000fe200078e0a13 */
[----:B------:R-:W-:Y:S01]  /*16f0*/  LEA.HI R18, R18, R9, RZ, 0x3 ;  /* 0x0000000912127211 */ /* 0x000fe200078f18ff */
[----:B------:R-:W-:Y:S01]  /*1700*/  IMAD.WIDE.U32 R248, R248, c[0x0][0x240], R20 ;  /* 0x00009000f8f87a25 */ /* 0x000fe200078e0014 */
[----:B------:R-:W-:Y:S01]  /*1710*/  SHF.R.S32.HI R2, RZ, 0x1f, R15 ;  /* 0x0000001fff027819 */ /* 0x000fe2000001140f */
[----:B------:R-:W-:Y:S01]  /*1720*/  USHF.R.S32.HI UR5, URZ, 0x1f, UR20 ;  /* 0x0000001f3f057899 */ /* 0x000fe20008011414 */
[----:B------:R-:W-:Y:S01]  /*1730*/  LOP3.LUT R18, R18, 0xfffffff8, RZ, 0xc0, !PT ;  /* 0xfffffff812127812 */ /* 0x000fe200078ec0ff */
[----:B------:R-:W-:Y:S01]  /*1740*/  IMAD.IADD R16, R4, 0x1, -R17 ;  /* 0x0000000104107824 */ /* 0x000fe200078e0a11 */
[----:B------:R-:W-:Y:S01]  /*1750*/  SHF.R.S32.HI R17, RZ, 0x1f, R12 ;  /* 0x0000001fff117819 */ /* 0x000fe2000001140c */
[----:B------:R-:W-:Y:S01]  /*1760*/  ULEA.HI UR20, UR5, UR20, URZ, 0x6 ;  /* 0x0000001405147291 */ /* 0x000fe2000f8f303f */
[----:B------:R-:W-:Y:S01]  /*1770*/  LEA.HI R2, R2, R15, RZ, 0x3 ;  /* 0x0000000f02027211 */ /* 0x000fe200078f18ff */
[----:B------:R-:W-:Y:S01]  /*1780*/  IMAD.IADD R9, R9, 0x1, -R18 ;  /* 0x0000000109097824 */ /* 0x000fe200078e0a12 */
[----:B------:R-:W-:Y:S01]  /*1790*/  LEA.HI R17, R17, R12, RZ, 0x2 ;  /* 0x0000000c11117211 */ /* 0x000fe200078f10ff */
[----:B------:R-:W-:Y:S01]  /*17a0*/  IMAD R16, R16, -0x8, R11 ;  /* 0xfffffff810107824 */ /* 0x000fe200078e020b */
[----:B------:R-:W-:Y:S01]  /*17b0*/  LOP3.LUT R10, R10, 0x10, R239, 0xf8, !PT ;  /* 0x000000100a0a7812 */ /* 0x000fe200078ef8ef */
[C---:B------:R-:W-:Y:S01]  /*17c0*/  IMAD.SHL.U32 R228, R2.reuse, 0x40, RZ ;  /* 0x0000004002e47824 */ /* 0x040fe200078e00ff */
[----:B------:R-:W-:Y:S01]  /*17d0*/  LOP3.LUT R14, R2, 0xfffffff8, RZ, 0xc0, !PT ;  /* 0xfffffff8020e7812 */ /* 0x000fe200078ec0ff */
[----:B------:R-:W-:Y:S01]  /*17e0*/  CS2R R130, SRZ ;  /* 0x0000000000827805 */ /* 0x000fe2000001ff00 */
[----:B------:R-:W-:Y:S01]  /*17f0*/  LOP3.LUT R11, R17, 0xfffffffc, RZ, 0xc0, !PT ;  /* 0xfffffffc110b7812 */ /* 0x000fe200078ec0ff */
[----:B------:R-:W-:Y:S01]  /*1800*/  CS2R R128, SRZ ;  /* 0x0000000000807805 */ /* 0x000fe2000001ff00 */
[----:B------:R-:W-:Y:S01]  /*1810*/  LOP3.LUT R7, R10, 0x8, R7, 0xf8, !PT ;  /* 0x000000080a077812 */ /* 0x000fe200078ef807 */
[----:B------:R-:W-:Y:S01]  /*1820*/  IMAD.SHL.U32 R10, R9, 0x40, RZ ;  /* 0x00000040090a7824 */ /* 0x000fe200078e00ff */
[----:B------:R-:W-:Y:S01]  /*1830*/  LOP3.LUT R13, R13, 0x3ffffffc, RZ, 0xc0, !PT ;  /* 0x3ffffffc0d0d7812 */ /* 0x000fe200078ec0ff */
[----:B------:R-:W-:Y:S01]  /*1840*/  IMAD.IADD R15, R15, 0x1, -R14 ;  /* 0x000000010f0f7824 */ /* 0x000fe200078e0a0e */
[----:B------:R-:W-:Y:S01]  /*1850*/  LOP3.LUT P0, RZ, R9, 0x4, RZ, 0xc0, !PT ;  /* 0x0000000409ff7812 */ /* 0x000fe2000780c0ff */
[----:B------:R-:W-:Y:S01]  /*1860*/  IMAD.IADD R11, R12, 0x1, -R11 ;  /* 0x000000010c0b7824 */ /* 0x000fe200078e0a0b */
[----:B------:R-:W-:Y:S01]  /*1870*/  LOP3.LUT R10, R10, 0x1c0, RZ, 0xc0, !PT ;  /* 0x000001c00a0a7812 */ /* 0x000fe200078ec0ff */
[----:B------:R-:W-:Y:S01]  /*1880*/  IMAD.SHL.U32 R12, R4, 0x8, RZ ;  /* 0x00000008040c7824 */ /* 0x000fe200078e00ff */
[C---:B------:R-:W-:Y:S01]  /*1890*/  LOP3.LUT P2, RZ, R15.reuse, 0x2, RZ, 0xc0, !PT ;  /* 0x000000020fff7812 */ /* 0x040fe2000784c0ff */
[C---:B------:R-:W-:Y:S01]  /*18a0*/  IMAD.SHL.U32 R14, R15.reuse, 0x40, RZ ;  /* 0x000000400f0e7824 */ /* 0x040fe200078e00ff */
[----:B------:R-:W-:Y:S01]  /*18b0*/  LOP3.LUT P1, RZ, R15, 0x4, RZ, 0xc0, !PT ;  /* 0x000000040fff7812 */ /* 0x000fe2000782c0ff */
[----:B------:R-:W-:Y:S01]  /*18c0*/  IMAD R4, R11, -0x2, R16 ;  /* 0xfffffffe0b047824 */ /* 0x000fe200078e0210 */
[----:B------:R-:W-:Y:S01]  /*18d0*/  LOP3.LUT R12, R12, 0x18, RZ, 0xc0, !PT ;  /* 0x000000180c0c7812 */ /* 0x000fe200078ec0ff */
[----:B------:R-:W-:Y:S01]  /*18e0*/  IMAD.IADD R13, R234, 0x1, -R13 ;  /* 0x00000001ea0d7824 */ /* 0x000fe200078e0a0d */
[----:B------:R-:W-:Y:S01]  /*18f0*/  SHF.R.U32.HI R15, RZ, 0x3, R10 ;  /* 0x00000003ff0f7819 */ /* 0x000fe2000001160a */
[----:B------:R-:W-:Y:S01]  /*1900*/  IMAD.SHL.U32 R11, R229, 0x8, RZ ;  /* 0x00000008e50b7824 */ /* 0x000fe200078e00ff */
[----:B------:R-:W-:Y:S01]  /*1910*/  SEL R3, R3, 0xffffffe0, !P2 ;  /* 0xffffffe003037807 */ /* 0x000fe20005000000 */
[----:B------:R-:W-:Y:S01]  /*1920*/  IMAD R240, R13, 0x2, R8 ;  /* 0x000000020df07824 */ /* 0x000fe200078e0208 */
[----:B------:R-:W-:Y:S01]  /*1930*/  LOP3.LUT R15, R15, R10, R12, 0x1e, !PT ;  /* 0x0000000a0f0f7212 */ /* 0x000fe200078e1e0c */
[----:B------:R-:W-:Y:S01]  /*1940*/  IMAD.SHL.U32 R9, R229, 0x20, RZ ;  /* 0x00000020e5097824 */ /* 0x000fe200078e00ff */
[----:B------:R-:W-:Y:S01]  /*1950*/  ISETP.GT.AND P2, PT, R4, RZ, PT ;  /* 0x000000ff0400720c */ /* 0x000fe20003f44270 */
[----:B------:R-:W-:Y:S01]  /*1960*/  CS2R R126, SRZ ;  /* 0x00000000007e7805 */ /* 0x000fe2000001ff00 */
[----:B------:R-:W-:Y:S01]  /*1970*/  SEL R5, R5, 0xffffffc0, !P1 ;  /* 0xffffffc005057807 */ /* 0x000fe20004800000 */
[----:B------:R-:W-:Y:S01]  /*1980*/  IMAD.IADD R240, R15, 0x1, R240 ;  /* 0x000000010ff07824 */ /* 0x000fe200078e02f0 */
[----:B------:R-:W-:Y:S01]  /*1990*/  LOP3.LUT R14, R14, 0x1c0, RZ, 0xc0, !PT ;  /* 0x000001c00e0e7812 */ /* 0x000fe200078ec0ff */
[----:B------:R-:W-:Y:S01]  /*19a0*/  CS2R R124, SRZ ;  /* 0x00000000007c7805 */ /* 0x000fe2000001ff00 */
[----:B------:R-:W-:Y:S01]  /*19b0*/  ISETP.GT.AND P1, PT, R4, 0x1, PT ;  /* 0x000000010400780c */ /* 0x000fe20003f24270 */
[----:B------:R-:W-:Y:S01]  /*19c0*/  CS2R R122, SRZ ;  /* 0x00000000007a7805 */ /* 0x000fe2000001ff00 */
[----:B------:R-:W-:Y:S01]  /*19d0*/  LOP3.LUT R233, R233, 0xfffffffb, RZ, 0xc0, !PT ;  /* 0xfffffffbe9e97812 */ /* 0x000fe200078ec0ff */
[----:B------:R-:W-:Y:S01]  /*19e0*/  CS2R R120, SRZ ;  /* 0x0000000000787805 */ /* 0x000fe2000001ff00 */
[----:B------:R-:W-:Y:S01]  /*19f0*/  LEA R240, R240, 0x12280, 0x1 ;  /* 0x00012280f0f07811 */ /* 0x000fe200078e08ff */
[----:B------:R-:W-:Y:S01]  /*1a00*/  CS2R R118, SRZ ;  /* 0x0000000000767805 */ /* 0x000fe2000001ff00 */
[--C-:B------:R-:W-:Y:S01]  /*1a10*/  SHF.R.U32.HI R10, RZ, 0x3, R14.reuse ;  /* 0x00000003ff0a7819 */ /* 0x100fe2000001160e */
[----:B------:R-:W-:Y:S01]  /*1a20*/  CS2R R116, SRZ ;  /* 0x0000000000747805 */ /* 0x000fe2000001ff00 */
[----:B------:R-:W-:Y:S01]  /*1a30*/  LOP3.LUT R11, R14, 0x8, R11, 0xf8, !PT ;  /* 0x000000080e0b7812 */ /* 0x000fe200078ef80b */
[----:B------:R-:W-:Y:S01]  /*1a40*/  CS2R R114, SRZ ;  /* 0x0000000000727805 */ /* 0x000fe2000001ff00 */
[----:B------:R-:W-:Y:S01]  /*1a50*/  @P2 LOP3.LUT R233, R233, 0x4, RZ, 0xfc, !PT ;  /* 0x00000004e9e92812 */ /* 0x000fe200078efcff */
[----:B------:R-:W-:Y:S01]  /*1a60*/  CS2R R112, SRZ ;  /* 0x0000000000707805 */ /* 0x000fe2000001ff00 */
[C---:B------:R-:W-:Y:S01]  /*1a70*/  IADD3 R243, R240.reuse, 0x40, RZ ;  /* 0x00000040f0f37810 */ /* 0x040fe20007ffe0ff */
[----:B------:R-:W-:Y:S01]  /*1a80*/  CS2R R110, SRZ ;  /* 0x00000000006e7805 */ /* 0x000fe2000001ff00 */
[----:B------:R-:W-:Y:S01]  /*1a90*/  @P0 IADD3 R243, R240, -0x40, RZ ;  /* 0xffffffc0f0f30810 */ /* 0x000fe20007ffe0ff */
[----:B------:R-:W-:Y:S01]  /*1aa0*/  CS2R R108, SRZ ;  /* 0x00000000006c7805 */ /* 0x000fe2000001ff00 */
[----:B------:R-:W-:Y:S01]  /*1ab0*/  LOP3.LUT R9, R12, 0x20, R9, 0xf8, !PT ;  /* 0x000000200c097812 */ /* 0x000fe200078ef809 */
[----:B------:R-:W-:Y:S01]  /*1ac0*/  CS2R R106, SRZ ;  /* 0x00000000006a7805 */ /* 0x000fe2000001ff00 */
[----:B------:R-:W-:Y:S01]  /*1ad0*/  LOP3.LUT R11, R11, R10, RZ, 0x3c, !PT ;  /* 0x0000000a0b0b7212 */ /* 0x000fe200078e3cff */
[----:B------:R-:W-:Y:S01]  /*1ae0*/  CS2R R104, SRZ ;  /* 0x0000000000687805 */ /* 0x000fe2000001ff00 */
[----:B------:R-:W-:Y:S01]  /*1af0*/  LOP3.LUT R228, R228, 0xfffffe00, RZ, 0xc0, !PT ;  /* 0xfffffe00e4e47812 */ /* 0x000fe200078ec0ff */
[----:B------:R-:W-:Y:S01]  /*1b00*/  CS2R R102, SRZ ;  /* 0x0000000000667805 */ /* 0x000fe2000001ff00 */
[----:B------:R-:W-:Y:S01]  /*1b10*/  ISETP.GT.AND P0, PT, R4, 0x20, PT ;  /* 0x000000200400780c */ /* 0x000fe20003f04270 */
[----:B------:R-:W-:Y:S01]  /*1b20*/  CS2R R100, SRZ ;  /* 0x0000000000647805 */ /* 0x000fe2000001ff00 */
[----:B------:R-:W-:Y:S01]  /*1b30*/  LOP3.LUT R233, R233, 0xfffffffd, RZ, 0xc0, !PT ;  /* 0xfffffffde9e97812 */ /* 0x000fe200078ec0ff */
[----:B------:R-:W-:Y:S01]  /*1b40*/  CS2R R98, SRZ ;  /* 0x0000000000627805 */ /* 0x000fe2000001ff00 */
[----:B------:R-:W-:Y:S01]  /*1b50*/  LOP3.LUT R6, R7, R6, RZ, 0x3c, !PT ;  /* 0x0000000607067212 */ /* 0x000fe200078e3cff */
[----:B------:R-:W-:Y:S01]  /*1b60*/  CS2R R96, SRZ ;  /* 0x0000000000607805 */ /* 0x000fe2000001ff00 */
[----:B------:R-:W-:Y:S01]  /*1b70*/  LOP3.LUT R9, R10, R9, R14, 0x1e, !PT ;  /* 0x000000090a097212 */ /* 0x000fe200078e1e0e */
[----:B------:R-:W-:Y:S01]  /*1b80*/  CS2R R94, SRZ ;  /* 0x00000000005e7805 */ /* 0x000fe2000001ff00 */
[-C--:B------:R-:W-:Y:S01]  /*1b90*/  IADD3 R2, R11, R228.reuse, R8 ;  /* 0x000000e40b027210 */ /* 0x080fe20007ffe008 */
[----:B------:R-:W-:Y:S01]  /*1ba0*/  IMAD R229, R229, 0x200, R6 ;  /* 0x00000200e5e57824 */ /* 0x000fe200078e0206 */
[----:B------:R-:W-:Y:S01]  /*1bb0*/  @P1 LOP3.LUT R233, R233, 0x2, RZ, 0xfc, !PT ;  /* 0x00000002e9e91812 */ /* 0x000fe200078efcff */
[----:B------:R-:W-:Y:S01]  /*1bc0*/  CS2R R92, SRZ ;  /* 0x00000000005c7805 */ /* 0x000fe2000001ff00 */
[----:B------:R-:W-:Y:S01]  /*1bd0*/  LOP3.LUT R228, R9, R228, RZ, 0xfc, !PT ;  /* 0x000000e409e47212 */ /* 0x000fe200078efcff */
[C---:B------:R-:W-:Y:S01]  /*1be0*/  IMAD R224, R2.reuse, 0x2, R3 ;  /* 0x0000000202e07824 */ /* 0x040fe200078e0203 */
[----:B------:R-:W-:Y:S01]  /*1bf0*/  LOP3.LUT R233, R233, 0xfffffffe, RZ, 0xc0, !PT ;  /* 0xfffffffee9e97812 */ /* 0x000fe200078ec0ff */
[----:B------:R-:W-:Y:S01]  /*1c00*/  IMAD R0, R229, 0x2, R0 ;  /* 0x00000002e5007824 */ /* 0x000fe200078e0200 */
[----:B------:R-:W-:Y:S01]  /*1c10*/  LEA.HI R239, R17, R239, RZ, 0x1e ;  /* 0x000000ef11ef7211 */ /* 0x000fe200078ff0ff */
[C---:B------:R-:W-:Y:S01]  /*1c20*/  IMAD.SHL.U32 R230, R2.reuse, 0x2, RZ ;  /* 0x0000000202e67824 */ /* 0x040fe200078e00ff */
[----:B------:R-:W-:Y:S01]  /*1c30*/  CS2R R90, SRZ ;  /* 0x00000000005a7805 */ /* 0x000fe2000001ff00 */
[----:B------:R-:W-:Y:S01]  /*1c40*/  IMAD R3, R2, 0x2, R5 ;  /* 0x0000000202037824 */ /* 0x000fe200078e0205 */
        /* <DEDUP_REMOVED lines=29> */
[----:B------:R-:W-:Y:S01]  /*1e20*/  ISETP.GT.AND P6, PT, R4, 0x21, PT ;  /* 0x000000210400780c */ /* 0x000fe20003fc4270 */
[----:B------:R-:W-:Y:S01]  /*1e30*/  IMAD.SHL.U32 R228, R228, 0x2, RZ ;  /* 0x00000002e4e47824 */ /* 0x000fe200078e00ff */
[----:B------:R-:W-:Y:S01]  /*1e40*/  @P0 LOP3.LUT R233, R233, 0x1, RZ, 0xfc, !PT ;  /* 0x00000001e9e90812 */ /* 0x000fe200078efcff */
[----:B------:R-:W-:Y:S01]  /*1e50*/  IMAD.IADD R2, R5, 0x1, R224 ;  /* 0x0000000105027824 */ /* 0x000fe200078e02e0 */
[----:B------:R-:W-:-:S02]  /*1e60*/  USHF.R.S32.HI UR20, URZ, 0x6, UR20 ;  /* 0x000000063f147899 */ /* 0x000fc40008011414 */
[----:B------:R-:W-:Y:S02]  /*1e70*/  UMOV UR18, URZ ;  /* 0x0000003f00127c82 */ /* 0x000fe40008000000 */
.L_x_32:
        /* <DEDUP_REMOVED lines=368> */
[C---:B---34-:R-:W-:Y:S01]  /*3580*/  LOP3.LUT P2, RZ, R241.reuse, 0x1, RZ, 0xc0, !PT ;  /* 0x00000001f1ff7812 */ /* 0x058fe2000784c0ff */
        /* <DEDUP_REMOVED lines=59> */
.L_x_30:
[-C--:B---34-:R-:W-:Y:S01]  /*3940*/  HMMA.16816.F32.BF16 R84, R20, R28.reuse, R84 ;  /* 0x0000001c1454723c */ /* 0x098fe20000041854 */
        /* <DEDUP_REMOVED lines=47> */
[----:B------:R2:W1:Y:S07]  /*3c40*/  LDSM.16.MT88.4 R152, [R228+0x80] ;  /* 0x00008000e498783b */ /* 0x00046e0000004200 */
        /* <DEDUP_REMOVED lines=22> */
[----:B-1234-:R-:W-:Y:S01]  /*3db0*/  LOP3.LUT P2, RZ, R242, 0x1, RZ, 0xc0, !PT ;  /* 0x00000001f2ff7812 */ /* 0x01efe2000784c0ff */
        /* <DEDUP_REMOVED lines=59> */
.L_x_31:
[-C--:B-1234-:R-:W-:Y:S01]  /*4170*/  HMMA.16816.F32.BF16 R4, R148, R152.reuse, RZ ;  /* 0x000000989404723c */ /* 0x09efe200000418ff */
        /* <DEDUP_REMOVED lines=116> */
.L_x_29:
[----:B---34-:R-:W2:Y:S01]  /*48c0*/  S2UR UR11, SR_CTAID.Y ;  /* 0x00000000000b79c3 */ /* 0x018ea20000002600 */
[----:B------:R-:W-:Y:S01]  /*48d0*/  ULDC.64 UR14, c[0x0][0x338] ;  /* 0x0000ce00000e7ab9 */ /* 0x000fe20000000a00 */
[----:B------:R-:W-:Y:S01]  /*48e0*/  ISETP.NE.AND P1, PT, R234, RZ, PT ;  /* 0x000000ffea00720c */ /* 0x000fe20003f25270 */
[----:B------:R-:W-:Y:S01]  /*48f0*/  UISETP.NE.AND UP0, UPT, UR14, 0x1, UPT ;  /* 0x000000010e00788c */ /* 0x000fe2000bf05270 */
[----:B------:R-:W-:Y:S01]  /*4900*/  BSSY B0, `(.L_x_33) ;  /* 0x0000055000007945 */ /* 0x000fe20003800000 */
[----:B------:R-:W-:Y:S01]  /*4910*/  ULDC UR8, c[0x0][0x340] ;  /* 0x0000d00000087ab9 */ /* 0x000fe20000000800 */
[----:B------:R-:W-:Y:S01]  /*4920*/  FMUL.FTZ R84, R84, c[0x0][0x298] ;  /* 0x0000a60054547a20 */ /* 0x000fe20000410000 */
[----:B------:R-:W-:Y:S01]  /*4930*/  ULDC UR4, c[0x0][0x358] ;  /* 0x0000d60000047ab9 */ /* 0x000fe20000000800 */
[----:B------:R-:W3:Y:S01]  /*4940*/  S2UR UR7, SR_CTAID.X ;  /* 0x00000000000779c3 */ /* 0x000ee20000002500 */
[----:B------:R-:W-:Y:S01]  /*4950*/  ULDC UR5, c[0x0][0x2f4] ;  /* 0x0000bd0000057ab9 */ /* 0x000fe20000000800 */
[----:B------:R-:W-:-:S02]  /*4960*/  FMUL.FTZ R85, R85, c[0x0][0x298] ;  /* 0x0000a60055557a20 */ /* 0x000fc40000410000 */
[----:B------:R-:W-:Y:S02]  /*4970*/  FMUL.FTZ R86, R86, c[0x0][0x298] ;  /* 0x0000a60056567a20 */ /* 0x000fe40000410000 */
[----:B------:R-:W-:Y:S02]  /*4980*/  FMUL.FTZ R87, R87, c[0x0][0x298] ;  /* 0x0000a60057577a20 */ /* 0x000fe40000410000 */
[----:B------:R-:W4:Y:S01]  /*4990*/  S2UR UR6, SR_CTAID.Z ;  /* 0x00000000000679c3 */ /* 0x000f220000002700 */
[----:B------:R-:W-:Y:S02]  /*49a0*/  FMUL.FTZ R88, R88, c[0x0][0x298] ;  /* 0x0000a60058587a20 */ /* 0x000fe40000410000 */
[----:B------:R-:W-:Y:S02]  /*49b0*/  FMUL.FTZ R89, R89, c[0x0][0x298] ;  /* 0x0000a60059597a20 */ /* 0x000fe40000410000 */
[----:B------:R-:W-:Y:S02]  /*49c0*/  FMUL.FTZ R90, R90, c[0x0][0x298] ;  /* 0x0000a6005a5a7a20 */ /* 0x000fe40000410000 */
[----:B------:R-:W-:Y:S01]  /*49d0*/  FMUL.FTZ R91, R91, c[0x0][0x298] ;  /* 0x0000a6005b5b7a20 */ /* 0x000fe20000410000 */
[----:B--2---:R-:W-:Y:S01]  /*49e0*/  UIMAD.WIDE.U32 UR18, UR11, UR15, URZ ;  /* 0x0000000f0b1272a5 */ /* 0x004fe2000f8e003f */
[----:B------:R-:W-:Y:S01]  /*49f0*/  FMUL.FTZ R96, R96, c[0x0][0x298] ;  /* 0x0000a60060607a20 */ /* 0x000fe20000410000 */
[----:B------:R-:W-:Y:S01]  /*4a00*/  USHF.R.S32.HI UR13, URZ, 0x1f, UR11 ;  /* 0x0000001f3f0d7899 */ /* 0x000fe2000801140b */
[----:B------:R-:W-:Y:S01]  /*4a10*/  FMUL.FTZ R97, R97, c[0x0][0x298] ;  /* 0x0000a60061617a20 */ /* 0x000fe20000410000 */
[----:B------:R-:W-:Y:S01]  /*4a20*/  UMOV UR15, UR11 ;  /* 0x0000000b000f7c82 */ /* 0x000fe20008000000 */
[----:B------:R-:W-:Y:S01]  /*4a30*/  FMUL.FTZ R98, R98, c[0x0][0x298] ;  /* 0x0000a60062627a20 */ /* 0x000fe20000410000 */
[----:B------:R-:W-:Y:S01]  /*4a40*/  @UP0 USHF.R.U32.HI UR15, URZ, UR8, UR19 ;  /* 0x000000083f0f0299 */ /* 0x000fe20008011613 */
[----:B------:R-:W-:Y:S01]  /*4a50*/  FMUL.FTZ R99, R99, c[0x0][0x298] ;  /* 0x0000a60063637a20 */ /* 0x000fe20000410000 */
[----:B---3--:R-:W-:Y:S01]  /*4a60*/  UIMAD UR8, UR7, UR4, URZ ;  /* 0x00000004070872a4 */ /* 0x008fe2000f8e023f */
[----:B------:R-:W-:Y:S01]  /*4a70*/  FMUL.FTZ R92, R92, c[0x0][0x298] ;  /* 0x0000a6005c5c7a20 */ /* 0x000fe20000410000 */
[----:B------:R-:W-:Y:S01]  /*4a80*/  @UP0 USHF.R.S32.HI UR4, URZ, 0x1f, UR15 ;  /* 0x0000001f3f040899 */ /* 0x000fe2000801140f */
[----:B------:R-:W-:Y:S01]  /*4a90*/  FMUL.FTZ R93, R93, c[0x0][0x298] ;  /* 0x0000a6005d5d7a20 */ /* 0x000fe20000410000 */
[----:B------:R-:W-:Y:S01]  /*4aa0*/  UMOV UR12, UR11 ;  /* 0x0000000b000c7c82 */ /* 0x000fe20008000000 */
[----:B------:R-:W-:Y:S01]  /*4ab0*/  FMUL.FTZ R94, R94, c[0x0][0x298] ;  /* 0x0000a6005e5e7a20 */ /* 0x000fe20000410000 */
[----:B------:R-:W-:Y:S01]  /*4ac0*/  @UP0 UMOV UR12, UR15 ;  /* 0x0000000f000c0c82 */ /* 0x000fe20008000000 */
[----:B------:R-:W-:Y:S01]  /*4ad0*/  FMUL.FTZ R95, R95, c[0x0][0x298] ;  /* 0x0000a6005f5f7a20 */ /* 0x000fe20000410000 */
[----:B----4-:R-:W-:Y:S01]  /*4ae0*/  UIMAD UR10, UR6, UR5, URZ ;  /* 0x00000005060a72a4 */ /* 0x010fe2000f8e023f */
[----:B------:R-:W-:Y:S01]  /*4af0*/  FMUL.FTZ R100, R100, c[0x0][0x298] ;  /* 0x0000a60064647a20 */ /* 0x000fe20000410000 */
[----:B------:R-:W-:Y:S01]  /*4b00*/  UIMAD UR5, UR8, UR5, URZ ;  /* 0x00000005080572a4 */ /* 0x000fe2000f8e023f */
[----:B------:R-:W-:Y:S01]  /*4b10*/  FMUL.FTZ R101, R101, c[0x0][0x298] ;  /* 0x0000a60065657a20 */ /* 0x000fe20000410000 */
[----:B------:R-:W-:Y:S01]  /*4b20*/  USHF.R.S32.HI UR18, URZ, 0x1f, UR10 ;  /* 0x0000001f3f127899 */ /* 0x000fe2000801140a */
[----:B------:R-:W-:Y:S01]  /*4b30*/  FMUL.FTZ R102, R102, c[0x0][0x298] ;  /* 0x0000a60066667a20 */ /* 0x000fe20000410000 */
[----:B------:R-:W-:Y:S01]  /*4b40*/  @UP0 UMOV UR13, UR4 ;  /* 0x00000004000d0c82 */ /* 0x000fe20008000000 */
[----:B------:R-:W-:Y:S01]  /*4b50*/  FMUL.FTZ R103, R103, c[0x0][0x298] ;  /* 0x0000a60067677a20 */ /* 0x000fe20000410000 */
[----:B------:R-:W-:Y:S01]  /*4b60*/  USHF.R.S32.HI UR8, URZ, 0x1f, UR5 ;  /* 0x0000001f3f087899 */ /* 0x000fe20008011405 */
[----:B------:R-:W-:Y:S01]  /*4b70*/  FMUL.FTZ R104, R104, c[0x0][0x298] ;  /* 0x0000a60068687a20 */ /* 0x000fe20000410000 */
[----:B------:R-:W-:Y:S01]  /*4b80*/  UIADD3 UR10, UP1, UP0, UR5, UR12, UR10 ;  /* 0x0000000c050a7290 */ /* 0x000fe2000f83e00a */
[----:B------:R-:W-:Y:S01]  /*4b90*/  FMUL.FTZ R105, R105, c[0x0][0x298] ;  /* 0x0000a60069697a20 */ /* 0x000fe20000410000 */
[----:B------:R-:W-:Y:S01]  /*4ba0*/  UIADD3 UR15, -UR15, URZ, URZ ;  /* 0x0000003f0f0f7290 */ /* 0x000fe2000fffe13f */
[----:B------:R-:W-:Y:S01]  /*4bb0*/  FMUL.FTZ R106, R106, c[0x0][0x298] ;  /* 0x0000a6006a6a7a20 */ /* 0x000fe20000410000 */
[----:B------:R-:W-:Y:S01]  /*4bc0*/  UIADD3.X UR18, UR8, UR13, UR18, UP1, UP0 ;  /* 0x0000000d08127290 */ /* 0x000fe20008fe0412 */
[----:B------:R-:W-:Y:S01]  /*4bd0*/  FMUL.FTZ R107, R107, c[0x0][0x298] ;  /* 0x0000a6006b6b7a20 */ /* 0x000fe20000410000 */
[----:B------:R-:W-:Y:S01]  /*4be0*/  USHF.L.U32 UR8, UR10, 0x2, URZ ;  /* 0x000000020a087899 */ /* 0x000fe2000800063f */
[----:B------:R-:W-:Y:S01]  /*4bf0*/  FMUL.FTZ R112, R112, c[0x0][0x298] ;  /* 0x0000a60070707a20 */ /* 0x000fe20000410000 */
[----:B------:R-:W-:Y:S01]  /*4c00*/  ULDC.64 UR4, c[0x0][0x350] ;  /* 0x0000d40000047ab9 */ /* 0x000fe20000000a00 */
[----:B------:R-:W-:Y:S01]  /*4c10*/  FMUL.FTZ R113, R113, c[0x0][0x298] ;  /* 0x0000a60071717a20 */ /* 0x000fe20000410000 */
[----:B------:R-:W-:Y:S01]  /*4c20*/  USHF.L.U64.HI UR10, UR10, 0x2, UR18 ;  /* 0x000000020a0a7899 */ /* 0x000fe20008010212 */
[----:B------:R-:W-:Y:S01]  /*4c30*/  FMUL.FTZ R114, R114, c[0x0][0x298] ;  /* 0x0000a60072727a20 */ /* 0x000fe20000410000 */
[----:B------:R-:W-:Y:S01]  /*4c40*/  UIADD3 UR4, UP0, UR8, UR4, URZ ;  /* 0x0000000408047290 */ /* 0x000fe2000ff1e03f */
[----:B------:R-:W-:Y:S01]  /*4c50*/  FMUL.FTZ R115, R115, c[0x0][0x298] ;  /* 0x0000a60073737a20 */ /* 0x000fe20000410000 */
[----:B------:R-:W-:Y:S01]  /*4c60*/  UIMAD UR11, UR15, UR14, UR11 ;  /* 0x0000000e0f0b72a4 */ /* 0x000fe2000f8e020b */
[----:B------:R-:W-:Y:S01]  /*4c70*/  FMUL.FTZ R108, R108, c[0x0][0x298] ;  /* 0x0000a6006c6c7a20 */ /* 0x000fe20000410000 */
[----:B------:R-:W-:Y:S01]  /*4c80*/  UIADD3.X UR5, UR10, UR5, URZ, UP0, !UPT ;  /* 0x000000050a057290 */ /* 0x000fe200087fe43f */
[----:B------:R-:W-:Y:S01]  /*4c90*/  FMUL.FTZ R109, R109, c[0x0][0x298] ;  /* 0x0000a6006d6d7a20 */ /* 0x000fe20000410000 */
[----:B------:R-:W-:Y:S01]  /*4ca0*/  MOV R2, UR4 ;  /* 0x0000000400027c02 */ /* 0x000fe20008000f00 */
[----:B------:R-:W-:-:S02]  /*4cb0*/  FMUL.FTZ R110, R110, c[0x0][0x298] ;  /* 0x0000a6006e6e7a20 */ /* 0x000fc40000410000 */
[----:B------:R-:W-:Y:S01]  /*4cc0*/  FMUL.FTZ R111, R111, c[0x0][0x298] ;  /* 0x0000a6006f6f7a20 */ /* 0x000fe20000410000 */
[----:B------:R-:W-:Y:S01]  /*4cd0*/  MOV R3, UR5 ;  /* 0x0000000500037c02 */ /* 0x000fe20008000f00 */
[----:B------:R-:W-:Y:S02]  /*4ce0*/  FMUL.FTZ R116, R116, c[0x0][0x298] ;  /* 0x0000a60074747a20 */ /* 0x000fe40000410000 */
[----:B------:R-:W-:Y:S02]  /*4cf0*/  FMUL.FTZ R117, R117, c[0x0][0x298] ;  /* 0x0000a60075757a20 */ /* 0x000fe40000410000 */
[----:B------:R-:W-:Y:S02]  /*4d00*/  FMUL.FTZ R118, R118, c[0x0][0x298] ;  /* 0x0000a60076767a20 */ /* 0x000fe40000410000 */
[----:B------:R-:W-:Y:S02]  /*4d10*/  FMUL.FTZ R119, R119, c[0x0][0x298] ;  /* 0x0000a60077777a20 */ /* 0x000fe40000410000 */
[----:B------:R-:W-:-:S02]  /*4d20*/  FMUL.FTZ R120, R120, c[0x0][0x298] ;  /* 0x0000a60078787a20 */ /* 0x000fc40000410000 */
[----:B------:R-:W-:Y:S02]  /*4d30*/  FMUL.FTZ R121, R121, c[0x0][0x298] ;  /* 0x0000a60079797a20 */ /* 0x000fe40000410000 */
        /* <DEDUP_REMOVED lines=9> */
[----:B------:R-:W-:Y:S01]  /*4dd0*/  FMUL.FTZ R127, R127, c[0x0][0x298] ;  /* 0x0000a6007f7f7a20 */ /* 0x000fe20000410000 */
[----:B------:R-:W-:Y:S06]  /*4de0*/  BAR.SYNC.DEFER_BLOCKING 0x1, 0x100 ;  /* 0x0044000000007b1d */ /* 0x000fec0000010000 */
[----:B------:R-:W-:Y:S05]  /*4df0*/  @P1 BRA `(.L_x_34) ;  /* 0x0000005000001947 */ /* 0x000fea0003800000 */
.L_x_35:
[----:B------:R-:W2:Y:S01]  /*4e00*/  LDG.E.STRONG.GPU R0, [R2.64] ;  /* 0x0000001002007981 */ /* 0x000ea2000c1ef900 */
[----:B------:R-:W-:Y:S01]  /*4e10*/  YIELD ;  /* 0x0000000000007946 */ /* 0x000fe20003800000 */
[----:B--2---:R-:W-:Y:S01]  /*4e20*/  ISETP.NE.AND P0, PT, R0, UR11, PT ;  /* 0x0000000b00007c0c */ /* 0x004fe2000bf05270 */
[----:B------:R-:W-:-:S12]  /*4e30*/  CCTL.IVALL ;  /* 0x00000000ff00798f */ /* 0x000fd80002000000 */
[----:B------:R-:W-:Y:S05]  /*4e40*/  @P0 BRA `(.L_x_35) ;  /* 0xffffffb000000947 */ /* 0x000fea000383ffff */
.L_x_34:
[----:B------:R-:W-:Y:S05]  /*4e50*/  BSYNC B0 ;  /* 0x0000000000007941 */ /* 0x000fea0003800000 */
.L_x_33:
[----:B-1----:R-:W-:Y:S01]  /*4e60*/  MOV R5, 0xffffffff ;  /* 0xffffffff00057802 */ /* 0x002fe20000000f00 */
[----:B------:R-:W-:Y:S05]  /*4e70*/  BRA.CONV ~URZ, `(.L_x_36) ;  /* 0x000000237f007947 */ /* 0x000fea000b800000 */
[----:B------:R-:W-:Y:S02]  /*4e80*/  MOV R4, 0x4ea0 ;  /* 0x00004ea000047802 */ /* 0x000fe40000000f00 */
[----:B------:R-:W-:Y:S05]  /*4e90*/  CALL.REL.NOINC `($__internal_0_$__cuda_sm70_warpsync) ;  /* 0x00000b2000007944 */ /* 0x000fea0003c00000 */
.L_x_36:
[----:B------:R-:W-:Y:S01]  /*4ea0*/  UIMAD UR4, UR7, 0x3000, URZ ;  /* 0x00003000070478a4 */ /* 0x000fe2000f8e023f */
[----:B------:R-:W1:Y:S01]  /*4eb0*/  S2R R0, SR_CTAID.Z ;  /* 0x0000000000007919 */ /* 0x000e620000002700 */
[----:B------:R-:W-:Y:S01]  /*4ec0*/  IMAD.U32 R8, RZ, RZ, UR12 ;  /* 0x0000000cff087e24 */ /* 0x000fe2000f8e00ff */
[----:B------:R-:W-:-:S06]  /*4ed0*/  NOP ;  /* 0x0000000000007918 */ /* 0x000fcc0000000000 */
[----:B------:R-:W-:Y:S01]  /*4ee0*/  USHF.R.S32.HI UR14, URZ, 0x1f, UR4 ;  /* 0x0000001f3f0e7899 */ /* 0x000fe20008011404 */
[C---:B------:R-:W-:Y:S01]  /*4ef0*/  IADD3 R6, P0, R234.reuse, UR4, RZ ;  /* 0x00000004ea067c10 */ /* 0x040fe2000ff1e0ff */
[----:B------:R-:W-:Y:S01]  /*4f00*/  IMAD.U32 R9, RZ, RZ, UR13 ;  /* 0x0000000dff097e24 */ /* 0x000fe2000f8e00ff */
[----:B------:R-:W-:Y:S02]  /*4f10*/  ULDC.64 UR4, c[0x0][0x328] ;  /* 0x0000ca0000047ab9 */ /* 0x000fe40000000a00 */
[----:B------:R-:W-:Y:S01]  /*4f20*/  UIMAD UR4, UR13, UR4, URZ ;  /* 0x000000040d0472a4 */ /* 0x000fe2000f8e023f */
[----:B------:R-:W-:-:S03]  /*4f30*/  LEA.HI.X.SX32 R7, R234, UR14, 0x1, P0 ;  /* 0x0000000eea077c11 */ /* 0x000fc600080f0eff */
[----:B------:R-:W-:Y:S02]  /*4f40*/  UIMAD UR14, UR12, UR5, UR4 ;  /* 0x000000050c0e72a4 */ /* 0x000fe4000f8e0204 */
[----:B------:R-:W-:Y:S01]  /*4f50*/  IMAD.WIDE.U32 R8, R8, c[0x0][0x328], R6 ;  /* 0x0000ca0008087a25 */ /* 0x000fe200078e0006 */
[----:B------:R-:W-:Y:S02]  /*4f60*/  ULDC.64 UR4, c[0x0][0x330] ;  /* 0x0000cc0000047ab9 */ /* 0x000fe40000000a00 */
[----:B------:R-:W-:Y:S02]  /*4f70*/  UIMAD UR4, UR9, UR4, URZ ;  /* 0x00000004090472a4 */ /* 0x000fe4000f8e023f */
[----:B------:R-:W-:Y:S02]  /*4f80*/  IADD3 R9, R9, UR14, RZ ;  /* 0x0000000e09097c10 */ /* 0x000fe4000fffe0ff */
[----:B------:R-:W-:-:S03]  /*4f90*/  UIMAD UR4, UR6, UR5, UR4 ;  /* 0x00000005060472a4 */ /* 0x000fc6000f8e0204 */
[----:B-1----:R-:W-:-:S05]  /*4fa0*/  IMAD.WIDE.U32 R8, R0, c[0x0][0x330], R8 ;  /* 0x0000cc0000087a25 */ /* 0x002fca00078e0008 */
[----:B------:R-:W-:Y:S02]  /*4fb0*/  IADD3 R4, R9, UR4, RZ ;  /* 0x0000000409047c10 */ /* 0x000fe4000fffe0ff */
[----:B------:R-:W-:-:S04]  /*4fc0*/  LEA R10, P0, R8, c[0x0][0x310], 0x2 ;  /* 0x0000c400080a7a11 */ /* 0x000fc800078010ff */
[----:B------:R-:W-:-:S05]  /*4fd0*/  LEA.HI.X R11, R8, c[0x0][0x314], R4, 0x2, P0 ;  /* 0x0000c500080b7a11 */ /* 0x000fca00000f1404 */
[----:B------:R1:W-:Y:S04]  /*4fe0*/  RED.E.ADD.F32.FTZ.RN.STRONG.GPU [R10.64], R36 ;  /* 0x000000240a00798e */ /* 0x0003e8000c10e790 */
        /* <DEDUP_REMOVED lines=47> */
[----:B------:R-:W-:Y:S05]  /*52e0*/  BRA.CONV ~URZ, `(.L_x_37) ;  /* 0x000000237f007947 */ /* 0x000fea000b800000 */
[----:B------:R-:W-:Y:S02]  /*52f0*/  MOV R4, 0x5310 ;  /* 0x0000531000047802 */ /* 0x000fe40000000f00 */
[----:B-1----:R-:W-:Y:S05]  /*5300*/  CALL.REL.NOINC `($__internal_0_$__cuda_sm70_warpsync) ;  /* 0x000006b000007944 */ /* 0x002fea0003c00000 */
.L_x_37:
[----:B------:R-:W-:-:S06]  /*5310*/  NOP ;  /* 0x0000000000007918 */ /* 0x000fcc0000000000 */
[----:B------:R-:W-:Y:S01]  /*5320*/  BSSY B0, `(.L_x_38) ;  /* 0x000000b000007945 */ /* 0x000fe20003800000 */
[----:B------:R-:W-:Y:S05]  /*5330*/  @P1 BRA `(.L_x_39) ;  /* 0x0000009000001947 */ /* 0x000fea0003800000 */
[----:B------:R-:W-:Y:S01]  /*5340*/  @!PT LDS RZ, [RZ] ;  /* 0x00000000fffff984 */ /* 0x000fe20000000800 */
[----:B------:R-:W-:Y:S01]  /*5350*/  @!PT LDS RZ, [RZ] ;  /* 0x00000000fffff984 */ /* 0x000fe20000000800 */
[----:B------:R-:W-:Y:S01]  /*5360*/  @!PT LDS RZ, [RZ] ;  /* 0x00000000fffff984 */ /* 0x000fe20000000800 */
[----:B------:R-:W-:Y:S01]  /*5370*/  @!PT LDS RZ, [RZ] ;  /* 0x00000000fffff984 */ /* 0x000fe20000000800 */
[----:B------:R-:W-:Y:S06]  /*5380*/  MEMBAR.ALL.GPU ;  /* 0x0000000000007992 */ /* 0x000fec000000a000 */
[----:B------:R-:W-:Y:S01]  /*5390*/  MOV R9, 0x1 ;  /* 0x0000000100097802 */ /* 0x000fe20000000f00 */
[----:B------:R-:W-:-:S00]  /*53a0*/  ERRBAR ;  /* 0x00000000000079ab */ /* 0x000fc00000000000 */
[----:B012345:R-:W-:-:S05]  /*53b0*/  CCTL.IVALL ;  /* 0x00000000ff00798f */ /* 0x03ffca0002000000 */
[----:B------:R2:W-:Y:S02]  /*53c0*/  RED.E.ADD.S32.STRONG.GPU [R2.64], R9 ;  /* 0x000000090200798e */ /* 0x0005e4000c10e390 */
.L_x_39:
[----:B------:R-:W-:Y:S05]  /*53d0*/  BSYNC B0 ;  /* 0x0000000000007941 */ /* 0x000fea0003800000 */
.L_x_38:
[----:B------:R-:W-:Y:S01]  /*53e0*/  ULDC.64 UR4, c[0x0][0x348] ;  /* 0x0000d20000047ab9 */ /* 0x000fe20000000a00 */
[----:B------:R-:W-:Y:S01]  /*53f0*/  BSSY B0, `(.L_x_40) ;  /* 0x000000b000007945 */ /* 0x000fe20003800000 */
[----:B------:R-:W-:-:S04]  /*5400*/  UIADD3 UR4, UP0, UR8, UR4, URZ ;  /* 0x0000000408047290 */ /* 0x000fc8000ff1e03f */
[----:B------:R-:W-:Y:S02]  /*5410*/  UIADD3.X UR5, UR10, UR5, URZ, UP0, !UPT ;  /* 0x000000050a057290 */ /* 0x000fe400087fe43f */
[----:B--2---:R-:W-:-:S04]  /*5420*/  MOV R2, UR4 ;  /* 0x0000000400027c02 */ /* 0x004fc80008000f00 */
[----:B------:R-:W-:Y:S01]  /*5430*/  MOV R3, UR5 ;  /* 0x0000000500037c02 */ /* 0x000fe20008000f00 */
[----:B------:R-:W-:Y:S05]  /*5440*/  @P1 BRA `(.L_x_41) ;  /* 0x0000005000001947 */ /* 0x000fea0003800000 */
.L_x_42:
[----:B------:R-:W2:Y:S01]  /*5450*/  LDG.E.STRONG.GPU R4, [R2.64] ;  /* 0x0000001002047981 */ /* 0x000ea2000c1ef900 */
[----:B------:R-:W-:Y:S01]  /*5460*/  YIELD ;  /* 0x0000000000007946 */ /* 0x000fe20003800000 */
[----:B--2---:R-:W-:Y:S01]  /*5470*/  ISETP.NE.AND P0, PT, R4, UR11, PT ;  /* 0x0000000b04007c0c */ /* 0x004fe2000bf05270 */
[----:B------:R-:W-:-:S12]  /*5480*/  CCTL.IVALL ;  /* 0x00000000ff00798f */ /* 0x000fd80002000000 */
[----:B------:R-:W-:Y:S05]  /*5490*/  @P0 BRA `(.L_x_42) ;  /* 0xffffffb000000947 */ /* 0x000fea000383ffff */
.L_x_41:
[----:B------:R-:W-:Y:S05]  /*54a0*/  BSYNC B0 ;  /* 0x0000000000007941 */ /* 0x000fea0003800000 */
.L_x_40:
[----:B------:R-:W-:Y:S05]  /*54b0*/  BRA.CONV ~URZ, `(.L_x_43) ;  /* 0x000000237f007947 */ /* 0x000fea000b800000 */
[----:B------:R-:W-:Y:S02]  /*54c0*/  MOV R4, 0x54e0 ;  /* 0x000054e000047802 */ /* 0x000fe40000000f00 */
[----:B-1----:R-:W-:Y:S05]  /*54d0*/  CALL.REL.NOINC `($__internal_0_$__cuda_sm70_warpsync) ;  /* 0x000004e000007944 */ /* 0x002fea0003c00000 */
.L_x_43:
[----:B------:R-:W-:Y:S01]  /*54e0*/  ULDC.64 UR4, c[0x0][0x300] ;  /* 0x0000c00000047ab9 */ /* 0x000fe20000000a00 */
[----:B------:R-:W-:Y:S01]  /*54f0*/  IMAD.U32 R8, RZ, RZ, UR12 ;  /* 0x0000000cff087e24 */ /* 0x000fe2000f8e00ff */
[----:B------:R-:W-:Y:S01]  /*5500*/  UIMAD UR4, UR13, UR4, URZ ;  /* 0x000000040d0472a4 */ /* 0x000fe2000f8e023f */
[----:B------:R-:W-:Y:S02]  /*5510*/  IMAD.U32 R9, RZ, RZ, UR13 ;  /* 0x0000000dff097e24 */ /* 0x000fe4000f8e00ff */
[----:B------:R-:W-:Y:S01]  /*5520*/  IMAD.WIDE.U32 R6, R8, c[0x0][0x300], R6 ;  /* 0x0000c00008067a25 */ /* 0x000fe200078e0006 */
[----:B------:R-:W-:-:S03]  /*5530*/  UIMAD UR14, UR12, UR5, UR4 ;  /* 0x000000050c0e72a4 */ /* 0x000fc6000f8e0204 */
[----:B------:R-:W-:Y:S02]  /*5540*/  ULDC.64 UR4, c[0x0][0x308] ;  /* 0x0000c20000047ab9 */ /* 0x000fe40000000a00 */
[----:B------:R-:W-:Y:S01]  /*5550*/  UIMAD UR4, UR9, UR4, URZ ;  /* 0x00000004090472a4 */ /* 0x000fe2000f8e023f */
[----:B------:R-:W-:-:S03]  /*5560*/  IADD3 R7, R7, UR14, RZ ;  /* 0x0000000e07077c10 */ /* 0x000fc6000fffe0ff */
[----:B------:R-:W-:Y:S02]  /*5570*/  UIMAD UR4, UR6, UR5, UR4 ;  /* 0x00000005060472a4 */ /* 0x000fe4000f8e0204 */
[----:B------:R-:W-:-:S05]  /*5580*/  IMAD.WIDE.U32 R6, R0, c[0x0][0x308], R6 ;  /* 0x0000c20000067a25 */ /* 0x000fca00078e0006 */
[----:B------:R-:W-:Y:S02]  /*5590*/  IADD3 R0, R7, UR4, RZ ;  /* 0x0000000407007c10 */ /* 0x000fe4000fffe0ff */
[----:B------:R-:W-:-:S04]  /*55a0*/  LEA R8, P0, R6, c[0x0][0x2e8], 0x2 ;  /* 0x0000ba0006087a11 */ /* 0x000fc800078010ff */
[----:B------:R-:W-:Y:S01]  /*55b0*/  LEA.HI.X R9, R6, c[0x0][0x2ec], R0, 0x2, P0 ;  /* 0x0000bb0006097a11 */ /* 0x000fe200000f1400 */
[----:B------:R-:W-:-:S06]  /*55c0*/  NOP ;  /* 0x0000000000007918 */ /* 0x000fcc0000000000 */
        /* <DEDUP_REMOVED lines=50> */
[----:B-12---:R-:W-:Y:S05]  /*58f0*/  CALL.REL.NOINC `($__internal_0_$__cuda_sm70_warpsync) ;  /* 0x000000c000007944 */ /* 0x006fea0003c00000 */
.L_x_44:
[----:B------:R-:W-:-:S06]  /*5900*/  NOP ;  /* 0x0000000000007918 */ /* 0x000fcc0000000000 */
[----:B------:R-:W-:Y:S05]  /*5910*/  @P1 EXIT ;  /* 0x000000000000194d */ /* 0x000fea0003800000 */
        /* <DEDUP_REMOVED lines=8> */
[----:B------:R-:W-:Y:S01]  /*59a0*/  RED.E.ADD.S32.STRONG.GPU [R2.64], R5 ;  /* 0x000000050200798e */ /* 0x000fe2000c10e390 */
[----:B------:R-:W-:Y:S05]  /*59b0*/  EXIT ;  /* 0x000000000000794d */ /* 0x000fea0003800000 */
        .weak           $__internal_0_$__cuda_sm70_warpsync
        .type           $__internal_0_$__cuda_sm70_warpsync,@function
        .size           $__internal_0_$__cuda_sm70_warpsync,(.L_x_1374 - $__internal_0_$__cuda_sm70_warpsync)
$__internal_0_$__cuda_sm70_warpsync:
[----:B------:R-:W-:Y:S01]  /*59c0*/  MOV R8, R4 ;  /* 0x0000000400087202 */ /* 0x000fe20000000f00 */
[----:B------:R-:W-:Y:S04]  /*59d0*/  WARPSYNC R5 ;  /* 0x0000000500007348 */ /* 0x000fe80003800000 */
[----:B------:R-:W-:-:S04]  /*59e0*/  MOV R9, 0x0 ;  /* 0x0000000000097802 */ /* 0x000fc80000000f00 */
[----:B------:R-:W-:Y:S05]  /*59f0*/  RET.REL.NODEC R8 `(_ZN7cutlass13device_kernelIN5flash19enable_sm80_to_sm89INS1_16FlashAttnBwdSm80INS1_25CollectiveMainloopBwdSm80ILi1ELi1EN4cute5tupleIJNS5_1CILi64EEES8_NS7_ILi192EEEEEENS_10bfloat16_tEfNS_4arch4Sm80ELb0ELb0ELb0ELb0ELb1ELb0ELb0ELb0ELi2ELi2ELi2ELi2ELb1EEENS1_24CollectiveEpilogueBwdGQAISA_fSD_Li256ELb0ELb1EEENS1_19SingleTileSchedulerILb0ELb0ELb0ELi64EEEEEEEEEvNT_6ParamsE) ;  /* 0xffffa60008007950 */ /* 0x000fea0003c3ffff */
.L_x_45:
        /* <DEDUP_REMOVED lines=16> */
.L_x_1374:


//--------------------- .text._ZN7cutlass13device_kernelIN5flash19enable_sm80_to_sm89INS1_16FlashAttnBwdSm80INS1_25CollectiveMainloopBwdSm80ILi1ELi1EN4cute5tupleIJNS5_1CILi64EEES8_NS7_ILi192EEEEEENS_10bfloat16_tEfNS_4arch4Sm80ELb0ELb0ELb0ELb1ELb0ELb0ELb0ELb0ELi2ELi2ELi2ELi2ELb1EEENS1_21CollectiveEpilogueBwdISA_SB_SD_Li256ELb1ELb0ELi4EEENS1_19SingleTileSchedulerILb1ELb0ELb0ELi64EEEEEEEEEvNT_6ParamsE --------------------------
	.section	.text._ZN7cutlass13device_kernelIN5flash19enable_sm80_to_sm89INS1_16FlashAttnBwdSm80INS1_25CollectiveMainloopBwdSm80ILi1ELi1EN4cute5tupleIJNS5_1CILi64EEES8_NS7_ILi192EEEEEENS_10bfloat16_tEfNS_4arch4Sm80ELb0ELb0ELb0ELb1ELb0ELb0ELb0ELb0ELi2ELi2ELi2ELi2ELb1EEENS1_21CollectiveEpilogueBwdISA_SB_SD_Li256ELb1ELb0ELi4EEENS1_19SingleTileSchedulerILb1ELb0ELb0ELi64EEEEEEEEEvNT_6ParamsE,"ax",@progbits
	.sectioninfo	@"SHI_REGISTERS=255"
	.align	128
.text._ZN7cutlass13device_kernelIN5flash19enable_sm80_to_sm89INS1_16FlashAttnBwdSm80INS1_25CollectiveMainloopBwdSm80ILi1ELi1EN4cute5tupleIJNS5_1CILi64EEES8_NS7_ILi192EEEEEENS_10bfloat16_tEfNS_4arch4Sm80ELb0ELb0ELb0ELb1ELb0ELb0ELb0ELb0ELi2ELi2ELi2ELi2ELb1EEENS1_21CollectiveEpilogueBwdISA_SB_SD_Li256ELb1ELb0ELi4EEENS1_19SingleTileSchedulerILb1ELb0ELb0ELi64EEEEEEEEEvNT_6ParamsE:
        .type           _ZN7cutlass13device_kernelIN5flash19enable_sm80_to_sm89INS1_16FlashAttnBwdSm80INS1_25CollectiveMainloopBwdSm80ILi1ELi1EN4cute5tupleIJNS5_1CILi64EEES8_NS7_ILi192EEEEEENS_10bfloat16_tEfNS_4arch4Sm80ELb0ELb0ELb0ELb1ELb0ELb0ELb0ELb0ELi2ELi2ELi2ELi2ELb1EEENS1_21CollectiveEpilogueBwdISA_SB_SD_Li256ELb1ELb0ELi4EEENS1_19SingleTileSchedulerILb1ELb0ELb0ELi64EEEEEEEEEvNT_6ParamsE,@function
        .size           _ZN7cutlass13device_kernelIN5flash19enable_sm80_to_sm89INS1_16FlashAttnBwdSm80INS1_25CollectiveMainloopBwdSm80ILi1ELi1EN4cute5tupleIJNS5_1CILi64EEES8_NS7_ILi192EEEEEENS_10bfloat16_tEfNS_4arch4Sm80ELb0ELb0ELb0ELb1ELb0ELb0ELb0ELb0ELi2ELi2ELi2ELi2ELb1EEENS1_21CollectiveEpilogueBwdISA_SB_SD_Li256ELb1ELb0ELi4EEENS1_19SingleTileSchedulerILb1ELb0ELb0ELi64EEEEEEEEEvNT_6ParamsE,(.L_x_1376 - _ZN7cutlass13device_kernelIN5flash19enable_sm80_to_sm89INS1_16FlashAttnBwdSm80INS1_25CollectiveMainloopBwdSm80ILi1ELi1EN4cute5tupleIJNS5_1CILi64EEES8_NS7_ILi192EEEEEENS_10bfloat16_tEfNS_4arch4Sm80ELb0ELb0ELb0ELb1ELb0ELb0ELb0ELb0ELi2ELi2ELi2ELi2ELb1EEENS1_21CollectiveEpilogueBwdISA_SB_SD_Li256ELb1ELb0ELi4EEENS1_19SingleTileSchedulerILb1ELb0ELb0ELi64EEEEEEEEEvNT_6ParamsE)
        .other          _ZN7cutlass13device_kernelIN5flash19enable_sm80_to_sm89INS1_16FlashAttnBwdSm80INS1_25CollectiveMainloopBwdSm80ILi1ELi1EN4cute5tupleIJNS5_1CILi64EEES8_NS7_ILi192EEEEEENS_10bfloat16_tEfNS_4arch4Sm80ELb0ELb0ELb0ELb1ELb0ELb0ELb0ELb0ELi2ELi2ELi2ELi2ELb1EEENS1_21CollectiveEpilogueBwdISA_SB_SD_Li256ELb1ELb0ELi4EEENS1_19SingleTileSchedulerILb1ELb0ELb0ELi64EEEEEEEEEvNT_6ParamsE,@"STO_CUDA_ENTRY STV_DEFAULT"
_ZN7cutlass13device_kernelIN5flash19enable_sm80_to_sm89INS1_16FlashAttnBwdSm80INS1_25CollectiveMainloopBwdSm80ILi1ELi1EN4cute5tupleIJNS5_1CILi64EEES8_NS7_ILi192EEEEEENS_10bfloat16_tEfNS_4arch4Sm80ELb0ELb0ELb0ELb1ELb0ELb0ELb0ELb0ELi2ELi2ELi2ELi2ELb1EEENS1_21CollectiveEpilogueBwdISA_SB_SD_Li256ELb1ELb0ELi4EEENS1_19SingleTileSchedulerILb1ELb0ELb0ELi64EEEEEEEEEvNT_6ParamsE:
[----:B------:R-:W-:Y:S02]  /*0000*/  MOV R1, c[0x0][0x28] ;  /* 0x00000a0000017a02 */ /* 0x000fe40000000f00 */
[----:B------:R-:W1:Y:S01]  /*0010*/  S2R R252, SR_TID.X ;  /* 0x0000000000fc7919 */ /* 0x000e620000002100 */
[----:B------:R-:W-:Y:S01]  /*0020*/  MOV R12, 0x4 ;  /* 0x00000004000c7802 */ /* 0x000fe20000000f00 */
[----:B------:R-:W-:Y:S02]  /*0030*/  ULDC.64 UR10, c[0x0][0x118] ;  /* 0x00004600000a7ab9 */ /* 0x000fe40000000a00 */
[----:B------:R-:W2:Y:S04]  /*0040*/  S2R R5, SR_CTAID.Z ;  /* 0x0000000000057919 */ /* 0x000ea80000002700 */
[----:B------:R-:W3:Y:S04]  /*0050*/  S2R R28, SR_CTAID.X ;  /* 0x00000000001c7919 */ /* 0x000ee80000002500 */
[----:B------:R-:W4:Y:S01]  /*0060*/  S2R R34, SR_CTAID.Y ;  /* 0x0000000000227919 */ /* 0x000f220000002600 */
[----:B-1----:R-:W-:Y:S01]  /*0070*/  SHF.R.U32.HI R0, RZ, 0x5, R252 ;  /* 0x00000005ff007819 */ /* 0x002fe200000116fc */
[----:B--2---:R-:W-:-:S05]  /*0080*/  IMAD.WIDE R2, R5, R12, c[0x0][0x3c0] ;  /* 0x0000f00005027625 */ /* 0x004fca00078e020c */
[----:B------:R-:W1:Y:S02]  /*0090*/  SHFL.IDX PT, R0, R0, RZ, 0x1f ;  /* 0x00001fff00007589 */ /* 0x000e6400000e0000 */
[----:B-1----:R-:W-:-:S13]  /*00a0*/  ISETP.NE.AND P0, PT, R0, RZ, PT ;  /* 0x000000ff0000720c */ /* 0x002fda0003f05270 */
[----:B------:R-:W-:Y:S05]  /*00b0*/  @!P0 BRA `(.L_x_46) ;  /* 0x0000012000008947 */ /* 0x000fea0003800000 */
[----:B---34-:R-:W-:-:S04]  /*00c0*/  ISETP.NE.U32.AND P0, PT, RZ, c[0x0][0x3c0], PT ;  /* 0x0000f000ff007a0c */ /* 0x018fc80003f05070 */
[----:B------:R-:W-:-:S13]  /*00d0*/  ISETP.NE.AND.EX P0, PT, RZ, c[0x0][0x3c4], PT, P0 ;  /* 0x0000f100ff007a0c */ /* 0x000fda0003f05300 */
[----:B------:R-:W-:Y:S05]  /*00e0*/  @!P0 BRA `(.L_x_47) ;  /* 0x0000002000008947 */ /* 0x000fea0003800000 */
[----:B------:R1:W5:Y:S01]  /*00f0*/  LDG.E R0, [R2.64] ;  /* 0x0000000a02007981 */ /* 0x000362000c1e1900 */
[----:B------:R-:W-:Y:S05]  /*0100*/  BRA `(.L_x_48) ;  /* 0x0000009000007947 */ /* 0x000fea0003800000 */
.L_x_47:
[----:B------:R-:W-:-:S04]  /*0110*/  ISETP.NE.U32.AND P0, PT, RZ, c[0x0][0x3b8], PT ;  /* 0x0000ee00ff007a0c */ /* 0x000fc80003f05070 */
[----:B------:R-:W-:-:S13]  /*0120*/  ISETP.NE.AND.EX P0, PT, RZ, c[0x0][0x3bc], PT, P0 ;  /* 0x0000ef00ff007a0c */ /* 0x000fda0003f05300 */
[----:B------:R-:W-:Y:S05]  /*0130*/  @!P0 BRA `(.L_x_49) ;  /* 0x0000005000008947 */ /* 0x000fea0003800000 */
[----:B------:R-:W-:-:S05]  /*0140*/  IMAD.WIDE R2, R5, R12, c[0x0][0x3b8] ;  /* 0x0000ee0005027625 */ /* 0x000fca00078e020c */
[----:B------:R-:W2:Y:S04]  /*0150*/  LDG.E R4, [R2.64] ;  /* 0x0000000a02047981 */ /* 0x000ea8000c1e1900 */
[----:B------:R-:W2:Y:S02]  /*0160*/  LDG.E R0, [R2.64+0x4] ;  /* 0x0000040a02007981 */ /* 0x000ea4000c1e1900 */
[----:B--2---:R-:W-:Y:S01]  /*0170*/  IADD3 R0, -R4, R0, RZ ;  /* 0x0000000004007210 */ /* 0x004fe20007ffe1ff */
[----:B------:R-:W-:Y:S05]  /*0180*/  BRA `(.L_x_48) ;  /* 0x0000001000007947 */ /* 0x000fea0003800000 */
.L_x_49:
[----:B------:R-:W-:Y:S02]  /*0190*/  MOV R0, c[0x0][0x3a4] ;  /* 0x0000e90000007a02 */ /* 0x000fe40000000f00 */
.L_x_48:
[----:B-1----:R-:W-:-:S05]  /*01a0*/  IMAD.SHL.U32 R2, R28, 0x40, RZ ;  /* 0x000000401c027824 */ /* 0x002fca00078e00ff */
[----:B-----5:R-:W-:-:S04]  /*01b0*/  ISETP.GE.AND P0, PT, R2, R0, PT ;  /* 0x000000000200720c */ /* 0x020fc80003f06270 */
[----:B------:R-:W-:Y:S01]  /*01c0*/  SEL R251, R5, 0xffffffff, !P0 ;  /* 0xffffffff05fb7807 */ /* 0x000fe20004000000 */
[----:B------:R-:W-:Y:S05]  /*01d0*/  BRA `(.L_x_50) ;  /* 0x0000011000007947 */ /* 0x000fea0003800000 */
.L_x_46:
[----:B---34-:R-:W-:-:S04]  /*01e0*/  ISETP.NE.U32.AND P0, PT, RZ, c[0x0][0x3c0], PT ;  /* 0x0000f000ff007a0c */ /* 0x018fc80003f05070 */
[----:B------:R-:W-:-:S13]  /*01f0*/  ISETP.NE.AND.EX P0, PT, RZ, c[0x0][0x3c4], PT, P0 ;  /* 0x0000f100ff007a0c */ /* 0x000fda0003f05300 */
[----:B------:R-:W-:Y:S05]  /*0200*/  @!P0 BRA `(.L_x_51) ;  /* 0x0000002000008947 */ /* 0x000fea0003800000 */
[----:B------:R1:W5:Y:S01]  /*0210*/  LDG.E R0, [R2.64] ;  /* 0x0000000a02007981 */ /* 0x000362000c1e1900 */
[----:B------:R-:W-:Y:S05]  /*0220*/  BRA `(.L_x_52) ;  /* 0x0000009000007947 */ /* 0x000fea0003800000 */
.L_x_51:
        /* <DEDUP_REMOVED lines=8> */
.L_x_53:
[----:B------:R-:W-:Y:S02]  /*02b0*/  MOV R0, c[0x0][0x3a4] ;  /* 0x0000e90000007a02 */ /* 0x000fe40000000f00 */
.L_x_52:
[----:B-1----:R-:W-:-:S05]  /*02c0*/  IMAD.SHL.U32 R2, R28, 0x40, RZ ;  /* 0x000000401c027824 */ /* 0x002fca00078e00ff */
[----:B-----5:R-:W-:-:S04]  /*02d0*/  ISETP.GE.AND P0, PT, R2, R0, PT ;  /* 0x000000000200720c */ /* 0x020fc80003f06270 */
[----:B------:R-:W-:-:S04]  /*02e0*/  SEL R251, R5, 0xffffffff, !P0 ;  /* 0xffffffff05fb7807 */ /* 0x000fc80004000000 */
.L_x_50:
[----:B------:R-:W-:-:S13]  /*02f0*/  ISETP.GE.AND P0, PT, R251, RZ, PT ;  /* 0x000000fffb00720c */ /* 0x000fda0003f06270 */
[----:B------:R-:W-:Y:S05]  /*0300*/  @!P0 EXIT ;  /* 0x000000000000894d */ /* 0x000fea0003800000 */
[----:B------:R-:W-:Y:S01]  /*0310*/  ISETP.NE.U32.AND P0, PT, RZ, c[0x0][0x2d8], PT ;  /* 0x0000b600ff007a0c */ /* 0x000fe20003f05070 */
[----:B------:R-:W-:Y:S01]  /*0320*/  IMAD.WIDE R6, R251, R12, c[0x0][0x2c8] ;  /* 0x0000b200fb067625 */ /* 0x000fe200078e020c */
[----:B------:R-:W-:Y:S02]  /*0330*/  ISETP.NE.U32.AND P2, PT, RZ, c[0x0][0x2c8], PT ;  /* 0x0000b200ff007a0c */ /* 0x000fe40003f45070 */
[----:B------:R-:W-:Y:S02]  /*0340*/  ISETP.NE.AND.EX P0, PT, RZ, c[0x0][0x2dc], PT, P0 ;  /* 0x0000b700ff007a0c */ /* 0x000fe40003f05300 */
[----:B------:R-:W-:Y:S02]  /*0350*/  ISETP.NE.AND.EX P2, PT, RZ, c[0x0][0x2cc], PT, P2 ;  /* 0x0000b300ff007a0c */ /* 0x000fe40003f45320 */
[----:B------:R-:W-:-:S09]  /*0360*/  ISETP.NE.U32.AND P3, PT, RZ, c[0x0][0x2d0], PT ;  /* 0x0000b400ff007a0c */ /* 0x000fd20003f65070 */
[----:B------:R-:W-:Y:S02]  /*0370*/  @P0 IMAD.WIDE R2, R251, R12, c[0x0][0x2d8] ;  /* 0x0000b600fb020625 */ /* 0x000fe400078e020c */
[----:B------:R-:W2:Y:S01]  /*0380*/  @P2 LDG.E R0, [R6.64] ;  /* 0x0000000a06002981 */ /* 0x000ea2000c1e1900 */
[----:B------:R-:W-:-:S03]  /*0390*/  ISETP.NE.AND.EX P3, PT, RZ, c[0x0][0x2d4], PT, P3 ;  /* 0x0000b500ff007a0c */ /* 0x000fc60003f65330 */
[----:B------:R-:W3:Y:S01]  /*03a0*/  @P0 LDG.E R2, [R2.64] ;  /* 0x0000000a02020981 */ /* 0x000ee2000c1e1900 */
[----:B------:R-:W-:Y:S01]  /*03b0*/  CS2R R8, SRZ ;  /* 0x0000000000087805 */ /* 0x000fe2000001ff00 */
[----:B------:R-:W-:Y:S02]  /*03c0*/  IMAD.MOV.U32 R10, RZ, RZ, RZ ;  /* 0x000000ffff0a7224 */ /* 0x000fe400078e00ff */
[----:B------:R-:W-:-:S03]  /*03d0*/  IMAD.WIDE R4, R251, R12, c[0x0][0x2d0] ;  /* 0x0000b400fb047625 */ /* 0x000fc600078e020c */
[----:B------:R1:W5:Y:S04]  /*03e0*/  @P2 LDG.E R9, [R6.64] ;  /* 0x0000000a06092981 */ /* 0x000368000c1e1900 */
[----:B------:R1:W5:Y:S01]  /*03f0*/  @P3 LDG.E R10, [R4.64] ;  /* 0x0000000a040a3981 */ /* 0x000362000c1e1900 */
[----:B------:R-:W-:Y:S01]  /*0400*/  ULDC UR8, c[0x0][0x168] ;  /* 0x00005a0000087ab9 */ /* 0x000fe20000000800 */
[----:B------:R-:W-:Y:S02]  /*0410*/  IMAD.MOV.U32 R11, RZ, RZ, c[0x0][0x198] ;  /* 0x00006600ff0b7624 */ /* 0x000fe400078e00ff */
[----:B--2---:R-:W-:Y:S01]  /*0420*/  @P2 IMAD R0, R251, 0x40, R0 ;  /* 0x00000040fb002824 */ /* 0x004fe200078e0200 */
[----:B---3--:R2:W3:Y:S04]  /*0430*/  @P0 R2UR UR8, R2 ;  /* 0x00000000020803c2 */ /* 0x0084e800000e0000 */
[----:B--2---:R-:W-:-:S04]  /*0440*/  @P2 SHF.R.S32.HI R2, RZ, 0x1f, R0 ;  /* 0x0000001fff022819 */ /* 0x004fc80000011400 */
[----:B------:R-:W-:-:S04]  /*0450*/  @P2 LEA.HI R0, R2, R0, RZ, 0x6 ;  /* 0x0000000002002211 */ /* 0x000fc800078f30ff */
[----:B------:R-:W-:Y:S01]  /*0460*/  @P2 LOP3.LUT R8, R0, 0xffffffc0, RZ, 0xc0, !PT ;  /* 0xffffffc000082812 */ /* 0x000fe200078ec0ff */
[----:B---3--:R-:W-:Y:S05]  /*0470*/  @P0 BRA `(.L_x_54) ;  /* 0x0000006000000947 */ /* 0x008fea0003800000 */
[----:B-1----:R-:W-:Y:S05]  /*0480*/  @!P2 BRA `(.L_x_54) ;  /* 0x000000500000a947 */ /* 0x002fea0003800000 */
[----:B------:R-:W2:Y:S04]  /*0490*/  LDG.E R2, [R6.64] ;  /* 0x0000000a06027981 */ /* 0x000ea8000c1e1900 */
[----:B------:R-:W3:Y:S01]  /*04a0*/  LDG.E R0, [R6.64+0x4] ;  /* 0x0000040a06007981 */ /* 0x000ee2000c1e1900 */
[----:B--2---:R-:W1:Y:S08]  /*04b0*/  R2UR UR8, R2 ;  /* 0x00000000020873c2 */ /* 0x004e7000000e0000 */
[----:B---3--:R-:W1:Y:S02]  /*04c0*/  R2UR UR4, R0 ;  /* 0x00000000000473c2 */ /* 0x008e6400000e0000 */
[----:B-1----:R-:W-:-:S06]  /*04d0*/  UIADD3 UR8, -UR8, UR4, URZ ;  /* 0x0000000408087290 */ /* 0x002fcc000fffe13f */
.L_x_54:
[----:B-1----:R-:W-:-:S04]  /*04e0*/  ISETP.NE.U32.AND P0, PT, RZ, c[0x0][0x2e0], PT ;  /* 0x0000b800ff007a0c */ /* 0x002fc80003f05070 */
[----:B------:R-:W-:-:S13]  /*04f0*/  ISETP.NE.AND.EX P0, PT, RZ, c[0x0][0x2e4], PT, P0 ;  /* 0x0000b900ff007a0c */ /* 0x000fda0003f05300 */
[----:B------:R-:W-:Y:S05]  /*0500*/  @!P0 BRA `(.L_x_55) ;  /* 0x0000003000008947 */ /* 0x000fea0003800000 */
[----:B------:R-:W-:-:S05]  /*0510*/  IMAD.WIDE R2, R251, R12, c[0x0][0x2e0] ;  /* 0x0000b800fb027625 */ /* 0x000fca00078e020c */
[----:B------:R1:W5:Y:S01]  /*0520*/  LDG.E R11, [R2.64] ;  /* 0x0000000a020b7981 */ /* 0x000362000c1e1900 */
[----:B------:R-:W-:Y:S05]  /*0530*/  BRA `(.L_x_56) ;  /* 0x0000004000007947 */ /* 0x000fea0003800000 */
.L_x_55:
[----:B------:R-:W-:Y:S05]  /*0540*/  @!P3 BRA `(.L_x_56) ;  /* 0x000000300000b947 */ /* 0x000fea0003800000 */
[----:B------:R-:W2:Y:S04]  /*0550*/  LDG.E R0, [R4.64] ;  /* 0x0000000a04007981 */ /* 0x000ea8000c1e1900 */
[----:B------:R-:W2:Y:S02]  /*0560*/  LDG.E R2, [R4.64+0x4] ;  /* 0x0000040a04027981 */ /* 0x000ea4000c1e1900 */
[----:B--2---:R-:W-:Y:S02]  /*0570*/  IADD3 R11, -R0, R2, RZ ;  /* 0x00000002000b7210 */ /* 0x004fe40007ffe1ff */
.L_x_56:
[----:B------:R-:W-:Y:S01]  /*0580*/  UISETP.GE.AND UP0, UPT, UR8, 0x1, UPT ;  /* 0x000000010800788c */ /* 0x000fe2000bf06270 */
[----:B------:R-:W-:Y:S01]  /*0590*/  PLOP3.LUT P0, PT, PT, PT, PT, 0x80, 0x0 ;  /* 0x000000000000781c */ /* 0x000fe20003f0f070 */
[----:B------:R-:W-:Y:S01]  /*05a0*/  CS2R R126, SRZ ;  /* 0x00000000007e7805 */ /* 0x000fe2000001ff00 */
[----:B------:R-:W-:Y:S01]  /*05b0*/  CS2R R124, SRZ ;  /* 0x00000000007c7805 */ /* 0x000fe2000001ff00 */
[----:B------:R-:W-:Y:S01]  /*05c0*/  CS2R R130, SRZ ;  /* 0x0000000000827805 */ /* 0x000fe2000001ff00 */
[----:B------:R-:W-:Y:S01]  /*05d0*/  CS2R R128, SRZ ;  /* 0x0000000000807805 */ /* 0x000fe2000001ff00 */
[----:B------:R-:W-:Y:S01]  /*05e0*/  PLOP3.LUT P1, PT, PT, PT, UP0, 0x80, 0x0 ;  /* 0x000000000000781c */ /* 0x000fe20003f2f008 */
[----:B------:R-:W-:Y:S01]  /*05f0*/  CS2R R12, SRZ ;  /* 0x00000000000c7805 */ /* 0x000fe2000001ff00 */
[----:B------:R-:W-:Y:S01]  /*0600*/  IMAD.MOV.U32 R122, RZ, RZ, RZ ;  /* 0x000000ffff7a7224 */ /* 0x000fe200078e00ff */
[----:B------:R-:W-:Y:S01]  /*0610*/  CS2R R120, SRZ ;  /* 0x0000000000787805 */ /* 0x000fe2000001ff00 */
[----:B------:R-:W-:Y:S01]  /*0620*/  CS2R R118, SRZ ;  /* 0x0000000000767805 */ /* 0x000fe2000001ff00 */
[----:B------:R-:W-:Y:S01]  /*0630*/  CS2R R116, SRZ ;  /* 0x0000000000747805 */ /* 0x000fe2000001ff00 */
[----:B------:R-:W-:Y:S01]  /*0640*/  CS2R R110, SRZ ;  /* 0x00000000006e7805 */ /* 0x000fe2000001ff00 */
[----:B------:R-:W-:Y:S01]  /*0650*/  CS2R R108, SRZ ;  /* 0x00000000006c7805 */ /* 0x000fe2000001ff00 */
[----:B------:R-:W-:Y:S01]  /*0660*/  IMAD.MOV.U32 R114, RZ, RZ, RZ ;  /* 0x000000ffff727224 */ /* 0x000fe200078e00ff */
[----:B------:R-:W-:Y:S01]  /*0670*/  CS2R R14, SRZ ;  /* 0x00000000000e7805 */ /* 0x000fe2000001ff00 */
[----:B------:R-:W-:Y:S01]  /*0680*/  MOV R112, RZ ;  /* 0x000000ff00707202 */ /* 0x000fe20000000f00 */
        /* <DEDUP_REMOVED lines=16> */
[----:B------:R-:W-:Y:S01]  /*0790*/  MOV R26, RZ ;  /* 0x000000ff001a7202 */ /* 0x000fe20000000f00 */
[----:B------:R-:W-:Y:S01]  /*07a0*/  IMAD.MOV.U32 R84, RZ, RZ, RZ ;  /* 0x000000ffff547224 */ /* 0x000fe200078e00ff */
        /* <DEDUP_REMOVED lines=24> */
[----:B------:R-:W-:Y:S05]  /*0930*/  @!P1 BRA `(.L_x_57) ;  /* 0x0000470000009947 */ /* 0x000fea0003800000 */
[----:B------:R-:W-:Y:S01]  /*0940*/  IMAD.MOV.U32 R0, RZ, RZ, c[0x0][0x248] ;  /* 0x00009200ff007624 */ /* 0x000fe200078e00ff */
[--C-:B------:R-:W-:Y:S01]  /*0950*/  SHF.R.S32.HI R33, RZ, 0x1f, R252.reuse ;  /* 0x0000001fff217819 */ /* 0x100fe200000114fc */
[----:B-1----:R-:W-:Y:S01]  /*0960*/  IMAD.SHL.U32 R3, R252, 0x4, RZ ;  /* 0x00000004fc037824 */ /* 0x002fe200078e00ff */
[----:B------:R-:W-:Y:S01]  /*0970*/  SHF.R.S32.HI R5, RZ, 0x1f, R252 ;  /* 0x0000001fff057819 */ /* 0x000fe200000114fc */
[----:B------:R-:W-:Y:S01]  /*0980*/  IMAD R2, R8, 0xc0, RZ ;  /* 0x000000c008027824 */ /* 0x000fe200078e02ff */
[----:B------:R-:W-:Y:S01]  /*0990*/  ISETP.NE.AND P1, PT, R0, 0x1, PT ;  /* 0x000000010000780c */ /* 0x000fe20003f25270 */
[----:B-----5:R-:W-:Y:S01]  /*09a0*/  IMAD R29, R28, -0x40, R11 ;  /* 0xffffffc01c1d7824 */ /* 0x020fe200078e020b */
[----:B------:R-:W-:Y:S01]  /*09b0*/  SHF.R.S32.HI R0, RZ, 0x1f, R8 ;  /* 0x0000001fff007819 */ /* 0x000fe20000011408 */
[----:B------:R-:W-:Y:S01]  /*09c0*/  IMAD.MOV.U32 R25, RZ, RZ, c[0x0][0x1ac] ;  /* 0x00006b00ff197624 */ /* 0x000fe200078e00ff */
[----:B------:R-:W-:Y:S01]  /*09d0*/  IADD3 R14, P0, R3, R8, RZ ;  /* 0x00000008030e7210 */ /* 0x000fe20007f1e0ff */
[----:B------:R-:W-:Y:S01]  /*09e0*/  ULDC.64 UR4, c[0x0][0x178] ;  /* 0x00005e0000047ab9 */ /* 0x000fe20000000a00 */
[----:B------:R-:W-:Y:S01]  /*09f0*/  LEA.HI R31, R33, R252, RZ, 0x3 ;  /* 0x000000fc211f7211 */ /* 0x000fe200078f18ff */
[----:B------:R-:W-:Y:S01]  /*0a00*/  USHF.L.U32 UR7, UR4, 0x6, URZ ;  /* 0x0000000604077899 */ /* 0x000fe2000800063f */
[----:B------:R-:W-:Y:S01]  /*0a10*/  LEA.HI.X.SX32 R15, R3, R0, 0x1, P0 ;  /* 0x00000000030f7211 */ /* 0x000fe200000f0eff */
[----:B------:R-:W-:Y:S01]  /*0a20*/  IMAD.MOV.U32 R0, RZ, RZ, R34 ;  /* 0x000000ffff007224 */ /* 0x000fe200078e0022 */
[----:B------:R-:W-:Y:S01]  /*0a30*/  LOP3.LUT R3, R31, 0xfffffff8, RZ, 0xc0, !PT ;  /* 0xfffffff81f037812 */ /* 0x000fe200078ec0ff */
[----:B------:R-:W-:Y:S01]  /*0a40*/  UMOV UR9, 0x6 ;  /* 0x0000000600097882 */ /* 0x000fe20000000000 */
[-C--:B------:R-:W-:Y:S01]  /*0a50*/  LEA.HI R32, R33, R252.reuse, RZ, 0x4 ;  /* 0x000000fc21207211 */ /* 0x080fe200078f20ff */
[----:B------:R-:W-:Y:S01]  /*0a60*/  @P1 IMAD.HI.U32 R4, R34, c[0x0][0x24c], RZ ;  /* 0x0000930022041a27 */ /* 0x000fe200078e00ff */
[----:B------:R-:W-:Y:S01]  /*0a70*/  IADD3 R26, P0, R2, R252, RZ ;  /* 0x000000fc021a7210 */ /* 0x000fe20007f1e0ff */
[----:B------:R-:W-:Y:S01]  /*0a80*/  USHF.L.U64.HI UR6, UR4, UR9, UR5 ;  /* 0x0000000904067299 */ /* 0x000fe20008010205 */
[----:B------:R-:W-:Y:S01]  /*0a90*/  SHF.R.S32.HI R7, RZ, 0x4, R32 ;  /* 0x00000004ff077819 */ /* 0x000fe20000011420 */
[----:B------:R-:W-:Y:S01]  /*0aa0*/  IMAD.IADD R22, R252, 0x1, -R3 ;  /* 0x00000001fc167824 */ /* 0x000fe200078e0a03 */
[----:B------:R-:W-:Y:S01]  /*0ab0*/  @P1 SHF.R.U32.HI R0, RZ, c[0x0][0x250], R4 ;  /* 0x00009400ff001a19 */ /* 0x000fe20000011604 */
[----:B------:R-:W-:Y:S01]  /*0ac0*/  ULDC.64 UR4, c[0x0][0x208] ;  /* 0x0000820000047ab9 */ /* 0x000fe20000000a00 */
[----:B------:R-:W-:Y:S01]  /*0ad0*/  LEA.HI R6, R32, R7, RZ, 0x1 ;  /* 0x0000000720067211 */ /* 0x000fe200078f08ff */
[----:B------:R-:W-:Y:S01]  /*0ae0*/  IMAD.SHL.U32 R18, R22, 0x8, RZ ;  /* 0x0000000816127824 */ /* 0x000fe200078e00ff */
[----:B------:R-:W-:Y:S01]  /*0af0*/  SHF.R.S32.HI R3, RZ, 0x1f, R0 ;  /* 0x0000001fff037819 */ /* 0x000fe20000011400 */
[----:B------:R-:W-:Y:S01]  /*0b00*/  USHF.L.U32 UR14, UR4, 0x6, URZ ;  /* 0x00000006040e7899 */ /* 0x000fe2000800063f */
[----:B------:R-:W-:Y:S01]  /*0b10*/  LEA.HI.X.SX32 R27, R2, R5, 0x1, P0 ;  /* 0x00000005021b7211 */ /* 0x000fe200000f0eff */
[----:B------:R-:W-:Y:S01]  /*0b20*/  USHF.L.U64.HI UR9, UR4, UR9, UR5 ;  /* 0x0000000904097299 */ /* 0x000fe20008010205 */
[----:B------:R-:W-:Y:S01]  /*0b30*/  SHF.R.S32.HI R19, RZ, 0x1f, R18 ;  /* 0x0000001fff137819 */ /* 0x000fe20000011412 */
[C---:B------:R-:W-:Y:S01]  /*0b40*/  IMAD R2, R3.reuse, c[0x0][0x1e0], RZ ;  /* 0x0000780003027a24 */ /* 0x040fe200078e02ff */
[----:B------:R-:W-:Y:S01]  /*0b50*/  LOP3.LUT R6, R6, 0xfffffffe, RZ, 0xc0, !PT ;  /* 0xfffffffe06067812 */ /* 0x000fe200078ec0ff */
[----:B------:R-:W-:Y:S01]  /*0b60*/  IMAD R3, R3, c[0x0][0x1b0], RZ ;  /* 0x00006c0003037a24 */ /* 0x000fe200078e02ff */
[----:B------:R-:W-:Y:S01]  /*0b70*/  SHF.R.S32.HI R243, RZ, 0x3, R31 ;  /* 0x00000003fff37819 */ /* 0x000fe2000001141f */
[C---:B------:R-:W-:Y:S01]  /*0b80*/  IMAD R2, R0.reuse, c[0x0][0x1e4], R2 ;  /* 0x0000790000027a24 */ /* 0x040fe200078e0202 */
[----:B------:R-:W-:Y:S01]  /*0b90*/  SHF.R.S32.HI R35, RZ, 0x1f, R34 ;  /* 0x0000001fff237819 */ /* 0x000fe20000011422 */
[C---:B------:R-:W-:Y:S01]  /*0ba0*/  IMAD.WIDE.U32 R4, R0.reuse, c[0x0][0x1e0], R18 ;  /* 0x0000780000047a25 */ /* 0x040fe200078e0012 */
[----:B------:R-:W-:Y:S01]  /*0bb0*/  SHF.R.S32.HI R21, RZ, 0x1f, R251 ;  /* 0x0000001fff157819 */ /* 0x000fe200000114fb */
[----:B------:R-:W-:Y:S01]  /*0bc0*/  UIADD3 UR5, UR8, 0x3f, URZ ;  /* 0x0000003f08057890 */ /* 0x000fe2000fffe03f */
[----:B------:R-:W-:Y:S01]  /*0bd0*/  SHF.R.S32.HI R8, RZ, 0x1f, R243 ;  /* 0x0000001fff087819 */ /* 0x000fe200000114f3 */
[----:B------:R-:W-:Y:S01]  /*0be0*/  IMAD.IADD R24, R7, 0x1, -R6 ;  /* 0x0000000107187824 */ /* 0x000fe200078e0a06 */
[----:B------:R-:W-:Y:S01]  /*0bf0*/  IADD3 R20, P1, R243, R9, RZ ;  /* 0x00000009f3147210 */ /* 0x000fe20007f3e0ff */
[----:B------:R-:W-:Y:S01]  /*0c00*/  IMAD.IADD R5, R5, 0x1, R2 ;  /* 0x0000000105057824 */ /* 0x000fe200078e0202 */
[----:B------:R-:W-:Y:S01]  /*0c10*/  IADD3 R16, P0, R243, R10, RZ ;  /* 0x0000000af3107210 */ /* 0x000fe20007f1e0ff */
[C---:B------:R-:W-:Y:S01]  /*0c20*/  IMAD R6, R0.reuse, c[0x0][0x1b4], R3 ;  /* 0x00006d0000067a24 */ /* 0x040fe200078e0203 */
[-C--:B------:R-:W-:Y:S01]  /*0c30*/  LEA.HI.X.SX32 R23, R9, R8.reuse, 0x1, P1 ;  /* 0x0000000809177211 */ /* 0x080fe200008f0eff */
[----:B------:R-:W-:Y:S01]  /*0c40*/  IMAD.WIDE.U32 R2, R0, c[0x0][0x1b0], R18 ;  /* 0x00006c0000027a25 */ /* 0x000fe200078e0012 */
[----:B------:R-:W-:Y:S01]  /*0c50*/  SEL R0, R21, RZ, !P3 ;  /* 0x000000ff15007207 */ /* 0x000fe20005800000 */
[----:B------:R-:W-:Y:S01]  /*0c60*/  USHF.R.S32.HI UR4, URZ, 0x1f, UR5 ;  /* 0x0000001f3f047899 */ /* 0x000fe20008011405 */
[----:B------:R-:W-:Y:S01]  /*0c70*/  LEA.HI.X.SX32 R17, R10, R8, 0x1, P0 ;  /* 0x000000080a117211 */ /* 0x000fe200000f0eff */
[----:B------:R-:W-:Y:S01]  /*0c80*/  IMAD R12, R35, c[0x0][0x270], RZ ;  /* 0x00009c00230c7a24 */ /* 0x000fe200078e02ff */
[----:B------:R-:W-:Y:S01]  /*0c90*/  SEL R10, R251, RZ, !P3 ;  /* 0x000000fffb0a7207 */ /* 0x000fe20005800000 */
[----:B------:R-:W-:Y:S01]  /*0ca0*/  IMAD.IADD R3, R3, 0x1, R6 ;  /* 0x0000000103037824 */ /* 0x000fe200078e0206 */
[----:B------:R-:W-:Y:S01]  /*0cb0*/  SEL R21, R21, RZ, !P2 ;  /* 0x000000ff15157207 */ /* 0x000fe20005000000 */
[----:B------:R-:W-:Y:S01]  /*0cc0*/  IMAD R12, R34, c[0x0][0x274], R12 ;  /* 0x00009d00220c7a24 */ /* 0x000fe200078e020c */
[----:B------:R-:W-:Y:S01]  /*0cd0*/  LOP3.LUT R236, R236, 0xfffffffb, RZ, 0xc0, !PT ;  /* 0xfffffffbecec7812 */ /* 0x000fe200078ec0ff */
[----:B------:R-:W-:Y:S01]  /*0ce0*/  IMAD.WIDE.U32 R8, R34, c[0x0][0x270], R14 ;  /* 0x00009c0022087a25 */ /* 0x000fe200078e000e */
[----:B------:R-:W-:Y:S01]  /*0cf0*/  ULEA.HI UR4, UR4, UR5, URZ, 0x6 ;  /* 0x0000000504047291 */ /* 0x000fe2000f8f303f */
[----:B------:R-:W-:Y:S01]  /*0d00*/  CS2R R130, SRZ ;  /* 0x0000000000827805 */ /* 0x000fe2000001ff00 */
[----:B------:R-:W-:Y:S01]  /*0d10*/  CS2R R128, SRZ ;  /* 0x0000000000807805 */ /* 0x000fe2000001ff00 */
[C---:B------:R-:W-:Y:S01]  /*0d20*/  IMAD R6, R0.reuse, c[0x0][0x1e8], RZ ;  /* 0x00007a0000067a24 */ /* 0x040fe200078e02ff */
[----:B------:R-:W-:Y:S01]  /*0d30*/  CS2R R126, SRZ ;  /* 0x00000000007e7805 */ /* 0x000fe2000001ff00 */
[----:B------:R-:W-:Y:S01]  /*0d40*/  IMAD R0, R0, c[0x0][0x1b8], RZ ;  /* 0x00006e0000007a24 */ /* 0x000fe200078e02ff */
[----:B------:R-:W-:Y:S01]  /*0d50*/  CS2R R124, SRZ ;  /* 0x00000000007c7805 */ /* 0x000fe2000001ff00 */
[----:B------:R-:W-:Y:S01]  /*0d60*/  IMAD.IADD R13, R9, 0x1, R12 ;  /* 0x00000001090d7824 */ /* 0x000fe200078e020c */
[----:B------:R-:W-:Y:S01]  /*0d70*/  CS2R R122, SRZ ;  /* 0x00000000007a7805 */ /* 0x000fe2000001ff00 */
[C---:B------:R-:W-:Y:S01]  /*0d80*/  IMAD R9, R10.reuse, c[0x0][0x1ec], R6 ;  /* 0x00007b000a097a24 */ /* 0x040fe200078e0206 */
[----:B------:R-:W-:Y:S01]  /*0d90*/  CS2R R120, SRZ ;  /* 0x0000000000787805 */ /* 0x000fe2000001ff00 */
[C---:B------:R-:W-:Y:S01]  /*0da0*/  IMAD.WIDE.U32 R6, R10.reuse, c[0x0][0x1e8], R4 ;  /* 0x00007a000a067a25 */ /* 0x040fe200078e0004 */
[----:B------:R-:W-:Y:S01]  /*0db0*/  CS2R R118, SRZ ;  /* 0x0000000000767805 */ /* 0x000fe2000001ff00 */
[----:B------:R-:W-:Y:S01]  /*0dc0*/  CS2R R116, SRZ ;  /* 0x0000000000747805 */ /* 0x000fe2000001ff00 */
[----:B------:R-:W-:Y:S01]  /*0dd0*/  CS2R R114, SRZ ;  /* 0x0000000000727805 */ /* 0x000fe2000001ff00 */
[C---:B------:R-:W-:Y:S01]  /*0de0*/  IMAD R0, R10.reuse, c[0x0][0x1bc], R0 ;  /* 0x00006f000a007a24 */ /* 0x040fe200078e0200 */
[----:B------:R-:W-:Y:S01]  /*0df0*/  CS2R R112, SRZ ;  /* 0x0000000000707805 */ /* 0x000fe2000001ff00 */
[----:B------:R-:W-:Y:S01]  /*0e00*/  IMAD.WIDE.U32 R4, R10, c[0x0][0x1b8], R2 ;  /* 0x00006e000a047a25 */ /* 0x000fe200078e0002 */
[----:B------:R-:W-:Y:S01]  /*0e10*/  CS2R R110, SRZ ;  /* 0x00000000006e7805 */ /* 0x000fe2000001ff00 */
[----:B------:R-:W-:Y:S01]  /*0e20*/  CS2R R108, SRZ ;  /* 0x00000000006c7805 */ /* 0x000fe2000001ff00 */
[----:B------:R-:W-:Y:S01]  /*0e30*/  CS2R R106, SRZ ;  /* 0x00000000006a7805 */ /* 0x000fe2000001ff00 */
[----:B------:R-:W-:Y:S01]  /*0e40*/  IMAD.IADD R5, R5, 0x1, R0 ;  /* 0x0000000105057824 */ /* 0x000fe200078e0200 */
[----:B------:R-:W-:Y:S01]  /*0e50*/  LEA.HI R0, R33, R252, RZ, 0x6 ;  /* 0x000000fc21007211 */ /* 0x000fe200078f30ff */
[----:B------:R-:W-:Y:S01]  /*0e60*/  IMAD.WIDE R2, R28, 0x40, R16 ;  /* 0x000000401c027825 */ /* 0x000fe200078e0210 */
[----:B------:R-:W-:Y:S01]  /*0e70*/  IADD3 R28, R18, 0x80, RZ ;  /* 0x00000080121c7810 */ /* 0x000fe20007ffe0ff */
[----:B------:R-:W-:Y:S01]  /*0e80*/  CS2R R104, SRZ ;  /* 0x0000000000687805 */ /* 0x000fe2000001ff00 */
[----:B------:R-:W-:Y:S01]  /*0e90*/  SHF.R.S32.HI R17, RZ, 0x6, R0 ;  /* 0x00000006ff117819 */ /* 0x000fe20000011400 */
[----:B------:R-:W-:Y:S01]  /*0ea0*/  IMAD.MOV.U32 R12, RZ, RZ, R8 ;  /* 0x000000ffff0c7224 */ /* 0x000fe200078e0008 */
[----:B------:R-:W-:Y:S01]  /*0eb0*/  CS2R R102, SRZ ;  /* 0x0000000000667805 */ /* 0x000fe2000001ff00 */
[----:B------:R-:W-:Y:S01]  /*0ec0*/  IMAD R16, R35, c[0x0][0x288], RZ ;  /* 0x0000a20023107a24 */ /* 0x000fe200078e02ff */
[----:B------:R-:W-:Y:S01]  /*0ed0*/  CS2R R100, SRZ ;  /* 0x0000000000647805 */ /* 0x000fe2000001ff00 */
[----:B------:R-:W-:Y:S01]  /*0ee0*/  IMAD.SHL.U32 R0, R243, 0x40, RZ ;  /* 0x00000040f3007824 */ /* 0x000fe200078e00ff */
[----:B------:R-:W-:Y:S01]  /*0ef0*/  CS2R R98, SRZ ;  /* 0x0000000000627805 */ /* 0x000fe2000001ff00 */
[----:B------:R-:W-:Y:S01]  /*0f00*/  IMAD R8, R3, c[0x0][0x1d8], RZ ;  /* 0x0000760003087a24 */ /* 0x000fe200078e02ff */
[----:B------:R-:W-:Y:S01]  /*0f10*/  CS2R R96, SRZ ;  /* 0x0000000000607805 */ /* 0x000fe2000001ff00 */
[----:B------:R-:W-:Y:S01]  /*0f20*/  IMAD.IADD R7, R7, 0x1, R9 ;  /* 0x0000000107077824 */ /* 0x000fe200078e0209 */
[----:B------:R-:W-:Y:S01]  /*0f30*/  LOP3.LUT R0, R0, 0x1c0, RZ, 0xc0, !PT ;  /* 0x000001c000007812 */ /* 0x000fe200078ec0ff */
[C---:B------:R-:W-:Y:S01]  /*0f40*/  IMAD R16, R34.reuse, c[0x0][0x28c], R16 ;  /* 0x0000a30022107a24 */ /* 0x040fe200078e0210 */
        /* <DEDUP_REMOVED lines=8> */
[----:B------:R-:W-:Y:S01]  /*0fd0*/  CS2R R84, SRZ ;  /* 0x0000000000547805 */ /* 0x000fe2000001ff00 */
[C---:B------:R-:W-:Y:S01]  /*0fe0*/  IMAD.WIDE.U32 R8, R2.reuse, c[0x0][0x1d8], R6 ;  /* 0x0000760002087a25 */ /* 0x040fe200078e0006 */
[----:B------:R-:W-:Y:S01]  /*0ff0*/  CS2R R82, SRZ ;  /* 0x0000000000527805 */ /* 0x000fe2000001ff00 */
[----:B------:R-:W-:Y:S01]  /*1000*/  CS2R R80, SRZ ;  /* 0x0000000000507805 */ /* 0x000fe2000001ff00 */
[----:B------:R-:W-:Y:S01]  /*1010*/  CS2R R78, SRZ ;  /* 0x00000000004e7805 */ /* 0x000fe2000001ff00 */
[C---:B------:R-:W-:Y:S01]  /*1020*/  IMAD.WIDE.U32 R6, R2.reuse, c[0x0][0x1a8], R4 ;  /* 0x00006a0002067a25 */ /* 0x040fe200078e0004 */
[----:B------:R-:W-:Y:S01]  /*1030*/  CS2R R76, SRZ ;  /* 0x00000000004c7805 */ /* 0x000fe2000001ff00 */
[----:B------:R-:W-:Y:S01]  /*1040*/  CS2R R74, SRZ ;  /* 0x00000000004a7805 */ /* 0x000fe2000001ff00 */
[----:B------:R-:W-:Y:S01]  /*1050*/  CS2R R72, SRZ ;  /* 0x0000000000487805 */ /* 0x000fe2000001ff00 */
[----:B------:R-:W-:Y:S01]  /*1060*/  IMAD R15, R2, c[0x0][0x1ac], R3 ;  /* 0x00006b00020f7a24 */ /* 0x000fe200078e0203 */
[----:B------:R-:W-:Y:S01]  /*1070*/  SHF.R.U32.HI R3, RZ, 0x3, R0 ;  /* 0x00000003ff037819 */ /* 0x000fe20000011600 */
[----:B------:R-:W-:Y:S01]  /*1080*/  IMAD.IADD R5, R11, 0x1, R16 ;  /* 0x000000010b057824 */ /* 0x000fe200078e0210 */
[----:B------:R-:W-:Y:S01]  /*1090*/  LOP3.LUT R11, R0, 0x38, R18, 0xf8, !PT ;  /* 0x00000038000b7812 */ /* 0x000fe200078ef812 */
[----:B------:R-:W-:Y:S01]  /*10a0*/  IMAD.SHL.U32 R30, R17, 0x200, RZ ;  /* 0x00000200111e7824 */ /* 0x000fe200078e00ff */
[----:B------:R-:W-:Y:S01]  /*10b0*/  LEA R2, P0, R8, c[0x0][0x1c0], 0x1 ;  /* 0x0000700008027a11 */ /* 0x000fe200078008ff */
[----:B------:R-:W-:Y:S01]  /*10c0*/  IMAD.IADD R0, R9, 0x1, R14 ;  /* 0x0000000109007824 */ /* 0x000fe200078e020e */
[----:B------:R-:W-:Y:S01]  /*10d0*/  SEL R16, R251, RZ, !P2 ;  /* 0x000000fffb107207 */ /* 0x000fe20005000000 */
[----:B------:R-:W-:Y:S01]  /*10e0*/  IMAD.MOV.U32 R4, RZ, RZ, R10 ;  /* 0x000000ffff047224 */ /* 0x000fe200078e000a */
[----:B------:R-:W-:Y:S01]  /*10f0*/  LOP3.LUT R232, R30, R11, R3, 0xf6, !PT ;  /* 0x0000000b1ee87212 */ /* 0x000fe200078ef603 */
[----:B------:R-:W-:Y:S01]  /*1100*/  CS2R R70, SRZ ;  /* 0x0000000000467805 */ /* 0x000fe2000001ff00 */
[----:B------:R-:W-:Y:S01]  /*1110*/  LEA.HI.X R3, R8, c[0x0][0x1c4], R0, 0x1, P0 ;  /* 0x0000710008037a11 */ /* 0x000fe200000f0c00 */
[----:B------:R-:W-:Y:S01]  /*1120*/  IMAD.IADD R8, R7, 0x1, R15 ;  /* 0x0000000107087824 */ /* 0x000fe200078e020f */
[C---:B------:R-:W-:Y:S01]  /*1130*/  LEA R10, P0, R6.reuse, c[0x0][0x190], 0x1 ;  /* 0x00006400060a7a11 */ /* 0x040fe200078008ff */
[C---:B------:R-:W-:Y:S01]  /*1140*/  IMAD R7, R21.reuse, c[0x0][0x278], RZ ;  /* 0x00009e0015077a24 */ /* 0x040fe200078e02ff */
[----:B------:R-:W-:Y:S01]  /*1150*/  CS2R R68, SRZ ;  /* 0x0000000000447805 */ /* 0x000fe2000001ff00 */
[----:B------:R-:W-:Y:S01]  /*1160*/  IMAD R0, R21, c[0x0][0x290], RZ ;  /* 0x0000a40015007a24 */ /* 0x000fe200078e02ff */
[----:B------:R-:W-:Y:S01]  /*1170*/  LEA.HI.X R11, R6, c[0x0][0x194], R8, 0x1, P0 ;  /* 0x00006500060b7a11 */ /* 0x000fe200000f0c08 */
[----:B------:R-:W-:Y:S01]  /*1180*/  IMAD.WIDE.U32 R8, R16, c[0x0][0x278], R12 ;  /* 0x00009e0010087a25 */ /* 0x000fe200078e000c */
[----:B------:R-:W-:Y:S01]  /*1190*/  CS2R R66, SRZ ;  /* 0x0000000000427805 */ /* 0x000fe2000001ff00 */
[----:B------:R-:W-:Y:S01]  /*11a0*/  CS2R R64, SRZ ;  /* 0x0000000000407805 */ /* 0x000fe2000001ff00 */
[----:B------:R-:W-:Y:S01]  /*11b0*/  CS2R R62, SRZ ;  /* 0x00000000003e7805 */ /* 0x000fe2000001ff00 */
[----:B------:R-:W-:Y:S01]  /*11c0*/  IMAD.MOV.U32 R13, RZ, RZ, c[0x0][0x1a8] ;  /* 0x00006a00ff0d7624 */ /* 0x000fe200078e00ff */
[----:B------:R-:W-:Y:S01]  /*11d0*/  LEA R246, P3, R8, c[0x0][0x258], 0x2 ;  /* 0x0000960008f67a11 */ /* 0x000fe200078610ff */
[C---:B------:R-:W-:Y:S01]  /*11e0*/  IMAD R14, R16.reuse, c[0x0][0x27c], R7 ;  /* 0x00009f00100e7a24 */ /* 0x040fe200078e0207 */
[----:B------:R-:W-:Y:S01]  /*11f0*/  CS2R R60, SRZ ;  /* 0x00000000003c7805 */ /* 0x000fe2000001ff00 */
[C---:B------:R-:W-:Y:S01]  /*1200*/  IMAD R0, R16.reuse, c[0x0][0x294], R0 ;  /* 0x0000a50010007a24 */ /* 0x040fe200078e0200 */
[C---:B------:R-:W-:Y:S01]  /*1210*/  LEA R12, P0, R13.reuse, R10, 0x6 ;  /* 0x0000000a0d0c7211 */ /* 0x040fe200078030ff */
[----:B------:R-:W-:Y:S01]  /*1220*/  IMAD.WIDE.U32 R6, R16, c[0x0][0x290], R4 ;  /* 0x0000a40010067a25 */ /* 0x000fe200078e0004 */
[----:B------:R-:W-:Y:S01]  /*1230*/  CS2R R58, SRZ ;  /* 0x00000000003a7805 */ /* 0x000fe2000001ff00 */
[----:B------:R-:W-:Y:S01]  /*1240*/  CS2R R56, SRZ ;  /* 0x0000000000387805 */ /* 0x000fe2000001ff00 */
[----:B------:R-:W-:Y:S01]  /*1250*/  LEA.HI.X R13, R13, R11, R25, 0x6, P0 ;  /* 0x0000000b0d0d7211 */ /* 0x000fe200000f3419 */
[----:B------:R-:W-:Y:S01]  /*1260*/  IMAD.MOV.U32 R15, RZ, RZ, c[0x0][0x1d8] ;  /* 0x00007600ff0f7624 */ /* 0x000fe200078e00ff */
[----:B------:R-:W-:Y:S01]  /*1270*/  LEA R244, P2, R6, c[0x0][0x280], 0x2 ;  /* 0x0000a00006f47a11 */ /* 0x000fe200078410ff */
[----:B------:R-:W-:Y:S01]  /*1280*/  IMAD.IADD R0, R7, 0x1, R0 ;  /* 0x0000000107007824 */ /* 0x000fe200078e0200 */
[----:B------:R-:W-:Y:S01]  /*1290*/  IADD3 R25, R18, 0x40, RZ ;  /* 0x0000004012197810 */ /* 0x000fe20007ffe0ff */
[----:B------:R-:W-:Y:S01]  /*12a0*/  IMAD.MOV.U32 R5, RZ, RZ, c[0x0][0x1dc] ;  /* 0x00007700ff057624 */ /* 0x000fe200078e00ff */
[----:B------:R-:W-:Y:S01]  /*12b0*/  LEA R4, P1, R15, R2, 0x6 ;  /* 0x000000020f047211 */ /* 0x000fe200078230ff */
[----:B------:R-:W-:Y:S01]  /*12c0*/  IMAD.IADD R14, R9, 0x1, R14 ;  /* 0x00000001090e7824 */ /* 0x000fe200078e020e */
[----:B------:R-:W-:Y:S01]  /*12d0*/  LEA.HI.X R245, R6, c[0x0][0x284], R0, 0x2, P2 ;  /* 0x0000a10006f57a11 */ /* 0x000fe200010f1400 */
[----:B------:R-:W-:Y:S01]  /*12e0*/  IMAD.IADD R0, R29, 0x1, -R243 ;  /* 0x000000011d007824 */ /* 0x000fe200078e0af3 */
[----:B------:R-:W-:Y:S01]  /*12f0*/  LEA.HI.X R5, R15, R3, R5, 0x6, P1 ;  /* 0x000000030f057211 */ /* 0x000fe200008f3405 */
[----:B------:R-:W-:Y:S01]  /*1300*/  IMAD.SHL.U32 R232, R232, 0x2, RZ ;  /* 0x00000002e8e87824 */ /* 0x000fe200078e00ff */
[----:B------:R-:W-:Y:S01]  /*1310*/  ISETP.GE.AND P2, PT, R18, c[0x0][0x1cc], PT ;  /* 0x0000730012007a0c */ /* 0x000fe20003f46270 */
[----:B------:R-:W-:Y:S01]  /*1320*/  IMAD R7, R23, c[0x0][0x178], RZ ;  /* 0x00005e0017077a24 */ /* 0x000fe200078e02ff */
[----:B------:R-:W-:Y:S01]  /*1330*/  ISETP.GE.AND P1, PT, R25, c[0x0][0x1cc], PT ;  /* 0x0000730019007a0c */ /* 0x000fe20003f26270 */
[----:B------:R-:W-:Y:S01]  /*1340*/  IMAD R6, R23, c[0x0][0x208], RZ ;  /* 0x0000820017067a24 */ /* 0x000fe200078e02ff */
[----:B------:R-:W-:Y:S01]  /*1350*/  ISETP.GE.AND P0, PT, R28, c[0x0][0x1cc], PT ;  /* 0x000073001c007a0c */ /* 0x000fe20003f06270 */
[----:B------:R-:W-:Y:S01]  /*1360*/  IMAD.MOV.U32 R23, RZ, RZ, 0x20 ;  /* 0x00000020ff177424 */ /* 0x000fe200078e00ff */
[----:B------:R-:W-:Y:S01]  /*1370*/  ISETP.LT.OR P6, PT, R0, 0x1, P2 ;  /* 0x000000010000780c */ /* 0x000fe200017c1670 */
[----:B------:R-:W-:Y:S01]  /*1380*/  IMAD R15, R20, c[0x0][0x20c], R6 ;  /* 0x00008300140f7a24 */ /* 0x000fe200078e0206 */
[----:B------:R-:W-:Y:S01]  /*1390*/  ISETP.LT.OR P5, PT, R0, 0x1, P1 ;  /* 0x000000010000780c */ /* 0x000fe20000fa1670 */
[----:B------:R-:W-:Y:S01]  /*13a0*/  CS2R R54, SRZ ;  /* 0x0000000000367805 */ /* 0x000fe2000001ff00 */
[----:B------:R-:W-:Y:S01]  /*13b0*/  LEA.HI.X R247, R8, c[0x0][0x25c], R14, 0x2, P3 ;  /* 0x0000970008f77a11 */ /* 0x000fe200018f140e */
[----:B------:R-:W-:Y:S01]  /*13c0*/  IMAD R14, R20, c[0x0][0x17c], R7 ;  /* 0x00005f00140e7a24 */ /* 0x000fe200078e0207 */
[----:B------:R-:W-:Y:S01]  /*13d0*/  ISETP.LT.OR P4, PT, R0, 0x1, P0 ;  /* 0x000000010000780c */ /* 0x000fe20000781670 */
[--C-:B------:R-:W-:Y:S01]  /*13e0*/  IMAD.WIDE.U32 R6, R20, c[0x0][0x178], R18.reuse ;  /* 0x00005e0014067a25 */ /* 0x100fe200078e0012 */
[C---:B------:R-:W-:Y:S01]  /*13f0*/  ISETP.LT.OR P3, PT, R0.reuse, 0x21, P2 ;  /* 0x000000210000780c */ /* 0x040fe20001761670 */
[----:B------:R-:W-:Y:S01]  /*1400*/  CS2R R52, SRZ ;  /* 0x0000000000347805 */ /* 0x000fe2000001ff00 */
[----:B------:R-:W-:Y:S01]  /*1410*/  ISETP.LT.OR P1, PT, R0, 0x21, P1 ;  /* 0x000000210000780c */ /* 0x000fe20000f21670 */
[----:B------:R-:W-:Y:S01]  /*1420*/  IMAD.WIDE.U32 R8, R20, c[0x0][0x208], R18 ;  /* 0x0000820014087a25 */ /* 0x000fe200078e0012 */
[----:B------:R-:W-:Y:S01]  /*1430*/  ISETP.LT.OR P0, PT, R0, 0x21, P0 ;  /* 0x000000210000780c */ /* 0x000fe20000701670 */
[----:B------:R-:W-:Y:S01]  /*1440*/  @!PT LDS RZ, [RZ] ;  /* 0x00000000fffff984 */ /* 0x000fe20000000800 */
[----:B------:R-:W-:Y:S01]  /*1450*/  @!PT LDS RZ, [RZ] ;  /* 0x00000000fffff984 */ /* 0x000fe20000000800 */
[----:B------:R-:W-:Y:S01]  /*1460*/  @!PT LDS RZ, [RZ] ;  /* 0x00000000fffff984 */ /* 0x000fe20000000800 */
[----:B------:R1:W-:Y:S01]  /*1470*/  LDGSTS.E.BYPASS.LTC128B.128 [R232+0x6080], [R2.64], !P6 ;  /* 0x0608000002e87fae */ /* 0x0003e2000f101d4a */
[----:B------:R-:W-:Y:S01]  /*1480*/  ISETP.GE.AND P2, PT, R18, c[0x0][0x19c], PT ;  /* 0x0000670012007a0c */ /* 0x000fe20003f46270 */
[----:B------:R-:W-:Y:S01]  /*1490*/  CS2R R50, SRZ ;  /* 0x0000000000327805 */ /* 0x000fe2000001ff00 */
[----:B------:R-:W-:Y:S01]  /*14a0*/  ISETP.GE.AND P6, PT, R28, c[0x0][0x16c], PT ;  /* 0x00005b001c007a0c */ /* 0x000fe20003fc6270 */
[----:B------:R1:W-:Y:S01]  /*14b0*/  LDGSTS.E.BYPASS.LTC128B.128 [R232+0x8080], [R2.64+0x80], !P5 ;  /* 0x0808008002e87fae */ /* 0x0003e2000e901d4a */
[C---:B------:R-:W-:Y:S01]  /*14c0*/  ISETP.LT.OR P5, PT, R0.reuse, 0x1, P2 ;  /* 0x000000010000780c */ /* 0x040fe200017a1670 */
[----:B------:R-:W-:Y:S01]  /*14d0*/  CS2R R48, SRZ ;  /* 0x0000000000307805 */ /* 0x000fe2000001ff00 */
[----:B------:R-:W-:Y:S01]  /*14e0*/  LEA.HI R19, R33, R252, RZ, 0x2 ;  /* 0x000000fc21137211 */ /* 0x000fe200078f10ff */
[----:B------:R1:W-:Y:S01]  /*14f0*/  LDGSTS.E.BYPASS.LTC128B.128 [R232+0xa080], [R2.64+0x100], !P4 ;  /* 0x0a08010002e87fae */ /* 0x0003e2000e101d4a */
[----:B------:R-:W-:Y:S01]  /*1500*/  CS2R R46, SRZ ;  /* 0x00000000002e7805 */ /* 0x000fe2000001ff00 */
[----:B------:R-:W-:Y:S01]  /*1510*/  CS2R R44, SRZ ;  /* 0x00000000002c7805 */ /* 0x000fe2000001ff00 */
[----:B------:R-:W-:Y:S01]  /*1520*/  CS2R R42, SRZ ;  /* 0x00000000002a7805 */ /* 0x000fe2000001ff00 */
[----:B------:R2:W-:Y:S01]  /*1530*/  LDGSTS.E.BYPASS.LTC128B.128 [R232+0x7080], [R4.64], !P3 ;  /* 0x0708000004e87fae */ /* 0x0005e2000d901d4a */
[----:B------:R-:W-:Y:S01]  /*1540*/  ISETP.LT.OR P3, PT, R0, 0x21, P2 ;  /* 0x000000210000780c */ /* 0x000fe20001761670 */
[----:B------:R-:W-:Y:S01]  /*1550*/  CS2R R40, SRZ ;  /* 0x0000000000287805 */ /* 0x000fe2000001ff00 */
[----:B------:R-:W-:Y:S01]  /*1560*/  CS2R R38, SRZ ;  /* 0x0000000000267805 */ /* 0x000fe2000001ff00 */
[----:B------:R2:W-:Y:S01]  /*1570*/  LDGSTS.E.BYPASS.LTC128B.128 [R232+0x9080], [R4.64+0x80], !P1 ;  /* 0x0908008004e87fae */ /* 0x0005e2000c901d4a */
[----:B------:R-:W-:Y:S01]  /*1580*/  ISETP.GE.AND P1, PT, R25, c[0x0][0x19c], PT ;  /* 0x0000670019007a0c */ /* 0x000fe20003f26270 */
[----:B------:R-:W-:Y:S01]  /*1590*/  CS2R R36, SRZ ;  /* 0x0000000000247805 */ /* 0x000fe2000001ff00 */
[----:B------:R-:W-:Y:S01]  /*15a0*/  @P6 LOP3.LUT R236, R236, 0x4, RZ, 0xfc, !PT ;  /* 0x00000004ecec6812 */ /* 0x000fe200078efcff */
[----:B------:R2:W-:Y:S01]  /*15b0*/  LDGSTS.E.BYPASS.LTC128B.128 [R232+0xb080], [R4.64+0x100], !P0 ;  /* 0x0b08010004e87fae */ /* 0x0005e2000c101d4a */
[----:B------:R-:W-:Y:S01]  /*15c0*/  ISETP.GE.AND P0, PT, R28, c[0x0][0x19c], PT ;  /* 0x000067001c007a0c */ /* 0x000fe20003f06270 */
[----:B------:R-:W-:Y:S01]  /*15d0*/  USHF.R.S32.HI UR13, URZ, 0x6, UR4 ;  /* 0x000000063f0d7899 */ /* 0x000fe20008011404 */
[C---:B------:R-:W-:Y:S01]  /*15e0*/  ISETP.LT.OR P4, PT, R0.reuse, 0x1, P1 ;  /* 0x000000010000780c */ /* 0x040fe20000f81670 */
[----:B------:R-:W0:Y:S01]  /*15f0*/  LDGDEPBAR ;  /* 0x00000000000079af */ /* 0x000e220000000000 */
[C---:B------:R-:W-:Y:S01]  /*1600*/  ISETP.LT.OR P2, PT, R0.reuse, 0x1, P0 ;  /* 0x000000010000780c */ /* 0x040fe20000741670 */
[----:B------:R-:W-:Y:S01]  /*1610*/  UMOV UR12, URZ ;  /* 0x0000003f000c7c82 */ /* 0x000fe20008000000 */
[C---:B------:R-:W-:Y:S01]  /*1620*/  ISETP.LT.OR P1, PT, R0.reuse, 0x21, P1 ;  /* 0x000000210000780c */ /* 0x040fe20000f21670 */
[----:B------:R3:W-:Y:S01]  /*1630*/  LDGSTS.E.BYPASS.LTC128B.128 [R232+0x80], [R10.64], !P5 ;  /* 0x000800000ae87fae */ /* 0x0007e2000e901d4a */
[----:B------:R-:W-:Y:S01]  /*1640*/  ISETP.LT.OR P0, PT, R0, 0x21, P0 ;  /* 0x000000210000780c */ /* 0x000fe20000701670 */
[C---:B------:R-:W-:Y:S01]  /*1650*/  IMAD.SHL.U32 R0, R22.reuse, 0x40, RZ ;  /* 0x0000004016007824 */ /* 0x040fe200078e00ff */
[----:B------:R-:W-:-:S02]  /*1660*/  LOP3.LUT P5, RZ, R22, 0x4, RZ, 0xc0, !PT ;  /* 0x0000000416ff7812 */ /* 0x000fc400078ac0ff */
[----:B------:R-:W-:Y:S01]  /*1670*/  LOP3.LUT R236, R236, 0xfffffff7, RZ, 0xc0, !PT ;  /* 0xfffffff7ecec7812 */ /* 0x000fe200078ec0ff */
[----:B-1----:R-:W-:Y:S02]  /*1680*/  IMAD.IADD R3, R9, 0x1, R15 ;  /* 0x0000000109037824 */ /* 0x002fe400078e020f */
[----:B------:R3:W-:Y:S01]  /*1690*/  LDGSTS.E.BYPASS.LTC128B.128 [R232+0x2080], [R10.64+0x80], !P4 ;  /* 0x020800800ae87fae */ /* 0x0007e2000e101d4a */
[----:B------:R-:W-:Y:S01]  /*16a0*/  IMAD.MOV.U32 R2, RZ, RZ, R8 ;  /* 0x000000ffff027224 */ /* 0x000fe200078e0008 */
[----:B------:R-:W-:Y:S01]  /*16b0*/  LOP3.LUT P4, RZ, R22, 0x2, RZ, 0xc0, !PT ;  /* 0x0000000216ff7812 */ /* 0x000fe2000788c0ff */
[----:B------:R-:W-:Y:S01]  /*16c0*/  IMAD.MOV.U32 R22, RZ, RZ, 0x40 ;  /* 0x00000040ff167424 */ /* 0x000fe200078e00ff */
[----:B------:R3:W-:Y:S01]  /*16d0*/  LDGSTS.E.BYPASS.LTC128B.128 [R232+0x4080], [R10.64+0x100], !P2 ;  /* 0x040801000ae87fae */ /* 0x0007e2000d101d4a */
[----:B------:R-:W-:Y:S02]  /*16e0*/  ISETP.GE.AND P2, PT, R25, c[0x0][0x16c], PT ;  /* 0x00005b0019007a0c */ /* 0x000fe40003f46270 */
[----:B------:R-:W-:Y:S01]  /*16f0*/  SHF.R.S32.HI R15, RZ, 0x2, R19 ;  /* 0x00000002ff0f7819 */ /* 0x000fe20000011413 */
[----:B------:R1:W-:Y:S01]  /*1700*/  LDGSTS.E.BYPASS.LTC128B.128 [R232+0x1080], [R12.64], !P3 ;  /* 0x010800000ce87fae */ /* 0x0003e2000d901d4a */
[----:B------:R-:W-:Y:S01]  /*1710*/  SEL R226, R22, 0xffffffc0, !P5 ;  /* 0xffffffc016e27807 */ /* 0x000fe20006800000 */
[----:B--2---:R-:W-:-:S02]  /*1720*/  IMAD.IADD R5, R7, 0x1, R14 ;  /* 0x0000000107057824 */ /* 0x004fc400078e020e */
[----:B------:R1:W-:Y:S01]  /*1730*/  LDGSTS.E.BYPASS.LTC128B.128 [R232+0x3080], [R12.64+0x80], !P1 ;  /* 0x030800800ce87fae */ /* 0x0003e2000c901d4a */
[----:B------:R-:W-:Y:S01]  /*1740*/  IMAD.MOV.U32 R4, RZ, RZ, R6 ;  /* 0x000000ffff047224 */ /* 0x000fe200078e0006 */
[----:B------:R-:W-:Y:S01]  /*1750*/  LOP3.LUT R14, R0, 0x1c0, RZ, 0xc0, !PT ;  /* 0x000001c0000e7812 */ /* 0x000fe200078ec0ff */
[C---:B------:R-:W-:Y:S01]  /*1760*/  IMAD R6, R35.reuse, c[0x0][0x180], RZ ;  /* 0x0000600023067a24 */ /* 0x040fe200078e02ff */
[----:B------:R1:W-:Y:S01]  /*1770*/  LDGSTS.E.BYPASS.LTC128B.128 [R232+0x5080], [R12.64+0x100], !P0 ;  /* 0x050801000ce87fae */ /* 0x0003e2000c101d4a */
[----:B------:R-:W-:Y:S01]  /*1780*/  IMAD R7, R35, c[0x0][0x210], RZ ;  /* 0x0000840023077a24 */ /* 0x000fe200078e02ff */
[----:B------:R-:W-:Y:S01]  /*1790*/  LOP3.LUT R9, R14, 0x8, R31, 0xf8, !PT ;  /* 0x000000080e097812 */ /* 0x000fe200078ef81f */
[C---:B------:R-:W-:Y:S01]  /*17a0*/  IMAD R0, R34.reuse, c[0x0][0x184], R6 ;  /* 0x0000610022007a24 */ /* 0x040fe200078e0206 */
[----:B------:R-:W0:Y:S01]  /*17b0*/  LDGDEPBAR ;  /* 0x00000000000079af */ /* 0x000e220000000000 */
[----:B------:R-:W-:Y:S01]  /*17c0*/  SHF.R.U32.HI R20, RZ, 0x3, R14 ;  /* 0x00000003ff147819 */ /* 0x000fe2000001160e */
[----:B------:R-:W-:Y:S01]  /*17d0*/  IMAD R8, R34, c[0x0][0x214], R7 ;  /* 0x0000850022087a24 */ /* 0x000fe200078e0207 */
[----:B------:R-:W-:Y:S01]  /*17e0*/  ISETP.GE.AND P0, PT, R18, c[0x0][0x16c], PT ;  /* 0x00005b0012007a0c */ /* 0x000fe20003f06270 */
[----:B------:R-:W-:-:S04]  /*17f0*/  IMAD.WIDE.U32 R6, R34, c[0x0][0x180], R4 ;  /* 0x0000600022067a25 */ /* 0x000fc800078e0004 */
[----:B------:R-:W-:Y:S01]  /*1800*/  IMAD.WIDE.U32 R4, R34, c[0x0][0x210], R2 ;  /* 0x0000840022047a25 */ /* 0x000fe200078e0002 */
[----:B------:R-:W-:-:S03]  /*1810*/  LOP3.LUT R2, R9, R20, RZ, 0x3c, !PT ;  /* 0x0000001409027212 */ /* 0x000fc600078e3cff */
[----:B------:R-:W-:Y:S02]  /*1820*/  IMAD R3, R24, 0x800, R30 ;  /* 0x0000080018037824 */ /* 0x000fe400078e021e */
[----:B------:R-:W-:Y:S02]  /*1830*/  IMAD.IADD R7, R7, 0x1, R0 ;  /* 0x0000000107077824 */ /* 0x000fe400078e0200 */
[----:B------:R-:W-:Y:S02]  /*1840*/  IMAD.IADD R2, R3, 0x1, R2 ;  /* 0x0000000103027824 */ /* 0x000fe400078e0202 */
[C---:B------:R-:W-:Y:S02]  /*1850*/  IMAD R3, R21.reuse, c[0x0][0x188], RZ ;  /* 0x0000620015037a24 */ /* 0x040fe400078e02ff */
[----:B------:R-:W-:Y:S02]  /*1860*/  IMAD R0, R21, c[0x0][0x218], RZ ;  /* 0x0000860015007a24 */ /* 0x000fe400078e02ff */
[----:B---3--:R-:W-:Y:S01]  /*1870*/  IMAD R10, R16, c[0x0][0x18c], R3 ;  /* 0x00006300100a7a24 */ /* 0x008fe200078e0203 */
[----:B-1----:R-:W-:Y:S01]  /*1880*/  SEL R12, RZ, 0x1, P0 ;  /* 0x00000001ff0c7807 */ /* 0x002fe20000000000 */
[----:B------:R-:W-:-:S04]  /*1890*/  DEPBAR.LE SB0, 0x1 ;  /* 0x000080400000791a */ /* 0x000fc80000000000 */
[C---:B------:R-:W-:Y:S01]  /*18a0*/  IMAD.WIDE.U32 R6, R16.reuse, c[0x0][0x188], R6 ;  /* 0x0000620010067a25 */ /* 0x040fe200078e0006 */
[----:B------:R-:W-:Y:S02]  /*18b0*/  SEL R3, RZ, 0x4, P6 ;  /* 0x00000004ff037807 */ /* 0x000fe40003000000 */
[----:B------:R-:W-:Y:S01]  /*18c0*/  LEA.HI R13, R33, R252, RZ, 0x5 ;  /* 0x000000fc210d7211 */ /* 0x000fe200078f28ff */
[----:B------:R-:W-:Y:S01]  /*18d0*/  IMAD R9, R16, c[0x0][0x21c], R0 ;  /* 0x0000870010097a24 */ /* 0x000fe200078e0200 */
[----:B------:R-:W-:Y:S01]  /*18e0*/  BAR.SYNC.DEFER_BLOCKING 0x0 ;  /* 0x0000000000007b1d */ /* 0x000fe20000010000 */
[----:B------:R-:W-:Y:S01]  /*18f0*/  IMAD.IADD R0, R7, 0x1, R10 ;  /* 0x0000000107007824 */ /* 0x000fe200078e020a */
[----:B------:R-:W-:Y:S01]  /*1900*/  LEA R238, P1, R6, c[0x0][0x160], 0x1 ;  /* 0x0000580006ee7a11 */ /* 0x000fe200078208ff */
[----:B------:R-:W-:Y:S01]  /*1910*/  IMAD.SHL.U32 R228, R2, 0x2, RZ ;  /* 0x0000000202e47824 */ /* 0x000fe200078e00ff */
[----:B------:R-:W-:Y:S01]  /*1920*/  SHF.R.S32.HI R224, RZ, 0x5, R13 ;  /* 0x00000005ffe07819 */ /* 0x000fe2000001140d */
[----:B------:R-:W-:Y:S01]  /*1930*/  IMAD.IADD R5, R5, 0x1, R8 ;  /* 0x0000000105057824 */ /* 0x000fe200078e0208 */
[----:B------:R-:W-:Y:S01]  /*1940*/  LEA.HI.X R239, R6, c[0x0][0x164], R0, 0x1, P1 ;  /* 0x0000590006ef7a11 */ /* 0x000fe200008f0c00 */
[----:B------:R-:W-:Y:S01]  /*1950*/  IMAD.IADD R231, R228, 0x1, R226 ;  /* 0x00000001e4e77824 */ /* 0x000fe200078e02e2 */
[----:B------:R-:W-:Y:S01]  /*1960*/  SEL R0, R23, 0xffffffe0, !P4 ;  /* 0xffffffe017007807 */ /* 0x000fe20006000000 */
[----:B------:R-:W-:Y:S01]  /*1970*/  IMAD.WIDE.U32 R4, R16, c[0x0][0x218], R4 ;  /* 0x0000860010047a25 */ /* 0x000fe200078e0004 */
[----:B------:R-:W-:-:S03]  /*1980*/  SEL R8, RZ, 0x2, P2 ;  /* 0x00000002ff087807 */ /* 0x000fc60001000000 */
[----:B------:R-:W-:Y:S01]  /*1990*/  IMAD.IADD R229, R228, 0x1, R0 ;  /* 0x00000001e4e57824 */ /* 0x000fe200078e0200 */
[----:B------:R-:W-:Y:S01]  /*19a0*/  LEA R240, P0, R4, c[0x0][0x1f0], 0x1 ;  /* 0x00007c0004f07a11 */ /* 0x000fe200078008ff */
[----:B------:R-:W-:Y:S01]  /*19b0*/  IMAD.IADD R5, R5, 0x1, R9 ;  /* 0x0000000105057824 */ /* 0x000fe200078e0209 */
[----:B------:R-:W-:Y:S01]  /*19c0*/  IADD3 R3, R3, R8, R12 ;  /* 0x0000000803037210 */ /* 0x000fe20007ffe00c */
[----:B------:R-:W-:Y:S01]  /*19d0*/  IMAD.IADD R230, R226, 0x1, R229 ;  /* 0x00000001e2e67824 */ /* 0x000fe200078e02e5 */
[----:B------:R-:W-:Y:S01]  /*19e0*/  LEA.HI R0, R13, R224, RZ, 0x1 ;  /* 0x000000e00d007211 */ /* 0x000fe200078f08ff */
[----:B------:R-:W-:Y:S01]  /*19f0*/  IMAD.U32 R8, RZ, RZ, UR7 ;  /* 0x00000007ff087e24 */ /* 0x000fe2000f8e00ff */
[----:B------:R-:W-:Y:S01]  /*1a00*/  LEA.HI.X R241, R4, c[0x0][0x1f4], R5, 0x1, P0 ;  /* 0x00007d0004f17a11 */ /* 0x000fe200000f0c05 */
[----:B------:R-:W-:Y:S01]  /*1a10*/  IMAD R7, R35, c[0x0][0x238], RZ ;  /* 0x00008e0023077a24 */ /* 0x000fe200078e02ff */
[----:B------:R-:W-:Y:S01]  /*1a20*/  IADD3 R4, -R243, UR8, RZ ;  /* 0x00000008f3047c10 */ /* 0x000fe2000fffe1ff */
[----:B------:R-:W-:Y:S01]  /*1a30*/  IMAD.U32 R6, RZ, RZ, UR7 ;  /* 0x00000007ff067e24 */ /* 0x000fe2000f8e00ff */
[----:B------:R1:W2:Y:S01]  /*1a40*/  LDSM.16.M88.4 R148, [R228+0x6080] ;  /* 0x00608000e494783b */ /* 0x0002a20000000200 */
[C---:B------:R-:W-:Y:S01]  /*1a50*/  LOP3.LUT P3, RZ, R3.reuse, 0x1, RZ, 0xc0, !PT ;  /* 0x0000000103ff7812 */ /* 0x040fe2000786c0ff */
[----:B------:R-:W-:Y:S01]  /*1a60*/  IMAD R7, R34, c[0x0][0x23c], R7 ;  /* 0x00008f0022077a24 */ /* 0x000fe200078e0207 */
[----:B------:R-:W-:Y:S01]  /*1a70*/  LOP3.LUT P2, RZ, R3, 0x2, RZ, 0xc0, !PT ;  /* 0x0000000203ff7812 */ /* 0x000fe2000784c0ff */
[----:B------:R1:W3:Y:S01]  /*1a80*/  LDSM.16.M88.4 R152, [R229+0x6080] ;  /* 0x00608000e598783b */ /* 0x0002e20000000200 */
[C---:B------:R-:W-:Y:S01]  /*1a90*/  ISETP.LT.OR P0, PT, R4.reuse, 0x1, !P3 ;  /* 0x000000010400780c */ /* 0x040fe20005f01670 */
[----:B------:R-:W-:Y:S01]  /*1aa0*/  IMAD R21, R21, c[0x0][0x240], RZ ;  /* 0x0000900015157a24 */ /* 0x000fe200078e02ff */
[----:B------:R-:W-:Y:S01]  /*1ab0*/  LOP3.LUT P4, RZ, R3, 0x4, RZ, 0xc0, !PT ;  /* 0x0000000403ff7812 */ /* 0x000fe2000788c0ff */
[----:B------:R1:W4:Y:S01]  /*1ac0*/  LDSM.16.M88.4 R160, [R231+0x6080] ;  /* 0x00608000e7a0783b */ /* 0x0003220000000200 */
[----:B------:R-:W-:Y:S01]  /*1ad0*/  ISETP.LT.OR P1, PT, R4, 0x1, !P2 ;  /* 0x000000010400780c */ /* 0x000fe20005721670 */
[----:B------:R-:W-:Y:S01]  /*1ae0*/  IMAD.WIDE.U32 R2, R34, c[0x0][0x238], R26 ;  /* 0x00008e0022027a25 */ /* 0x000fe200078e001a */
[----:B------:R-:W-:Y:S01]  /*1af0*/  LOP3.LUT R0, R0, 0xfffffffe, RZ, 0xc0, !PT ;  /* 0xfffffffe00007812 */ /* 0x000fe200078ec0ff */
[----:B------:R1:W1:Y:S01]  /*1b00*/  LDSM.16.M88.4 R164, [R230+0x6080] ;  /* 0x00608000e6a4783b */ /* 0x0002620000000200 */
[----:B------:R-:W-:Y:S01]  /*1b10*/  SHF.R.S32.HI R5, RZ, 0x1f, R19 ;  /* 0x0000001fff057819 */ /* 0x000fe20000011413 */
[----:B------:R-:W-:Y:S01]  /*1b20*/  IMAD.IADD R3, R3, 0x1, R7 ;  /* 0x0000000103037824 */ /* 0x000fe200078e0207 */
[----:B------:R-:W-:Y:S01]  /*1b30*/  ISETP.LT.OR P6, PT, R4, 0x21, !P3 ;  /* 0x000000210400780c */ /* 0x000fe20005fc1670 */
[----:B------:R1:W1:Y:S01]  /*1b40*/  LDSM.16.M88.4 R168, [R228+0x8080] ;  /* 0x00808000e4a8783b */ /* 0x0002620000000200 */
[----:B------:R-:W-:Y:S01]  /*1b50*/  IMAD.IADD R224, R224, 0x1, -R0 ;  /* 0x00000001e0e07824 */ /* 0x000fe200078e0a00 */
[----:B------:R-:W-:Y:S01]  /*1b60*/  LEA.HI R0, R5, R15, RZ, 0x3 ;  /* 0x0000000f05007211 */ /* 0x000fe200078f18ff */
[----:B------:R-:W-:Y:S01]  /*1b70*/  IMAD.WIDE.U32 R248, R16, c[0x0][0x240], R2 ;  /* 0x0000900010f87a25 */ /* 0x000fe200078e0002 */
[----:B------:R1:W1:Y:S01]  /*1b80*/  LDSM.16.M88.4 R172, [R229+0x8080] ;  /* 0x00808000e5ac783b */ /* 0x0002620000000200 */
[----:B------:R-:W-:-:S02]  /*1b90*/  ISETP.LT.OR P5, PT, R4, 0x21, !P2 ;  /* 0x000000210400780c */ /* 0x000fc400057a1670 */
[----:B------:R-:W-:Y:S01]  /*1ba0*/  LOP3.LUT R0, R0, 0xfffffff8, RZ, 0xc0, !PT ;  /* 0xfffffff800007812 */ /* 0x000fe200078ec0ff */
[----:B------:R1:W1:Y:S01]  /*1bb0*/  LDSM.16.M88.4 R176, [R231+0x8080] ;  /* 0x00808000e7b0783b */ /* 0x0002620000000200 */
[----:B------:R-:W-:Y:S01]  /*1bc0*/  ISETP.LT.OR P3, PT, R4, 0x21, !P4 ;  /* 0x000000210400780c */ /* 0x000fe20006761670 */
[----:B------:R-:W-:Y:S01]  /*1bd0*/  IMAD R21, R16, c[0x0][0x244], R21 ;  /* 0x0000910010157a24 */ /* 0x000fe200078e0215 */
[----:B------:R-:W-:Y:S01]  /*1be0*/  ISETP.GE.AND P2, PT, R18, c[0x0][0x1fc], PT ;  /* 0x00007f0012007a0c */ /* 0x000fe20003f46270 */
[----:B------:R1:W1:Y:S01]  /*1bf0*/  LDSM.16.M88.4 R180, [R230+0x8080] ;  /* 0x00808000e6b4783b */ /* 0x0002620000000200 */
[----:B------:R-:W-:Y:S01]  /*1c00*/  IMAD.IADD R5, R15, 0x1, -R0 ;  /* 0x000000010f057824 */ /* 0x000fe200078e0a00 */
[----:B------:R-:W-:Y:S01]  /*1c10*/  SHF.R.S32.HI R0, RZ, 0x1f, R17 ;  /* 0x0000001fff007819 */ /* 0x000fe20000011411 */
[C---:B------:R-:W-:Y:S01]  /*1c20*/  IMAD.SHL.U32 R235, R224.reuse, 0x10, RZ ;  /* 0x00000010e0eb7824 */ /* 0x040fe200078e00ff */
[----:B------:R1:W1:Y:S01]  /*1c30*/  LDSM.16.M88.4 R184, [R228+0xa080] ;  /* 0x00a08000e4b8783b */ /* 0x0002620000000200 */
[----:B------:R-:W-:Y:S01]  /*1c40*/  IMAD.SHL.U32 R224, R224, 0x400, RZ ;  /* 0x00000400e0e07824 */ /* 0x000fe200078e00ff */
[----:B------:R-:W-:Y:S01]  /*1c50*/  LEA.HI R0, R0, R17, RZ, 0x2 ;  /* 0x0000001100007211 */ /* 0x000fe200078f10ff */
[----:B------:R-:W-:Y:S01]  /*1c60*/  IMAD.IADD R250, R249, 0x1, R21 ;  /* 0x00000001f9fa7824 */ /* 0x000fe200078e0215 */
[----:B------:R1:W1:Y:S01]  /*1c70*/  LDSM.16.M88.4 R188, [R229+0xa080] ;  /* 0x00a08000e5bc783b */ /* 0x0002620000000200 */
[----:B------:R-:W-:-:S02]  /*1c80*/  LOP3.LUT R14, R14, 0x10, R235, 0xf8, !PT ;  /* 0x000000100e0e7812 */ /* 0x000fc400078ef8eb */
[----:B------:R-:W-:Y:S01]  /*1c90*/  LOP3.LUT R0, R0, 0xfffffffc, RZ, 0xc0, !PT ;  /* 0xfffffffc00007812 */ /* 0x000fe200078ec0ff */
[----:B------:R1:W1:Y:S04]  /*1ca0*/  LDSM.16.M88.4 R192, [R231+0xa080] ;  /* 0x00a08000e7c0783b */ /* 0x0002680000000200 */
[----:B------:R1:W1:Y:S04]  /*1cb0*/  LDSM.16.M88.4 R196, [R230+0xa080] ;  /* 0x00a08000e6c4783b */ /* 0x0002680000000200 */
[----:B------:R-:W-:Y:S06]  /*1cc0*/  BAR.SYNC.DEFER_BLOCKING 0x0 ;  /* 0x0000000000007b1d */ /* 0x000fec0000010000 */
[----:B------:R-:W-:Y:S01]  /*1cd0*/  @!PT LDS RZ, [RZ] ;  /* 0x00000000fffff984 */ /* 0x000fe20000000800 */
[----:B------:R-:W-:Y:S01]  /*1ce0*/  @!PT LDS RZ, [RZ] ;  /* 0x00000000fffff984 */ /* 0x000fe20000000800 */
[----:B------:R-:W-:Y:S01]  /*1cf0*/  @!PT LDS RZ, [RZ] ;  /* 0x00000000fffff984 */ /* 0x000fe20000000800 */
[----:B------:R1:W-:Y:S01]  /*1d00*/  LDGSTS.E.BYPASS.LTC128B.128 [R232+0x6080], [R238.64], !P0 ;  /* 0x06080000eee87fae */ /* 0x0003e2000c101d4a */
[----:B------:R-:W-:-:S02]  /*1d10*/  ISETP.LT.OR P0, PT, R4, 0x1, !P4 ;  /* 0x000000010400780c */ /* 0x000fc40006701670 */
[----:B------:R-:W-:Y:S01]  /*1d20*/  ISETP.GE.AND P4, PT, R25, c[0x0][0x1fc], PT ;  /* 0x00007f0019007a0c */ /* 0x000fe20003f86270 */
[----:B------:R1:W-:Y:S10]  /*1d30*/  LDGSTS.E.BYPASS.LTC128B.128 [R232+0x8080], [R238.64+0x80], !P1 ;  /* 0x08080080eee87fae */ /* 0x0003f4000c901d4a */
[----:B------:R1:W-:Y:S01]  /*1d40*/  LDGSTS.E.BYPASS.LTC128B.128 [R232+0xa080], [R238.64+0x100], !P0 ;  /* 0x0a080100eee87fae */ /* 0x0003e2000c101d4a */
[----:B------:R-:W-:-:S04]  /*1d50*/  IADD3 R8, P1, P0, R8, 0x80, R238 ;  /* 0x0000008008087810 */ /* 0x000fc8000783e0ee */
[----:B------:R-:W-:Y:S02]  /*1d60*/  IADD3.X R9, RZ, UR6, R239, P1, P0 ;  /* 0x00000006ff097c10 */ /* 0x000fe40008fe04ef */
[----:B------:R-:W-:-:S04]  /*1d70*/  IADD3 R10, P0, R238, UR7, RZ ;  /* 0x00000007ee0a7c10 */ /* 0x000fc8000ff1e0ff */
[----:B------:R-:W-:Y:S02]  /*1d80*/  IADD3.X R11, R239, UR6, RZ, P0, !PT ;  /* 0x00000006ef0b7c10 */ /* 0x000fe400087fe4ff */
[----:B------:R-:W-:-:S03]  /*1d90*/  IADD3 R6, P1, P0, R6, 0x100, R238 ;  /* 0x0000010006067810 */ /* 0x000fc6000783e0ee */
[----:B------:R1:W-:Y:S01]  /*1da0*/  LDGSTS.E.BYPASS.LTC128B.128 [R232+0x7080], [R10.64], !P6 ;  /* 0x070800000ae87fae */ /* 0x0003e2000f101d4a */
[----:B------:R-:W-:Y:S02]  /*1db0*/  IADD3.X R7, RZ, UR6, R239, P1, P0 ;  /* 0x00000006ff077c10 */ /* 0x000fe40008fe04ef */
[----:B------:R-:W-:Y:S01]  /*1dc0*/  ISETP.GE.AND P0, PT, R18, c[0x0][0x1fc], PT ;  /* 0x00007f0012007a0c */ /* 0x000fe20003f06270 */
[----:B------:R2:W-:Y:S01]  /*1dd0*/  LDGSTS.E.BYPASS.LTC128B.128 [R232+0x9080], [R8.64], !P5 ;  /* 0x0908000008e87fae */ /* 0x0005e2000e901d4a */
[----:B------:R-:W-:Y:S02]  /*1de0*/  ISETP.GT.AND P6, PT, R252, 0xf, PT ;  /* 0x0000000ffc00780c */ /* 0x000fe40003fc4270 */
[----:B------:R-:W-:Y:S01]  /*1df0*/  ISETP.GE.AND P5, PT, R25, c[0x0][0x1fc], PT ;  /* 0x00007f0019007a0c */ /* 0x000fe20003fa6270 */
[----:B------:R2:W-:Y:S01]  /*1e00*/  LDGSTS.E.BYPASS.LTC128B.128 [R232+0xb080], [R6.64], !P3 ;  /* 0x0b08000006e87fae */ /* 0x0005e2000d901d4a */
[----:B------:R-:W-:Y:S02]  /*1e10*/  SEL R18, RZ, 0x1, P0 ;  /* 0x00000001ff127807 */ /* 0x000fe40000000000 */
[----:B------:R-:W-:-:S02]  /*1e20*/  SEL R16, RZ, 0xffffffff, P5 ;  /* 0xffffffffff107807 */ /* 0x000fc40002800000 */
[----:B------:R-:W-:Y:S02]  /*1e30*/  ISETP.LT.OR P5, PT, R4, 0x1, P2 ;  /* 0x000000010400780c */ /* 0x000fe400017a1670 */
[----:B------:R-:W-:Y:S02]  /*1e40*/  ISETP.GE.AND P1, PT, R25, c[0x0][0x16c], PT ;  /* 0x00005b0019007a0c */ /* 0x000fe40003f26270 */
[C---:B------:R-:W-:Y:S02]  /*1e50*/  ISETP.GE.AND P3, PT, R28.reuse, c[0x0][0x1fc], PT ;  /* 0x00007f001c007a0c */ /* 0x040fe40003f66270 */
[----:B------:R-:W-:Y:S02]  /*1e60*/  SEL R15, RZ, 0xffffffff, P1 ;  /* 0xffffffffff0f7807 */ /* 0x000fe40000800000 */
[----:B------:R-:W-:Y:S02]  /*1e70*/  ISETP.GE.AND P1, PT, R28, c[0x0][0x1fc], PT ;  /* 0x00007f001c007a0c */ /* 0x000fe40003f26270 */
[----:B------:R-:W-:Y:S01]  /*1e80*/  @P6 LOP3.LUT R236, R236, 0x8, RZ, 0xfc, !PT ;  /* 0x00000008ecec6812 */ /* 0x000fe200078efcff */
[----:B------:R-:W-:Y:S01]  /*1e90*/  IMAD.SHL.U32 R15, R15, 0x2, RZ ;  /* 0x000000020f0f7824 */ /* 0x000fe200078e00ff */
[----:B------:R-:W-:Y:S01]  /*1ea0*/  SEL R237, RZ, 0xffffffff, P1 ;  /* 0xffffffffffed7807 */ /* 0x000fe20000800000 */
[----:B-1----:R-:W-:Y:S01]  /*1eb0*/  @!P6 IMAD.SHL.U32 R10, R252, 0x10, RZ ;  /* 0x00000010fc0ae824 */ /* 0x002fe200078e00ff */
[----:B------:R-:W-:-:S02]  /*1ec0*/  ISETP.LT.OR P1, PT, R4, 0x21, P2 ;  /* 0x000000210400780c */ /* 0x000fc40001721670 */
[----:B------:R-:W-:Y:S01]  /*1ed0*/  LOP3.LUT R242, R15, 0x2, R12, 0xe2, !PT ;  /* 0x000000020ff27812 */ /* 0x000fe200078ee20c */
[----:B------:R-:W-:Y:S01]  /*1ee0*/  IMAD.SHL.U32 R237, R237, 0x4, RZ ;  /* 0x00000004eded7824 */ /* 0x000fe200078e00ff */
[----:B------:R1:W-:Y:S01]  /*1ef0*/  @!P6 LDGSTS.E.BYPASS.LTC128B.128 [R10+0x12080], [R246.64] ;  /* 0x12080000f60aefae */ /* 0x0003e2000b901d4a */
[----:B------:R-:W-:Y:S02]  /*1f00*/  ISETP.GE.AND P2, PT, R252, 0x10, PT ;  /* 0x00000010fc00780c */ /* 0x000fe40003f46270 */
[----:B--2---:R-:W-:Y:S01]  /*1f10*/  LOP3.LUT R7, R13, 0xffffffe0, RZ, 0xc0, !PT ;  /* 0xffffffe00d077812 */ /* 0x004fe200078ec0ff */
[----:B------:R-:W-:Y:S01]  /*1f20*/  IMAD.IADD R6, R17, 0x1, -R0 ;  /* 0x0000000111067824 */ /* 0x000fe200078e0a00 */
[----:B------:R-:W-:Y:S01]  /*1f30*/  LOP3.LUT R0, R32, 0xfffffff0, RZ, 0xc0, !PT ;  /* 0xfffffff020007812 */ /* 0x000fe200078ec0ff */
[----:B------:R-:W0:Y:S01]  /*1f40*/  LDGDEPBAR ;  /* 0x00000000000079af */ /* 0x000e220000000000 */
[----:B------:R-:W-:Y:S01]  /*1f50*/  LOP3.LUT R236, R236, 0xfffffffd, RZ, 0xc0, !PT ;  /* 0xfffffffdecec7812 */ /* 0x000fe200078ec0ff */
[----:B------:R-:W-:-:S02]  /*1f60*/  IMAD.IADD R2, R252, 0x1, -R7 ;  /* 0x00000001fc027824 */ /* 0x000fc400078e0a07 */
[----:B------:R-:W-:Y:S01]  /*1f70*/  IMAD R13, R6, -0x8, R29 ;  /* 0xfffffff8060d7824 */ /* 0x000fe200078e021d */
[----:B------:R-:W-:Y:S01]  /*1f80*/  IADD3 R6, P0, R240, UR14, RZ ;  /* 0x0000000ef0067c10 */ /* 0x000fe2000ff1e0ff */
[----:B------:R-:W-:Y:S01]  /*1f90*/  IMAD.IADD R0, R252, 0x1, -R0 ;  /* 0x00000001fc007824 */ /* 0x000fe200078e0a00 */
[----:B------:R-:W-:Y:S01]  /*1fa0*/  SHF.R.S32.HI R3, RZ, 0x1f, R2 ;  /* 0x0000001fff037819 */ /* 0x000fe20000011402 */
[----:B------:R2:W-:Y:S01]  /*1fb0*/  LDGSTS.E.BYPASS.LTC128B.128 [R232+0xc080], [R240.64], !P5 ;  /* 0x0c080000f0e87fae */ /* 0x0005e2000e901d4a */
[----:B------:R-:W-:Y:S02]  /*1fc0*/  IADD3.X R7, R241, UR9, RZ, P0, !PT ;  /* 0x00000009f1077c10 */ /* 0x000fe400087fe4ff */
[----:B------:R-:W-:Y:S02]  /*1fd0*/  LEA.HI R3, R3, R2, RZ, 0x2 ;  /* 0x0000000203037211 */ /* 0x000fe400078f10ff */
[----:B------:R-:W-:Y:S02]  /*1fe0*/  ISETP.LT.OR P0, PT, R4, 0x1, P4 ;  /* 0x000000010400780c */ /* 0x000fe40002701670 */
[----:B------:R-:W-:-:S02]  /*1ff0*/  LEA.HI R235, R3, R235, RZ, 0x1e ;  /* 0x000000eb03eb7211 */ /* 0x000fc400078ff0ff */
[----:B------:R-:W-:Y:S02]  /*2000*/  LOP3.LUT R3, R3, 0xfffffffc, RZ, 0xc0, !PT ;  /* 0xfffffffc03037812 */ /* 0x000fe400078ec0ff */
[----:B------:R-:W-:Y:S02]  /*2010*/  SHF.R.S32.HI R8, RZ, 0x1f, R0 ;  /* 0x0000001fff087819 */ /* 0x000fe40000011400 */
[----:B------:R-:W-:Y:S01]  /*2020*/  ISETP.LT.OR P4, PT, R4, 0x21, P4 ;  /* 0x000000210400780c */ /* 0x000fe20002781670 */
[----:B------:R-:W-:Y:S01]  /*2030*/  IMAD.IADD R11, R2, 0x1, -R3 ;  /* 0x00000001020b7824 */ /* 0x000fe200078e0a03 */
[----:B------:R-:W-:Y:S01]  /*2040*/  LEA.HI R8, R8, R0, RZ, 0x3 ;  /* 0x0000000008087211 */ /* 0x000fe200078f18ff */
[C---:B------:R-:W-:Y:S01]  /*2050*/  IMAD.SHL.U32 R3, R5.reuse, 0x40, RZ ;  /* 0x0000004005037824 */ /* 0x040fe200078e00ff */
[----:B------:R-:W-:Y:S01]  /*2060*/  LOP3.LUT P5, RZ, R5, 0x4, RZ, 0xc0, !PT ;  /* 0x0000000405ff7812 */ /* 0x000fe200078ac0ff */
[----:B------:R2:W-:Y:S01]  /*2070*/  LDGSTS.E.BYPASS.LTC128B.128 [R232+0xe080], [R240.64+0x80], !P0 ;  /* 0x0e080080f0e87fae */ /* 0x0005e2000c101d4a */
[----:B------:R-:W-:Y:S01]  /*2080*/  IMAD.SHL.U32 R2, R17, 0x8, RZ ;  /* 0x0000000811027824 */ /* 0x000fe200078e00ff */
[----:B------:R-:W-:Y:S01]  /*2090*/  ISETP.LT.OR P0, PT, R4, 0x1, P3 ;  /* 0x000000010400780c */ /* 0x000fe20001f01670 */
[----:B------:R-:W-:Y:S01]  /*20a0*/  IMAD.SHL.U32 R5, R24, 0x20, RZ ;  /* 0x0000002018057824 */ /* 0x000fe200078e00ff */
[----:B------:R-:W-:Y:S01]  /*20b0*/  LOP3.LUT R3, R3, 0x1c0, RZ, 0xc0, !PT ;  /* 0x000001c003037812 */ /* 0x000fe200078ec0ff */
[----:B------:R-:W-:Y:S01]  /*20c0*/  IMAD R11, R11, -0x2, R13 ;  /* 0xfffffffe0b0b7824 */ /* 0x000fe200078e020d */
[----:B------:R-:W-:-:S02]  /*20d0*/  ISETP.LT.OR P3, PT, R4, 0x21, P3 ;  /* 0x000000210400780c */ /* 0x000fc40001f61670 */
[----:B------:R-:W-:Y:S02]  /*20e0*/  LOP3.LUT R2, R2, 0x18, RZ, 0xc0, !PT ;  /* 0x0000001802027812 */ /* 0x000fe400078ec0ff */
[----:B------:R-:W-:Y:S02]  /*20f0*/  SHF.R.U32.HI R4, RZ, 0x3, R3 ;  /* 0x00000003ff047819 */ /* 0x000fe40000011603 */
[----:B------:R-:W-:Y:S02]  /*2100*/  LOP3.LUT R9, R8, 0xfffffff8, RZ, 0xc0, !PT ;  /* 0xfffffff808097812 */ /* 0x000fe400078ec0ff */
[----:B-1----:R-:W-:Y:S01]  /*2110*/  LOP3.LUT R10, R4, R3, R2, 0x1e, !PT ;  /* 0x00000003040a7212 */ /* 0x002fe200078e1e02 */
[----:B------:R-:W-:Y:S01]  /*2120*/  IMAD.U32 R4, RZ, RZ, UR14 ;  /* 0x0000000eff047e24 */ /* 0x000fe2000f8e00ff */
[----:B------:R2:W-:Y:S01]  /*2130*/  LDGSTS.E.BYPASS.LTC128B.128 [R232+0x10080], [R240.64+0x100], !P0 ;  /* 0x10080100f0e87fae */ /* 0x0005e2000c101d4a */
[----:B------:R-:W-:Y:S01]  /*2140*/  IMAD.IADD R0, R0, 0x1, -R9 ;  /* 0x0000000100007824 */ /* 0x000fe200078e0a09 */
[----:B------:R-:W-:Y:S01]  /*2150*/  LOP3.LUT R13, R2, 0x20, R5, 0xf8, !PT ;  /* 0x00000020020d7812 */ /* 0x000fe200078ef805 */
[----:B------:R-:W-:Y:S01]  /*2160*/  IMAD.SHL.U32 R2, R16, 0x2, RZ ;  /* 0x0000000210027824 */ /* 0x000fe200078e00ff */
[----:B------:R1:W-:Y:S01]  /*2170*/  LDGSTS.E.BYPASS.LTC128B.128 [R232+0xd080], [R6.64], !P1 ;  /* 0x0d08000006e87fae */ /* 0x0003e2000c901d4a */
[----:B------:R-:W-:Y:S01]  /*2180*/  IADD3 R4, P1, P0, R4, 0x100, R240 ;  /* 0x0000010004047810 */ /* 0x000fe2000783e0f0 */
[----:B------:R-:W-:Y:S01]  /*2190*/  IMAD.SHL.U32 R3, R8, 0x40, RZ ;  /* 0x0000004008037824 */ /* 0x000fe200078e00ff */
[----:B------:R-:W-:Y:S01]  /*21a0*/  LOP3.LUT R9, R14, 0x8, R31, 0xf8, !PT ;  /* 0x000000080e097812 */ /* 0x000fe200078ef81f */
[----:B------:R1:W-:Y:S01]  /*21b0*/  LDGSTS.E.BYPASS.LTC128B.128 [R232+0xf080], [R6.64+0x80], !P4 ;  /* 0x0f08008006e87fae */ /* 0x0003e2000e101d4a */
[----:B------:R-:W-:-:S02]  /*21c0*/  IADD3.X R5, RZ, UR9, R241, P1, P0 ;  /* 0x00000009ff057c10 */ /* 0x000fc40008fe04f1 */
[C---:B------:R-:W-:Y:S02]  /*21d0*/  LOP3.LUT P1, RZ, R0.reuse, 0x2, RZ, 0xc0, !PT ;  /* 0x0000000200ff7812 */ /* 0x040fe4000782c0ff */
[C---:B------:R-:W-:Y:S01]  /*21e0*/  LOP3.LUT P0, RZ, R0.reuse, 0x4, RZ, 0xc0, !PT ;  /* 0x0000000400ff7812 */ /* 0x040fe2000780c0ff */
[----:B------:R-:W-:Y:S01]  /*21f0*/  IMAD.SHL.U32 R0, R0, 0x40, RZ ;  /* 0x0000004000007824 */ /* 0x000fe200078e00ff */
[----:B------:R-:W-:Y:S01]  /*2200*/  LOP3.LUT R12, R2, 0x2, R18, 0xe2, !PT ;  /* 0x00000002020c7812 */ /* 0x000fe200078ee212 */
[----:B------:R2:W-:Y:S01]  /*2210*/  LDGSTS.E.BYPASS.LTC128B.128 [R232+0x11080], [R4.64], !P3 ;  /* 0x1108000004e87fae */ /* 0x0005e2000d901d4a */
[----:B------:R-:W-:Y:S02]  /*2220*/  LOP3.LUT R2, R19, 0x3ffffffc, RZ, 0xc0, !PT ;  /* 0x3ffffffc13027812 */ /* 0x000fe400078ec0ff */
[----:B------:R-:W-:Y:S02]  /*2230*/  LOP3.LUT R0, R0, 0x1c0, RZ, 0xc0, !PT ;  /* 0x000001c000007812 */ /* 0x000fe400078ec0ff */
[----:B------:R-:W-:-:S02]  /*2240*/  LOP3.LUT R3, R3, 0xfffffe00, RZ, 0xc0, !PT ;  /* 0xfffffe0003037812 */ /* 0x000fc400078ec0ff */
[----:B------:R-:W-:Y:S02]  /*2250*/  LOP3.LUT R9, R9, R20, RZ, 0x3c, !PT ;  /* 0x0000001409097212 */ /* 0x000fe400078e3cff */
[----:B------:R-:W-:Y:S02]  /*2260*/  LOP3.LUT R237, R237, 0x4, R12, 0xe2, !PT ;  /* 0x00000004eded7812 */ /* 0x000fe400078ee20c */
[----:B------:R-:W-:Y:S01]  /*2270*/  ISETP.GT.AND P6, PT, R11, 0x20, PT ;  /* 0x000000200b00780c */ /* 0x000fe20003fc4270 */
[----:B------:R-:W-:-:S04]  /*2280*/  IMAD R227, R24, 0x200, R9 ;  /* 0x0000020018e37824 */ /* 0x000fc800078e0209 */
[C---:B------:R-:W-:Y:S02]  /*2290*/  IMAD R226, R227.reuse, 0x2, R226 ;  /* 0x00000002e3e27824 */ /* 0x040fe400078e02e2 */
[----:B------:R-:W-:Y:S02]  /*22a0*/  IMAD.SHL.U32 R227, R227, 0x2, RZ ;  /* 0x00000002e3e37824 */ /* 0x000fe400078e00ff */
[----:B-1----:R-:W-:Y:S02]  /*22b0*/  IMAD.SHL.U32 R7, R24, 0x8, RZ ;  /* 0x0000000818077824 */ /* 0x002fe400078e00ff */
[----:B------:R-:W-:Y:S01]  /*22c0*/  IMAD.IADD R6, R252, 0x1, -R2 ;  /* 0x00000001fc067824 */ /* 0x000fe200078e0a02 */
[----:B------:R-:W-:Y:S02]  /*22d0*/  SHF.R.U32.HI R2, RZ, 0x3, R0 ;  /* 0x00000003ff027819 */ /* 0x000fe40000011600 */
[----:B------:R-:W-:Y:S01]  /*22e0*/  LOP3.LUT R7, R0, 0x8, R7, 0xf8, !PT ;  /* 0x0000000800077812 */ /* 0x000fe200078ef807 */
[----:B------:R-:W-:Y:S01]  /*22f0*/  IMAD R6, R6, 0x2, R224 ;  /* 0x0000000206067824 */ /* 0x000fe200078e02e0 */
[----:B------:R-:W-:-:S02]  /*2300*/  LOP3.LUT R0, R2, R13, R0, 0x1e, !PT ;  /* 0x0000000d02007212 */ /* 0x000fc400078e1e00 */
[----:B------:R-:W-:Y:S01]  /*2310*/  LOP3.LUT R7, R7, R2, RZ, 0x3c, !PT ;  /* 0x0000000207077212 */ /* 0x000fe200078e3cff */
[----:B------:R-:W-:Y:S01]  /*2320*/  @!P2 IMAD.SHL.U32 R2, R252, 0x10, RZ ;  /* 0x00000010fc02a824 */ /* 0x000fe200078e00ff */
[-C--:B------:R-:W-:Y:S01]  /*2330*/  LOP3.LUT R0, R0, R3.reuse, RZ, 0xfc, !PT ;  /* 0x0000000300007212 */ /* 0x080fe200078efcff */
[----:B------:R-:W-:Y:S01]  /*2340*/  IMAD.IADD R6, R6, 0x1, R10 ;  /* 0x0000000106067824 */ /* 0x000fe200078e020a */
[----:B------:R-:W-:Y:S02]  /*2350*/  IADD3 R224, R7, R3, R224 ;  /* 0x0000000307e07210 */ /* 0x000fe40007ffe0e0 */
[----:B------:R1:W-:Y:S01]  /*2360*/  @!P2 LDGSTS.E.BYPASS.LTC128B.128 [R2+0x12180], [R244.64] ;  /* 0x12180000f402afae */ /* 0x0003e2000b901d4a */
[----:B------:R-:W-:Y:S01]  /*2370*/  SEL R3, R22, 0xffffffc0, !P0 ;  /* 0xffffffc016037807 */ /* 0x000fe20004000000 */
[----:B------:R-:W-:Y:S01]  /*2380*/  IMAD.SHL.U32 R0, R0, 0x2, RZ ;  /* 0x0000000200007824 */ /* 0x000fe200078e00ff */
[----:B------:R-:W-:Y:S01]  /*2390*/  ISETP.GT.AND P0, PT, R11, 0x1, PT ;  /* 0x000000010b00780c */ /* 0x000fe20003f04270 */
[----:B------:R-:W0:Y:S01]  /*23a0*/  LDGDEPBAR ;  /* 0x00000000000079af */ /* 0x000e220000000000 */
[----:B------:R-:W-:Y:S01]  /*23b0*/  LEA R233, R6, 0x12280, 0x1 ;  /* 0x0001228006e97811 */ /* 0x000fe200078e08ff */
[----:B------:R-:W-:-:S03]  /*23c0*/  IMAD.SHL.U32 R225, R224, 0x2, RZ ;  /* 0x00000002e0e17824 */ /* 0x000fc600078e00ff */
[C---:B------:R-:W-:Y:S02]  /*23d0*/  IADD3 R234, R233.reuse, 0x40, RZ ;  /* 0x00000040e9ea7810 */ /* 0x040fe40007ffe0ff */
[----:B------:R-:W-:Y:S02]  /*23e0*/  @P5 IADD3 R234, R233, -0x40, RZ ;  /* 0xffffffc0e9ea5810 */ /* 0x000fe40007ffe0ff */
[----:B------:R-:W-:Y:S02]  /*23f0*/  ISETP.GT.AND P5, PT, R11, 0x21, PT ;  /* 0x000000210b00780c */ /* 0x000fe40003fa4270 */
[----:B-1----:R-:W-:Y:S02]  /*2400*/  SEL R2, R23, 0xffffffe0, !P1 ;  /* 0xffffffe017027807 */ /* 0x002fe40004800000 */
[----:B------:R-:W-:-:S03]  /*2410*/  ISETP.GT.AND P1, PT, R11, RZ, PT ;  /* 0x000000ff0b00720c */ /* 0x000fc60003f24270 */
[C---:B------:R-:W-:Y:S02]  /*2420*/  IMAD R2, R224.reuse, 0x2, R2 ;  /* 0x00000002e0027824 */ /* 0x040fe400078e0202 */
[----:B------:R-:W-:Y:S02]  /*2430*/  IMAD R224, R224, 0x2, R3 ;  /* 0x00000002e0e07824 */ /* 0x000fe400078e0203 */
[----:B------:R-:W-:-:S06]  /*2440*/  IMAD.IADD R3, R3, 0x1, R2 ;  /* 0x0000000103037824 */ /* 0x000fcc00078e0202 */
[----:B------:R-:W-:-:S04]  /*2450*/  @P1 LOP3.LUT R236, R236, 0x2, RZ, 0xfc, !PT ;  /* 0x00000002ecec1812 */ /* 0x000fc800078efcff */
[----:B------:R-:W-:-:S04]  /*2460*/  LOP3.LUT R236, R236, 0xfffffffe, RZ, 0xc0, !PT ;  /* 0xfffffffeecec7812 */ /* 0x000fc800078ec0ff */
[----:B--234-:R-:W-:Y:S02]  /*2470*/  @P0 LOP3.LUT R236, R236, 0x1, RZ, 0xfc, !PT ;  /* 0x00000001ecec0812 */ /* 0x01cfe400078efcff */
.L_x_60:
[----:B------:R-:W-:Y:S04]  /*2480*/  DEPBAR.LE SB0, 0x0 ;  /* 0x000080000000791a */ /* 0x000fe80000000000 */
[----:B------:R-:W-:Y:S01]  /*2490*/  BAR.SYNC.DEFER_BLOCKING 0x0 ;  /* 0x0000000000007b1d */ /* 0x000fe20000010000 */
[C---:B------:R-:W-:Y:S01]  /*24a0*/  LOP3.LUT P1, RZ, R236.reuse, 0x2, RZ, 0xc0, !PT ;  /* 0x00000002ecff7812 */ /* 0x040fe2000782c0ff */
[----:B------:R-:W-:Y:S01]  /*24b0*/  UIADD3 UR15, UR12, 0x1, URZ ;  /* 0x000000010c0f7890 */ /* 0x000fe2000fffe03f */
[----:B------:R-:W-:Y:S03]  /*24c0*/  LOP3.LUT P0, RZ, R236, 0x1, RZ, 0xc0, !PT ;  /* 0x00000001ecff7812 */ /* 0x000fe6000780c0ff */
        /* <DEDUP_REMOVED lines=178> */
[----:B--2---:R-:W-:Y:S03]  /*2ff0*/  FSEL R8, R11, -INF , P0 ;  /* 0xff8000000b087808 */ /* 0x004fe60000000000 */
        /* <DEDUP_REMOVED lines=73> */
[----:B------:R-:W-:Y:S02]  /*3490*/  STS [R233], R17 ;  /* 0x00000011e9007388 */ /* 0x000fe40000000800 */
        /* <DEDUP_REMOVED lines=123> */
[----:B------:R-:W-:Y:S01]  /*3c50*/  LEA.HI.X R9, R10, R241, R9, 0x7, P0 ;  /* 0x000000f10a097211 */ /* 0x000fe200000f3c09 */
[----:B------:R-:W-:Y:S01]  /*3c60*/  IMAD.U32 R10, RZ, RZ, UR4 ;  /* 0x00000004ff0a7e24 */ /* 0x000fe2000f8e00ff */
[--C-:B------:R-:W-:Y:S04]  /*3c70*/  IADD3 R18, P1, P0, R18, 0x80, R8.reuse ;  /* 0x0000008012127810 */ /* 0x100fe8000783e008 */
[--C-:B------:R-:W-:Y:S02]  /*3c80*/  IADD3.X R19, RZ, UR9, R9.reuse, P1, P0 ;  /* 0x00000009ff137c10 */ /* 0x100fe40008fe0409 */
[----:B------:R-:W-:Y:S02]  /*3c90*/  IADD3 R16, P1, P0, R16, 0x100, R8 ;  /* 0x0000010010107810 */ /* 0x000fe4000783e008 */
[----:B------:R-:W-:Y:S02]  /*3ca0*/  IADD3 R10, -R243, UR8, -R10 ;  /* 0x00000008f30a7c10 */ /* 0x000fe4000fffe90a */
[----:B------:R-:W-:Y:S02]  /*3cb0*/  IADD3.X R17, RZ, UR9, R9, P1, P0 ;  /* 0x00000009ff117c10 */ /* 0x000fe40008fe0409 */
[C---:B------:R-:W-:Y:S02]  /*3cc0*/  ISETP.LT.OR P0, PT, R10.reuse, 0x1, !P2 ;  /* 0x000000010a00780c */ /* 0x040fe40005701670 */
[----:B------:R-:W-:Y:S11]  /*3cd0*/  LOP3.LUT P1, RZ, R237, 0x2, RZ, 0xc0, !PT ;  /* 0x00000002edff7812 */ /* 0x000ff6000782c0ff */
        /* <DEDUP_REMOVED lines=12> */
[----:B------:R-:W-:Y:S02]  /*3da0*/  ISETP.LT.OR P0, PT, R10, 0x21, !P2 ;  /* 0x000000210a00780c */ /* 0x000fe40005701670 */
[----:B------:R-:W-:Y:S11]  /*3db0*/  ISETP.GT.AND P2, PT, R252, 0xf, PT ;  /* 0x0000000ffc00780c */ /* 0x000ff60003f44270 */
[----:B------:R1:W-:Y:S01]  /*3dc0*/  LDGSTS.E.BYPASS.LTC128B.128 [R232+0xd080], [R8.64], !P0 ;  /* 0x0d08000008e87fae */ /* 0x0003e2000c101d4a */
[C---:B------:R-:W-:Y:S11]  /*3dd0*/  ISETP.LT.OR P0, PT, R10.reuse, 0x21, !P1 ;  /* 0x000000210a00780c */ /* 0x040ff60004f01670 */
[----:B------:R-:W-:Y:S02]  /*3de0*/  @!UPT UIADD3 URZ, URZ, URZ, URZ ;  /* 0x0000003f3f3ff290 */ /* 0x000fe4000fffe03f */
[----:B------:R2:W-:Y:S01]  /*3df0*/  LDGSTS.E.BYPASS.LTC128B.128 [R232+0xf080], [R18.64], !P0 ;  /* 0x0f08000012e87fae */ /* 0x0005e2000c101d4a */
[----:B------:R-:W-:Y:S01]  /*3e00*/  ISETP.LT.OR P0, PT, R10, 0x21, !P3 ;  /* 0x000000210a00780c */ /* 0x000fe20005f01670 */
[----:B------:R-:W-:Y:S02]  /*3e10*/  @!P2 IMAD.SHL.U32 R10, R252, 0x10, RZ ;  /* 0x00000010fc0aa824 */ /* 0x000fe400078e00ff */
[----:B-1----:R-:W-:Y:S10]  /*3e20*/  IMAD.U32 R8, RZ, RZ, UR4 ;  /* 0x00000004ff087e24 */ /* 0x002ff4000f8e00ff */
[----:B------:R2:W-:Y:S01]  /*3e30*/  LDGSTS.E.BYPASS.LTC128B.128 [R232+0x11080], [R16.64], !P0 ;  /* 0x1108000010e87fae */ /* 0x0005e2000c101d4a */
[----:B------:R-:W-:Y:S05]  /*3e40*/  @!P2 IMAD.WIDE R8, R8, 0x4, R244 ;  /* 0x000000040808a825 */ /* 0x000fea00078e02f4 */
[----:B------:R2:W-:Y:S02]  /*3e50*/  @!P2 LDGSTS.E.BYPASS.LTC128B.128 [R10+0x12180], [R8.64] ;  /* 0x12180000080aafae */ /* 0x0005e4000b901d4a */
.L_x_58:
[-C--:B---34-:R-:W-:Y:S01]  /*3e60*/  HMMA.16816.F32.BF16 R84, R4, R12.reuse, R84 ;  /* 0x0000000c0454723c */ /* 0x098fe20000041854 */
[----:B--2---:R-:W-:Y:S07]  /*3e70*/  LDSM.16.MT88.4 R8, [R227+0x15280] ;  /* 0x01528000e308783b */ /* 0x004fee0000004200 */
        /* <DEDUP_REMOVED lines=73> */
[----:B------:R-:W-:Y:S01]  /*4310*/  ISETP.GT.AND P3, PT, R252, 0xf, PT ;  /* 0x0000000ffc00780c */ /* 0x000fe20003f64270 */
[----:B------:R-:W-:Y:S01]  /*4320*/  UIMAD UR16, UR16, UR4, URZ ;  /* 0x00000004101072a4 */ /* 0x000fe2000f8e023f */
[----:B------:R-:W-:Y:S01]  /*4330*/  IMAD.U32 R10, RZ, RZ, UR7 ;  /* 0x00000007ff0a7e24 */ /* 0x000fe2000f8e00ff */
[----:B------:R-:W-:Y:S01]  /*4340*/  UIMAD.WIDE.U32 UR18, UR15, UR4, URZ ;  /* 0x000000040f1272a5 */ /* 0x000fe2000f8e003f */
[----:B------:R-:W-:Y:S01]  /*4350*/  IMAD.U32 R8, RZ, RZ, UR7 ;  /* 0x00000007ff087e24 */ /* 0x000fe2000f8e00ff */
        /* <DEDUP_REMOVED lines=14> */
[----:B------:R-:W-:Y:S02]  /*4440*/  ISETP.LT.OR P0, PT, R6, 0x1, !P2 ;  /* 0x000000010600780c */ /* 0x000fe40005701670 */
        /* <DEDUP_REMOVED lines=10> */
[----:B------:R1:W-:Y:S02]  /*44f0*/  LDGSTS.E.BYPASS.LTC128B.128 [R232+0xa080], [R4.64+0x100], !P0 ;  /* 0x0a08010004e87fae */ /* 0x0003e4000c101d4a */
[----:B-1----:R-:W-:Y:S04]  /*4500*/  IADD3 R4, P0, R4, UR7, RZ ;  /* 0x0000000704047c10 */ /* 0x002fe8000ff1e0ff */
[----:B------:R-:W-:Y:S02]  /*4510*/  IADD3.X R5, R5, UR6, RZ, P0, !PT ;  /* 0x0000000605057c10 */ /* 0x000fe400087fe4ff */
[C---:B------:R-:W-:Y:S11]  /*4520*/  ISETP.LT.OR P0, PT, R6.reuse, 0x21, !P2 ;  /* 0x000000210600780c */ /* 0x040ff60005701670 */
[----:B------:R-:W-:Y:S02]  /*4530*/  @!UPT UIADD3 URZ, URZ, URZ, URZ ;  /* 0x0000003f3f3ff290 */ /* 0x000fe4000fffe03f */
[----:B------:R1:W-:Y:S01]  /*4540*/  LDGSTS.E.BYPASS.LTC128B.128 [R232+0x7080], [R4.64], !P0 ;  /* 0x0708000004e87fae */ /* 0x0003e2000c101d4a */
[C---:B------:R-:W-:Y:S11]  /*4550*/  ISETP.LT.OR P0, PT, R6.reuse, 0x21, !P1 ;  /* 0x000000210600780c */ /* 0x040ff60004f01670 */
[----:B------:R-:W-:Y:S02]  /*4560*/  @!UPT UIADD3 URZ, URZ, URZ, URZ ;  /* 0x0000003f3f3ff290 */ /* 0x000fe4000fffe03f */
[----:B------:R2:W-:Y:S01]  /*4570*/  LDGSTS.E.BYPASS.LTC128B.128 [R232+0x9080], [R10.64], !P0 ;  /* 0x090800000ae87fae */ /* 0x0005e2000c101d4a */
[----:B------:R-:W-:Y:S01]  /*4580*/  ISETP.LT.OR P0, PT, R6, 0x21, P4 ;  /* 0x000000210600780c */ /* 0x000fe20002701670 */
[----:B------:R-:W-:Y:S02]  /*4590*/  @!P3 IMAD.SHL.U32 R6, R252, 0x10, RZ ;  /* 0x00000010fc06b824 */ /* 0x000fe400078e00ff */
[----:B-1----:R-:W-:Y:S10]  /*45a0*/  IMAD.U32 R4, RZ, RZ, UR4 ;  /* 0x00000004ff047e24 */ /* 0x002ff4000f8e00ff */
[----:B------:R2:W-:Y:S01]  /*45b0*/  LDGSTS.E.BYPASS.LTC128B.128 [R232+0xb080], [R8.64], !P0 ;  /* 0x0b08000008e87fae */ /* 0x0005e2000c101d4a */
[----:B------:R-:W-:Y:S05]  /*45c0*/  @!P3 IMAD.WIDE R4, R4, 0x4, R246 ;  /* 0x000000040404b825 */ /* 0x000fea00078e02f6 */
[----:B------:R2:W-:Y:S02]  /*45d0*/  @!P3 LDGSTS.E.BYPASS.LTC128B.128 [R6+0x12080], [R4.64] ;  /* 0x120800000406bfae */ /* 0x0005e4000b901d4a */
.L_x_59:
[-C--:B-1234-:R-:W-:Y:S01]  /*45e0*/  HMMA.16816.F32.BF16 R4, R144, R16.reuse, RZ ;  /* 0x000000109004723c */ /* 0x09efe200000418ff */
[----:B------:R-:W-:Y:S01]  /*45f0*/  LDSM.16.MT88.4 R220, [R0+0x3080] ;  /* 0x0030800000dc783b */ /* 0x000fe20000004200 */
[----:B------:R-:W-:Y:S02]  /*4600*/  UIMAD UR12, UR12, 0x3000, URZ ;  /* 0x000030000c0c78a4 */ /* 0x000fe4000f8e023f */
[----:B------:R-:W-:Y:S01]  /*4610*/  UISETP.GE.AND UP0, UPT, UR15, UR13, UPT ;  /* 0x0000000d0f00728c */ /* 0x000fe2000bf06270 */
[----:B------:R-:W0:Y:S03]  /*4620*/  LDGDEPBAR ;  /* 0x00000000000079af */ /* 0x000e260000000000 */
        /* <DEDUP_REMOVED lines=21> */
[----:B------:R-:W2:Y:S07]  /*4780*/  LDSM.16.M88.4 R212, [R224+0x15280] ;  /* 0x01528000e0d4783b */ /* 0x000eae0000000200 */
[-C--:B------:R-:W-:Y:S08]  /*4790*/  HMMA.16816.F32.BF16 R132, R200, R216.reuse, R132 ;  /* 0x000000d8c884723c */ /* 0x080ff00000041884 */
[C---:B------:R-:W-:Y:S08]  /*47a0*/  HMMA.16816.F32.BF16 R136, R208.reuse, R216, R136 ;  /* 0x000000d8d088723c */ /* 0x040ff00000041888 */
[-C--:B------:R-:W-:Y:S01]  /*47b0*/  HMMA.16816.F32.BF16 R140, R208, R218.reuse, R140 ;  /* 0x000000dad08c723c */ /* 0x080fe2000004188c */
[----:B------:R-:W3:Y:S07]  /*47c0*/  LDSM.16.MT88.4 R208, [R0+0x5080] ;  /* 0x0050800000d0783b */ /* 0x000eee0000004200 */
[----:B------:R-:W-:Y:S01]  /*47d0*/  HMMA.16816.F32.BF16 R144, R200, R218, R144 ;  /* 0x000000dac890723c */ /* 0x000fe20000041890 */
[----:B------:R-:W-:Y:S04]  /*47e0*/  LDSM.16.M88.4 R200, [R3+0x14280] ;  /* 0x0142800003c8783b */ /* 0x000fe80000000200 */
[----:B------:R-:W-:Y:S03]  /*47f0*/  LDSM.16.M88.4 R216, [R3+0x15280] ;  /* 0x0152800003d8783b */ /* 0x000fe60000000200 */
[-C--:B-1----:R-:W-:Y:S08]  /*4800*/  HMMA.16816.F32.BF16 R4, R156, R204.reuse, R4 ;  /* 0x000000cc9c04723c */ /* 0x082ff00000041804 */
[C---:B--2---:R-:W-:Y:S08]  /*4810*/  HMMA.16816.F32.BF16 R8, R212.reuse, R204, R8 ;  /* 0x000000ccd408723c */ /* 0x044ff00000041808 */
[-C--:B------:R-:W-:Y:S08]  /*4820*/  HMMA.16816.F32.BF16 R12, R212, R206.reuse, R12 ;  /* 0x000000ced40c723c */ /* 0x080ff0000004180c */
[C---:B------:R-:W-:Y:S01]  /*4830*/  HMMA.16816.F32.BF16 R16, R156.reuse, R206, R16 ;  /* 0x000000ce9c10723c */ /* 0x040fe20000041810 */
[----:B------:R-:W1:Y:S07]  /*4840*/  LDSM.16.MT88.4 R204, [R0+0x1880] ;  /* 0x0018800000cc783b */ /* 0x000e6e0000004200 */
[-C--:B------:R-:W-:Y:S08]  /*4850*/  HMMA.16816.F32.BF16 R20, R156, R220.reuse, R20 ;  /* 0x000000dc9c14723c */ /* 0x080ff00000041814 */
[C---:B------:R-:W-:Y:S08]  /*4860*/  HMMA.16816.F32.BF16 R24, R212.reuse, R220, R24 ;  /* 0x000000dcd418723c */ /* 0x040ff00000041818 */
[-C--:B------:R-:W-:Y:S08]  /*4870*/  HMMA.16816.F32.BF16 R28, R212, R222.reuse, R28 ;  /* 0x000000ded41c723c */ /* 0x080ff0000004181c */
[C---:B------:R-:W-:Y:S01]  /*4880*/  HMMA.16816.F32.BF16 R32, R156.reuse, R222, R32 ;  /* 0x000000de9c20723c */ /* 0x040fe20000041820 */
[----:B------:R-:W2:Y:S07]  /*4890*/  LDSM.16.MT88.4 R220, [R0+0x3880] ;  /* 0x0038800000dc783b */ /* 0x000eae0000004200 */
[-C--:B---3--:R-:W-:Y:S08]  /*48a0*/  HMMA.16816.F32.BF16 R132, R156, R208.reuse, R132 ;  /* 0x000000d09c84723c */ /* 0x088ff00000041884 */
[C---:B------:R-:W-:Y:S08]  /*48b0*/  HMMA.16816.F32.BF16 R136, R212.reuse, R208, R136 ;  /* 0x000000d0d488723c */ /* 0x040ff00000041888 */
[-C--:B------:R-:W-:Y:S01]  /*48c0*/  HMMA.16816.F32.BF16 R140, R212, R210.reuse, R140 ;  /* 0x000000d2d48c723c */ /* 0x080fe2000004188c */
[----:B------:R-:W3:Y:S07]  /*48d0*/  LDSM.16.MT88.4 R212, [R0+0x5880] ;  /* 0x0058800000d4783b */ /* 0x000eee0000004200 */
[----:B------:R-:W-:Y:S07]  /*48e0*/  HMMA.16816.F32.BF16 R144, R156, R210, R144 ;  /* 0x000000d29c90723c */ /* 0x000fee0000041890 */
[----:B------:R-:W-:Y:S01]  /*48f0*/  IMAD.U32 R158, RZ, RZ, UR12 ;  /* 0x0000000cff9e7e24 */ /* 0x000fe2000f8e00ff */
[-C--:B-1----:R-:W-:Y:S05]  /*4900*/  HMMA.16816.F32.BF16 R4, R200, R204.reuse, R4 ;  /* 0x000000ccc804723c */ /* 0x082fea0000041804 */
[----:B------:R-:W-:Y:S01]  /*4910*/  IADD3 R157, P0, R248, UR12, RZ ;  /* 0x0000000cf89d7c10 */ /* 0x000fe2000ff1e0ff */
[----:B------:R-:W-:Y:S02]  /*4920*/  UMOV UR12, UR15 ;  /* 0x0000000f000c7c82 */ /* 0x000fe40008000000 */
[C---:B------:R-:W-:Y:S04]  /*4930*/  HMMA.16816.F32.BF16 R8, R216.reuse, R204, R8 ;  /* 0x000000ccd808723c */ /* 0x040fe80000041808 */
[----:B------:R-:W-:Y:S02]  /*4940*/  LEA.HI.X.SX32 R158, R158, R250, 0x1, P0 ;  /* 0x000000fa9e9e7211 */ /* 0x000fe400000f0eff */
[C---:B------:R-:W-:Y:S02]  /*4950*/  LEA R156, P0, R157.reuse, c[0x0][0x220], 0x2 ;  /* 0x000088009d9c7a11 */ /* 0x040fe400078010ff */
[-C--:B------:R-:W-:Y:S04]  /*4960*/  HMMA.16816.F32.BF16 R12, R216, R206.reuse, R12 ;  /* 0x000000ced80c723c */ /* 0x080fe8000004180c */
[----:B------:R-:W-:Y:S02]  /*4970*/  LEA.HI.X R157, R157, c[0x0][0x224], R158, 0x2, P0 ;  /* 0x000089009d9d7a11 */ /* 0x000fe400000f149e */
[----:B------:R-:W-:Y:S02]  /*4980*/  PLOP3.LUT P0, PT, PT, PT, UP0, 0x80, 0x0 ;  /* 0x000000000000781c */ /* 0x000fe40003f0f008 */
[C---:B------:R-:W-:Y:S01]  /*4990*/  HMMA.16816.F32.BF16 R16, R200.reuse, R206, R16 ;  /* 0x000000cec810723c */ /* 0x040fe20000041810 */
[----:B------:R1:W-:Y:S04]  /*49a0*/  RED.E.ADD.F32.FTZ.RN.STRONG.GPU [R156.64], R4 ;  /* 0x000000049c00798e */ /* 0x0003e8000c10e78a */
[----:B------:R1:W-:Y:S03]  /*49b0*/  RED.E.ADD.F32.FTZ.RN.STRONG.GPU [R156.64+0x400], R5 ;  /* 0x000400059c00798e */ /* 0x0003e6000c10e78a */
[-C--:B--2---:R-:W-:Y:S01]  /*49c0*/  HMMA.16816.F32.BF16 R20, R200, R220.reuse, R20 ;  /* 0x000000dcc814723c */ /* 0x084fe20000041814 */
        /* <DEDUP_REMOVED lines=54> */
[----:B------:R-:W-:Y:S01]  /*4d30*/  FMUL.FTZ R84, R84, c[0x0][0x298] ;  /* 0x0000a60054547a20 */ /* 0x000fe20000410000 */
[----:B------:R-:W-:Y:S01]  /*4d40*/  PLOP3.LUT P0, PT, PT, PT, PT, 0x8, 0x0 ;  /* 0x000000000000781c */ /* 0x000fe20003f0e170 */
[----:B-1----:R-:W-:-:S02]  /*4d50*/  FMUL.FTZ R26, R85, c[0x0][0x298] ;  /* 0x0000a600551a7a20 */ /* 0x002fc40000410000 */
        /* <DEDUP_REMOVED lines=46> */
.L_x_57:
[----:B------:R-:W-:Y:S05]  /*5040*/  @P0 BRA `(.L_x_61) ;  /* 0x0000111000000947 */ /* 0x000fea0003800000 */
[----:B------:R-:W-:Y:S01]  /*5050*/  SHF.R.S32.HI R28, RZ, 0x1f, R252 ;  /* 0x0000001fff1c7819 */ /* 0x000fe200000114fc */
[----:B------:R-:W-:Y:S01]  /*5060*/  BAR.SYNC.DEFER_BLOCKING 0x1, 0x100 ;  /* 0x0044000000007b1d */ /* 0x000fe20000010000 */
[----:B------:R-:W-:Y:S02]  /*5070*/  F2FP.BF16.PACK_AB R36, R37, R36 ;  /* 0x000000242524723e */ /* 0x000fe400000010ff */
[----:B------:R-:W-:-:S02]  /*5080*/  LEA.HI R5, R28, R252, RZ, 0x2 ;  /* 0x000000fc1c057211 */ /* 0x000fc400078f10ff */
[-C--:B-1----:R-:W-:Y:S02]  /*5090*/  LEA.HI R2, R28, R252.reuse, RZ, 0x5 ;  /* 0x000000fc1c027211 */ /* 0x082fe400078f28ff */
[--C-:B------:R-:W-:Y:S02]  /*50a0*/  SHF.R.S32.HI R7, RZ, 0x2, R5.reuse ;  /* 0x00000002ff077819 */ /* 0x100fe40000011405 */
[----:B------:R-:W-:Y:S02]  /*50b0*/  SHF.R.S32.HI R0, RZ, 0x1f, R5 ;  /* 0x0000001fff007819 */ /* 0x000fe40000011405 */
[----:B------:R-:W-:Y:S02]  /*50c0*/  SHF.R.S32.HI R3, RZ, 0x5, R2 ;  /* 0x00000005ff037819 */ /* 0x000fe40000011402 */
[----:B------:R-:W-:Y:S02]  /*50d0*/  LEA.HI R0, R0, R7, RZ, 0x3 ;  /* 0x0000000700007211 */ /* 0x000fe400078f18ff */
[----:B------:R-:W-:-:S02]  /*50e0*/  LEA.HI R27, R28, R252, RZ, 0x6 ;  /* 0x000000fc1c1b7211 */ /* 0x000fc400078f30ff */
[----:B------:R-:W-:Y:S02]  /*50f0*/  LOP3.LUT R0, R0, 0xfffffff8, RZ, 0xc0, !PT ;  /* 0xfffffff800007812 */ /* 0x000fe400078ec0ff */
[----:B------:R-:W-:Y:S02]  /*5100*/  SHF.R.S32.HI R27, RZ, 0x6, R27 ;  /* 0x00000006ff1b7819 */ /* 0x000fe4000001141b */
[----:B------:R-:W-:Y:S01]  /*5110*/  LOP3.LUT R5, R5, 0x3ffffffc, RZ, 0xc0, !PT ;  /* 0x3ffffffc05057812 */ /* 0x000fe200078ec0ff */
[----:B------:R-:W-:Y:S01]  /*5120*/  IMAD.IADD R7, R7, 0x1, -R0 ;  /* 0x0000000107077824 */ /* 0x000fe200078e0a00 */
[----:B------:R-:W-:Y:S01]  /*5130*/  LEA.HI R0, R2, R3, RZ, 0x1 ;  /* 0x0000000302007211 */ /* 0x000fe200078f08ff */
[----:B------:R-:W-:Y:S01]  /*5140*/  IMAD.SHL.U32 R6, R27, 0x8, RZ ;  /* 0x000000081b067824 */ /* 0x000fe200078e00ff */
[----:B------:R-:W-:Y:S01]  /*5150*/  F2FP.BF16.PACK_AB R38, R39, R38 ;  /* 0x000000262726723e */ /* 0x000fe200000010ff */
[----:B------:R-:W-:Y:S01]  /*5160*/  IMAD.SHL.U32 R2, R7, 0x40, RZ ;  /* 0x0000004007027824 */ /* 0x000fe200078e00ff */
[----:B------:R-:W-:-:S02]  /*5170*/  LOP3.LUT R4, R0, 0x1ffffe, RZ, 0xc0, !PT ;  /* 0x001ffffe00047812 */ /* 0x000fc400078ec0ff */
[----:B------:R-:W-:Y:S02]  /*5180*/  LOP3.LUT P0, RZ, R7, 0x4, RZ, 0xc0, !PT ;  /* 0x0000000407ff7812 */ /* 0x000fe4000780c0ff */
[----:B------:R-:W-:Y:S01]  /*5190*/  LOP3.LUT R0, R2, 0x1c0, RZ, 0xc0, !PT ;  /* 0x000001c002007812 */ /* 0x000fe200078ec0ff */
[----:B------:R-:W-:Y:S01]  /*51a0*/  IMAD.IADD R3, R3, 0x1, -R4 ;  /* 0x0000000103037824 */ /* 0x000fe200078e0a04 */
[----:B------:R-:W-:Y:S01]  /*51b0*/  F2FP.BF16.PACK_AB R48, R49, R48 ;  /* 0x000000303130723e */ /* 0x000fe200000010ff */
[----:B------:R-:W-:Y:S01]  /*51c0*/  IMAD.IADD R2, R252, 0x1, -R5 ;  /* 0x00000001fc027824 */ /* 0x000fe200078e0a05 */
[----:B------:R-:W-:Y:S02]  /*51d0*/  LOP3.LUT R4, R0, 0x18, R6, 0xf8, !PT ;  /* 0x0000001800047812 */ /* 0x000fe400078ef806 */
[----:B------:R-:W-:Y:S01]  /*51e0*/  SHF.R.U32.HI R0, RZ, 0x3, R0 ;  /* 0x00000003ff007819 */ /* 0x000fe20000011600 */
[----:B------:R-:W-:Y:S01]  /*51f0*/  IMAD R2, R3, 0x200, R2 ;  /* 0x0000020003027824 */ /* 0x000fe200078e0202 */
[----:B------:R-:W-:-:S02]  /*5200*/  F2FP.BF16.PACK_AB R50, R51, R50 ;  /* 0x000000323332723e */ /* 0x000fc400000010ff */
[----:B------:R-:W-:Y:S02]  /*5210*/  LOP3.LUT R0, R4, R0, RZ, 0x3c, !PT ;  /* 0x0000000004007212 */ /* 0x000fe400078e3cff */
[----:B------:R-:W-:Y:S02]  /*5220*/  F2FP.BF16.PACK_AB R40, R41, R40 ;  /* 0x000000282928723e */ /* 0x000fe400000010ff */
[----:B------:R-:W-:Y:S01]  /*5230*/  F2FP.BF16.PACK_AB R42, R43, R42 ;  /* 0x0000002a2b2a723e */ /* 0x000fe200000010ff */
[----:B------:R-:W-:Y:S01]  /*5240*/  IMAD.U32 R0, R2, 0x2, R0 ;  /* 0x0000000202007824 */ /* 0x000fe200078e0000 */
[----:B------:R-:W-:Y:S02]  /*5250*/  F2FP.BF16.PACK_AB R44, R45, R44 ;  /* 0x0000002c2d2c723e */ /* 0x000fe400000010ff */
[----:B------:R-:W-:Y:S01]  /*5260*/  F2FP.BF16.PACK_AB R46, R47, R46 ;  /* 0x0000002e2f2e723e */ /* 0x000fe200000010ff */
[----:B------:R-:W-:Y:S01]  /*5270*/  IMAD.SHL.U32 R0, R0, 0x2, RZ ;  /* 0x0000000200007824 */ /* 0x000fe200078e00ff */
[----:B------:R-:W-:-:S02]  /*5280*/  F2FP.BF16.PACK_AB R52, R53, R52 ;  /* 0x000000343534723e */ /* 0x000fc400000010ff */
[----:B------:R-:W-:Y:S02]  /*5290*/  F2FP.BF16.PACK_AB R54, R55, R54 ;  /* 0x000000363736723e */ /* 0x000fe400000010ff */
[C---:B------:R-:W-:Y:S01]  /*52a0*/  IADD3 R2, R0.reuse, 0x40, RZ ;  /* 0x0000004000027810 */ /* 0x040fe20007ffe0ff */
[----:B------:R-:W-:Y:S01]  /*52b0*/  STS [R0+0x6080], R36 ;  /* 0x0060802400007388 */ /* 0x000fe20000000800 */
[----:B------:R-:W-:Y:S02]  /*52c0*/  @P0 IADD3 R2, R0, -0x40, RZ ;  /* 0xffffffc000020810 */ /* 0x000fe40007ffe0ff */
[----:B------:R-:W-:Y:S01]  /*52d0*/  F2FP.BF16.PACK_AB R64, R65, R64 ;  /* 0x000000404140723e */ /* 0x000fe200000010ff */
[----:B------:R-:W-:Y:S01]  /*52e0*/  STS [R0+0x6480], R38 ;  /* 0x0064802600007388 */ /* 0x000fe20000000800 */
[----:B------:R-:W-:Y:S02]  /*52f0*/  F2FP.BF16.PACK_AB R66, R67, R66 ;  /* 0x000000424342723e */ /* 0x000fe400000010ff */
[----:B------:R-:W-:Y:S01]  /*5300*/  F2FP.BF16.PACK_AB R56, R57, R56 ;  /* 0x000000383938723e */ /* 0x000fe200000010ff */
[----:B------:R-:W-:Y:S01]  /*5310*/  STS [R2+0x6080], R48 ;  /* 0x0060803002007388 */ /* 0x000fe20000000800 */
[----:B------:R-:W-:-:S02]  /*5320*/  F2FP.BF16.PACK_AB R58, R59, R58 ;  /* 0x0000003a3b3a723e */ /* 0x000fc400000010ff */
[----:B------:R-:W-:Y:S01]  /*5330*/  F2FP.BF16.PACK_AB R60, R61, R60 ;  /* 0x0000003c3d3c723e */ /* 0x000fe200000010ff */
[----:B------:R-:W-:Y:S01]  /*5340*/  STS [R2+0x6480], R50 ;  /* 0x0064803202007388 */ /* 0x000fe20000000800 */
[----:B------:R-:W-:Y:S02]  /*5350*/  F2FP.BF16.PACK_AB R62, R63, R62 ;  /* 0x0000003e3f3e723e */ /* 0x000fe400000010ff */
        /* <DEDUP_REMOVED lines=33> */
[----:B-----5:R-:W-:Y:S01]  /*5570*/  F2FP.BF16.PACK_AB R9, R109, R108 ;  /* 0x0000006c6d09723e */ /* 0x020fe200000010ff */
        /* <DEDUP_REMOVED lines=14> */
[----:B------:R-:W-:Y:S01]  /*5660*/  ISETP.NE.U32.AND P0, PT, RZ, c[0x0][0x358], PT ;  /* 0x0000d600ff007a0c */ /* 0x000fe20003f05070 */
[----:B------:R-:W-:Y:S03]  /*5670*/  STS [R0+0xb080], R72 ;  /* 0x00b0804800007388 */ /* 0x000fe60000000800 */
[----:B------:R-:W-:Y:S01]  /*5680*/  ISETP.NE.AND.EX P1, PT, RZ, c[0x0][0x35c], PT, P0 ;  /* 0x0000d700ff007a0c */ /* 0x000fe20003f25300 */
[----:B------:R-:W-:Y:S01]  /*5690*/  STS [R0+0xb480], R74 ;  /* 0x00b4804a00007388 */ /* 0x000fe20000000800 */
[----:B------:R-:W-:-:S03]  /*56a0*/  ISETP.NE.U32.AND P0, PT, RZ, c[0x0][0x360], PT ;  /* 0x0000d800ff007a0c */ /* 0x000fc60003f05070 */
[----:B------:R-:W-:Y:S01]  /*56b0*/  STS [R2+0xb080], R76 ;  /* 0x00b0804c02007388 */ /* 0x000fe20000000800 */
[----:B------:R-:W-:-:S03]  /*56c0*/  ISETP.NE.AND.EX P0, PT, RZ, c[0x0][0x364], PT, P0 ;  /* 0x0000d900ff007a0c */ /* 0x000fc60003f05300 */
        /* <DEDUP_REMOVED lines=17> */
[----:B------:R-:W-:Y:S04]  /*57e0*/  STS [R0+0x4080], R7 ;  /* 0x0040800700007388 */ /* 0x000fe80000000800 */
[----:B------:R2:W-:Y:S04]  /*57f0*/  STS [R0+0x4480], R6 ;  /* 0x0044800600007388 */ /* 0x0005e80000000800 */
[----:B------:R-:W-:Y:S04]  /*5800*/  STS [R2+0x4080], R4 ;  /* 0x0040800402007388 */ /* 0x000fe80000000800 */
[----:B------:R-:W-:Y:S04]  /*5810*/  STS [R2+0x4480], R3 ;  /* 0x0044800302007388 */ /* 0x000fe80000000800 */
[----:B------:R-:W-:Y:S04]  /*5820*/  STS [R0+0x5080], R5 ;  /* 0x0050800500007388 */ /* 0x000fe80000000800 */
[----:B------:R-:W-:Y:S01]  /*5830*/  STS [R0+0x5480], R12 ;  /* 0x0054800c00007388 */ /* 0x000fe20000000800 */
[----:B-1----:R-:W-:-:S03]  /*5840*/  IMAD.MOV.U32 R8, RZ, RZ, 0x4 ;  /* 0x00000004ff087424 */ /* 0x002fc600078e00ff */
[----:B------:R-:W-:Y:S04]  /*5850*/  STS [R2+0x5080], R11 ;  /* 0x0050800b02007388 */ /* 0x000fe80000000800 */
[----:B------:R1:W-:Y:S01]  /*5860*/  STS [R2+0x5480], R10 ;  /* 0x0054800a02007388 */ /* 0x0003e20000000800 */
[----:B--2---:R-:W-:-:S03]  /*5870*/  IMAD.WIDE R6, R251, R8, c[0x0][0x358] ;  /* 0x0000d600fb067625 */ /* 0x004fc600078e0208 */
[----:B------:R-:W-:Y:S01]  /*5880*/  BAR.SYNC.DEFER_BLOCKING 0x1, 0x100 ;  /* 0x0044000000007b1d */ /* 0x000fe20000010000 */
[----:B------:R-:W-:Y:S02]  /*5890*/  IMAD.MOV.U32 R9, RZ, RZ, c[0x0][0x2f0] ;  /* 0x0000bc00ff097624 */ /* 0x000fe400078e00ff */
[----:B-1----:R-:W-:-:S03]  /*58a0*/  @P0 IMAD.WIDE R2, R251, R8, c[0x0][0x360] ;  /* 0x0000d800fb020625 */ /* 0x002fc600078e0208 */
[----:B------:R-:W2:Y:S04]  /*58b0*/  @P1 LDG.E R0, [R6.64] ;  /* 0x0000000a06001981 */ /* 0x000ea8000c1e1900 */
[----:B------:R1:W5:Y:S01]  /*58c0*/  @P0 LDG.E R9, [R2.64] ;  /* 0x0000000a02090981 */ /* 0x000362000c1e1900 */
[----:B------:R-:W-:Y:S02]  /*58d0*/  CS2R R4, SRZ ;  /* 0x0000000000047805 */ /* 0x000fe4000001ff00 */
[--C-:B--2---:R-:W-:Y:S01]  /*58e0*/  @P1 SHF.R.S32.HI R5, RZ, 0x1f, R0.reuse ;  /* 0x0000001fff051819 */ /* 0x104fe20000011400 */
[----:B------:R-:W-:Y:S01]  /*58f0*/  @P1 IMAD.MOV.U32 R4, RZ, RZ, R0 ;  /* 0x000000ffff041224 */ /* 0x000fe200078e0000 */
[----:B------:R-:W-:Y:S05]  /*5900*/  @P0 BRA `(.L_x_62) ;  /* 0x0000004000000947 */ /* 0x000fea0003800000 */
[----:B-1----:R-:W-:Y:S05]  /*5910*/  @!P1 BRA `(.L_x_62) ;  /* 0x0000003000009947 */ /* 0x002fea0003800000 */
[----:B------:R-:W2:Y:S04]  /*5920*/  LDG.E R2, [R6.64] ;  /* 0x0000000a06027981 */ /* 0x000ea8000c1e1900 */
[----:B------:R-:W2:Y:S02]  /*5930*/  LDG.E R0, [R6.64+0x4] ;  /* 0x0000040a06007981 */ /* 0x000ea4000c1e1900 */
[----:B--2--5:R-:W-:-:S02]  /*5940*/  IADD3 R9, -R2, R0, RZ ;  /* 0x0000000002097210 */ /* 0x024fc40007ffe1ff */
.L_x_62:
[----:B-1----:R-:W-:Y:S01]  /*5950*/  LEA.HI R0, R28, R252, RZ, 0x3 ;  /* 0x000000fc1c007211 */ /* 0x002fe200078f18ff */
[----:B------:R-:W1:Y:S01]  /*5960*/  S2R R11, SR_CTAID.X ;  /* 0x00000000000b7919 */ /* 0x000e620000002500 */
[----:B------:R-:W-:Y:S01]  /*5970*/  SHF.R.S32.HI R8, RZ, 0x1f, R251 ;  /* 0x0000001fff087819 */ /* 0x000fe200000114fb */
[----:B------:R-:W-:Y:S01]  /*5980*/  BSSY B0, `(.L_x_63) ;  /* 0x000003b000007945 */ /* 0x000fe20003800000 */
[----:B------:R-:W-:Y:S01]  /*5990*/  LOP3.LUT R2, R0, 0x1ffffff8, RZ, 0xc0, !PT ;  /* 0x1ffffff800027812 */ /* 0x000fe200078ec0ff */
[----:B------:R-:W2:Y:S01]  /*59a0*/  S2R R31, SR_CTAID.Y ;  /* 0x00000000001f7919 */ /* 0x000ea20000002600 */
[----:B------:R-:W-:-:S02]  /*59b0*/  SHF.R.S32.HI R14, RZ, 0x3, R0 ;  /* 0x00000003ff0e7819 */ /* 0x000fc40000011400 */
[----:B------:R-:W-:Y:S01]  /*59c0*/  SEL R30, R8, RZ, !P1 ;  /* 0x000000ff081e7207 */ /* 0x000fe20004800000 */
[----:B------:R-:W-:Y:S01]  /*59d0*/  IMAD.IADD R2, R252, 0x1, -R2 ;  /* 0x00000001fc027824 */ /* 0x000fe200078e0a02 */
[C---:B------:R-:W-:Y:S01]  /*59e0*/  IADD3 R4, P0, R14.reuse, R4, RZ ;  /* 0x000000040e047210 */ /* 0x040fe20007f1e0ff */
[----:B------:R-:W-:Y:S01]  /*59f0*/  IMAD.SHL.U32 R0, R14, 0x40, RZ ;  /* 0x000000400e007824 */ /* 0x000fe200078e00ff */
[----:B------:R-:W-:Y:S01]  /*5a00*/  SEL R15, R251, RZ, !P1 ;  /* 0x000000fffb0f7207 */ /* 0x000fe20004800000 */
[----:B------:R-:W-:Y:S01]  /*5a10*/  IMAD.SHL.U32 R2, R2, 0x8, RZ ;  /* 0x0000000802027824 */ /* 0x000fe200078e00ff */
[----:B------:R-:W-:Y:S01]  /*5a20*/  LEA.HI.X.SX32 R5, R14, R5, 0x1, P0 ;  /* 0x000000050e057211 */ /* 0x000fe200000f0eff */
[----:B------:R-:W-:Y:S01]  /*5a30*/  IMAD R8, R30, c[0x0][0x340], RZ ;  /* 0x0000d0001e087a24 */ /* 0x000fe200078e02ff */
[----:B------:R-:W-:Y:S02]  /*5a40*/  LOP3.LUT R0, R0, 0x1c0, RZ, 0xc0, !PT ;  /* 0x000001c000007812 */ /* 0x000fe400078ec0ff */
[----:B------:R-:W-:Y:S01]  /*5a50*/  IADD3 R28, R2, 0x40, RZ ;  /* 0x00000040021c7810 */ /* 0x000fe20007ffe0ff */
[----:B------:R-:W-:Y:S01]  /*5a60*/  IMAD R8, R15, c[0x0][0x344], R8 ;  /* 0x0000d1000f087a24 */ /* 0x000fe200078e0208 */
[----:B------:R-:W-:-:S02]  /*5a70*/  LOP3.LUT R3, R0, 0x38, R2, 0xf8, !PT ;  /* 0x0000003800037812 */ /* 0x000fc400078ef802 */
[----:B------:R-:W-:Y:S01]  /*5a80*/  SHF.R.U32.HI R0, RZ, 0x3, R0 ;  /* 0x00000003ff007819 */ /* 0x000fe20000011600 */
[----:B-1---5:R-:W-:-:S03]  /*5a90*/  IMAD R9, R11, -0x40, R9 ;  /* 0xffffffc00b097824 */ /* 0x022fc600078e0209 */
[----:B------:R-:W-:Y:S01]  /*5aa0*/  LOP3.LUT R0, R3, R0, RZ, 0x3c, !PT ;  /* 0x0000000003007212 */ /* 0x000fe200078e3cff */
[----:B------:R-:W-:Y:S01]  /*5ab0*/  IMAD.WIDE R4, R11, 0x40, R4 ;  /* 0x000000400b047825 */ /* 0x000fe200078e0204 */
[----:B------:R-:W-:Y:S02]  /*5ac0*/  SHF.R.S32.HI R3, RZ, 0x1f, R2 ;  /* 0x0000001fff037819 */ /* 0x000fe40000011402 */
[----:B--2---:R-:W-:Y:S01]  /*5ad0*/  SHF.R.S32.HI R68, RZ, 0x1f, R31 ;  /* 0x0000001fff447819 */ /* 0x004fe2000001141f */
[----:B------:R-:W-:Y:S01]  /*5ae0*/  IMAD R0, R27, 0x200, R0 ;  /* 0x000002001b007824 */ /* 0x000fe200078e0200 */
[----:B------:R-:W-:Y:S01]  /*5af0*/  IMNMX R29, R9, 0x40, PT ;  /* 0x00000040091d7817 */ /* 0x000fe20003800200 */
[----:B------:R-:W-:-:S03]  /*5b00*/  IMAD.WIDE.U32 R6, R31, c[0x0][0x338], R2 ;  /* 0x0000ce001f067a25 */ /* 0x000fc600078e0002 */
[----:B------:R-:W-:Y:S01]  /*5b10*/  ISETP.GE.AND P5, PT, R14, R29, PT ;  /* 0x0000001d0e00720c */ /* 0x000fe20003fa6270 */
[----:B------:R-:W-:Y:S02]  /*5b20*/  IMAD.SHL.U32 R0, R0, 0x2, RZ ;  /* 0x0000000200007824 */ /* 0x000fe400078e00ff */
[----:B------:R-:W-:-:S03]  /*5b30*/  IMAD R10, R68, c[0x0][0x338], RZ ;  /* 0x0000ce00440a7a24 */ /* 0x000fc600078e02ff */
[----:B------:R1:W2:Y:S01]  /*5b40*/  LDS.128 R40, [R0+0x7080] ;  /* 0x0070800000287984 */ /* 0x0002a20000000c00 */
[----:B------:R-:W-:-:S03]  /*5b50*/  IMAD R10, R31, c[0x0][0x33c], R10 ;  /* 0x0000cf001f0a7a24 */ /* 0x000fc600078e020a */
[----:B------:R1:W3:Y:S01]  /*5b60*/  LDS.128 R36, [R0+0x9080] ;  /* 0x0090800000247984 */ /* 0x0002e20000000c00 */
[----:B------:R-:W-:-:S03]  /*5b70*/  IMAD.IADD R7, R7, 0x1, R10 ;  /* 0x0000000107077824 */ /* 0x000fc600078e020a */
[----:B------:R1:W4:Y:S01]  /*5b80*/  LDS.128 R32, [R0+0xb080] ;  /* 0x00b0800000207984 */ /* 0x0003220000000c00 */
[----:B------:R-:W-:-:S03]  /*5b90*/  IMAD.WIDE.U32 R12, R15, c[0x0][0x340], R6 ;  /* 0x0000d0000f0c7a25 */ /* 0x000fc600078e0006 */
[----:B------:R1:W1:Y:S01]  /*5ba0*/  LDS.128 R52, [R0+0x80] ;  /* 0x0000800000347984 */ /* 0x0002620000000c00 */
[----:B------:R-:W-:-:S03]  /*5bb0*/  IMAD.IADD R9, R13, 0x1, R8 ;  /* 0x000000010d097824 */ /* 0x000fc600078e0208 */
[----:B------:R1:W1:Y:S04]  /*5bc0*/  LDS.128 R48, [R0+0x2080] ;  /* 0x0020800000307984 */ /* 0x0002680000000c00 */
[----:B------:R1:W1:Y:S04]  /*5bd0*/  LDS.128 R44, [R0+0x4080] ;  /* 0x00408000002c7984 */ /* 0x0002680000000c00 */
[----:B------:R1:W1:Y:S04]  /*5be0*/  LDS.128 R60, [R0+0x1080] ;  /* 0x00108000003c7984 */ /* 0x0002680000000c00 */
[----:B------:R1:W1:Y:S04]  /*5bf0*/  LDS.128 R56, [R0+0x3080] ;  /* 0x0030800000387984 */ /* 0x0002680000000c00 */
[----:B------:R1:W1:Y:S01]  /*5c00*/  LDS.128 R64, [R0+0x5080] ;  /* 0x0050800000407984 */ /* 0x0002620000000c00 */
[----:B------:R-:W-:Y:S05]  /*5c10*/  @P5 BRA `(.L_x_64) ;  /* 0x0000011000005947 */ /* 0x000fea0003800000 */
[C---:B------:R-:W-:Y:S01]  /*5c20*/  ISETP.GE.AND P0, PT, R2.reuse, c[0x0][0x324], PT ;  /* 0x0000c90002007a0c */ /* 0x040fe20003f06270 */
[----:B------:R-:W5:Y:S01]  /*5c30*/  LDS.128 R24, [R0+0x8080] ;  /* 0x0080800000187984 */ /* 0x000f620000000c00 */
[----:B------:R-:W-:Y:S01]  /*5c40*/  IMAD.MOV.U32 R8, RZ, RZ, R12 ;  /* 0x000000ffff087224 */ /* 0x000fe200078e000c */
[----:B------:R-:W-:-:S02]  /*5c50*/  IADD3 R6, R2, 0x80, RZ ;  /* 0x0000008002067810 */ /* 0x000fc40007ffe0ff */
[----:B------:R-:W-:Y:S01]  /*5c60*/  LDS.128 R16, [R0+0xa080] ;  /* 0x00a0800000107984 */ /* 0x000fe20000000c00 */
[----:B------:R-:W-:Y:S01]  /*5c70*/  IMAD.WIDE.U32 R10, R4, c[0x0][0x330], R8 ;  /* 0x0000cc00040a7a25 */ /* 0x000fe200078e0008 */
[----:B------:R-:W-:Y:S02]  /*5c80*/  ISETP.GE.AND P3, PT, R28, c[0x0][0x324], PT ;  /* 0x0000c9001c007a0c */ /* 0x000fe40003f66270 */
[----:B------:R-:W-:Y:S02]  /*5c90*/  ISETP.GE.AND P2, PT, R6, c[0x0][0x324], PT ;  /* 0x0000c90006007a0c */ /* 0x000fe40003f46270 */
[----:B------:R-:W-:Y:S02]  /*5ca0*/  LEA R6, P1, R10, c[0x0][0x318], 0x1 ;  /* 0x0000c6000a067a11 */ /* 0x000fe400078208ff */
[----:B------:R4:W3:Y:S02]  /*5cb0*/  @!P0 LDS.128 R20, [R0+0x6080] ;  /* 0x0060800000148984 */ /* 0x0008e40000000c00 */
[----:B-1--4-:R-:W-:-:S04]  /*5cc0*/  IMAD R0, R5, c[0x0][0x330], RZ ;  /* 0x0000cc0005007a24 */ /* 0x012fc800078e02ff */
[----:B------:R-:W-:-:S04]  /*5cd0*/  IMAD R0, R4, c[0x0][0x334], R0 ;  /* 0x0000cd0004007a24 */ /* 0x000fc800078e0200 */
[----:B------:R-:W-:-:S05]  /*5ce0*/  IMAD.IADD R0, R11, 0x1, R0 ;  /* 0x000000010b007824 */ /* 0x000fca00078e0200 */
[----:B------:R-:W-:-:S05]  /*5cf0*/  LEA.HI.X R7, R10, c[0x0][0x31c], R0, 0x1, P1 ;  /* 0x0000c7000a077a11 */ /* 0x000fca00008f0c00 */
[----:B-----5:R1:W-:Y:S04]  /*5d00*/  @!P3 STG.E.128 [R6.64+0x80], R24 ;  /* 0x000080180600b986 */ /* 0x0203e8000c101d0a */
[----:B---3--:R1:W-:Y:S04]  /*5d10*/  @!P0 STG.E.128 [R6.64], R20 ;  /* 0x0000001406008986 */ /* 0x0083e8000c101d0a */
[----:B------:R1:W-:Y:S02]  /*5d20*/  @!P2 STG.E.128 [R6.64+0x100], R16 ;  /* 0x000100100600a986 */ /* 0x0003e4000c101d0a */
.L_x_64:
[----:B------:R-:W-:Y:S05]  /*5d30*/  BSYNC B0 ;  /* 0x0000000000007941 */ /* 0x000fea0003800000 */
.L_x_63:
[----:B------:R-:W-:Y:S01]  /*5d40*/  IADD3 R14, R14, 0x20, RZ ;  /* 0x000000200e0e7810 */ /* 0x000fe20007ffe0ff */
[----:B------:R-:W-:Y:S03]  /*5d50*/  BSSY B0, `(.L_x_65) ;  /* 0x0000014000007945 */ /* 0x000fe60003800000 */
[----:B------:R-:W-:-:S13]  /*5d60*/  ISETP.GE.AND P4, PT, R14, R29, PT ;  /* 0x0000001d0e00720c */ /* 0x000fda0003f86270 */
[----:B------:R-:W-:Y:S05]  /*5d70*/  @P4 BRA `(.L_x_66) ;  /* 0x0000011000004947 */ /* 0x000fea0003800000 */
[----:B-1----:R-:W-:Y:S01]  /*5d80*/  IADD3 R0, P0, R4, 0x20, RZ ;  /* 0x0000002004007810 */ /* 0x002fe20007f1e0ff */
[----:B------:R-:W-:Y:S01]  /*5d90*/  IMAD.MOV.U32 R7, RZ, RZ, R9 ;  /* 0x000000ffff077224 */ /* 0x000fe200078e0009 */
[C---:B------:R-:W-:Y:S02]  /*5da0*/  IADD3 R10, R2.reuse, 0x80, RZ ;  /* 0x00000080020a7810 */ /* 0x040fe40007ffe0ff */
[----:B------:R-:W-:Y:S01]  /*5db0*/  ISETP.GE.AND P2, PT, R2, c[0x0][0x324], PT ;  /* 0x0000c90002007a0c */ /* 0x000fe20003f46270 */
[----:B------:R-:W-:Y:S01]  /*5dc0*/  IMAD.X R6, RZ, RZ, R5, P0 ;  /* 0x000000ffff067224 */ /* 0x000fe200000e0605 */
[----:B------:R-:W-:Y:S02]  /*5dd0*/  ISETP.GE.AND P0, PT, R10, c[0x0][0x324], PT ;  /* 0x0000c9000a007a0c */ /* 0x000fe40003f06270 */
[----:B------:R-:W-:Y:S01]  /*5de0*/  ISETP.GE.AND P1, PT, R28, c[0x0][0x324], PT ;  /* 0x0000c9001c007a0c */ /* 0x000fe20003f26270 */
[----:B------:R-:W-:Y:S02]  /*5df0*/  IMAD R11, R6, c[0x0][0x330], RZ ;  /* 0x0000cc00060b7a24 */ /* 0x000fe400078e02ff */
[----:B------:R-:W-:-:S04]  /*5e00*/  IMAD.MOV.U32 R6, RZ, RZ, R12 ;  /* 0x000000ffff067224 */ /* 0x000fc800078e000c */
[----:B------:R-:W-:-:S04]  /*5e10*/  IMAD.WIDE.U32 R8, R0, c[0x0][0x330], R6 ;  /* 0x0000cc0000087a25 */ /* 0x000fc800078e0006 */
[----:B------:R-:W-:Y:S01]  /*5e20*/  IMAD R0, R0, c[0x0][0x334], R11 ;  /* 0x0000cd0000007a24 */ /* 0x000fe200078e020b */
[----:B------:R-:W-:-:S03]  /*5e30*/  LEA R6, P3, R8, c[0x0][0x318], 0x1 ;  /* 0x0000c60008067a11 */ /* 0x000fc600078608ff */
[----:B------:R-:W-:-:S05]  /*5e40*/  IMAD.IADD R0, R9, 0x1, R0 ;  /* 0x0000000109007824 */ /* 0x000fca00078e0200 */
[----:B------:R-:W-:-:S05]  /*5e50*/  LEA.HI.X R7, R8, c[0x0][0x31c], R0, 0x1, P3 ;  /* 0x0000c70008077a11 */ /* 0x000fca00018f0c00 */
[----:B--2---:R1:W-:Y:S04]  /*5e60*/  @!P2 STG.E.128 [R6.64], R40 ;  /* 0x000000280600a986 */ /* 0x0043e8000c101d0a */
[----:B---3--:R1:W-:Y:S04]  /*5e70*/  @!P1 STG.E.128 [R6.64+0x80], R36 ;  /* 0x0000802406009986 */ /* 0x0083e8000c101d0a */
[----:B----4-:R1:W-:Y:S02]  /*5e80*/  @!P0 STG.E.128 [R6.64+0x100], R32 ;  /* 0x0001002006008986 */ /* 0x0103e4000c101d0a */
.L_x_66:
[----:B------:R-:W-:Y:S05]  /*5e90*/  BSYNC B0 ;  /* 0x0000000000007941 */ /* 0x000fea0003800000 */
.L_x_65:
[----:B-1----:R-:W-:Y:S01]  /*5ea0*/  IMAD R0, R68, c[0x0][0x308], RZ ;  /* 0x0000c20044007a24 */ /* 0x002fe200078e02ff */
[----:B------:R-:W-:Y:S01]  /*5eb0*/  BSSY B0, `(.L_x_67) ;  /* 0x0000017000007945 */ /* 0x000fe20003800000 */
[----:B------:R-:W-:-:S04]  /*5ec0*/  IMAD.WIDE.U32 R6, R31, c[0x0][0x308], R2 ;  /* 0x0000c2001f067a25 */ /* 0x000fc800078e0002 */
[----:B------:R-:W-:Y:S02]  /*5ed0*/  IMAD R0, R31, c[0x0][0x30c], R0 ;  /* 0x0000c3001f007a24 */ /* 0x000fe400078e0200 */
[----:B------:R-:W-:-:S03]  /*5ee0*/  IMAD R8, R30, c[0x0][0x310], RZ ;  /* 0x0000c4001e087a24 */ /* 0x000fc600078e02ff */
[----:B------:R-:W-:Y:S01]  /*5ef0*/  IADD3 R7, R7, R0, RZ ;  /* 0x0000000007077210 */ /* 0x000fe20007ffe0ff */
[----:B------:R-:W-:-:S04]  /*5f00*/  IMAD R0, R15, c[0x0][0x314], R8 ;  /* 0x0000c5000f007a24 */ /* 0x000fc800078e0208 */
[----:B------:R-:W-:-:S05]  /*5f10*/  IMAD.WIDE.U32 R10, R15, c[0x0][0x310], R6 ;  /* 0x0000c4000f0a7a25 */ /* 0x000fca00078e0006 */
[----:B------:R-:W-:Y:S01]  /*5f20*/  IADD3 R7, R11, R0, RZ ;  /* 0x000000000b077210 */ /* 0x000fe20007ffe0ff */
[----:B------:R-:W-:Y:S05]  /*5f30*/  @P5 BRA `(.L_x_68) ;  /* 0x000000e000005947 */ /* 0x000fea0003800000 */
[----:B------:R-:W-:Y:S01]  /*5f40*/  IMAD R0, R5, c[0x0][0x300], RZ ;  /* 0x0000c00005007a24 */ /* 0x000fe200078e02ff */
[C---:B------:R-:W-:Y:S01]  /*5f50*/  IADD3 R8, R2.reuse, 0x80, RZ ;  /* 0x0000008002087810 */ /* 0x040fe20007ffe0ff */
[----:B------:R-:W-:Y:S01]  /*5f60*/  IMAD.MOV.U32 R6, RZ, RZ, R10 ;  /* 0x000000ffff067224 */ /* 0x000fe200078e000a */
[----:B------:R-:W-:Y:S01]  /*5f70*/  ISETP.GE.AND P3, PT, R2, c[0x0][0x2f4], PT ;  /* 0x0000bd0002007a0c */ /* 0x000fe20003f66270 */
[----:B------:R-:W-:Y:S01]  /*5f80*/  IMAD R0, R4, c[0x0][0x304], R0 ;  /* 0x0000c10004007a24 */ /* 0x000fe200078e0200 */
[----:B------:R-:W-:Y:S01]  /*5f90*/  ISETP.GE.AND P1, PT, R8, c[0x0][0x2f4], PT ;  /* 0x0000bd0008007a0c */ /* 0x000fe20003f26270 */
[----:B------:R-:W-:Y:S01]  /*5fa0*/  IMAD.WIDE.U32 R12, R4, c[0x0][0x300], R6 ;  /* 0x0000c000040c7a25 */ /* 0x000fe200078e0006 */
[----:B------:R-:W-:-:S03]  /*5fb0*/  ISETP.GE.AND P2, PT, R28, c[0x0][0x2f4], PT ;  /* 0x0000bd001c007a0c */ /* 0x000fc60003f46270 */
[----:B------:R-:W-:Y:S01]  /*5fc0*/  IMAD.IADD R0, R13, 0x1, R0 ;  /* 0x000000010d007824 */ /* 0x000fe200078e0200 */
[----:B------:R-:W-:-:S04]  /*5fd0*/  LEA R8, P0, R12, c[0x0][0x2e8], 0x1 ;  /* 0x0000ba000c087a11 */ /* 0x000fc800078008ff */
[----:B------:R-:W-:-:S05]  /*5fe0*/  LEA.HI.X R9, R12, c[0x0][0x2ec], R0, 0x1, P0 ;  /* 0x0000bb000c097a11 */ /* 0x000fca00000f0c00 */
[----:B------:R1:W-:Y:S04]  /*5ff0*/  @!P3 STG.E.128 [R8.64], R52 ;  /* 0x000000340800b986 */ /* 0x0003e8000c101d0a */
[----:B------:R1:W-:Y:S04]  /*6000*/  @!P2 STG.E.128 [R8.64+0x80], R48 ;  /* 0x000080300800a986 */ /* 0x0003e8000c101d0a */
[----:B------:R1:W-:Y:S02]  /*6010*/  @!P1 STG.E.128 [R8.64+0x100], R44 ;  /* 0x0001002c08009986 */ /* 0x0003e4000c101d0a */
.L_x_68:
[----:B------:R-:W-:Y:S05]  /*6020*/  BSYNC B0 ;  /* 0x0000000000007941 */ /* 0x000fea0003800000 */
.L_x_67:
[----:B------:R-:W-:Y:S05]  /*6030*/  @P4 EXIT ;  /* 0x000000000000494d */ /* 0x000fea0003800000 */
[----:B------:R-:W-:Y:S01]  /*6040*/  IADD3 R3, P0, R4, 0x20, RZ ;  /* 0x0000002004037810 */ /* 0x000fe20007f1e0ff */
[----:B------:R-:W-:Y:S01]  /*6050*/  IMAD.MOV.U32 R6, RZ, RZ, R10 ;  /* 0x000000ffff067224 */ /* 0x000fe200078e000a */
[----:B------:R-:W-:-:S02]  /*6060*/  ISETP.GE.AND P1, PT, R2, c[0x0][0x2f4], PT ;  /* 0x0000bd0002007a0c */ /* 0x000fc40003f26270 */
[----:B------:R-:W-:Y:S01]  /*6070*/  IADD3 R2, R2, 0x80, RZ ;  /* 0x0000008002027810 */ /* 0x000fe20007ffe0ff */
[----:B------:R-:W-:Y:S01]  /*6080*/  IMAD.X R0, RZ, RZ, R5, P0 ;  /* 0x000000ffff007224 */ /* 0x000fe200000e0605 */
[----:B------:R-:W-:Y:S01]  /*6090*/  ISETP.GE.AND P0, PT, R28, c[0x0][0x2f4], PT ;  /* 0x0000bd001c007a0c */ /* 0x000fe20003f06270 */
[----:B------:R-:W-:-:S04]  /*60a0*/  IMAD.WIDE.U32 R6, R3, c[0x0][0x300], R6 ;  /* 0x0000c00003067a25 */ /* 0x000fc800078e0006 */
[----:B------:R-:W-:Y:S01]  /*60b0*/  IMAD R0, R0, c[0x0][0x300], RZ ;  /* 0x0000c00000007a24 */ /* 0x000fe200078e02ff */
[----:B------:R-:W-:-:S03]  /*60c0*/  LEA R4, P2, R6, c[0x0][0x2e8], 0x1 ;  /* 0x0000ba0006047a11 */ /* 0x000fc600078408ff */
[----:B------:R-:W-:-:S04]  /*60d0*/  IMAD R0, R3, c[0x0][0x304], R0 ;  /* 0x0000c10003007a24 */ /* 0x000fc800078e0200 */
[----:B------:R-:W-:-:S05]  /*60e0*/  IMAD.IADD R0, R7, 0x1, R0 ;  /* 0x0000000107007824 */ /* 0x000fca00078e0200 */
[----:B------:R-:W-:-:S05]  /*60f0*/  LEA.HI.X R5, R6, c[0x0][0x2ec], R0, 0x1, P2 ;  /* 0x0000bb0006057a11 */ /* 0x000fca00010f0c00 */
[----:B------:R1:W-:Y:S01]  /*6100*/  @!P0 STG.E.128 [R4.64+0x80], R56 ;  /* 0x0000803804008986 */ /* 0x0003e2000c101d0a */
[----:B------:R-:W-:-:S03]  /*6110*/  ISETP.GE.AND P0, PT, R2, c[0x0][0x2f4], PT ;  /* 0x0000bd0002007a0c */ /* 0x000fc60003f06270 */
[----:B------:R1:W-:Y:S10]  /*6120*/  @!P1 STG.E.128 [R4.64], R60 ;  /* 0x0000003c04009986 */ /* 0x0003f4000c101d0a */
[----:B------:R-:W-:Y:S05]  /*6130*/  @P0 EXIT ;  /* 0x000000000000094d */ /* 0x000fea0003800000 */
[----:B------:R-:W-:Y:S01]  /*6140*/  STG.E.128 [R4.64+0x100], R64 ;  /* 0x0001004004007986 */ /* 0x000fe2000c101d0a */
[----:B------:R-:W-:Y:S05]  /*6150*/  EXIT ;  /* 0x000000000000794d */ /* 0x000fea0003800000 */
.L_x_61:
[----:B------:R-:W-:Y:S01]  /*6160*/  ISETP.NE.U32.AND P0, PT, RZ, c[0x0][0x358], PT ;  /* 0x0000d600ff007a0c */ /* 0x000fe20003f05070 */
[----:B-1----:R-:W-:-:S03]  /*6170*/  IMAD.MOV.U32 R2, RZ, RZ, 0x4 ;  /* 0x00000004ff027424 */ /* 0x002fc600078e00ff */
[----:B------:R-:W-:Y:S01]  /*6180*/  ISETP.NE.AND.EX P1, PT, RZ, c[0x0][0x35c], PT, P0 ;  /* 0x0000d700ff007a0c */ /* 0x000fe20003f25300 */
[----:B------:R-:W-:Y:S01]  /*6190*/  IMAD.WIDE R4, R251, R2, c[0x0][0x358] ;  /* 0x0000d600fb047625 */ /* 0x000fe200078e0202 */
[----:B------:R-:W-:-:S04]  /*61a0*/  ISETP.NE.U32.AND P0, PT, RZ, c[0x0][0x360], PT ;  /* 0x0000d800ff007a0c */ /* 0x000fc80003f05070 */
[----:B------:R-:W-:-:S07]  /*61b0*/  ISETP.NE.AND.EX P0, PT, RZ, c[0x0][0x364], PT, P0 ;  /* 0x0000d900ff007a0c */ /* 0x000fce0003f05300 */
[----:B------:R-:W2:Y:S01]  /*61c0*/  @P1 LDG.E R0, [R4.64] ;  /* 0x0000000a04001981 */ /* 0x000ea2000c1e1900 */
[----:B------:R-:W-:-:S05]  /*61d0*/  IMAD.MOV.U32 R7, RZ, RZ, c[0x0][0x2f0] ;  /* 0x0000bc00ff077624 */ /* 0x000fca00078e00ff */
[----:B------:R-:W-:-:S05]  /*61e0*/  @P0 IMAD.WIDE R2, R251, R2, c[0x0][0x360] ;  /* 0x0000d800fb020625 */ /* 0x000fca00078e0202 */
[----:B------:R1:W5:Y:S02]  /*61f0*/  @P0 LDG.E R7, [R2.64] ;  /* 0x0000000a02070981 */ /* 0x000364000c1e1900 */
[----:B-1----:R-:W-:Y:S02]  /*6200*/  CS2R R2, SRZ ;  /* 0x0000000000027805 */ /* 0x002fe4000001ff00 */
[--C-:B--2---:R-:W-:Y:S01]  /*6210*/  @P1 SHF.R.S32.HI R3, RZ, 0x1f, R0.reuse ;  /* 0x0000001fff031819 */ /* 0x104fe20000011400 */
[----:B------:R-:W-:Y:S01]  /*6220*/  @P1 IMAD.MOV.U32 R2, RZ, RZ, R0 ;  /* 0x000000ffff021224 */ /* 0x000fe200078e0000 */
[----:B------:R-:W-:Y:S05]  /*6230*/  @P0 BRA `(.L_x_69) ;  /* 0x0000004000000947 */ /* 0x000fea0003800000 */
[----:B------:R-:W-:Y:S05]  /*6240*/  @!P1 BRA `(.L_x_69) ;  /* 0x0000003000009947 */ /* 0x000fea0003800000 */
[----:B------:R1:W2:Y:S04]  /*6250*/  LDG.E R0, [R4.64] ;  /* 0x0000000a04007981 */ /* 0x0002a8000c1e1900 */
[----:B-1----:R-:W2:Y:S02]  /*6260*/  LDG.E R4, [R4.64+0x4] ;  /* 0x0000040a04047981 */ /* 0x002ea4000c1e1900 */
[----:B--2--5:R-:W-:-:S02]  /*6270*/  IADD3 R7, -R0, R4, RZ ;  /* 0x0000000400077210 */ /* 0x024fc40007ffe1ff */
.L_x_69:
[----:B------:R-:W1:Y:S01]  /*6280*/  S2R R20, SR_CTAID.Y ;  /* 0x0000000000147919 */ /* 0x000e620000002600 */
[----:B------:R-:W-:Y:S01]  /*6290*/  SHF.R.S32.HI R14, RZ, 0x1f, R252 ;  /* 0x0000001fff0e7819 */ /* 0x000fe200000114fc */
[----:B------:R-:W-:Y:S01]  /*62a0*/  BSSY B0, `(.L_x_70) ;  /* 0x0000029000007945 */ /* 0x000fe20003800000 */
[----:B------:R-:W-:Y:S01]  /*62b0*/  SEL R15, R251, RZ, !P1 ;  /* 0x000000fffb0f7207 */ /* 0x000fe20004800000 */
[----:B-----5:R-:W2:Y:S01]  /*62c0*/  S2R R9, SR_CTAID.X ;  /* 0x0000000000097919 */ /* 0x020ea20000002500 */
[----:B------:R-:W-:-:S04]  /*62d0*/  LEA.HI R14, R14, R252, RZ, 0x3 ;  /* 0x000000fc0e0e7211 */ /* 0x000fc800078f18ff */
[----:B------:R-:W-:Y:S02]  /*62e0*/  LOP3.LUT R0, R14, 0x1ffffff8, RZ, 0xc0, !PT ;  /* 0x1ffffff80e007812 */ /* 0x000fe400078ec0ff */
[----:B------:R-:W-:-:S03]  /*62f0*/  SHF.R.S32.HI R14, RZ, 0x3, R14 ;  /* 0x00000003ff0e7819 */ /* 0x000fc6000001140e */
[----:B------:R-:W-:Y:S01]  /*6300*/  IMAD.IADD R0, R252, 0x1, -R0 ;  /* 0x00000001fc007824 */ /* 0x000fe200078e0a00 */
[----:B------:R-:W-:-:S03]  /*6310*/  IADD3 R6, P0, R14, R2, RZ ;  /* 0x000000020e067210 */ /* 0x000fc60007f1e0ff */
[----:B------:R-:W-:Y:S01]  /*6320*/  IMAD.SHL.U32 R12, R0, 0x8, RZ ;  /* 0x00000008000c7824 */ /* 0x000fe200078e00ff */
[----:B------:R-:W-:-:S04]  /*6330*/  SHF.R.S32.HI R0, RZ, 0x1f, R251 ;  /* 0x0000001fff007819 */ /* 0x000fc800000114fb */
[----:B------:R-:W-:Y:S02]  /*6340*/  SHF.R.S32.HI R13, RZ, 0x1f, R12 ;  /* 0x0000001fff0d7819 */ /* 0x000fe4000001140c */
[----:B-1----:R-:W-:Y:S02]  /*6350*/  SHF.R.S32.HI R21, RZ, 0x1f, R20 ;  /* 0x0000001fff157819 */ /* 0x002fe40000011414 */
[----:B------:R-:W-:Y:S01]  /*6360*/  SEL R19, R0, RZ, !P1 ;  /* 0x000000ff00137207 */ /* 0x000fe20004800000 */
[----:B--2---:R-:W-:Y:S01]  /*6370*/  IMAD R16, R9, -0x40, R7 ;  /* 0xffffffc009107824 */ /* 0x004fe200078e0207 */
[----:B------:R-:W-:Y:S01]  /*6380*/  LEA.HI.X.SX32 R7, R14, R3, 0x1, P0 ;  /* 0x000000030e077211 */ /* 0x000fe200000f0eff */
[----:B------:R-:W-:Y:S01]  /*6390*/  IMAD R8, R21, c[0x0][0x308], RZ ;  /* 0x0000c20015087a24 */ /* 0x000fe200078e02ff */
[----:B------:R-:W-:Y:S01]  /*63a0*/  IADD3 R17, R12, 0x40, RZ ;  /* 0x000000400c117810 */ /* 0x000fe20007ffe0ff */
[----:B------:R-:W-:Y:S01]  /*63b0*/  IMAD.WIDE.U32 R4, R20, c[0x0][0x308], R12 ;  /* 0x0000c20014047a25 */ /* 0x000fe200078e000c */
[----:B------:R-:W-:-:S02]  /*63c0*/  ISETP.GE.AND P5, PT, R14, R16, PT ;  /* 0x000000100e00720c */ /* 0x000fc40003fa6270 */
[----:B------:R-:W-:Y:S01]  /*63d0*/  IADD3 R18, R12, 0x80, RZ ;  /* 0x000000800c127810 */ /* 0x000fe20007ffe0ff */
[----:B------:R-:W-:Y:S02]  /*63e0*/  IMAD R8, R20, c[0x0][0x30c], R8 ;  /* 0x0000c30014087a24 */ /* 0x000fe400078e0208 */
[----:B------:R-:W-:Y:S02]  /*63f0*/  IMAD R2, R19, c[0x0][0x310], RZ ;  /* 0x0000c40013027a24 */ /* 0x000fe400078e02ff */
[----:B------:R-:W-:Y:S02]  /*6400*/  IMAD.IADD R5, R5, 0x1, R8 ;  /* 0x0000000105057824 */ /* 0x000fe400078e0208 */
[C---:B------:R-:W-:Y:S02]  /*6410*/  IMAD R2, R15.reuse, c[0x0][0x314], R2 ;  /* 0x0000c5000f027a24 */ /* 0x040fe400078e0202 */
[----:B------:R-:W-:-:S04]  /*6420*/  IMAD.WIDE.U32 R10, R15, c[0x0][0x310], R4 ;  /* 0x0000c4000f0a7a25 */ /* 0x000fc800078e0004 */
[----:B------:R-:W-:-:S04]  /*6430*/  IMAD.WIDE R6, R9, 0x40, R6 ;  /* 0x0000004009067825 */ /* 0x000fc800078e0206 */
[----:B------:R-:W-:Y:S01]  /*6440*/  IMAD.IADD R3, R11, 0x1, R2 ;  /* 0x000000010b037824 */ /* 0x000fe200078e0202 */
        /* <DEDUP_REMOVED lines=11> */
[----:B------:R1:W-:Y:S04]  /*6500*/  @!P2 STG.E.128 [R4.64], RZ ;  /* 0x000000ff0400a986 */ /* 0x0003e8000c101d0a */
[----:B------:R1:W-:Y:S04]  /*6510*/  @!P1 STG.E.128 [R4.64+0x80], RZ ;  /* 0x000080ff04009986 */ /* 0x0003e8000c101d0a */
[----:B------:R1:W-:Y:S02]  /*6520*/  @!P0 STG.E.128 [R4.64+0x100], RZ ;  /* 0x000100ff04008986 */ /* 0x0003e4000c101d0a */
.L_x_71:
[----:B------:R-:W-:Y:S05]  /*6530*/  BSYNC B0 ;  /* 0x0000000000007941 */ /* 0x000fea0003800000 */
.L_x_70:
[----:B------:R-:W-:Y:S01]  /*6540*/  IADD3 R14, R14, 0x20, RZ ;  /* 0x000000200e0e7810 */ /* 0x000fe20007ffe0ff */
[----:B------:R-:W-:Y:S03]  /*6550*/  BSSY B0, `(.L_x_72) ;  /* 0x0000012000007945 */ /* 0x000fe60003800000 */
[----:B------:R-:W-:-:S13]  /*6560*/  ISETP.GE.AND P4, PT, R14, R16, PT ;  /* 0x000000100e00720c */ /* 0x000fda0003f86270 */
        /* <DEDUP_REMOVED lines=8> */
[----:B-1----:R-:W-:-:S04]  /*65f0*/  IMAD.WIDE.U32 R4, R0, c[0x0][0x300], R2 ;  /* 0x0000c00000047a25 */ /* 0x002fc800078e0002 */
[----:B------:R-:W-:Y:S01]  /*6600*/  IMAD R0, R0, c[0x0][0x304], R8 ;  /* 0x0000c10000007a24 */ /* 0x000fe200078e0208 */
[----:B------:R-:W-:-:S03]  /*6610*/  LEA R2, P3, R4, c[0x0][0x2e8], 0x1 ;  /* 0x0000ba0004027a11 */ /* 0x000fc600078608ff */
[----:B------:R-:W-:-:S05]  /*6620*/  IMAD.IADD R0, R5, 0x1, R0 ;  /* 0x0000000105007824 */ /* 0x000fca00078e0200 */
[----:B------:R-:W-:-:S05]  /*6630*/  LEA.HI.X R3, R4, c[0x0][0x2ec], R0, 0x1, P3 ;  /* 0x0000bb0004037a11 */ /* 0x000fca00018f0c00 */
[----:B------:R1:W-:Y:S04]  /*6640*/  @!P2 STG.E.128 [R2.64], RZ ;  /* 0x000000ff0200a986 */ /* 0x0003e8000c101d0a */
[----:B------:R1:W-:Y:S04]  /*6650*/  @!P1 STG.E.128 [R2.64+0x80], RZ ;  /* 0x000080ff02009986 */ /* 0x0003e8000c101d0a */
[----:B------:R1:W-:Y:S02]  /*6660*/  @!P0 STG.E.128 [R2.64+0x100], RZ ;  /* 0x000100ff02008986 */ /* 0x0003e4000c101d0a */
.L_x_73:
[----:B------:R-:W-:Y:S05]  /*6670*/  BSYNC B0 ;  /* 0x0000000000007941 */ /* 0x000fea0003800000 */
.L_x_72:
[----:B------:R-:W-:Y:S01]  /*6680*/  IMAD R0, R21, c[0x0][0x338], RZ ;  /* 0x0000ce0015007a24 */ /* 0x000fe200078e02ff */
[----:B------:R-:W-:Y:S01]  /*6690*/  BSSY B0, `(.L_x_74) ;  /* 0x0000016000007945 */ /* 0x000fe20003800000 */
[----:B-1----:R-:W-:-:S04]  /*66a0*/  IMAD.WIDE.U32 R2, R20, c[0x0][0x338], R12 ;  /* 0x0000ce0014027a25 */ /* 0x002fc800078e000c */
        /* <DEDUP_REMOVED lines=20> */
.L_x_75:
[----:B------:R-:W-:Y:S05]  /*67f0*/  BSYNC B0 ;  /* 0x0000000000007941 */ /* 0x000fea0003800000 */
.L_x_74:
[----:B------:R-:W-:Y:S05]  /*6800*/  @P4 EXIT ;  /* 0x000000000000494d */ /* 0x000fea0003800000 */
[----:B------:R-:W-:Y:S01]  /*6810*/  IADD3 R0, P0, R6, 0x20, RZ ;  /* 0x0000002006007810 */ /* 0x000fe20007f1e0ff */
[----:B------:R-:W-:Y:S01]  /*6820*/  IMAD.MOV.U32 R2, RZ, RZ, R8 ;  /* 0x000000ffff027224 */ /* 0x000fe200078e0008 */
[----:B------:R-:W-:-:S03]  /*6830*/  ISETP.GE.AND P1, PT, R12, c[0x0][0x324], PT ;  /* 0x0000c9000c007a0c */ /* 0x000fc60003f26270 */
[----:B------:R-:W-:Y:S01]  /*6840*/  IMAD.X R6, RZ, RZ, R7, P0 ;  /* 0x000000ffff067224 */ /* 0x000fe200000e0607 */
[----:B------:R-:W-:Y:S01]  /*6850*/  ISETP.GE.AND P0, PT, R17, c[0x0][0x324], PT ;  /* 0x0000c90011007a0c */ /* 0x000fe20003f06270 */
[----:B-1----:R-:W-:-:S04]  /*6860*/  IMAD.WIDE.U32 R4, R0, c[0x0][0x330], R2 ;  /* 0x0000cc0000047a25 */ /* 0x002fc800078e0002 */
[----:B------:R-:W-:Y:S01]  /*6870*/  IMAD R6, R6, c[0x0][0x330], RZ ;  /* 0x0000cc0006067a24 */ /* 0x000fe200078e02ff */
[----:B------:R-:W-:-:S03]  /*6880*/  LEA R2, P2, R4, c[0x0][0x318], 0x1 ;  /* 0x0000c60004027a11 */ /* 0x000fc600078408ff */
[----:B------:R-:W-:-:S04]  /*6890*/  IMAD R0, R0, c[0x0][0x334], R6 ;  /* 0x0000cd0000007a24 */ /* 0x000fc800078e0206 */
[----:B------:R-:W-:-:S05]  /*68a0*/  IMAD.IADD R0, R5, 0x1, R0 ;  /* 0x0000000105007824 */ /* 0x000fca00078e0200 */
[----:B------:R-:W-:-:S05]  /*68b0*/  LEA.HI.X R3, R4, c[0x0][0x31c], R0, 0x1, P2 ;  /* 0x0000c70004037a11 */ /* 0x000fca00010f0c00 */
[----:B------:R1:W-:Y:S01]  /*68c0*/  @!P0 STG.E.128 [R2.64+0x80], RZ ;  /* 0x000080ff02008986 */ /* 0x0003e2000c101d0a */
[----:B------:R-:W-:-:S03]  /*68d0*/  ISETP.GE.AND P0, PT, R18, c[0x0][0x324], PT ;  /* 0x0000c90012007a0c */ /* 0x000fc60003f06270 */
[----:B------:R1:W-:Y:S10]  /*68e0*/  @!P1 STG.E.128 [R2.64], RZ ;  /* 0x000000ff02009986 */ /* 0x0003f4000c101d0a */
[----:B------:R-:W-:Y:S05]  /*68f0*/  @P0 EXIT ;  /* 0x000000000000094d */ /* 0x000fea0003800000 */
[----:B------:R-:W-:Y:S01]  /*6900*/  STG.E.128 [R2.64+0x100], RZ ;  /* 0x000100ff02007986 */ /* 0x000fe2000c101d0a */
[----:B------:R-:W-:Y:S05]  /*6910*/  EXIT ;  /* 0x000000000000794d */ /* 0x000fea0003800000 */
.L_x_76:
        /* <DEDUP_REMOVED lines=14> */
.L_x_1376:


//--------------------- .text._ZN7cutlass13device_kernelIN5flash19enable_sm80_to_sm89INS1_16FlashAttnBwdSm80INS1_25CollectiveMainloopBwdSm80ILi1ELi1EN4cute5tupleIJNS5_1CILi64EEES8_NS7_ILi192EEEEEENS_10bfloat16_tEfNS_4arch4Sm80ELb0ELb0ELb0ELb1ELb1ELb0ELb0ELb0ELi2ELi2ELi2ELi2ELb1EEENS1_21CollectiveEpilogueBwdISA_SB_SD_Li256ELb1ELb0ELi4EEENS1_19SingleTileSchedulerILb1ELb0ELb0ELi64EEEEEEEEEvNT_6ParamsE --------------------------
	.section	.text._ZN7cutlass13device_kernelIN5flash19enable_sm80_to_sm89INS1_16FlashAttnBwdSm80INS1_25CollectiveMainloopBwdSm80ILi1ELi1EN4cute5tupleIJNS5_1CILi64EEES8_NS7_ILi192EEEEEENS_10bfloat16_tEfNS_4arch4Sm80ELb0ELb0ELb0ELb1ELb1ELb0ELb0ELb0ELi2ELi2ELi2ELi2ELb1EEENS1_21CollectiveEpilogueBwdISA_SB_SD_Li256ELb1ELb0ELi4EEENS1_19SingleTileSchedulerILb1ELb0ELb0ELi64EEEEEEEEEvNT_6ParamsE,"ax",@progbits
	.sectioninfo	@"SHI_REGISTERS=255"
	.align	128
.text._ZN7cutlass13device_kernelIN5flash19enable_sm80_to_sm89INS1_16FlashAttnBwdSm80INS1_25CollectiveMainloopBwdSm80ILi1ELi1EN4cute5tupleIJNS5_1CILi64EEES8_NS7_ILi192EEEEEENS_10bfloat16_tEfNS_4arch4Sm80ELb0ELb0ELb0ELb1ELb1ELb0ELb0ELb0ELi2ELi2ELi2ELi2ELb1EEENS1_21CollectiveEpilogueBwdISA_SB_SD_Li256ELb1ELb0ELi4EEENS1_19SingleTileSchedulerILb1ELb0ELb0ELi64EEEEEEEEEvNT_6ParamsE:
        .type           _ZN7cutlass13device_kernelIN5flash19enable_sm80_to_sm89INS1_16FlashAttnBwdSm80INS1_25CollectiveMainloopBwdSm80ILi1ELi1EN4cute5tupleIJNS5_1CILi64EEES8_NS7_ILi192EEEEEENS_10bfloat16_tEfNS_4arch4Sm80ELb0ELb0ELb0ELb1ELb1ELb0ELb0ELb0ELi2ELi2ELi2ELi2ELb1EEENS1_21CollectiveEpilogueBwdISA_SB_SD_Li256ELb1ELb0ELi4EEENS1_19SingleTileSchedulerILb1ELb0ELb0ELi64EEEEEEEEEvNT_6ParamsE,@function
        .size           _ZN7cutlass13device_kernelIN5flash19enable_sm80_to_sm89INS1_16FlashAttnBwdSm80INS1_25CollectiveMainloopBwdSm80ILi1ELi1EN4cute5tupleIJNS5_1CILi64EEES8_NS7_ILi192EEEEEENS_10bfloat16_tEfNS_4arch4Sm80ELb0ELb0ELb0ELb1ELb1ELb0ELb0ELb0ELi2ELi2ELi2ELi2ELb1EEENS1_21CollectiveEpilogueBwdISA_SB_SD_Li256ELb1ELb0ELi4EEENS1_19SingleTileSchedulerILb1ELb0ELb0ELi64EEEEEEEEEvNT_6ParamsE,(.L_x_1377 - _ZN7cutlass13device_kernelIN5flash19enable_sm80_to_sm89INS1_16FlashAttnBwdSm80INS1_25CollectiveMainloopBwdSm80ILi1ELi1EN4cute5tupleIJNS5_1CILi64EEES8_NS7_ILi192EEEEEENS_10bfloat16_tEfNS_4arch4Sm80ELb0ELb0ELb0ELb1ELb1ELb0ELb0ELb0ELi2ELi2ELi2ELi2ELb1EEENS1_21CollectiveEpilogueBwdISA_SB_SD_Li256ELb1ELb0ELi4EEENS1_19SingleTileSchedulerILb1ELb0ELb0ELi64EEEEEEEEEvNT_6ParamsE)
        .other          _ZN7cutlass13device_kernelIN5flash19enable_sm80_to_sm89INS1_16FlashAttnBwdSm80INS1_25CollectiveMainloopBwdSm80ILi1ELi1EN4cute5tupleIJNS5_1CILi64EEES8_NS7_ILi192EEEEEENS_10bfloat16_tEfNS_4arch4Sm80ELb0ELb0ELb0ELb1ELb1ELb0ELb0ELb0ELi2ELi2ELi2ELi2ELb1EEENS1_21CollectiveEpilogueBwdISA_SB_SD_Li256ELb1ELb0ELi4EEENS1_19SingleTileSchedulerILb1ELb0ELb0ELi64EEEEEEEEEvNT_6ParamsE,@"STO_CUDA_ENTRY STV_DEFAULT"
_ZN7cutlass13device_kernelIN5flash19enable_sm80_to_sm89INS1_16FlashAttnBwdSm80INS1_25CollectiveMainloopBwdSm80ILi1ELi1EN4cute5tupleIJNS5_1CILi64EEES8_NS7_ILi192EEEEEENS_10bfloat16_tEfNS_4arch4Sm80ELb0ELb0ELb0ELb1ELb1ELb0ELb0ELb0ELi2ELi2ELi2ELi2ELb1EEENS1_21CollectiveEpilogueBwdISA_SB_SD_Li256ELb1ELb0ELi4EEENS1_19SingleTileSchedulerILb1ELb0ELb0ELi64EEEEEEEEEvNT_6ParamsE:
        /* <DEDUP_REMOVED lines=17> */
.L_x_78:
        /* <DEDUP_REMOVED lines=8> */
.L_x_80:
[----:B------:R-:W-:Y:S02]  /*0190*/  MOV R0, c[0x0][0x3a4] ;  /* 0x0000e90000007a02 */ /* 0x000fe40000000f00 */
.L_x_79:
[----:B-1----:R-:W-:-:S05]  /*01a0*/  IMAD.SHL.U32 R2, R28, 0x40, RZ ;  /* 0x000000401c027824 */ /* 0x002fca00078e00ff */
[----:B-----5:R-:W-:-:S04]  /*01b0*/  ISETP.GE.AND P0, PT, R2, R0, PT ;  /* 0x000000000200720c */ /* 0x020fc80003f06270 */
[----:B------:R-:W-:Y:S01]  /*01c0*/  SEL R251, R5, 0xffffffff, !P0 ;  /* 0xffffffff05fb7807 */ /* 0x000fe20004000000 */
[----:B------:R-:W-:Y:S05]  /*01d0*/  BRA `(.L_x_81) ;  /* 0x0000011000007947 */ /* 0x000fea0003800000 */
.L_x_77:
[----:B---34-:R-:W-:-:S04]  /*01e0*/  ISETP.NE.U32.AND P0, PT, RZ, c[0x0][0x3c0], PT ;  /* 0x0000f000ff007a0c */ /* 0x018fc80003f05070 */
[----:B------:R-:W-:-:S13]  /*01f0*/  ISETP.NE.AND.EX P0, PT, RZ, c[0x0][0x3c4], PT, P0 ;  /* 0x0000f100ff007a0c */ /* 0x000fda0003f05300 */
[----:B------:R-:W-:Y:S05]  /*0200*/  @!P0 BRA `(.L_x_82) ;  /* 0x0000002000008947 */ /* 0x000fea0003800000 */
[----:B------:R1:W5:Y:S01]  /*0210*/  LDG.E R0, [R2.64] ;  /* 0x0000000a02007981 */ /* 0x000362000c1e1900 */
[----:B------:R-:W-:Y:S05]  /*0220*/  BRA `(.L_x_83) ;  /* 0x0000009000007947 */ /* 0x000fea0003800000 */
.L_x_82:
        /* <DEDUP_REMOVED lines=8> */
.L_x_84:
[----:B------:R-:W-:Y:S02]  /*02b0*/  MOV R0, c[0x0][0x3a4] ;  /* 0x0000e90000007a02 */ /* 0x000fe40000000f00 */
.L_x_83:
[----:B-1----:R-:W-:-:S05]  /*02c0*/  IMAD.SHL.U32 R2, R28, 0x40, RZ ;  /* 0x000000401c027824 */ /* 0x002fca00078e00ff */
[----:B-----5:R-:W-:-:S04]  /*02d0*/  ISETP.GE.AND P0, PT, R2, R0, PT ;  /* 0x000000000200720c */ /* 0x020fc80003f06270 */
[----:B------:R-:W-:-:S04]  /*02e0*/  SEL R251, R5, 0xffffffff, !P0 ;  /* 0xffffffff05fb7807 */ /* 0x000fc80004000000 */
.L_x_81:
        /* <DEDUP_REMOVED lines=31> */
.L_x_85:
[----:B-1----:R-:W-:-:S04]  /*04e0*/  ISETP.NE.U32.AND P0, PT, RZ, c[0x0][0x2e0], PT ;  /* 0x0000b800ff007a0c */ /* 0x002fc80003f05070 */
[----:B------:R-:W-:-:S13]  /*04f0*/  ISETP.NE.AND.EX P0, PT, RZ, c[0x0][0x2e4], PT, P0 ;  /* 0x0000b900ff007a0c */ /* 0x000fda0003f05300 */
[----:B------:R-:W-:Y:S05]  /*0500*/  @!P0 BRA `(.L_x_86) ;  /* 0x0000003000008947 */ /* 0x000fea0003800000 */
[----:B------:R-:W-:-:S05]  /*0510*/  IMAD.WIDE R2, R251, R12, c[0x0][0x2e0] ;  /* 0x0000b800fb027625 */ /* 0x000fca00078e020c */
[----:B------:R1:W5:Y:S01]  /*0520*/  LDG.E R11, [R2.64] ;  /* 0x0000000a020b7981 */ /* 0x000362000c1e1900 */
[----:B------:R-:W-:Y:S05]  /*0530*/  BRA `(.L_x_87) ;  /* 0x0000004000007947 */ /* 0x000fea0003800000 */
.L_x_86:
[----:B------:R-:W-:Y:S05]  /*0540*/  @!P3 BRA `(.L_x_87) ;  /* 0x000000300000b947 */ /* 0x000fea0003800000 */
[----:B------:R-:W2:Y:S04]  /*0550*/  LDG.E R0, [R4.64] ;  /* 0x0000000a04007981 */ /* 0x000ea8000c1e1900 */
[----:B------:R-:W2:Y:S02]  /*0560*/  LDG.E R2, [R4.64+0x4] ;  /* 0x0000040a04027981 */ /* 0x000ea4000c1e1900 */
[----:B--2---:R-:W-:Y:S02]  /*0570*/  IADD3 R11, -R0, R2, RZ ;  /* 0x00000002000b7210 */ /* 0x004fe40007ffe1ff */
.L_x_87:
        /* <DEDUP_REMOVED lines=496> */
.L_x_91:
        /* <DEDUP_REMOVED lines=414> */
.L_x_89:
        /* <DEDUP_REMOVED lines=120> */
.L_x_90:
        /* <DEDUP_REMOVED lines=166> */
.L_x_88:
        /* <DEDUP_REMOVED lines=145> */
.L_x_93:
        /* <DEDUP_REMOVED lines=62> */
.L_x_95:
[----:B------:R-:W-:Y:S05]  /*5d30*/  BSYNC B0 ;  /* 0x0000000000007941 */ /* 0x000fea0003800000 */
.L_x_94:
        /* <DEDUP_REMOVED lines=21> */
.L_x_97:
[----:B------:R-:W-:Y:S05]  /*5e90*/  BSYNC B0 ;  /* 0x0000000000007941 */ /* 0x000fea0003800000 */
.L_x_96:
        /* <DEDUP_REMOVED lines=24> */
.L_x_99:
[----:B------:R-:W-:Y:S05]  /*6020*/  BSYNC B0 ;  /* 0x0000000000007941 */ /* 0x000fea0003800000 */
.L_x_98:
        /* <DEDUP_REMOVED lines=19> */
.L_x_92:
        /* <DEDUP_REMOVED lines=18> */
.L_x_100:
        /* <DEDUP_REMOVED lines=43> */
.L_x_102:
[----:B------:R-:W-:Y:S05]  /*6530*/  BSYNC B0 ;  /* 0x0000000000007941 */ /* 0x000fea0003800000 */
.L_x_101:
        /* <DEDUP_REMOVED lines=19> */
.L_x_104:
[----:B------:R-:W-:Y:S05]  /*6670*/  BSYNC B0 ;  /* 0x0000000000007941 */ /* 0x000fea0003800000 */
.L_x_103:
        /* <DEDUP_REMOVED lines=23> */
.L_x_106:
[----:B------:R-:W-:Y:S05]  /*67f0*/  BSYNC B0 ;  /* 0x0000000000007941 */ /* 0x000fea0003800000 */
.L_x_105:
        /* <DEDUP_REMOVED lines=18> */
.L_x_107:
        /* <DEDUP_REMOVED lines=14> */
.L_x_1377:


//--------------------- .text._ZN7cutlass13device_kernelIN5flash19enable_sm80_to_sm89INS1_16FlashAttnBwdSm80INS1_25CollectiveMainloopBwdSm80ILi1ELi1EN4cute5tupleIJNS5_1CILi64EEES8_NS7_ILi192EEEEEENS_10bfloat16_tEfNS_4arch4Sm80ELb0ELb0ELb0ELb1ELb0ELb0ELb0ELb0ELi2ELi2ELi2ELi2ELb1EEENS1_24CollectiveEpilogueBwdGQAISA_fSD_Li256ELb1ELb0EEENS1_19SingleTileSchedulerILb1ELb0ELb0ELi64EEEEEEEEEvNT_6ParamsE --------------------------
	.section	.text._ZN7cutlass13device_kernelIN5flash19enable_sm80_to_sm89INS1_16FlashAttnBwdSm80INS1_25CollectiveMainloopBwdSm80ILi1ELi1EN4cute5tupleIJNS5_1CILi64EEES8_NS7_ILi192EEEEEENS_10bfloat16_tEfNS_4arch4Sm80ELb0ELb0ELb0ELb1ELb0ELb0ELb0ELb0ELi2ELi2ELi2ELi2ELb1EEENS1_24CollectiveEpilogueBwdGQAISA_fSD_Li256ELb1ELb0EEENS1_19SingleTileSchedulerILb1ELb0ELb0ELi64EEEEEEEEEvNT_6ParamsE,"ax",@progbits
	.sectioninfo	@"SHI_REGISTERS=255"
	.align	128
.text._ZN7cutlass13device_kernelIN5flash19enable_sm80_to_sm89INS1_16FlashAttnBwdSm80INS1_25CollectiveMainloopBwdSm80ILi1ELi1EN4cute5tupleIJNS5_1CILi64EEES8_NS7_ILi192EEEEEENS_10bfloat16_tEfNS_4arch4Sm80ELb0ELb0ELb0ELb1ELb0ELb0ELb0ELb0ELi2ELi2ELi2ELi2ELb1EEENS1_24CollectiveEpilogueBwdGQAISA_fSD_Li256ELb1ELb0EEENS1_19SingleTileSchedulerILb1ELb0ELb0ELi64EEEEEEEEEvNT_6ParamsE:
        .type           _ZN7cutlass13device_kernelIN5flash19enable_sm80_to_sm89INS1_16FlashAttnBwdSm80INS1_25CollectiveMainloopBwdSm80ILi1ELi1EN4cute5tupleIJNS5_1CILi64EEES8_NS7_ILi192EEEEEENS_10bfloat16_tEfNS_4arch4Sm80ELb0ELb0ELb0ELb1ELb0ELb0ELb0ELb0ELi2ELi2ELi2ELi2ELb1EEENS1_24CollectiveEpilogueBwdGQAISA_fSD_Li256ELb1ELb0EEENS1_19SingleTileSchedulerILb1ELb0ELb0ELi64EEEEEEEEEvNT_6ParamsE,@function
        .size           _ZN7cutlass13device_kernelIN5flash19enable_sm80_to_sm89INS1_16FlashAttnBwdSm80INS1_25CollectiveMainloopBwdSm80ILi1ELi1EN4cute5tupleIJNS5_1CILi64EEES8_NS7_ILi192EEEEEENS_10bfloat16_tEfNS_4arch4Sm80ELb0ELb0ELb0ELb1ELb0ELb0ELb0ELb0ELi2ELi2ELi2ELi2ELb1EEENS1_24CollectiveEpilogueBwdGQAISA_fSD_Li256ELb1ELb0EEENS1_19SingleTileSchedulerILb1ELb0ELb0ELi64EEEEEEEEEvNT_6ParamsE,(.L_x_1378 - _ZN7cutlass13device_kernelIN5flash19enable_sm80_to_sm89INS1_16FlashAttnBwdSm80INS1_25CollectiveMainloopBwdSm80ILi1ELi1EN4cute5tupleIJNS5_1CILi64EEES8_NS7_ILi192EEEEEENS_10bfloat16_tEfNS_4arch4Sm80ELb0ELb0ELb0ELb1ELb0ELb0ELb0ELb0ELi2ELi2ELi2ELi2ELb1EEENS1_24CollectiveEpilogueBwdGQAISA_fSD_Li256ELb1ELb0EEENS1_19SingleTileSchedulerILb1ELb0ELb0ELi64EEEEEEEEEvNT_6ParamsE)
        .other          _ZN7cutlass13device_kernelIN5flash19enable_sm80_to_sm89INS1_16FlashAttnBwdSm80INS1_25CollectiveMainloopBwdSm80ILi1ELi1EN4cute5tupleIJNS5_1CILi64EEES8_NS7_ILi192EEEEEENS_10bfloat16_tEfNS_4arch4Sm80ELb0ELb0ELb0ELb1ELb0ELb0ELb0ELb0ELi2ELi2ELi2ELi2ELb1EEENS1_24CollectiveEpilogueBwdGQAISA_fSD_Li256ELb1ELb0EEENS1_19SingleTileSchedulerILb1ELb0ELb0ELi64EEEEEEEEEvNT_6ParamsE,@"STO_CUDA_ENTRY STV_DEFAULT"
_ZN7cutlass13device_kernelIN5flash19enable_sm80_to_sm89INS1_16FlashAttnBwdSm80INS1_25CollectiveMainloopBwdSm80ILi1ELi1EN4cute5tupleIJNS5_1CILi64EEES8_NS7_ILi192EEEEEENS_10bfloat16_tEfNS_4arch4Sm80ELb0ELb0ELb0ELb1ELb0ELb0ELb0ELb0ELi2ELi2ELi2ELi2ELb1EEENS1_24CollectiveEpilogueBwdGQAISA_fSD_Li256ELb1ELb0EEENS1_19SingleTileSchedulerILb1ELb0ELb0ELi64EEEEEEEEEvNT_6ParamsE:
        /* <DEDUP_REMOVED lines=17> */
.L_x_109:
        /* <DEDUP_REMOVED lines=8> */
.L_x_111:
[----:B------:R-:W-:Y:S02]  /*0190*/  MOV R0, c[0x0][0x3ac] ;  /* 0x0000eb0000007a02 */ /* 0x000fe40000000f00 */
.L_x_110:
[----:B-1----:R-:W-:-:S05]  /*01a0*/  IMAD.SHL.U32 R2, R28, 0x40, RZ ;  /* 0x000000401c027824 */ /* 0x002fca00078e00ff */
[----:B-----5:R-:W-:-:S04]  /*01b0*/  ISETP.GE.AND P0, PT, R2, R0, PT ;  /* 0x000000000200720c */ /* 0x020fc80003f06270 */
[----:B------:R-:W-:Y:S01]  /*01c0*/  SEL R251, R5, 0xffffffff, !P0 ;  /* 0xffffffff05fb7807 */ /* 0x000fe20004000000 */
[----:B------:R-:W-:Y:S05]  /*01d0*/  BRA `(.L_x_112) ;  /* 0x0000011000007947 */ /* 0x000fea0003800000 */
.L_x_108:
[----:B---34-:R-:W-:-:S04]  /*01e0*/  ISETP.NE.U32.AND P0, PT, RZ, c[0x0][0x3c8], PT ;  /* 0x0000f200ff007a0c */ /* 0x018fc80003f05070 */
[----:B------:R-:W-:-:S13]  /*01f0*/  ISETP.NE.AND.EX P0, PT, RZ, c[0x0][0x3cc], PT, P0 ;  /* 0x0000f300ff007a0c */ /* 0x000fda0003f05300 */
[----:B------:R-:W-:Y:S05]  /*0200*/  @!P0 BRA `(.L_x_113) ;  /* 0x0000002000008947 */ /* 0x000fea0003800000 */
[----:B------:R1:W5:Y:S01]  /*0210*/  LDG.E R0, [R2.64] ;  /* 0x0000000a02007981 */ /* 0x000362000c1e1900 */
[----:B------:R-:W-:Y:S05]  /*0220*/  BRA `(.L_x_114) ;  /* 0x0000009000007947 */ /* 0x000fea0003800000 */
.L_x_113:
        /* <DEDUP_REMOVED lines=8> */
.L_x_115:
[----:B------:R-:W-:Y:S02]  /*02b0*/  MOV R0, c[0x0][0x3ac] ;  /* 0x0000eb0000007a02 */ /* 0x000fe40000000f00 */
.L_x_114:
[----:B-1----:R-:W-:-:S05]  /*02c0*/  IMAD.SHL.U32 R2, R28, 0x40, RZ ;  /* 0x000000401c027824 */ /* 0x002fca00078e00ff */
[----:B-----5:R-:W-:-:S04]  /*02d0*/  ISETP.GE.AND P0, PT, R2, R0, PT ;  /* 0x000000000200720c */ /* 0x020fc80003f06270 */
[----:B------:R-:W-:-:S04]  /*02e0*/  SEL R251, R5, 0xffffffff, !P0 ;  /* 0xffffffff05fb7807 */ /* 0x000fc80004000000 */
.L_x_112:
[----:B------:R-:W-:-:S13]  /*02f0*/  ISETP.GE.AND P0, PT, R251, RZ, PT ;  /* 0x000000fffb00720c */ /* 0x000fda0003f06270 */
[----:B------:R-:W-:Y:S05]  /*0300*/  @!P0 EXIT ;  /* 0x000000000000894d */ /* 0x000fea0003800000 */
[----:B------:R-:W-:Y:S01]  /*0310*/  ISETP.NE.U32.AND P0, PT, RZ, c[0x0][0x2d8], PT ;  /* 0x0000b600ff007a0c */ /* 0x000fe20003f05070 */
[----:B------:R-:W-:Y:S01]  /*0320*/  IMAD.WIDE R4, R251, R13, c[0x0][0x2c8] ;  /* 0x0000b200fb047625 */ /* 0x000fe200078e020d */
[----:B------:R-:W-:Y:S02]  /*0330*/  ISETP.NE.U32.AND P2, PT, RZ, c[0x0][0x2c8], PT ;  /* 0x0000b200ff007a0c */ /* 0x000fe40003f45070 */
[----:B------:R-:W-:Y:S02]  /*0340*/  ISETP.NE.AND.EX P0, PT, RZ, c[0x0][0x2dc], PT, P0 ;  /* 0x0000b700ff007a0c */ /* 0x000fe40003f05300 */
[----:B------:R-:W-:Y:S02]  /*0350*/  ISETP.NE.AND.EX P2, PT, RZ, c[0x0][0x2cc], PT, P2 ;  /* 0x0000b300ff007a0c */ /* 0x000fe40003f45320 */
[----:B------:R-:W-:-:S04]  /*0360*/  ISETP.NE.U32.AND P3, PT, RZ, c[0x0][0x2d0], PT ;  /* 0x0000b400ff007a0c */ /* 0x000fc80003f65070 */
[----:B------:R-:W-:-:S05]  /*0370*/  ISETP.NE.AND.EX P3, PT, RZ, c[0x0][0x2d4], PT, P3 ;  /* 0x0000b500ff007a0c */ /* 0x000fca0003f65330 */
[CC--:B------:R-:W-:Y:S02]  /*0380*/  @P0 IMAD.WIDE R2, R251.reuse, R13.reuse, c[0x0][0x2d8] ;  /* 0x0000b600fb020625 */ /* 0x0c0fe400078e020d */
[----:B------:R-:W2:Y:S04]  /*0390*/  @P2 LDG.E R0, [R4.64] ;  /* 0x0000000a04002981 */ /* 0x000ea8000c1e1900 */
[----:B------:R1:W3:Y:S04]  /*03a0*/  @P0 LDG.E R8, [R2.64] ;  /* 0x0000000a02080981 */ /* 0x0002e8000c1e1900 */
[----:B------:R-:W4:Y:S01]  /*03b0*/  @P2 LDG.E R7, [R4.64] ;  /* 0x0000000a04072981 */ /* 0x000f22000c1e1900 */
[----:B-1----:R-:W-:-:S05]  /*03c0*/  IMAD.WIDE R2, R251, R13, c[0x0][0x2d0] ;  /* 0x0000b400fb027625 */ /* 0x002fca00078e020d */
[----:B------:R-:W5:Y:S01]  /*03d0*/  @P3 LDG.E R6, [R2.64] ;  /* 0x0000000a02063981 */ /* 0x000f62000c1e1900 */
[----:B------:R-:W-:Y:S01]  /*03e0*/  ULDC UR8, c[0x0][0x168] ;  /* 0x00005a0000087ab9 */ /* 0x000fe20000000800 */
[----:B------:R-:W-:Y:S01]  /*03f0*/  CS2R R10, SRZ ;  /* 0x00000000000a7805 */ /* 0x000fe2000001ff00 */
[----:B------:R-:W-:Y:S02]  /*0400*/  IMAD.MOV.U32 R12, RZ, RZ, RZ ;  /* 0x000000ffff0c7224 */ /* 0x000fe400078e00ff */
[----:B------:R-:W-:Y:S02]  /*0410*/  IMAD.MOV.U32 R23, RZ, RZ, c[0x0][0x198] ;  /* 0x00006600ff177624 */ /* 0x000fe400078e00ff */
[----:B--2---:R-:W-:Y:S01]  /*0420*/  @P2 IMAD R0, R251, 0x40, R0 ;  /* 0x00000040fb002824 */ /* 0x004fe200078e0200 */
[----:B---3--:R1:W2:Y:S04]  /*0430*/  @P0 R2UR UR8, R8 ;  /* 0x00000000080803c2 */ /* 0x0082a800000e0000 */
[----:B-1----:R-:W-:-:S04]  /*0440*/  @P2 SHF.R.S32.HI R8, RZ, 0x1f, R0 ;  /* 0x0000001fff082819 */ /* 0x002fc80000011400 */
[----:B------:R-:W-:Y:S02]  /*0450*/  @P2 LEA.HI R0, R8, R0, RZ, 0x6 ;  /* 0x0000000008002211 */ /* 0x000fe400078f30ff */
[----:B------:R-:W-:Y:S01]  /*0460*/  CS2R R8, SRZ ;  /* 0x0000000000087805 */ /* 0x000fe2000001ff00 */
[--C-:B-----5:R-:W-:Y:S01]  /*0470*/  @P3 SHF.R.S32.HI R11, RZ, 0x1f, R6.reuse ;  /* 0x0000001fff0b3819 */ /* 0x120fe20000011406 */
[--C-:B----4-:R-:W-:Y:S01]  /*0480*/  @P2 IMAD.MOV.U32 R8, RZ, RZ, R7.reuse ;  /* 0x000000ffff082224 */ /* 0x110fe200078e0007 */
[----:B------:R-:W-:Y:S01]  /*0490*/  @P2 SHF.R.S32.HI R9, RZ, 0x1f, R7 ;  /* 0x0000001fff092819 */ /* 0x000fe20000011407 */
[----:B------:R-:W-:Y:S01]  /*04a0*/  @P3 IMAD.MOV.U32 R10, RZ, RZ, R6 ;  /* 0x000000ffff0a3224 */ /* 0x000fe200078e0006 */
[----:B------:R-:W-:Y:S01]  /*04b0*/  @P2 LOP3.LUT R12, R0, 0xffffffc0, RZ, 0xc0, !PT ;  /* 0xffffffc0000c2812 */ /* 0x000fe200078ec0ff */
[----:B--2---:R-:W-:Y:S05]  /*04c0*/  @P0 BRA `(.L_x_116) ;  /* 0x0000006000000947 */ /* 0x004fea0003800000 */
[----:B------:R-:W-:Y:S05]  /*04d0*/  @!P2 BRA `(.L_x_116) ;  /* 0x000000500000a947 */ /* 0x000fea0003800000 */
[----:B------:R1:W2:Y:S04]  /*04e0*/  LDG.E R0, [R4.64] ;  /* 0x0000000a04007981 */ /* 0x0002a8000c1e1900 */
[----:B-1----:R-:W3:Y:S01]  /*04f0*/  LDG.E R4, [R4.64+0x4] ;  /* 0x0000040a04047981 */ /* 0x002ee2000c1e1900 */
[----:B--2---:R-:W1:Y:S08]  /*0500*/  R2UR UR8, R0 ;  /* 0x00000000000873c2 */ /* 0x004e7000000e0000 */
[----:B---3--:R-:W1:Y:S02]  /*0510*/  R2UR UR4, R4 ;  /* 0x00000000040473c2 */ /* 0x008e6400000e0000 */
[----:B-1----:R-:W-:-:S06]  /*0520*/  UIADD3 UR8, -UR8, UR4, URZ ;  /* 0x0000000408087290 */ /* 0x002fcc000fffe13f */
.L_x_116:
[----:B------:R-:W-:-:S04]  /*0530*/  ISETP.NE.U32.AND P0, PT, RZ, c[0x0][0x2e0], PT ;  /* 0x0000b800ff007a0c */ /* 0x000fc80003f05070 */
[----:B------:R-:W-:-:S13]  /*0540*/  ISETP.NE.AND.EX P0, PT, RZ, c[0x0][0x2e4], PT, P0 ;  /* 0x0000b900ff007a0c */ /* 0x000fda0003f05300 */
[----:B------:R-:W-:Y:S05]  /*0550*/  @!P0 BRA `(.L_x_117) ;  /* 0x0000003000008947 */ /* 0x000fea0003800000 */
[----:B------:R-:W-:-:S05]  /*0560*/  IMAD.WIDE R2, R251, R13, c[0x0][0x2e0] ;  /* 0x0000b800fb027625 */ /* 0x000fca00078e020d */
[----:B------:R1:W5:Y:S01]  /*0570*/  LDG.E R23, [R2.64] ;  /* 0x0000000a02177981 */ /* 0x000362000c1e1900 */
[----:B------:R-:W-:Y:S05]  /*0580*/  BRA `(.L_x_118) ;  /* 0x0000004000007947 */ /* 0x000fea0003800000 */
.L_x_117:
[----:B------:R-:W-:Y:S05]  /*0590*/  @!P3 BRA `(.L_x_118) ;  /* 0x000000300000b947 */ /* 0x000fea0003800000 */
[----:B------:R1:W2:Y:S04]  /*05a0*/  LDG.E R0, [R2.64] ;  /* 0x0000000a02007981 */ /* 0x0002a8000c1e1900 */
[----:B-1----:R-:W2:Y:S02]  /*05b0*/  LDG.E R2, [R2.64+0x4] ;  /* 0x0000040a02027981 */ /* 0x002ea4000c1e1900 */
[----:B--2---:R-:W-:Y:S02]  /*05c0*/  IADD3 R23, -R0, R2, RZ ;  /* 0x0000000200177210 */ /* 0x004fe40007ffe1ff */
.L_x_118:
        /* <DEDUP_REMOVED lines=77> */
[----:B------:R-:W-:Y:S01]  /*0aa0*/  SHF.R.S32.HI R7, RZ, 0x4, R32 ;  /* 0x00000004ff077819 */ /* 0x000fe20000011420 */
[----:B------:R-:W-:Y:S01]  /*0ab0*/  IMAD.SHL.U32 R18, R22, 0x8, RZ ;  /* 0x0000000816127824 */ /* 0x000fe200078e00ff */
[----:B------:R-:W-:Y:S01]  /*0ac0*/  SHF.R.S32.HI R3, RZ, 0x1f, R0 ;  /* 0x0000001fff037819 */ /* 0x000fe20000011400 */
[----:B------:R-:W-:Y:S01]  /*0ad0*/  USHF.L.U32 UR14, UR4, 0x6, URZ ;  /* 0x00000006040e7899 */ /* 0x000fe2000800063f */
[----:B------:R-:W-:Y:S01]  /*0ae0*/  LEA.HI.X.SX32 R27, R2, R5, 0x1, P0 ;  /* 0x00000005021b7211 */ /* 0x000fe200000f0eff */
[----:B------:R-:W-:Y:S01]  /*0af0*/  USHF.L.U64.HI UR9, UR4, UR9, UR5 ;  /* 0x0000000904097299 */ /* 0x000fe20008010205 */
[----:B------:R-:W-:Y:S01]  /*0b00*/  SHF.R.S32.HI R12, RZ, 0x1f, R243 ;  /* 0x0000001fff0c7819 */ /* 0x000fe200000114f3 */
[----:B------:R-:W-:Y:S01]  /*0b10*/  IMAD R2, R3, c[0x0][0x1e0], RZ ;  /* 0x0000780003027a24 */ /* 0x000fe200078e02ff */
[----:B------:R-:W-:Y:S01]  /*0b20*/  IADD3 R20, P0, R243, R8, RZ ;  /* 0x00000008f3147210 */ /* 0x000fe20007f1e0ff */
[----:B------:R-:W-:Y:S01]  /*0b30*/  IMAD R3, R3, c[0x0][0x1b0], RZ ;  /* 0x00006c0003037a24 */ /* 0x000fe200078e02ff */
[----:B------:R-:W-:Y:S01]  /*0b40*/  LEA.HI R6, R32, R7, RZ, 0x1 ;  /* 0x0000000720067211 */ /* 0x000fe200078f08ff */
[----:B------:R-:W-:Y:S01]  /*0b50*/  IMAD R2, R0, c[0x0][0x1e4], R2 ;  /* 0x0000790000027a24 */ /* 0x000fe200078e0202 */
[----:B------:R-:W-:Y:S01]  /*0b60*/  SHF.R.S32.HI R19, RZ, 0x1f, R18 ;  /* 0x0000001fff137819 */ /* 0x000fe20000011412 */
[----:B------:R-:W-:Y:S01]  /*0b70*/  IMAD.X R24, R12, 0x1, R9, P0 ;  /* 0x000000010c187824 */ /* 0x000fe200000e0609 */
[----:B------:R-:W-:Y:S01]  /*0b80*/  LOP3.LUT R6, R6, 0xfffffffe, RZ, 0xc0, !PT ;  /* 0xfffffffe06067812 */ /* 0x000fe200078ec0ff */
[----:B------:R-:W-:Y:S01]  /*0b90*/  IMAD.WIDE.U32 R8, R34, c[0x0][0x270], R14 ;  /* 0x00009c0022087a25 */ /* 0x000fe200078e000e */
[----:B------:R-:W-:Y:S01]  /*0ba0*/  IADD3 R16, P0, R243, R10, RZ ;  /* 0x0000000af3107210 */ /* 0x000fe20007f1e0ff */
[----:B------:R-:W-:Y:S01]  /*0bb0*/  UIADD3 UR5, UR8, 0x3f, URZ ;  /* 0x0000003f08057890 */ /* 0x000fe2000fffe03f */
[----:B------:R-:W-:Y:S01]  /*0bc0*/  SHF.R.S32.HI R35, RZ, 0x1f, R34 ;  /* 0x0000001fff237819 */ /* 0x000fe20000011422 */
[----:B------:R-:W-:Y:S01]  /*0bd0*/  IMAD.WIDE.U32 R4, R0, c[0x0][0x1e0], R18 ;  /* 0x0000780000047a25 */ /* 0x000fe200078e0012 */
[----:B------:R-:W-:Y:S01]  /*0be0*/  SHF.R.S32.HI R21, RZ, 0x1f, R251 ;  /* 0x0000001fff157819 */ /* 0x000fe200000114fb */
[----:B------:R-:W-:Y:S01]  /*0bf0*/  USHF.R.S32.HI UR4, URZ, 0x1f, UR5 ;  /* 0x0000001f3f047899 */ /* 0x000fe20008011405 */
[----:B------:R-:W-:Y:S01]  /*0c00*/  SEL R10, R251, RZ, !P3 ;  /* 0x000000fffb0a7207 */ /* 0x000fe20005800000 */
[----:B------:R-:W-:Y:S01]  /*0c10*/  IMAD.IADD R25, R7, 0x1, -R6 ;  /* 0x0000000107197824 */ /* 0x000fe200078e0a06 */
[----:B------:R-:W-:Y:S01]  /*0c20*/  LOP3.LUT R236, R236, 0xfffffffb, RZ, 0xc0, !PT ;  /* 0xfffffffbecec7812 */ /* 0x000fe200078ec0ff */
[----:B------:R-:W-:Y:S01]  /*0c30*/  IMAD.IADD R5, R5, 0x1, R2 ;  /* 0x0000000105057824 */ /* 0x000fe200078e0202 */
[----:B------:R-:W-:Y:S01]  /*0c40*/  ULEA.HI UR4, UR4, UR5, URZ, 0x6 ;  /* 0x0000000504047291 */ /* 0x000fe2000f8f303f */
[----:B------:R-:W-:Y:S01]  /*0c50*/  IMAD R6, R0, c[0x0][0x1b4], R3 ;  /* 0x00006d0000067a24 */ /* 0x000fe200078e0203 */
[----:B------:R-:W-:Y:S01]  /*0c60*/  CS2R R130, SRZ ;  /* 0x0000000000827805 */ /* 0x000fe2000001ff00 */
[----:B------:R-:W-:Y:S01]  /*0c70*/  IMAD.X R17, R12, 0x1, R11, P0 ;  /* 0x000000010c117824 */ /* 0x000fe200000e060b */
[----:B------:R-:W-:Y:S01]  /*0c80*/  CS2R R128, SRZ ;  /* 0x0000000000807805 */ /* 0x000fe2000001ff00 */
[----:B------:R-:W-:Y:S01]  /*0c90*/  IMAD.WIDE.U32 R2, R0, c[0x0][0x1b0], R18 ;  /* 0x00006c0000027a25 */ /* 0x000fe200078e0012 */
[C---:B------:R-:W-:Y:S01]  /*0ca0*/  SEL R0, R21.reuse, RZ, !P3 ;  /* 0x000000ff15007207 */ /* 0x040fe20005800000 */
[----:B------:R-:W-:Y:S01]  /*0cb0*/  CS2R R126, SRZ ;  /* 0x00000000007e7805 */ /* 0x000fe2000001ff00 */
[----:B------:R-:W-:Y:S01]  /*0cc0*/  SEL R21, R21, RZ, !P2 ;  /* 0x000000ff15157207 */ /* 0x000fe20005000000 */
[----:B------:R-:W-:Y:S01]  /*0cd0*/  IMAD R12, R35, c[0x0][0x270], RZ ;  /* 0x00009c00230c7a24 */ /* 0x000fe200078e02ff */
[----:B------:R-:W-:Y:S01]  /*0ce0*/  CS2R R124, SRZ ;  /* 0x00000000007c7805 */ /* 0x000fe2000001ff00 */
[----:B------:R-:W-:Y:S01]  /*0cf0*/  IMAD.IADD R3, R3, 0x1, R6 ;  /* 0x0000000103037824 */ /* 0x000fe200078e0206 */
[----:B------:R-:W-:Y:S01]  /*0d00*/  CS2R R122, SRZ ;  /* 0x00000000007a7805 */ /* 0x000fe2000001ff00 */
[----:B------:R-:W-:Y:S01]  /*0d10*/  IMAD R12, R34, c[0x0][0x274], R12 ;  /* 0x00009d00220c7a24 */ /* 0x000fe200078e020c */
        /* <DEDUP_REMOVED lines=97> */
[C---:B------:R-:W-:Y:S01]  /*1330*/  IMAD R7, R24.reuse, c[0x0][0x178], RZ ;  /* 0x00005e0018077a24 */ /* 0x040fe200078e02ff */
        /* <DEDUP_REMOVED lines=31> */
[----:B------:R-:W-:Y:S01]  /*1530*/  USHF.R.S32.HI UR13, URZ, 0x6, UR4 ;  /* 0x000000063f0d7899 */ /* 0x000fe20008011404 */
[----:B------:R2:W-:Y:S01]  /*1540*/  LDGSTS.E.BYPASS.LTC128B.128 [R232+0x7080], [R4.64], !P3 ;  /* 0x0708000004e87fae */ /* 0x0005e2000d901d4a */
[----:B------:R-:W-:Y:S01]  /*1550*/  ISETP.LT.OR P3, PT, R0, 0x21, P2 ;  /* 0x000000210000780c */ /* 0x000fe20001761670 */
[----:B------:R-:W-:-:S02]  /*1560*/  UMOV UR12, URZ ;  /* 0x0000003f000c7c82 */ /* 0x000fc40008000000 */
[----:B------:R2:W-:Y:S01]  /*1570*/  LDGSTS.E.BYPASS.LTC128B.128 [R232+0x9080], [R4.64+0x80], !P1 ;  /* 0x0908008004e87fae */ /* 0x0005e2000c901d4a */
[----:B------:R-:W-:Y:S02]  /*1580*/  ISETP.GE.AND P1, PT, R23, c[0x0][0x19c], PT ;  /* 0x0000670017007a0c */ /* 0x000fe40003f26270 */
[----:B------:R-:W-:Y:S01]  /*1590*/  @P6 LOP3.LUT R236, R236, 0x4, RZ, 0xfc, !PT ;  /* 0x00000004ecec6812 */ /* 0x000fe200078efcff */
[----:B------:R2:W-:Y:S01]  /*15a0*/  LDGSTS.E.BYPASS.LTC128B.128 [R232+0xb080], [R4.64+0x100], !P0 ;  /* 0x0b08010004e87fae */ /* 0x0005e2000c101d4a */
[----:B------:R-:W-:Y:S02]  /*15b0*/  ISETP.GE.AND P0, PT, R28, c[0x0][0x19c], PT ;  /* 0x000067001c007a0c */ /* 0x000fe40003f06270 */
[C---:B------:R-:W-:Y:S01]  /*15c0*/  ISETP.LT.OR P4, PT, R0.reuse, 0x1, P1 ;  /* 0x000000010000780c */ /* 0x040fe20000f81670 */
[----:B------:R-:W0:Y:S01]  /*15d0*/  LDGDEPBAR ;  /* 0x00000000000079af */ /* 0x000e220000000000 */
[C---:B------:R-:W-:Y:S02]  /*15e0*/  ISETP.LT.OR P2, PT, R0.reuse, 0x1, P0 ;  /* 0x000000010000780c */ /* 0x040fe40000741670 */
        /* <DEDUP_REMOVED lines=167> */
[C---:B------:R-:W-:Y:S01]  /*2060*/  ISETP.LT.OR P0, PT, R4.reuse, 0x1, P3 ;  /* 0x000000010400780c */ /* 0x040fe20001f01670 */
        /* <DEDUP_REMOVED lines=53> */
[C---:B------:R-:W-:Y:S02]  /*23c0*/  ISETP.GT.AND P5, PT, R11.reuse, 0x21, PT ;  /* 0x000000210b00780c */ /* 0x040fe40003fa4270 */
        /* <DEDUP_REMOVED lines=8> */
.L_x_122:
        /* <DEDUP_REMOVED lines=414> */
.L_x_120:
        /* <DEDUP_REMOVED lines=120> */
.L_x_121:
        /* <DEDUP_REMOVED lines=166> */
.L_x_119:
[----:B------:R-:W-:Y:S05]  /*5010*/  @P0 EXIT ;  /* 0x000000000000094d */ /* 0x000fea0003800000 */
[----:B------:R-:W-:-:S04]  /*5020*/  ISETP.NE.U32.AND P0, PT, RZ, c[0x0][0x360], PT ;  /* 0x0000d800ff007a0c */ /* 0x000fc80003f05070 */
[----:B------:R-:W-:-:S13]  /*5030*/  ISETP.NE.AND.EX P0, PT, RZ, c[0x0][0x364], PT, P0 ;  /* 0x0000d900ff007a0c */ /* 0x000fda0003f05300 */
[----:B-1----:R-:W-:-:S04]  /*5040*/  @P0 IMAD.MOV.U32 R2, RZ, RZ, 0x4 ;  /* 0x00000004ff020424 */ /* 0x002fc800078e00ff */
[----:B------:R-:W-:-:S05]  /*5050*/  @P0 IMAD.WIDE R2, R251, R2, c[0x0][0x360] ;  /* 0x0000d800fb020625 */ /* 0x000fca00078e0202 */
[----:B------:R1:W2:Y:S01]  /*5060*/  @P0 LDG.E R0, [R2.64] ;  /* 0x0000000a02000981 */ /* 0x0002a2000c1e1900 */
[----:B------:R-:W3:Y:S01]  /*5070*/  S2UR UR5, SR_CTAID.X ;  /* 0x00000000000579c3 */ /* 0x000ee20000002500 */
[----:B------:R-:W-:Y:S02]  /*5080*/  MOV R4, c[0x0][0x338] ;  /* 0x0000ce0000047a02 */ /* 0x000fe40000000f00 */
[----:B------:R-:W-:Y:S01]  /*5090*/  SHF.R.S32.HI R6, RZ, 0x1f, R252 ;  /* 0x0000001fff067819 */ /* 0x000fe200000114fc */
[----:B------:R-:W-:Y:S01]  /*50a0*/  BAR.SYNC.DEFER_BLOCKING 0x1, 0x100 ;  /* 0x0044000000007b1d */ /* 0x000fe20000010000 */
[----:B------:R-:W-:-:S05]  /*50b0*/  ISETP.NE.AND P1, PT, R4, 0x1, PT ;  /* 0x000000010400780c */ /* 0x000fca0003f25270 */
[----:B-1----:R-:W1:Y:S01]  /*50c0*/  S2R R3, SR_CTAID.Y ;  /* 0x0000000000037919 */ /* 0x002e620000002600 */
[----:B---3--:R-:W-:-:S04]  /*50d0*/  UIMAD UR5, UR5, 0x3000, URZ ;  /* 0x00003000050578a4 */ /* 0x008fc8000f8e023f */
[----:B------:R-:W-:-:S03]  /*50e0*/  USHF.R.S32.HI UR4, URZ, 0x1f, UR5 ;  /* 0x0000001f3f047899 */ /* 0x000fc60008011405 */
[----:B-1----:R-:W-:-:S04]  /*50f0*/  @P1 IMAD.HI.U32 R4, R3, c[0x0][0x33c], RZ ;  /* 0x0000cf0003041a27 */ /* 0x002fc800078e00ff */
[----:B--2---:R-:W-:-:S05]  /*5100*/  @P0 IMAD R0, R251, 0x40, R0 ;  /* 0x00000040fb000824 */ /* 0x004fca00078e0200 */
[----:B------:R-:W-:-:S04]  /*5110*/  @P0 SHF.R.S32.HI R2, RZ, 0x1f, R0 ;  /* 0x0000001fff020819 */ /* 0x000fc80000011400 */
[----:B------:R-:W-:Y:S01]  /*5120*/  @P0 LEA.HI R2, R2, R0, RZ, 0x6 ;  /* 0x0000000002020211 */ /* 0x000fe200078f30ff */
[----:B------:R-:W-:Y:S01]  /*5130*/  IMAD.MOV.U32 R0, RZ, RZ, R3 ;  /* 0x000000ffff007224 */ /* 0x000fe200078e0003 */
[----:B------:R-:W-:Y:S02]  /*5140*/  @P1 SHF.R.U32.HI R0, RZ, c[0x0][0x340], R4 ;  /* 0x0000d000ff001a19 */ /* 0x000fe40000011604 */
[----:B------:R-:W-:Y:S02]  /*5150*/  @P0 SHF.R.S32.HI R2, RZ, 0x6, R2 ;  /* 0x00000006ff020819 */ /* 0x000fe40000011402 */
[----:B------:R-:W-:-:S03]  /*5160*/  SHF.R.S32.HI R4, RZ, 0x1f, R0 ;  /* 0x0000001fff047819 */ /* 0x000fc60000011400 */
[----:B------:R-:W-:Y:S02]  /*5170*/  @P0 IMAD R2, R2, 0x3000, RZ ;  /* 0x0000300002020824 */ /* 0x000fe400078e02ff */
[C---:B------:R-:W-:Y:S02]  /*5180*/  IMAD R5, R4.reuse, c[0x0][0x328], RZ ;  /* 0x0000ca0004057a24 */ /* 0x040fe400078e02ff */
[----:B------:R-:W-:Y:S01]  /*5190*/  IMAD R4, R4, c[0x0][0x300], RZ ;  /* 0x0000c00004047a24 */ /* 0x000fe200078e02ff */
[----:B------:R-:W-:Y:S01]  /*51a0*/  @P0 SHF.R.S32.HI R3, RZ, 0x1f, R2 ;  /* 0x0000001fff030819 */ /* 0x000fe20000011402 */
[C---:B------:R-:W-:Y:S01]  /*51b0*/  IMAD R7, R0.reuse, c[0x0][0x32c], R5 ;  /* 0x0000cb0000077a24 */ /* 0x040fe200078e0205 */
[----:B------:R-:W-:Y:S01]  /*51c0*/  @!P0 CS2R R2, SRZ ;  /* 0x0000000000028805 */ /* 0x000fe2000001ff00 */
[----:B------:R-:W-:-:S05]  /*51d0*/  IMAD R8, R0, c[0x0][0x304], R4 ;  /* 0x0000c10000087a24 */ /* 0x000fca00078e0204 */
[----:B------:R-:W-:-:S04]  /*51e0*/  IADD3 R2, P2, P1, R2, UR5, R252 ;  /* 0x0000000502027c10 */ /* 0x000fc8000f95e0fc */
[----:B------:R-:W-:Y:S02]  /*51f0*/  IADD3.X R3, R3, UR4, R6, P2, P1 ;  /* 0x0000000403037c10 */ /* 0x000fe400097e2406 */
[----:B------:R-:W-:-:S03]  /*5200*/  SHF.R.S32.HI R6, RZ, 0x1f, R251 ;  /* 0x0000001fff067819 */ /* 0x000fc600000114fb */
[----:B------:R-:W-:-:S04]  /*5210*/  IMAD.WIDE.U32 R4, R0, c[0x0][0x328], R2 ;  /* 0x0000ca0000047a25 */ /* 0x000fc800078e0002 */
[----:B------:R-:W-:Y:S01]  /*5220*/  IMAD.WIDE.U32 R2, R0, c[0x0][0x300], R2 ;  /* 0x0000c00000027a25 */ /* 0x000fe200078e0002 */
[----:B------:R-:W-:Y:S02]  /*5230*/  SEL R0, R6, RZ, !P0 ;  /* 0x000000ff06007207 */ /* 0x000fe40004000000 */
[----:B------:R-:W-:Y:S01]  /*5240*/  SEL R6, R251, RZ, !P0 ;  /* 0x000000fffb067207 */ /* 0x000fe20004000000 */
[----:B------:R-:W-:Y:S01]  /*5250*/  IMAD.IADD R5, R5, 0x1, R7 ;  /* 0x0000000105057824 */ /* 0x000fe200078e0207 */
[----:B------:R-:W-:Y:S01]  /*5260*/  IADD3 R3, R3, R8, RZ ;  /* 0x0000000803037210 */ /* 0x000fe20007ffe0ff */
[C---:B------:R-:W-:Y:S02]  /*5270*/  IMAD R10, R0.reuse, c[0x0][0x330], RZ ;  /* 0x0000cc00000a7a24 */ /* 0x040fe400078e02ff */
[----:B------:R-:W-:Y:S02]  /*5280*/  IMAD R0, R0, c[0x0][0x308], RZ ;  /* 0x0000c20000007a24 */ /* 0x000fe400078e02ff */
[----:B------:R-:W-:-:S02]  /*5290*/  IMAD R10, R6, c[0x0][0x334], R10 ;  /* 0x0000cd00060a7a24 */ /* 0x000fc400078e020a */
[----:B------:R-:W-:-:S04]  /*52a0*/  IMAD.WIDE.U32 R8, R6, c[0x0][0x330], R4 ;  /* 0x0000cc0006087a25 */ /* 0x000fc800078e0004 */
[----:B------:R-:W-:Y:S01]  /*52b0*/  IMAD R0, R6, c[0x0][0x30c], R0 ;  /* 0x0000c30006007a24 */ /* 0x000fe200078e0200 */
[----:B------:R-:W-:Y:S01]  /*52c0*/  LEA R4, P1, R8, c[0x0][0x310], 0x2 ;  /* 0x0000c40008047a11 */ /* 0x000fe200078210ff */
[----:B------:R-:W-:-:S04]  /*52d0*/  IMAD.WIDE.U32 R6, R6, c[0x0][0x308], R2 ;  /* 0x0000c20006067a25 */ /* 0x000fc800078e0002 */
[----:B------:R-:W-:Y:S01]  /*52e0*/  IMAD.IADD R3, R9, 0x1, R10 ;  /* 0x0000000109037824 */ /* 0x000fe200078e020a */
[----:B------:R-:W-:Y:S02]  /*52f0*/  IADD3 R0, R7, R0, RZ ;  /* 0x0000000007007210 */ /* 0x000fe40007ffe0ff */
[----:B------:R-:W-:Y:S02]  /*5300*/  LEA R2, P0, R6, c[0x0][0x2e8], 0x2 ;  /* 0x0000ba0006027a11 */ /* 0x000fe400078010ff */
[----:B------:R-:W-:Y:S02]  /*5310*/  LEA.HI.X R5, R8, c[0x0][0x314], R3, 0x2, P1 ;  /* 0x0000c50008057a11 */ /* 0x000fe400008f1403 */
[----:B------:R-:W-:-:S03]  /*5320*/  LEA.HI.X R3, R6, c[0x0][0x2ec], R0, 0x2, P0 ;  /* 0x0000bb0006037a11 */ /* 0x000fc600000f1400 */
[----:B------:R-:W-:Y:S04]  /*5330*/  RED.E.ADD.F32.FTZ.RN.STRONG.GPU [R4.64], R36 ;  /* 0x000000240400798e */ /* 0x000fe8000c10e78a */
        /* <DEDUP_REMOVED lines=96> */
.L_x_123:
        /* <DEDUP_REMOVED lines=12> */
.L_x_1378:


//--------------------- .text._ZN7cutlass13device_kernelIN5flash19enable_sm80_to_sm89INS1_16FlashAttnBwdSm80INS1_25CollectiveMainloopBwdSm80ILi1ELi1EN4cute5tupleIJNS5_1CILi64EEES8_NS7_ILi192EEEEEENS_10bfloat16_tEfNS_4arch4Sm80ELb0ELb0ELb0ELb1ELb1ELb0ELb0ELb0ELi2ELi2ELi2ELi2ELb1EEENS1_24CollectiveEpilogueBwdGQAISA_fSD_Li256ELb1ELb1EEENS1_19SingleTileSchedulerILb1ELb0ELb0ELi64EEEEEEEEEvNT_6ParamsE --------------------------
	.section	.text._ZN7cutlass13device_kernelIN5flash19enable_sm80_to_sm89INS1_16FlashAttnBwdSm80INS1_25CollectiveMainloopBwdSm80ILi1ELi1EN4cute5tupleIJNS5_1CILi64EEES8_NS7_ILi192EEEEEENS_10bfloat16_tEfNS_4arch4Sm80ELb0ELb0ELb0ELb1ELb1ELb0ELb0ELb0ELi2ELi2ELi2ELi2ELb1EEENS1_24CollectiveEpilogueBwdGQAISA_fSD_Li256ELb1ELb1EEENS1_19SingleTileSchedulerILb1ELb0ELb0ELi64EEEEEEEEEvNT_6ParamsE,"ax",@progbits
	.sectioninfo	@"SHI_REGISTERS=255"
	.align	128
.text._ZN7cutlass13device_kernelIN5flash19enable_sm80_to_sm89INS1_16FlashAttnBwdSm80INS1_25CollectiveMainloopBwdSm80ILi1ELi1EN4cute5tupleIJNS5_1CILi64EEES8_NS7_ILi192EEEEEENS_10bfloat16_tEfNS_4arch4Sm80ELb0ELb0ELb0ELb1ELb1ELb0ELb0ELb0ELi2ELi2ELi2ELi2ELb1EEENS1_24CollectiveEpilogueBwdGQAISA_fSD_Li256ELb1ELb1EEENS1_19SingleTileSchedulerILb1ELb0ELb0ELi64EEEEEEEEEvNT_6ParamsE:
        .type           _ZN7cutlass13device_kernelIN5flash19enable_sm80_to_sm89INS1_16FlashAttnBwdSm80INS1_25CollectiveMainloopBwdSm80ILi1ELi1EN4cute5tupleIJNS5_1CILi64EEES8_NS7_ILi192EEEEEENS_10bfloat16_tEfNS_4arch4Sm80ELb0ELb0ELb0ELb1ELb1ELb0ELb0ELb0ELi2ELi2ELi2ELi2ELb1EEENS1_24CollectiveEpilogueBwdGQAISA_fSD_Li256ELb1ELb1EEENS1_19SingleTileSchedulerILb1ELb0ELb0ELi64EEEEEEEEEvNT_6ParamsE,@function
        .size           _ZN7cutlass13device_kernelIN5flash19enable_sm80_to_sm89INS1_16FlashAttnBwdSm80INS1_25CollectiveMainloopBwdSm80ILi1ELi1EN4cute5tupleIJNS5_1CILi64EEES8_NS7_ILi192EEEEEENS_10bfloat16_tEfNS_4arch4Sm80ELb0ELb0ELb0ELb1ELb1ELb0ELb0ELb0ELi2ELi2ELi2ELi2ELb1EEENS1_24CollectiveEpilogueBwdGQAISA_fSD_Li256ELb1ELb1EEENS1_19SingleTileSchedulerILb1ELb0ELb0ELi64EEEEEEEEEvNT_6ParamsE,(.L_x_1379 - _ZN7cutlass13device_kernelIN5flash19enable_sm80_to_sm89INS1_16FlashAttnBwdSm80INS1_25CollectiveMainloopBwdSm80ILi1ELi1EN4cute5tupleIJNS5_1CILi64EEES8_NS7_ILi192EEEEEENS_10bfloat16_tEfNS_4arch4Sm80ELb0ELb0ELb0ELb1ELb1ELb0ELb0ELb0ELi2ELi2ELi2ELi2ELb1EEENS1_24CollectiveEpilogueBwdGQAISA_fSD_Li256ELb1ELb1EEENS1_19SingleTileSchedulerILb1ELb0ELb0ELi64EEEEEEEEEvNT_6ParamsE)
        .other          _ZN7cutlass13device_kernelIN5flash19enable_sm80_to_sm89INS1_16FlashAttnBwdSm80INS1_25CollectiveMainloopBwdSm80ILi1ELi1EN4cute5tupleIJNS5_1CILi64EEES8_NS7_ILi192EEEEEENS_10bfloat16_tEfNS_4arch4Sm80ELb0ELb0ELb0ELb1ELb1ELb0ELb0ELb0ELi2ELi2ELi2ELi2ELb1EEENS1_24CollectiveEpilogueBwdGQAISA_fSD_Li256ELb1ELb1EEENS1_19SingleTileSchedulerILb1ELb0ELb0ELi64EEEEEEEEEvNT_6ParamsE,@"STO_CUDA_ENTRY STV_DEFAULT"
_ZN7cutlass13device_kernelIN5flash19enable_sm80_to_sm89INS1_16FlashAttnBwdSm80INS1_25CollectiveMainloopBwdSm80ILi1ELi1EN4cute5tupleIJNS5_1CILi64EEES8_NS7_ILi192EEEEEENS_10bfloat16_tEfNS_4arch4Sm80ELb0ELb0ELb0ELb1ELb1ELb0ELb0ELb0ELi2ELi2ELi2ELi2ELb1EEENS1_24CollectiveEpilogueBwdGQAISA_fSD_Li256ELb1ELb1EEENS1_19SingleTileSchedulerILb1ELb0ELb0ELi64EEEEEEEEEvNT_6ParamsE:
        /* <DEDUP_REMOVED lines=17> */
.L_x_125:
        /* <DEDUP_REMOVED lines=8> */
.L_x_127:
[----:B------:R-:W-:Y:S02]  /*0190*/  MOV R0, c[0x0][0x3ac] ;  /* 0x0000eb0000007a02 */ /* 0x000fe40000000f00 */
.L_x_126:
[----:B-1----:R-:W-:-:S05]  /*01a0*/  IMAD.SHL.U32 R2, R28, 0x40, RZ ;  /* 0x000000401c027824 */ /* 0x002fca00078e00ff */
[----:B-----5:R-:W-:-:S04]  /*01b0*/  ISETP.GE.AND P0, PT, R2, R0, PT ;  /* 0x000000000200720c */ /* 0x020fc80003f06270 */
[----:B------:R-:W-:Y:S01]  /*01c0*/  SEL R251, R5, 0xffffffff, !P0 ;  /* 0xffffffff05fb7807 */ /* 0x000fe20004000000 */
[----:B------:R-:W-:Y:S05]  /*01d0*/  BRA `(.L_x_128) ;  /* 0x0000011000007947 */ /* 0x000fea0003800000 */
.L_x_124:
[----:B---34-:R-:W-:-:S04]  /*01e0*/  ISETP.NE.U32.AND P0, PT, RZ, c[0x0][0x3c8], PT ;  /* 0x0000f200ff007a0c */ /* 0x018fc80003f05070 */
[----:B------:R-:W-:-:S13]  /*01f0*/  ISETP.NE.AND.EX P0, PT, RZ, c[0x0][0x3cc], PT, P0 ;  /* 0x0000f300ff007a0c */ /* 0x000fda0003f05300 */
[----:B------:R-:W-:Y:S05]  /*0200*/  @!P0 BRA `(.L_x_129) ;  /* 0x0000002000008947 */ /* 0x000fea0003800000 */
[----:B------:R1:W5:Y:S01]  /*0210*/  LDG.E R0, [R2.64] ;  /* 0x0000000a02007981 */ /* 0x000362000c1e1900 */
[----:B------:R-:W-:Y:S05]  /*0220*/  BRA `(.L_x_130) ;  /* 0x0000009000007947 */ /* 0x000fea0003800000 */
.L_x_129:
        /* <DEDUP_REMOVED lines=8> */
.L_x_131:
[----:B------:R-:W-:Y:S02]  /*02b0*/  MOV R0, c[0x0][0x3ac] ;  /* 0x0000eb0000007a02 */ /* 0x000fe40000000f00 */
.L_x_130:
[----:B-1----:R-:W-:-:S05]  /*02c0*/  IMAD.SHL.U32 R2, R28, 0x40, RZ ;  /* 0x000000401c027824 */ /* 0x002fca00078e00ff */
[----:B-----5:R-:W-:-:S04]  /*02d0*/  ISETP.GE.AND P0, PT, R2, R0, PT ;  /* 0x000000000200720c */ /* 0x020fc80003f06270 */
[----:B------:R-:W-:-:S04]  /*02e0*/  SEL R251, R5, 0xffffffff, !P0 ;  /* 0xffffffff05fb7807 */ /* 0x000fc80004000000 */
.L_x_128:
        /* <DEDUP_REMOVED lines=36> */
.L_x_132:
[----:B------:R-:W-:-:S04]  /*0530*/  ISETP.NE.U32.AND P0, PT, RZ, c[0x0][0x2e0], PT ;  /* 0x0000b800ff007a0c */ /* 0x000fc80003f05070 */
[----:B------:R-:W-:-:S13]  /*0540*/  ISETP.NE.AND.EX P0, PT, RZ, c[0x0][0x2e4], PT, P0 ;  /* 0x0000b900ff007a0c */ /* 0x000fda0003f05300 */
[----:B------:R-:W-:Y:S05]  /*0550*/  @!P0 BRA `(.L_x_133) ;  /* 0x0000003000008947 */ /* 0x000fea0003800000 */
[----:B------:R-:W-:-:S05]  /*0560*/  IMAD.WIDE R2, R251, R13, c[0x0][0x2e0] ;  /* 0x0000b800fb027625 */ /* 0x000fca00078e020d */
[----:B------:R1:W5:Y:S01]  /*0570*/  LDG.E R23, [R2.64] ;  /* 0x0000000a02177981 */ /* 0x000362000c1e1900 */
[----:B------:R-:W-:Y:S05]  /*0580*/  BRA `(.L_x_134) ;  /* 0x0000004000007947 */ /* 0x000fea0003800000 */
.L_x_133:
[----:B------:R-:W-:Y:S05]  /*0590*/  @!P3 BRA `(.L_x_134) ;  /* 0x000000300000b947 */ /* 0x000fea0003800000 */
[----:B------:R1:W2:Y:S04]  /*05a0*/  LDG.E R0, [R2.64] ;  /* 0x0000000a02007981 */ /* 0x0002a8000c1e1900 */
[----:B-1----:R-:W2:Y:S02]  /*05b0*/  LDG.E R2, [R2.64+0x4] ;  /* 0x0000040a02027981 */ /* 0x002ea4000c1e1900 */
[----:B--2---:R-:W-:Y:S02]  /*05c0*/  IADD3 R23, -R0, R2, RZ ;  /* 0x0000000200177210 */ /* 0x004fe40007ffe1ff */
.L_x_134:
        /* <DEDUP_REMOVED lines=488> */
.L_x_138:
        /* <DEDUP_REMOVED lines=414> */
.L_x_136:
        /* <DEDUP_REMOVED lines=120> */
.L_x_137:
        /* <DEDUP_REMOVED lines=166> */
.L_x_135:
[----:B------:R-:W-:Y:S05]  /*5010*/  @P0 EXIT ;  /* 0x000000000000094d */ /* 0x000fea0003800000 */
[----:B------:R-:W-:-:S04]  /*5020*/  ISETP.NE.U32.AND P0, PT, RZ, c[0x0][0x360], PT ;  /* 0x0000d800ff007a0c */ /* 0x000fc80003f05070 */
[----:B------:R-:W-:-:S13]  /*5030*/  ISETP.NE.AND.EX P0, PT, RZ, c[0x0][0x364], PT, P0 ;  /* 0x0000d900ff007a0c */ /* 0x000fda0003f05300 */
[----:B-1----:R-:W-:-:S04]  /*5040*/  @P0 IMAD.MOV.U32 R2, RZ, RZ, 0x4 ;  /* 0x00000004ff020424 */ /* 0x002fc800078e00ff */
[----:B------:R-:W-:-:S06]  /*5050*/  @P0 IMAD.WIDE R2, R251, R2, c[0x0][0x360] ;  /* 0x0000d800fb020625 */ /* 0x000fcc00078e0202 */
[----:B------:R1:W2:Y:S01]  /*5060*/  @P0 LDG.E R2, [R2.64] ;  /* 0x0000000a02020981 */ /* 0x0002a2000c1e1900 */
[----:B------:R-:W3:Y:S01]  /*5070*/  S2UR UR6, SR_CTAID.X ;  /* 0x00000000000679c3 */ /* 0x000ee20000002500 */
[----:B------:R-:W-:Y:S01]  /*5080*/  IMAD.MOV.U32 R0, RZ, RZ, c[0x0][0x338] ;  /* 0x0000ce00ff007624 */ /* 0x000fe200078e00ff */
[----:B------:R-:W-:Y:S01]  /*5090*/  ULDC UR5, c[0x0][0x358] ;  /* 0x0000d60000057ab9 */ /* 0x000fe20000000800 */
[----:B------:R-:W1:Y:S01]  /*50a0*/  S2R R5, SR_CTAID.Y ;  /* 0x0000000000057919 */ /* 0x000e620000002600 */
[----:B------:R-:W-:Y:S01]  /*50b0*/  ULDC UR4, c[0x0][0x2f4] ;  /* 0x0000bd0000047ab9 */ /* 0x000fe20000000800 */
[----:B------:R-:W-:Y:S01]  /*50c0*/  SHF.R.S32.HI R16, RZ, 0x1f, R251 ;  /* 0x0000001fff107819 */ /* 0x000fe200000114fb */
[----:B------:R-:W-:Y:S01]  /*50d0*/  BSSY B0, `(.L_x_139) ;  /* 0x0000024000007945 */ /* 0x000fe20003800000 */
[----:B------:R-:W-:Y:S01]  /*50e0*/  BAR.SYNC.DEFER_BLOCKING 0x1, 0x100 ;  /* 0x0044000000007b1d */ /* 0x000fe20000010000 */
[----:B------:R-:W-:Y:S01]  /*50f0*/  ISETP.NE.AND P1, PT, R0, 0x1, PT ;  /* 0x000000010000780c */ /* 0x000fe20003f25270 */
[----:B------:R-:W-:Y:S01]  /*5100*/  IMAD R0, R251, c[0x0][0x2f4], RZ ;  /* 0x0000bd00fb007a24 */ /* 0x000fe200078e02ff */
[----:B------:R-:W-:-:S02]  /*5110*/  SEL R16, R16, RZ, !P0 ;  /* 0x000000ff10107207 */ /* 0x000fc40004000000 */
[----:B------:R-:W-:Y:S02]  /*5120*/  SEL R12, R251, RZ, !P0 ;  /* 0x000000fffb0c7207 */ /* 0x000fe40004000000 */
[----:B------:R-:W-:Y:S01]  /*5130*/  SHF.R.S32.HI R15, RZ, 0x1f, R0 ;  /* 0x0000001fff0f7819 */ /* 0x000fe20000011400 */
[----:B---3--:R-:W-:-:S06]  /*5140*/  UIMAD UR5, UR6, UR5, URZ ;  /* 0x00000005060572a4 */ /* 0x008fcc000f8e023f */
[----:B-1----:R-:W-:Y:S01]  /*5150*/  @P1 IMAD.HI.U32 R3, R5, c[0x0][0x33c], RZ ;  /* 0x0000cf0005031a27 */ /* 0x002fe200078e00ff */
[----:B------:R-:W-:-:S03]  /*5160*/  UIMAD UR5, UR5, UR4, URZ ;  /* 0x00000004050572a4 */ /* 0x000fc6000f8e023f */
[----:B------:R-:W-:Y:S01]  /*5170*/  IMAD.MOV.U32 R7, RZ, RZ, R5 ;  /* 0x000000ffff077224 */ /* 0x000fe200078e0005 */
[----:B------:R-:W-:Y:S01]  /*5180*/  @P1 SHF.R.U32.HI R7, RZ, c[0x0][0x340], R3 ;  /* 0x0000d000ff071a19 */ /* 0x000fe20000011603 */
[----:B------:R-:W-:-:S03]  /*5190*/  USHF.R.S32.HI UR4, URZ, 0x1f, UR5 ;  /* 0x0000001f3f047899 */ /* 0x000fc60008011405 */
[--C-:B------:R-:W-:Y:S01]  /*51a0*/  IADD3 R0, P2, P1, R0, UR5, R7.reuse ;  /* 0x0000000500007c10 */ /* 0x100fe2000f95e007 */
[--C-:B------:R-:W-:Y:S01]  /*51b0*/  IMAD.MOV R6, RZ, RZ, -R7.reuse ;  /* 0x000000ffff067224 */ /* 0x100fe200078e0a07 */
[----:B------:R-:W-:-:S03]  /*51c0*/  SHF.R.S32.HI R13, RZ, 0x1f, R7 ;  /* 0x0000001fff0d7819 */ /* 0x000fc60000011407 */
[----:B------:R-:W-:Y:S01]  /*51d0*/  IMAD.SHL.U32 R14, R0, 0x4, RZ ;  /* 0x00000004000e7824 */ /* 0x000fe200078e00ff */
[----:B------:R-:W-:Y:S01]  /*51e0*/  IADD3.X R15, R15, UR4, R13, P2, P1 ;  /* 0x000000040f0f7c10 */ /* 0x000fe200097e240d */
[----:B------:R-:W-:Y:S01]  /*51f0*/  IMAD R6, R6, c[0x0][0x338], R5 ;  /* 0x0000ce0006067a24 */ /* 0x000fe200078e0205 */
[----:B------:R-:W-:Y:S02]  /*5200*/  ISETP.NE.AND P2, PT, R252, RZ, PT ;  /* 0x000000fffc00720c */ /* 0x000fe40003f45270 */
[----:B------:R-:W-:Y:S02]  /*5210*/  SHF.L.U64.HI R15, R0, 0x2, R15 ;  /* 0x00000002000f7819 */ /* 0x000fe4000001020f */
[----:B------:R-:W-:-:S04]  /*5220*/  IADD3 R4, P1, R14, c[0x0][0x350], RZ ;  /* 0x0000d4000e047a10 */ /* 0x000fc80007f3e0ff */
[----:B------:R-:W-:Y:S01]  /*5230*/  IADD3.X R5, R15, c[0x0][0x354], RZ, P1, !PT ;  /* 0x0000d5000f057a10 */ /* 0x000fe20000ffe4ff */
[----:B--2---:R-:W-:-:S05]  /*5240*/  @P0 IMAD R2, R251, 0x40, R2 ;  /* 0x00000040fb020824 */ /* 0x004fca00078e0202 */
[----:B------:R-:W-:-:S04]  /*5250*/  @P0 SHF.R.S32.HI R3, RZ, 0x1f, R2 ;  /* 0x0000001fff030819 */ /* 0x000fc80000011402 */
[----:B------:R-:W-:-:S04]  /*5260*/  @P0 LEA.HI R2, R3, R2, RZ, 0x6 ;  /* 0x0000000203020211 */ /* 0x000fc800078f30ff */
[----:B------:R-:W-:-:S05]  /*5270*/  @P0 SHF.R.S32.HI R2, RZ, 0x6, R2 ;  /* 0x00000006ff020819 */ /* 0x000fca0000011402 */
[----:B------:R-:W-:-:S05]  /*5280*/  @P0 IMAD R2, R2, 0x3000, RZ ;  /* 0x0000300002020824 */ /* 0x000fca00078e02ff */
[----:B------:R-:W-:Y:S02]  /*5290*/  @P0 SHF.R.S32.HI R3, RZ, 0x1f, R2 ;  /* 0x0000001fff030819 */ /* 0x000fe40000011402 */
[----:B------:R-:W-:Y:S01]  /*52a0*/  @!P0 CS2R R2, SRZ ;  /* 0x0000000000028805 */ /* 0x000fe2000001ff00 */
[----:B------:R-:W-:Y:S05]  /*52b0*/  @P2 BRA `(.L_x_140) ;  /* 0x0000005000002947 */ /* 0x000fea0003800000 */
.L_x_141:
[----:B------:R-:W2:Y:S01]  /*52c0*/  LDG.E.STRONG.GPU R0, [R4.64] ;  /* 0x0000000a04007981 */ /* 0x000ea2000c1ef900 */
[----:B------:R-:W-:Y:S01]  /*52d0*/  YIELD ;  /* 0x0000000000007946 */ /* 0x000fe20003800000 */
[----:B--2---:R-:W-:Y:S01]  /*52e0*/  ISETP.NE.AND P0, PT, R0, R6, PT ;  /* 0x000000060000720c */ /* 0x004fe20003f05270 */
[----:B------:R-:W-:-:S12]  /*52f0*/  CCTL.IVALL ;  /* 0x00000000ff00798f */ /* 0x000fd80002000000 */
[----:B------:R-:W-:Y:S05]  /*5300*/  @P0 BRA `(.L_x_141) ;  /* 0xffffffb000000947 */ /* 0x000fea000383ffff */
.L_x_140:
[----:B------:R-:W-:Y:S05]  /*5310*/  BSYNC B0 ;  /* 0x0000000000007941 */ /* 0x000fea0003800000 */
.L_x_139:
[----:B------:R-:W-:Y:S01]  /*5320*/  MOV R17, 0xffffffff ;  /* 0xffffffff00117802 */ /* 0x000fe20000000f00 */
[----:B------:R-:W-:Y:S05]  /*5330*/  BRA.CONV ~URZ, `(.L_x_142) ;  /* 0x000000237f007947 */ /* 0x000fea000b800000 */
[----:B------:R-:W-:Y:S02]  /*5340*/  MOV R8, 0x5360 ;  /* 0x0000536000087802 */ /* 0x000fe40000000f00 */
[----:B-----5:R-:W-:Y:S05]  /*5350*/  CALL.REL.NOINC `($__internal_1_$__cuda_sm70_warpsync) ;  /* 0x00000a9000007944 */ /* 0x020fea0003c00000 */
.L_x_142:
[----:B------:R-:W-:Y:S01]  /*5360*/  UIMAD UR5, UR6, 0x3000, URZ ;  /* 0x00003000060578a4 */ /* 0x000fe2000f8e023f */
[----:B------:R-:W-:Y:S01]  /*5370*/  SHF.R.S32.HI R8, RZ, 0x1f, R252 ;  /* 0x0000001fff087819 */ /* 0x000fe200000114fc */
[----:B------:R-:W-:Y:S01]  /*5380*/  IMAD R0, R13, c[0x0][0x328], RZ ;  /* 0x0000ca000d007a24 */ /* 0x000fe200078e02ff */
[----:B------:R-:W-:-:S06]  /*5390*/  NOP ;  /* 0x0000000000007918 */ /* 0x000fcc0000000000 */
[----:B------:R-:W-:Y:S01]  /*53a0*/  USHF.R.S32.HI UR4, URZ, 0x1f, UR5 ;  /* 0x0000001f3f047899 */ /* 0x000fe20008011405 */
[----:B------:R-:W-:Y:S01]  /*53b0*/  IADD3 R10, P1, P0, R2, UR5, R252 ;  /* 0x00000005020a7c10 */ /* 0x000fe2000f83e0fc */
[----:B------:R-:W-:-:S04]  /*53c0*/  IMAD R0, R7, c[0x0][0x32c], R0 ;  /* 0x0000cb0007007a24 */ /* 0x000fc800078e0200 */
[----:B------:R-:W-:Y:S01]  /*53d0*/  IADD3.X R11, R3, UR4, R8, P1, P0 ;  /* 0x00000004030b7c10 */ /* 0x000fe20008fe0408 */
[----:B------:R-:W-:-:S04]  /*53e0*/  IMAD R8, R16, c[0x0][0x330], RZ ;  /* 0x0000cc0010087a24 */ /* 0x000fc800078e02ff */
[----:B------:R-:W-:-:S05]  /*53f0*/  IMAD.WIDE.U32 R2, R7, c[0x0][0x328], R10 ;  /* 0x0000ca0007027a25 */ /* 0x000fca00078e000a */
[----:B------:R-:W-:Y:S01]  /*5400*/  IADD3 R3, R3, R0, RZ ;  /* 0x0000000003037210 */ /* 0x000fe20007ffe0ff */
[----:B------:R-:W-:-:S04]  /*5410*/  IMAD R0, R12, c[0x0][0x334], R8 ;  /* 0x0000cd000c007a24 */ /* 0x000fc800078e0208 */
[----:B------:R-:W-:-:S05]  /*5420*/  IMAD.WIDE.U32 R8, R12, c[0x0][0x330], R2 ;  /* 0x0000cc000c087a25 */ /* 0x000fca00078e0002 */
[----:B------:R-:W-:Y:S02]  /*5430*/  IADD3 R0, R9, R0, RZ ;  /* 0x0000000009007210 */ /* 0x000fe40007ffe0ff */
        /* <DEDUP_REMOVED lines=52> */
[----:B-1---5:R-:W-:Y:S05]  /*5780*/  CALL.REL.NOINC `($__internal_1_$__cuda_sm70_warpsync) ;  /* 0x0000066000007944 */ /* 0x022fea0003c00000 */
.L_x_143:
        /* <DEDUP_REMOVED lines=12> */
.L_x_145:
[----:B------:R-:W-:Y:S05]  /*5850*/  BSYNC B0 ;  /* 0x0000000000007941 */ /* 0x000fea0003800000 */
.L_x_144:
[----:B--2---:R-:W-:Y:S01]  /*5860*/  IADD3 R4, P0, R14, c[0x0][0x348], RZ ;  /* 0x0000d2000e047a10 */ /* 0x004fe20007f1e0ff */
[----:B------:R-:W-:Y:S03]  /*5870*/  BSSY B0, `(.L_x_146) ;  /* 0x0000008000007945 */ /* 0x000fe60003800000 */
[----:B------:R-:W-:Y:S01]  /*5880*/  IADD3.X R5, R15, c[0x0][0x34c], RZ, P0, !PT ;  /* 0x0000d3000f057a10 */ /* 0x000fe200007fe4ff */
[----:B------:R-:W-:Y:S05]  /*5890*/  @P2 BRA `(.L_x_147) ;  /* 0x0000005000002947 */ /* 0x000fea0003800000 */
.L_x_148:
[----:B------:R-:W2:Y:S01]  /*58a0*/  LDG.E.STRONG.GPU R0, [R4.64] ;  /* 0x0000000a04007981 */ /* 0x000ea2000c1ef900 */
[----:B------:R-:W-:Y:S01]  /*58b0*/  YIELD ;  /* 0x0000000000007946 */ /* 0x000fe20003800000 */
[----:B--2---:R-:W-:Y:S01]  /*58c0*/  ISETP.NE.AND P0, PT, R0, R6, PT ;  /* 0x000000060000720c */ /* 0x004fe20003f05270 */
[----:B------:R-:W-:-:S12]  /*58d0*/  CCTL.IVALL ;  /* 0x00000000ff00798f */ /* 0x000fd80002000000 */
[----:B------:R-:W-:Y:S05]  /*58e0*/  @P0 BRA `(.L_x_148) ;  /* 0xffffffb000000947 */ /* 0x000fea000383ffff */
.L_x_147:
[----:B------:R-:W-:Y:S05]  /*58f0*/  BSYNC B0 ;  /* 0x0000000000007941 */ /* 0x000fea0003800000 */
.L_x_146:
[----:B------:R-:W-:Y:S05]  /*5900*/  BRA.CONV ~URZ, `(.L_x_149) ;  /* 0x000000237f007947 */ /* 0x000fea000b800000 */
[----:B------:R-:W-:Y:S02]  /*5910*/  MOV R8, 0x5930 ;  /* 0x0000593000087802 */ /* 0x000fe40000000f00 */
[----:B-1---5:R-:W-:Y:S05]  /*5920*/  CALL.REL.NOINC `($__internal_1_$__cuda_sm70_warpsync) ;  /* 0x000004c000007944 */ /* 0x022fea0003c00000 */
.L_x_149:
[----:B-1----:R-:W-:Y:S01]  /*5930*/  MOV R2, R10 ;  /* 0x0000000a00027202 */ /* 0x002fe20000000f00 */
[----:B------:R-:W-:Y:S01]  /*5940*/  IMAD R0, R13, c[0x0][0x300], RZ ;  /* 0x0000c0000d007a24 */ /* 0x000fe200078e02ff */
[----:B------:R-:W-:Y:S01]  /*5950*/  MOV R3, R11 ;  /* 0x0000000b00037202 */ /* 0x000fe20000000f00 */
[----:B------:R-:W-:Y:S01]  /*5960*/  IMAD R6, R16, c[0x0][0x308], RZ ;  /* 0x0000c20010067a24 */ /* 0x000fe200078e02ff */
[----:B------:R-:W-:-:S06]  /*5970*/  NOP ;  /* 0x0000000000007918 */ /* 0x000fcc0000000000 */
[----:B------:R-:W-:-:S04]  /*5980*/  IMAD.WIDE.U32 R2, R7, c[0x0][0x300], R2 ;  /* 0x0000c00007027a25 */ /* 0x000fc800078e0002 */
[----:B------:R-:W-:-:S05]  /*5990*/  IMAD R0, R7, c[0x0][0x304], R0 ;  /* 0x0000c10007007a24 */ /* 0x000fca00078e0200 */
        /* <DEDUP_REMOVED lines=57> */
.L_x_150:
        /* <DEDUP_REMOVED lines=12> */
        .weak           $__internal_1_$__cuda_sm70_warpsync
        .type           $__internal_1_$__cuda_sm70_warpsync,@function
        .size           $__internal_1_$__cuda_sm70_warpsync,(.L_x_1379 - $__internal_1_$__cuda_sm70_warpsync)
$__internal_1_$__cuda_sm70_warpsync:
[----:B------:R-:W-:Y:S01]  /*5df0*/  MOV R9, 0x0 ;  /* 0x0000000000097802 */ /* 0x000fe20000000f00 */
[----:B------:R-:W-:Y:S04]  /*5e00*/  WARPSYNC R17 ;  /* 0x0000001100007348 */ /* 0x000fe80003800000 */
[----:B------:R-:W-:Y:S05]  /*5e10*/  RET.REL.NODEC R8 `(_ZN7cutlass13device_kernelIN5flash19enable_sm80_to_sm89INS1_16FlashAttnBwdSm80INS1_25CollectiveMainloopBwdSm80ILi1ELi1EN4cute5tupleIJNS5_1CILi64EEES8_NS7_ILi192EEEEEENS_10bfloat16_tEfNS_4arch4Sm80ELb0ELb0ELb0ELb1ELb1ELb0ELb0ELb0ELi2ELi2ELi2ELi2ELb1EEENS1_24CollectiveEpilogueBwdGQAISA_fSD_Li256ELb1ELb1EEENS1_19SingleTileSchedulerILb1ELb0ELb0ELi64EEEEEEEEEvNT_6ParamsE) ;  /* 0xffffa1e008007950 */ /* 0x000fea0003c3ffff */
.L_x_151:
        /* <DEDUP_REMOVED lines=14> */
.L_x_1379:


//--------------------- .text._ZN7cutlass13device_kernelIN5flash19enable_sm80_to_sm89INS1_16FlashAttnBwdSm80INS1_25CollectiveMainloopBwdSm80ILi1ELi1EN4cute5tupleIJNS5_1CILi64EEES8_NS7_ILi192EEEEEENS_10bfloat16_tEfNS_4arch4Sm80ELb0ELb1ELb0ELb0ELb0ELb0ELb0ELb0ELi2ELi2ELi2ELi2ELb1EEENS1_21CollectiveEpilogueBwdISA_SB_SD_Li256ELb0ELb0ELi4EEENS1_19SingleTileSchedulerILb0ELb0ELb0ELi64EEEEEEEEEvNT_6ParamsE --------------------------
	.section	.text._ZN7cutlass13device_kernelIN5flash19enable_sm80_to_sm89INS1_16FlashAttnBwdSm80INS1_25CollectiveMainloopBwdSm80ILi1ELi1EN4cute5tupleIJNS5_1CILi64EEES8_NS7_ILi192EEEEEENS_10bfloat16_tEfNS_4arch4Sm80ELb0ELb1ELb0ELb0ELb0ELb0ELb0ELb0ELi2ELi2ELi2ELi2ELb1EEENS1_21CollectiveEpilogueBwdISA_SB_SD_Li256ELb0ELb0ELi4EEENS1_19SingleTileSchedulerILb0ELb0ELb0ELi64EEEEEEEEEvNT_6ParamsE,"ax",@progbits
	.sectioninfo	@"SHI_REGISTERS=255"
	.align	128
.text._ZN7cutlass13device_kernelIN5flash19enable_sm80_to_sm89INS1_16FlashAttnBwdSm80INS1_25CollectiveMainloopBwdSm80ILi1ELi1EN4cute5tupleIJNS5_1CILi64EEES8_NS7_ILi192EEEEEENS_10bfloat16_tEfNS_4arch4Sm80ELb0ELb1ELb0ELb0ELb0ELb0ELb0ELb0ELi2ELi2ELi2ELi2ELb1EEENS1_21CollectiveEpilogueBwdISA_SB_SD_Li256ELb0ELb0ELi4EEENS1_19SingleTileSchedulerILb0ELb0ELb0ELi64EEEEEEEEEvNT_6ParamsE:
        .type           _ZN7cutlass13device_kernelIN5flash19enable_sm80_to_sm89INS1_16FlashAttnBwdSm80INS1_25CollectiveMainloopBwdSm80ILi1ELi1EN4cute5tupleIJNS5_1CILi64EEES8_NS7_ILi192EEEEEENS_10bfloat16_tEfNS_4arch4Sm80ELb0ELb1ELb0ELb0ELb0ELb0ELb0ELb0ELi2ELi2ELi2ELi2ELb1EEENS1_21CollectiveEpilogueBwdISA_SB_SD_Li256ELb0ELb0ELi4EEENS1_19SingleTileSchedulerILb0ELb0ELb0ELi64EEEEEEEEEvNT_6ParamsE,@function
        .size           _ZN7cutlass13device_kernelIN5flash19enable_sm80_to_sm89INS1_16FlashAttnBwdSm80INS1_25CollectiveMainloopBwdSm80ILi1ELi1EN4cute5tupleIJNS5_1CILi64EEES8_NS7_ILi192EEEEEENS_10bfloat16_tEfNS_4arch4Sm80ELb0ELb1ELb0ELb0ELb0ELb0ELb0ELb0ELi2ELi2ELi2ELi2ELb1EEENS1_21CollectiveEpilogueBwdISA_SB_SD_Li256ELb0ELb0ELi4EEENS1_19SingleTileSchedulerILb0ELb0ELb0ELi64EEEEEEEEEvNT_6ParamsE,(.L_x_1381 - _ZN7cutlass13device_kernelIN5flash19enable_sm80_to_sm89INS1_16FlashAttnBwdSm80INS1_25CollectiveMainloopBwdSm80ILi1ELi1EN4cute5tupleIJNS5_1CILi64EEES8_NS7_ILi192EEEEEENS_10bfloat16_tEfNS_4arch4Sm80ELb0ELb1ELb0ELb0ELb0ELb0ELb0ELb0ELi2ELi2ELi2ELi2ELb1EEENS1_21CollectiveEpilogueBwdISA_SB_SD_Li256ELb0ELb0ELi4EEENS1_19SingleTileSchedulerILb0ELb0ELb0ELi64EEEEEEEEEvNT_6ParamsE)
        .other          _ZN7cutlass13device_kernelIN5flash19enable_sm80_to_sm89INS1_16FlashAttnBwdSm80INS1_25CollectiveMainloopBwdSm80ILi1ELi1EN4cute5tupleIJNS5_1CILi64EEES8_NS7_ILi192EEEEEENS_10bfloat16_tEfNS_4arch4Sm80ELb0ELb1ELb0ELb0ELb0ELb0ELb0ELb0ELi2ELi2ELi2ELi2ELb1EEENS1_21CollectiveEpilogueBwdISA_SB_SD_Li256ELb0ELb0ELi4EEENS1_19SingleTileSchedulerILb0ELb0ELb0ELi64EEEEEEEEEvNT_6ParamsE,@"STO_CUDA_ENTRY STV_DEFAULT"
_ZN7cutlass13device_kernelIN5flash19enable_sm80_to_sm89INS1_16FlashAttnBwdSm80INS1_25CollectiveMainloopBwdSm80ILi1ELi1EN4cute5tupleIJNS5_1CILi64EEES8_NS7_ILi192EEEEEENS_10bfloat16_tEfNS_4arch4Sm80ELb0ELb1ELb0ELb0ELb0ELb0ELb0ELb0ELi2ELi2ELi2ELi2ELb1EEENS1_21CollectiveEpilogueBwdISA_SB_SD_Li256ELb0ELb0ELi4EEENS1_19SingleTileSchedulerILb0ELb0ELb0ELi64EEEEEEEEEvNT_6ParamsE:
[----:B------:R-:W-:Y:S02]  /*0000*/  MOV R1, c[0x0][0x28] ;  /* 0x00000a0000017a02 */ /* 0x000fe40000000f00 */
[----:B------:R-:W1:Y:S02]  /*0010*/  S2UR UR14, SR_CTAID.Z ;  /* 0x00000000000e79c3 */ /* 0x000e640000002700 */
[----:B-1----:R-:W-:-:S13]  /*0020*/  ISETP.LE.AND P0, PT, RZ, UR14, PT ;  /* 0x0000000eff007c0c */ /* 0x002fda000bf03270 */
[----:B------:R-:W-:Y:S05]  /*0030*/  @!P0 EXIT ;  /* 0x000000000000894d */ /* 0x000fea0003800000 */
[----:B------:R-:W1:Y:S01]  /*0040*/  S2UR UR13, SR_CTAID.X ;  /* 0x00000000000d79c3 */ /* 0x000e620000002500 */
[----:B------:R-:W2:Y:S01]  /*0050*/  S2R R236, SR_TID.X ;  /* 0x0000000000ec7919 */ /* 0x000ea20000002100 */
[----:B------:R-:W-:Y:S02]  /*0060*/  ULDC UR5, c[0x0][0x168] ;  /* 0x00005a0000057ab9 */ /* 0x000fe40000000800 */
[----:B------:R-:W-:Y:S01]  /*0070*/  UIADD3 UR5, UR5, 0x3f, URZ ;  /* 0x0000003f05057890 */ /* 0x000fe2000fffe03f */
[----:B------:R-:W3:Y:S03]  /*0080*/  S2R R31, SR_CTAID.Y ;  /* 0x00000000001f7919 */ /* 0x000ee60000002600 */
[----:B------:R-:W-:-:S04]  /*0090*/  USHF.R.S32.HI UR4, URZ, 0x1f, UR5 ;  /* 0x0000001f3f047899 */ /* 0x000fc80008011405 */
[----:B------:R-:W-:-:S04]  /*00a0*/  ULEA.HI UR4, UR4, UR5, URZ, 0x6 ;  /* 0x0000000504047291 */ /* 0x000fc8000f8f303f */
[----:B------:R-:W-:Y:S01]  /*00b0*/  USHF.R.S32.HI UR17, URZ, 0x6, UR4 ;  /* 0x000000063f117899 */ /* 0x000fe20008011404 */
[----:B-1----:R-:W-:-:S13]  /*00c0*/  ISETP.LE.AND P0, PT, RZ, UR13, PT ;  /* 0x0000000dff007c0c */ /* 0x002fda000bf03270 */
[----:B------:R-:W-:Y:S05]  /*00d0*/  @!P0 BRA `(.L_x_152) ;  /* 0x000000c000008947 */ /* 0x000fea0003800000 */
[----:B--23--:R-:W-:Y:S02]  /*00e0*/  ULDC UR4, c[0x0][0x168] ;  /* 0x00005a0000047ab9 */ /* 0x00cfe40000000800 */
[----:B------:R-:W-:-:S04]  /*00f0*/  ULEA UR4, UR13, UR4, 0x6 ;  /* 0x000000040d047291 */ /* 0x000fc8000f8e303f */
[----:B------:R-:W-:-:S03]  /*0100*/  UIADD3 UR5, UR4, 0x7f, URZ ;  /* 0x0000007f04057890 */ /* 0x000fc6000fffe03f */
[----:B------:R-:W-:Y:S02]  /*0110*/  ULDC UR4, c[0x0][0x198] ;  /* 0x0000660000047ab9 */ /* 0x000fe40000000800 */
[----:B------:R-:W-:-:S03]  /*0120*/  UIADD3 UR4, UR5, -UR4, URZ ;  /* 0x8000000405047290 */ /* 0x000fc6000fffe03f */
[----:B------:R-:W-:Y:S02]  /*0130*/  ULDC UR5, c[0x0][0x2a0] ;  /* 0x0000a80000057ab9 */ /* 0x000fe40000000800 */
[----:B------:R-:W-:-:S04]  /*0140*/  UIADD3 UR5, UR4, UR5, URZ ;  /* 0x0000000504057290 */ /* 0x000fc8000fffe03f */
[----:B------:R-:W-:-:S04]  /*0150*/  USHF.R.S32.HI UR4, URZ, 0x1f, UR5 ;  /* 0x0000001f3f047899 */ /* 0x000fc80008011405 */
[----:B------:R-:W-:-:S04]  /*0160*/  ULEA.HI UR4, UR4, UR5, URZ, 0x6 ;  /* 0x0000000504047291 */ /* 0x000fc8000f8f303f */
[----:B------:R-:W-:-:S04]  /*0170*/  USHF.R.S32.HI UR4, URZ, 0x6, UR4 ;  /* 0x000000063f047899 */ /* 0x000fc80008011404 */
[----:B------:R-:W-:-:S04]  /*0180*/  UISETP.LT.AND UP0, UPT, UR17, UR4, UPT ;  /* 0x000000041100728c */ /* 0x000fc8000bf01270 */
[----:B------:R-:W-:Y:S02]  /*0190*/  USEL UR17, UR17, UR4, UP0 ;  /* 0x0000000411117287 */ /* 0x000fe40008000000 */
.L_x_152:
[----:B--23--:R-:W-:Y:S01]  /*01a0*/  USHF.L.U32 UR16, UR13, 0x6, URZ ;  /* 0x000000060d107899 */ /* 0x00cfe2000800063f */
[----:B------:R-:W-:Y:S01]  /*01b0*/  PLOP3.LUT P1, PT, PT, PT, PT, 0x80, 0x0 ;  /* 0x000000000000781c */ /* 0x000fe20003f2f070 */
[----:B------:R-:W-:Y:S01]  /*01c0*/  ULDC UR6, c[0x0][0x168] ;  /* 0x00005a0000067ab9 */ /* 0x000fe20000000800 */
[----:B------:R-:W-:Y:S01]  /*01d0*/  CS2R R126, SRZ ;  /* 0x00000000007e7805 */ /* 0x000fe2000001ff00 */
[----:B------:R-:W-:Y:S01]  /*01e0*/  UIADD3 UR6, UR16, UR6, URZ ;  /* 0x0000000610067290 */ /* 0x000fe2000fffe03f */
[----:B------:R-:W-:Y:S01]  /*01f0*/  CS2R R124, SRZ ;  /* 0x00000000007c7805 */ /* 0x000fe2000001ff00 */
[----:B------:R-:W-:Y:S01]  /*0200*/  ULDC UR5, c[0x0][0x198] ;  /* 0x0000660000057ab9 */ /* 0x000fe20000000800 */
[----:B------:R-:W-:Y:S01]  /*0210*/  CS2R R130, SRZ ;  /* 0x0000000000827805 */ /* 0x000fe2000001ff00 */
[----:B------:R-:W-:Y:S01]  /*0220*/  UIADD3 UR5, UR6, -UR5, URZ ;  /* 0x8000000506057290 */ /* 0x000fe2000fffe03f */
[----:B------:R-:W-:Y:S01]  /*0230*/  CS2R R128, SRZ ;  /* 0x0000000000807805 */ /* 0x000fe2000001ff00 */
[----:B------:R-:W-:Y:S01]  /*0240*/  ULDC UR4, c[0x0][0x2a4] ;  /* 0x0000a90000047ab9 */ /* 0x000fe20000000800 */
[----:B------:R-:W-:Y:S01]  /*0250*/  CS2R R122, SRZ ;  /* 0x00000000007a7805 */ /* 0x000fe2000001ff00 */
[----:B------:R-:W-:Y:S01]  /*0260*/  UIADD3 UR5, UR5, -UR4, URZ ;  /* 0x8000000405057290 */ /* 0x000fe2000fffe03f */
[----:B------:R-:W-:Y:S01]  /*0270*/  IMAD.MOV.U32 R9, RZ, RZ, RZ ;  /* 0x000000ffff097224 */ /* 0x000fe200078e00ff */
[----:B------:R-:W-:Y:S01]  /*0280*/  ULDC.64 UR22, c[0x0][0x118] ;  /* 0x0000460000167ab9 */ /* 0x000fe20000000a00 */
[----:B------:R-:W-:Y:S01]  /*0290*/  IMAD.MOV.U32 R120, RZ, RZ, RZ ;  /* 0x000000ffff787224 */ /* 0x000fe200078e00ff */
[----:B------:R-:W-:Y:S01]  /*02a0*/  USHF.R.S32.HI UR4, URZ, 0x1f, UR5 ;  /* 0x0000001f3f047899 */ /* 0x000fe20008011405 */
[----:B------:R-:W-:Y:S01]  /*02b0*/  MOV R11, RZ ;  /* 0x000000ff000b7202 */ /* 0x000fe20000000f00 */
[----:B------:R-:W-:Y:S01]  /*02c0*/  IMAD.MOV.U32 R118, RZ, RZ, RZ ;  /* 0x000000ffff767224 */ /* 0x000fe200078e00ff */
[----:B------:R-:W-:Y:S01]  /*02d0*/  CS2R R12, SRZ ;  /* 0x00000000000c7805 */ /* 0x000fe2000001ff00 */
[----:B------:R-:W-:Y:S01]  /*02e0*/  ULEA.HI UR4, UR4, UR5, URZ, 0x6 ;  /* 0x0000000504047291 */ /* 0x000fe2000f8f303f */
[----:B------:R-:W-:Y:S01]  /*02f0*/  MOV R116, RZ ;  /* 0x000000ff00747202 */ /* 0x000fe20000000f00 */
[----:B------:R-:W-:Y:S01]  /*0300*/  IMAD.MOV.U32 R110, RZ, RZ, RZ ;  /* 0x000000ffff6e7224 */ /* 0x000fe200078e00ff */
[----:B------:R-:W-:Y:S01]  /*0310*/  MOV R15, RZ ;  /* 0x000000ff000f7202 */ /* 0x000fe20000000f00 */
[----:B------:R-:W-:Y:S01]  /*0320*/  USHF.R.S32.HI UR15, URZ, 0x6, UR4 ;  /* 0x000000063f0f7899 */ /* 0x000fe20008011404 */
[----:B------:R-:W-:Y:S01]  /*0330*/  IMAD.MOV.U32 R108, RZ, RZ, RZ ;  /* 0x000000ffff6c7224 */ /* 0x000fe200078e00ff */
[----:B------:R-:W-:Y:S01]  /*0340*/  CS2R R16, SRZ ;  /* 0x0000000000107805 */ /* 0x000fe2000001ff00 */
[----:B------:R-:W-:Y:S01]  /*0350*/  MOV R114, RZ ;  /* 0x000000ff00727202 */ /* 0x000fe20000000f00 */
[----:B------:R-:W-:Y:S01]  /*0360*/  UISETP.LT.AND UP0, UPT, URZ, UR15, UPT ;  /* 0x0000000f3f00728c */ /* 0x000fe2000bf01270 */
[----:B------:R-:W-:Y:S01]  /*0370*/  IMAD.MOV.U32 R112, RZ, RZ, RZ ;  /* 0x000000ffff707224 */ /* 0x000fe200078e00ff */
[----:B------:R-:W-:Y:S01]  /*0380*/  CS2R R18, SRZ ;  /* 0x0000000000127805 */ /* 0x000fe2000001ff00 */
[----:B------:R-:W-:Y:S01]  /*0390*/  MOV R106, RZ ;  /* 0x000000ff006a7202 */ /* 0x000fe20000000f00 */
[----:B------:R-:W-:Y:S01]  /*03a0*/  USEL UR15, URZ, UR15, !UP0 ;  /* 0x0000000f3f0f7287 */ /* 0x000fe2000c000000 */
[----:B------:R-:W-:Y:S01]  /*03b0*/  IMAD.MOV.U32 R104, RZ, RZ, RZ ;  /* 0x000000ffff687224 */ /* 0x000fe200078e00ff */
[----:B------:R-:W-:Y:S01]  /*03c0*/  CS2R R20, SRZ ;  /* 0x0000000000147805 */ /* 0x000fe2000001ff00 */
[----:B------:R-:W-:Y:S01]  /*03d0*/  MOV R102, RZ ;  /* 0x000000ff00667202 */ /* 0x000fe20000000f00 */
[----:B------:R-:W-:Y:S01]  /*03e0*/  UISETP.GT.AND UP0, UPT, UR17, UR15, UPT ;  /* 0x0000000f1100728c */ /* 0x000fe2000bf04270 */
[----:B------:R-:W-:Y:S01]  /*03f0*/  IMAD.MOV.U32 R100, RZ, RZ, RZ ;  /* 0x000000ffff647224 */ /* 0x000fe200078e00ff */
[----:B------:R-:W-:Y:S01]  /*0400*/  CS2R R22, SRZ ;  /* 0x0000000000167805 */ /* 0x000fe2000001ff00 */
[----:B------:R-:W-:Y:S01]  /*0410*/  MOV R94, RZ ;  /* 0x000000ff005e7202 */ /* 0x000fe20000000f00 */
[----:B------:R-:W-:Y:S01]  /*0420*/  IMAD.MOV.U32 R92, RZ, RZ, RZ ;  /* 0x000000ffff5c7224 */ /* 0x000fe200078e00ff */
[----:B------:R-:W-:Y:S01]  /*0430*/  CS2R R24, SRZ ;  /* 0x0000000000187805 */ /* 0x000fe2000001ff00 */
[----:B------:R-:W-:Y:S01]  /*0440*/  PLOP3.LUT P0, PT, PT, PT, UP0, 0x80, 0x0 ;  /* 0x000000000000781c */ /* 0x000fe20003f0f008 */
[----:B------:R-:W-:Y:S01]  /*0450*/  IMAD.MOV.U32 R96, RZ, RZ, RZ ;  /* 0x000000ffff607224 */ /* 0x000fe200078e00ff */
[----:B------:R-:W-:Y:S01]  /*0460*/  MOV R98, RZ ;  /* 0x000000ff00627202 */ /* 0x000fe20000000f00 */
[----:B------:R-:W-:Y:S01]  /*0470*/  CS2R R26, SRZ ;  /* 0x00000000001a7805 */ /* 0x000fe2000001ff00 */
[----:B------:R-:W-:Y:S01]  /*0480*/  MOV R90, RZ ;  /* 0x000000ff005a7202 */ /* 0x000fe20000000f00 */
[----:B------:R-:W-:Y:S01]  /*0490*/  IMAD.MOV.U32 R88, RZ, RZ, RZ ;  /* 0x000000ffff587224 */ /* 0x000fe200078e00ff */
[----:B------:R-:W-:Y:S01]  /*04a0*/  CS2R R28, SRZ ;  /* 0x00000000001c7805 */ /* 0x000fe2000001ff00 */
        /* <DEDUP_REMOVED lines=29> */
[C---:B------:R-:W-:Y:S01]  /*0680*/  IMAD.SHL.U32 R242, R236.reuse, 0x4, RZ ;  /* 0x00000004ecf27824 */ /* 0x040fe200078e00ff */
[----:B------:R-:W-:Y:S01]  /*0690*/  ISETP.GT.AND P3, PT, R236, 0xf, PT ;  /* 0x0000000fec00780c */ /* 0x000fe20003f64270 */
[----:B------:R-:W-:Y:S01]  /*06a0*/  USHF.L.U32 UR24, UR15, 0x6, URZ ;  /* 0x000000060f187899 */ /* 0x000fe2000800063f */
[----:B------:R-:W-:Y:S01]  /*06b0*/  ISETP.NE.AND P0, PT, R0, 0x1, PT ;  /* 0x000000010000780c */ /* 0x000fe20003f05270 */
[----:B------:R-:W-:Y:S01]  /*06c0*/  IMAD.MOV.U32 R4, RZ, RZ, R31 ;  /* 0x000000ffff047224 */ /* 0x000fe200078e001f */
[----:B------:R-:W-:Y:S01]  /*06d0*/  SHF.R.S32.HI R243, RZ, 0x1f, R242 ;  /* 0x0000001ffff37819 */ /* 0x000fe200000114f2 */
[----:B------:R-:W-:Y:S01]  /*06e0*/  ULDC.64 UR10, c[0x0][0x278] ;  /* 0x00009e00000a7ab9 */ /* 0x000fe20000000a00 */
[C---:B------:R-:W-:Y:S01]  /*06f0*/  IMAD R6, R32.reuse, c[0x0][0x288], RZ ;  /* 0x0000a20020067a24 */ /* 0x040fe200078e02ff */
[----:B------:R-:W-:Y:S01]  /*0700*/  UIMAD.WIDE.U32 UR20, UR14, UR10, URZ ;  /* 0x0000000a0e1472a5 */ /* 0x000fe2000f8e003f */
[----:B------:R-:W-:Y:S01]  /*0710*/  IMAD.U32 R5, RZ, RZ, UR24 ;  /* 0x00000018ff057e24 */ /* 0x000fe2000f8e00ff */
[----:B------:R-:W-:Y:S01]  /*0720*/  SHF.R.S32.HI R21, RZ, 0x1f, R236 ;  /* 0x0000001fff157819 */ /* 0x000fe200000114ec */
[----:B------:R-:W-:Y:S01]  /*0730*/  IMAD.WIDE.U32 R2, R31, c[0x0][0x270], R242 ;  /* 0x00009c001f027a25 */ /* 0x000fe200078e00f2 */
[----:B------:R-:W-:Y:S01]  /*0740*/  ULDC.64 UR8, c[0x0][0x290] ;  /* 0x0000a40000087ab9 */ /* 0x000fe20000000a00 */
[----:B------:R-:W1:Y:S01]  /*0750*/  S2R R250, SR_CTAID.Z ;  /* 0x0000000000fa7919 */ /* 0x000e620000002700 */
[-C--:B------:R-:W-:Y:S01]  /*0760*/  LEA.HI R22, R21, R236.reuse, RZ, 0x3 ;  /* 0x000000ec15167211 */ /* 0x080fe200078f18ff */
[----:B------:R-:W-:Y:S01]  /*0770*/  UIMAD.WIDE.U32 UR18, UR14, UR8, URZ ;  /* 0x000000080e1272a5 */ /* 0x000fe2000f8e003f */
[----:B------:R-:W-:Y:S01]  /*0780*/  @P0 IMAD.HI.U32 R0, R31, c[0x0][0x24c], RZ ;  /* 0x000093001f000a27 */ /* 0x000fe200078e00ff */
[----:B------:R-:W-:Y:S01]  /*0790*/  @!P3 IADD3 R25, P4, P2, R5, UR20, R2 ;  /* 0x000000140519bc10 */ /* 0x000fe2000fa9e002 */
[----:B------:R-:W-:Y:S01]  /*07a0*/  USHF.R.S32.HI UR12, URZ, 0x1f, UR14 ;  /* 0x0000001f3f0c7899 */ /* 0x000fe2000801140e */
[----:B------:R-:W-:Y:S01]  /*07b0*/  SHF.R.S32.HI R240, RZ, 0x3, R22 ;  /* 0x00000003fff07819 */ /* 0x000fe20000011416 */
[----:B------:R-:W-:Y:S01]  /*07c0*/  ULDC.64 UR6, c[0x0][0x1e8] ;  /* 0x00007a0000067ab9 */ /* 0x000fe20000000a00 */
[----:B------:R-:W-:Y:S01]  /*07d0*/  @P0 SHF.R.U32.HI R4, RZ, c[0x0][0x250], R0 ;  /* 0x00009400ff040a19 */ /* 0x000fe20000011600 */
[----:B------:R-:W-:Y:S01]  /*07e0*/  IMAD R0, R32, c[0x0][0x270], RZ ;  /* 0x00009c0020007a24 */ /* 0x000fe200078e02ff */
[----:B------:R-:W-:Y:S01]  /*07f0*/  LEA.HI R24, R21, R236, RZ, 0x4 ;  /* 0x000000ec15187211 */ /* 0x000fe200078f20ff */
[----:B------:R-:W-:Y:S01]  /*0800*/  ULDC.64 UR4, c[0x0][0x1b8] ;  /* 0x00006e0000047ab9 */ /* 0x000fe20000000a00 */
[----:B------:R-:W-:Y:S01]  /*0810*/  SHF.R.S32.HI R241, RZ, 0x1f, R240 ;  /* 0x0000001ffff17819 */ /* 0x000fe200000114f0 */
[----:B------:R-:W-:Y:S01]  /*0820*/  IMAD R0, R31, c[0x0][0x274], R0 ;  /* 0x00009d001f007a24 */ /* 0x000fe200078e0200 */
[----:B------:R-:W-:Y:S01]  /*0830*/  SHF.R.S32.HI R8, RZ, 0x4, R24 ;  /* 0x00000004ff087819 */ /* 0x000fe20000011418 */
[----:B------:R-:W-:Y:S01]  /*0840*/  UIMAD UR6, UR12, UR6, URZ ;  /* 0x000000060c0672a4 */ /* 0x000fe2000f8e023f */
[----:B------:R-:W-:Y:S01]  /*0850*/  IMAD.MOV.U32 R33, RZ, RZ, 0x40 ;  /* 0x00000040ff217424 */ /* 0x000fe200078e00ff */
[----:B------:R-:W-:Y:S01]  /*0860*/  UIMAD UR4, UR12, UR4, URZ ;  /* 0x000000040c0472a4 */ /* 0x000fe2000f8e023f */
[----:B------:R-:W-:Y:S01]  /*0870*/  IMAD.IADD R18, R3, 0x1, R0 ;  /* 0x0000000103127824 */ /* 0x000fe200078e0200 */
[----:B------:R-:W-:Y:S01]  /*0880*/  UIMAD UR7, UR14, UR7, UR6 ;  /* 0x000000070e0772a4 */ /* 0x000fe2000f8e0206 */
[C---:B------:R-:W-:Y:S01]  /*0890*/  IMAD R0, R31.reuse, c[0x0][0x28c], R6 ;  /* 0x0000a3001f007a24 */ /* 0x040fe200078e0206 */
[----:B------:R-:W-:Y:S01]  /*08a0*/  UIMAD UR10, UR12, UR10, URZ ;  /* 0x0000000a0c0a72a4 */ /* 0x000fe2000f8e023f */
[----:B------:R-:W-:Y:S01]  /*08b0*/  IMAD.WIDE.U32 R2, R31, c[0x0][0x288], R242 ;  /* 0x0000a2001f027a25 */ /* 0x000fe200078e00f2 */
[----:B------:R-:W-:Y:S01]  /*08c0*/  UIMAD UR8, UR12, UR8, URZ ;  /* 0x000000080c0872a4 */ /* 0x000fe2000f8e023f */
[----:B------:R-:W-:Y:S01]  /*08d0*/  SHF.R.S32.HI R237, RZ, 0x1f, R236 ;  /* 0x0000001fffed7819 */ /* 0x000fe200000114ec */
[----:B------:R-:W-:Y:S01]  /*08e0*/  UIMAD UR4, UR14, UR5, UR4 ;  /* 0x000000050e0472a4 */ /* 0x000fe2000f8e0204 */
[----:B------:R-:W-:Y:S01]  /*08f0*/  IMAD.IADD R19, R3, 0x1, R0 ;  /* 0x0000000103137824 */ /* 0x000fe200078e0200 */
[----:B------:R-:W-:Y:S01]  /*0900*/  LOP3.LUT R0, R22, 0xfffffff8, RZ, 0xc0, !PT ;  /* 0xfffffff816007812 */ /* 0x000fe200078ec0ff */
[----:B------:R-:W-:Y:S01]  /*0910*/  IMAD.U32 R6, RZ, RZ, UR13 ;  /* 0x0000000dff067e24 */ /* 0x000fe2000f8e00ff */
[----:B------:R-:W-:Y:S01]  /*0920*/  IADD3 R28, P1, P0, R5, UR18, R2 ;  /* 0x00000012051c7c10 */ /* 0x000fe2000f83e002 */
[----:B------:R-:W-:Y:S01]  /*0930*/  USHF.R.S32.HI UR5, URZ, 0x1f, UR24 ;  /* 0x0000001f3f057899 */ /* 0x000fe20008011418 */
[----:B------:R-:W-:Y:S01]  /*0940*/  LEA.HI R5, R24, R8, RZ, 0x1 ;  /* 0x0000000818057211 */ /* 0x000fe200078f08ff */
[----:B------:R-:W-:Y:S01]  /*0950*/  IMAD.IADD R16, R236, 0x1, -R0 ;  /* 0x00000001ec107824 */ /* 0x000fe200078e0a00 */
[----:B------:R-:W-:Y:S01]  /*0960*/  SHF.R.S32.HI R0, RZ, 0x1f, R4 ;  /* 0x0000001fff007819 */ /* 0x000fe20000011404 */
[----:B------:R-:W-:Y:S01]  /*0970*/  IMAD.WIDE R14, R6, 0x40, R240 ;  /* 0x00000040060e7825 */ /* 0x000fe200078e02f0 */
[----:B------:R-:W-:Y:S01]  /*0980*/  LOP3.LUT R10, R5, 0xfffffffe, RZ, 0xc0, !PT ;  /* 0xfffffffe050a7812 */ /* 0x000fe200078ec0ff */
[----:B------:R-:W-:Y:S01]  /*0990*/  UIMAD UR10, UR14, UR11, UR10 ;  /* 0x0000000b0e0a72a4 */ /* 0x000fe2000f8e020a */
[----:B------:R-:W-:Y:S01]  /*09a0*/  CS2R R130, SRZ ;  /* 0x0000000000827805 */ /* 0x000fe2000001ff00 */
[----:B------:R-:W-:Y:S01]  /*09b0*/  IMAD.SHL.U32 R12, R16, 0x8, RZ ;  /* 0x00000008100c7824 */ /* 0x000fe200078e00ff */
[----:B------:R-:W-:Y:S01]  /*09c0*/  UIMAD UR9, UR14, UR9, UR8 ;  /* 0x000000090e0972a4 */ /* 0x000fe2000f8e0208 */
[C---:B------:R-:W-:Y:S01]  /*09d0*/  IMAD R2, R0.reuse, c[0x0][0x1e0], RZ ;  /* 0x0000780000027a24 */ /* 0x040fe200078e02ff */
[----:B------:R-:W-:Y:S01]  /*09e0*/  UIADD3 UR8, UR21, UR10, URZ ;  /* 0x0000000a15087290 */ /* 0x000fe2000fffe03f */
[----:B------:R-:W-:Y:S01]  /*09f0*/  IMAD R0, R0, c[0x0][0x1b0], RZ ;  /* 0x00006c0000007a24 */ /* 0x000fe200078e02ff */
[----:B------:R-:W-:Y:S01]  /*0a00*/  SHF.R.S32.HI R13, RZ, 0x1f, R12 ;  /* 0x0000001fff0d7819 */ /* 0x000fe2000001140c */
[C---:B------:R-:W-:Y:S01]  /*0a10*/  IMAD R9, R4.reuse, c[0x0][0x1e4], R2 ;  /* 0x0000790004097a24 */ /* 0x040fe200078e0202 */
[----:B------:R-:W-:Y:S01]  /*0a20*/  UIADD3 UR9, UR19, UR9, URZ ;  /* 0x0000000913097290 */ /* 0x000fe2000fffe03f */
[C---:B------:R-:W-:Y:S01]  /*0a30*/  IMAD R0, R4.reuse, c[0x0][0x1b4], R0 ;  /* 0x00006d0004007a24 */ /* 0x040fe200078e0200 */
[----:B------:R-:W-:Y:S01]  /*0a40*/  ULDC UR10, c[0x0][0x198] ;  /* 0x00006600000a7ab9 */ /* 0x000fe20000000800 */
[--C-:B------:R-:W-:Y:S01]  /*0a50*/  IMAD.WIDE.U32 R2, R4, c[0x0][0x1e0], R12.reuse ;  /* 0x0000780004027a25 */ /* 0x100fe200078e000c */
[----:B------:R-:W-:Y:S01]  /*0a60*/  UIADD3 UR10, -UR16, UR10, URZ ;  /* 0x0000000a100a7290 */ /* 0x000fe2000fffe13f */
[----:B------:R-:W-:Y:S01]  /*0a70*/  IADD3 R26, R12, 0x40, RZ ;  /* 0x000000400c1a7810 */ /* 0x000fe20007ffe0ff */
[----:B------:R-:W-:Y:S01]  /*0a80*/  USHF.R.S32.HI UR11, URZ, 0x1f, UR15 ;  /* 0x0000001f3f0b7899 */ /* 0x000fe2000801140f */
[----:B------:R-:W-:Y:S01]  /*0a90*/  IMAD.WIDE.U32 R6, R4, c[0x0][0x1b0], R12 ;  /* 0x00006c0004067a25 */ /* 0x000fe200078e000c */
[----:B------:R-:W-:Y:S01]  /*0aa0*/  IADD3 R27, R12, 0x80, RZ ;  /* 0x000000800c1b7810 */ /* 0x000fe20007ffe0ff */
[----:B------:R-:W-:Y:S01]  /*0ab0*/  CS2R R128, SRZ ;  /* 0x0000000000807805 */ /* 0x000fe2000001ff00 */
[----:B------:R-:W-:Y:S01]  /*0ac0*/  CS2R R126, SRZ ;  /* 0x00000000007e7805 */ /* 0x000fe2000001ff00 */
[----:B------:R-:W-:Y:S01]  /*0ad0*/  IMAD.IADD R5, R3, 0x1, R9 ;  /* 0x0000000103057824 */ /* 0x000fe200078e0209 */
[----:B------:R-:W-:Y:S01]  /*0ae0*/  CS2R R124, SRZ ;  /* 0x00000000007c7805 */ /* 0x000fe2000001ff00 */
[----:B------:R-:W-:Y:S01]  /*0af0*/  IMAD.IADD R3, R7, 0x1, R0 ;  /* 0x0000000107037824 */ /* 0x000fe200078e0200 */
[----:B------:R-:W-:Y:S01]  /*0b00*/  LEA.HI R7, R21, R236, RZ, 0x6 ;  /* 0x000000ec15077211 */ /* 0x000fe200078f30ff */
[----:B------:R-:W-:Y:S01]  /*0b10*/  IMAD.SHL.U32 R0, R240, 0x40, RZ ;  /* 0x00000040f0007824 */ /* 0x000fe200078e00ff */
[----:B------:R-:W-:Y:S01]  /*0b20*/  CS2R R122, SRZ ;  /* 0x00000000007a7805 */ /* 0x000fe2000001ff00 */
[----:B------:R-:W-:Y:S01]  /*0b30*/  IMAD.MOV.U32 R4, RZ, RZ, R2 ;  /* 0x000000ffff047224 */ /* 0x000fe200078e0002 */
[----:B------:R-:W-:Y:S01]  /*0b40*/  SHF.R.S32.HI R20, RZ, 0x6, R7 ;  /* 0x00000006ff147819 */ /* 0x000fe20000011407 */
[----:B------:R-:W-:Y:S01]  /*0b50*/  IMAD.MOV.U32 R2, RZ, RZ, R6 ;  /* 0x000000ffff027224 */ /* 0x000fe200078e0006 */
[----:B------:R-:W-:Y:S01]  /*0b60*/  LOP3.LUT R0, R0, 0x1c0, RZ, 0xc0, !PT ;  /* 0x000001c000007812 */ /* 0x000fe200078ec0ff */
[----:B------:R-:W-:Y:S01]  /*0b70*/  IMAD R6, R241, c[0x0][0x178], RZ ;  /* 0x00005e00f1067a24 */ /* 0x000fe200078e02ff */
[----:B------:R-:W-:Y:S01]  /*0b80*/  CS2R R120, SRZ ;  /* 0x0000000000787805 */ /* 0x000fe2000001ff00 */
[----:B------:R-:W-:Y:S01]  /*0b90*/  IMAD.SHL.U32 R17, R20, 0x200, RZ ;  /* 0x0000020014117824 */ /* 0x000fe200078e00ff */
[----:B------:R-:W-:Y:S01]  /*0ba0*/  LOP3.LUT R11, R0, 0x38, R12, 0xf8, !PT ;  /* 0x00000038000b7812 */ /* 0x000fe200078ef80c */
[----:B-1----:R-:W-:Y:S01]  /*0bb0*/  IMAD.WIDE.U32 R4, R250, c[0x0][0x1e8], R4 ;  /* 0x00007a00fa047a25 */ /* 0x002fe200078e0004 */
[----:B------:R-:W-:Y:S01]  /*0bc0*/  SHF.R.U32.HI R0, RZ, 0x3, R0 ;  /* 0x00000003ff007819 */ /* 0x000fe20000011600 */
[----:B------:R-:W-:Y:S01]  /*0bd0*/  CS2R R118, SRZ ;  /* 0x0000000000767805 */ /* 0x000fe2000001ff00 */
[----:B------:R-:W-:Y:S01]  /*0be0*/  CS2R R116, SRZ ;  /* 0x0000000000747805 */ /* 0x000fe2000001ff00 */
[----:B------:R-:W-:Y:S01]  /*0bf0*/  IMAD.IADD R23, R8, 0x1, -R10 ;  /* 0x0000000108177824 */ /* 0x000fe200078e0a0a */
[----:B------:R-:W-:Y:S01]  /*0c00*/  IADD3 R5, R5, UR7, RZ ;  /* 0x0000000705057c10 */ /* 0x000fe2000fffe0ff */
[C---:B------:R-:W-:Y:S01]  /*0c10*/  IMAD R8, R240.reuse, c[0x0][0x17c], R6 ;  /* 0x00005f00f0087a24 */ /* 0x040fe200078e0206 */
[----:B------:R-:W-:Y:S01]  /*0c20*/  LOP3.LUT R228, R17, R11, R0, 0xf6, !PT ;  /* 0x0000000b11e47212 */ /* 0x000fe200078ef600 */
[----:B------:R-:W-:Y:S01]  /*0c30*/  IMAD.WIDE.U32 R6, R240, c[0x0][0x178], R12 ;  /* 0x00005e00f0067a25 */ /* 0x000fe200078e000c */
[----:B------:R-:W-:Y:S01]  /*0c40*/  CS2R R114, SRZ ;  /* 0x0000000000727805 */ /* 0x000fe2000001ff00 */
[----:B------:R-:W-:Y:S01]  /*0c50*/  CS2R R112, SRZ ;  /* 0x0000000000707805 */ /* 0x000fe2000001ff00 */
[----:B------:R-:W-:Y:S01]  /*0c60*/  CS2R R110, SRZ ;  /* 0x00000000006e7805 */ /* 0x000fe2000001ff00 */
[----:B------:R-:W-:Y:S01]  /*0c70*/  IMAD R0, R15, c[0x0][0x1d8], RZ ;  /* 0x000076000f007a24 */ /* 0x000fe200078e02ff */
[----:B------:R-:W-:Y:S01]  /*0c80*/  CS2R R108, SRZ ;  /* 0x00000000006c7805 */ /* 0x000fe2000001ff00 */
[----:B------:R-:W-:Y:S01]  /*0c90*/  IMAD.U32 R10, RZ, RZ, UR5 ;  /* 0x00000005ff0a7e24 */ /* 0x000fe2000f8e00ff */
[----:B------:R-:W-:Y:S01]  /*0ca0*/  CS2R R106, SRZ ;  /* 0x00000000006a7805 */ /* 0x000fe2000001ff00 */
[----:B------:R-:W-:Y:S01]  /*0cb0*/  IMAD.IADD R9, R7, 0x1, R8 ;  /* 0x0000000107097824 */ /* 0x000fe200078e0208 */
[----:B------:R-:W-:Y:S01]  /*0cc0*/  CS2R R104, SRZ ;  /* 0x0000000000687805 */ /* 0x000fe2000001ff00 */
[----:B------:R-:W-:Y:S01]  /*0cd0*/  IMAD.WIDE.U32 R2, R250, c[0x0][0x1b8], R2 ;  /* 0x00006e00fa027a25 */ /* 0x000fe200078e0002 */
[C---:B------:R-:W-:Y:S01]  /*0ce0*/  @!P3 IADD3.X R29, R10.reuse, UR8, R18, P4, P2 ;  /* 0x000000080a1dbc10 */ /* 0x040fe2000a7e4412 */
[----:B------:R-:W-:Y:S01]  /*0cf0*/  CS2R R102, SRZ ;  /* 0x0000000000667805 */ /* 0x000fe2000001ff00 */
[----:B------:R-:W-:Y:S01]  /*0d00*/  IADD3.X R30, R10, UR9, R19, P1, P0 ;  /* 0x000000090a1e7c10 */ /* 0x000fe20008fe0413 */
[----:B------:R-:W-:Y:S01]  /*0d10*/  IMAD.MOV.U32 R8, RZ, RZ, R6 ;  /* 0x000000ffff087224 */ /* 0x000fe200078e0006 */
[----:B------:R-:W-:Y:S01]  /*0d20*/  IADD3 R3, R3, UR4, RZ ;  /* 0x0000000403037c10 */ /* 0x000fe2000fffe0ff */
[----:B------:R-:W-:Y:S01]  /*0d30*/  IMAD R0, R14, c[0x0][0x1dc], R0 ;  /* 0x000077000e007a24 */ /* 0x000fe200078e0200 */
[----:B------:R-:W-:Y:S01]  /*0d40*/  ISETP.GE.AND P4, PT, R12, c[0x0][0x1cc], PT ;  /* 0x000073000c007a0c */ /* 0x000fe20003f86270 */
[----:B------:R-:W-:Y:S01]  /*0d50*/  IMAD.WIDE.U32 R6, R14, c[0x0][0x1d8], R4 ;  /* 0x000076000e067a25 */ /* 0x000fe200078e0004 */
[----:B------:R-:W-:Y:S01]  /*0d60*/  ULDC.64 UR4, c[0x0][0x178] ;  /* 0x00005e0000047ab9 */ /* 0x000fe20000000a00 */
[----:B------:R-:W-:Y:S01]  /*0d70*/  CS2R R100, SRZ ;  /* 0x0000000000647805 */ /* 0x000fe2000001ff00 */
[----:B------:R-:W-:Y:S01]  /*0d80*/  UIMAD UR6, UR11, UR4, URZ ;  /* 0x000000040b0672a4 */ /* 0x000fe2000f8e023f */
[----:B------:R-:W-:Y:S01]  /*0d90*/  IMAD R10, R15, c[0x0][0x1a8], RZ ;  /* 0x00006a000f0a7a24 */ /* 0x000fe200078e02ff */
[----:B------:R-:W-:Y:S01]  /*0da0*/  LEA R4, P0, R6, c[0x0][0x1c0], 0x1 ;  /* 0x0000700006047a11 */ /* 0x000fe200078008ff */
[----:B------:R-:W-:Y:S01]  /*0db0*/  IMAD.IADD R0, R7, 0x1, R0 ;  /* 0x0000000107007824 */ /* 0x000fe200078e0200 */
[----:B------:R-:W-:Y:S01]  /*0dc0*/  UIMAD.WIDE.U32 UR26, UR15, UR4, URZ ;  /* 0x000000040f1a72a5 */ /* 0x000fe2000f8e003f */
[C---:B------:R-:W-:Y:S01]  /*0dd0*/  IMAD R15, R14.reuse, c[0x0][0x1ac], R10 ;  /* 0x00006b000e0f7a24 */ /* 0x040fe200078e020a */
[----:B------:R-:W-:Y:S01]  /*0de0*/  UIMAD UR6, UR15, UR5, UR6 ;  /* 0x000000050f0672a4 */ /* 0x000fe2000f8e0206 */
[----:B------:R-:W-:Y:S01]  /*0df0*/  IMAD.WIDE.U32 R10, R14, c[0x0][0x1a8], R2 ;  /* 0x00006a000e0a7a25 */ /* 0x000fe200078e0002 */
[----:B------:R-:W-:Y:S01]  /*0e00*/  LEA.HI.X R5, R6, c[0x0][0x1c4], R0, 0x1, P0 ;  /* 0x0000710006057a11 */ /* 0x000fe200000f0c00 */
[----:B------:R-:W-:Y:S01]  /*0e10*/  ULDC.64 UR4, c[0x0][0x188] ;  /* 0x0000620000047ab9 */ /* 0x000fe20000000a00 */
[----:B------:R-:W-:Y:S01]  /*0e20*/  IADD3 R0, -R240, UR10, RZ ;  /* 0x0000000af0007c10 */ /* 0x000fe2000fffe1ff */
[----:B------:R-:W-:Y:S01]  /*0e30*/  IMAD R2, R32, c[0x0][0x180], RZ ;  /* 0x0000600020027a24 */ /* 0x000fe200078e02ff */
[----:B------:R-:W-:Y:S01]  /*0e40*/  UIMAD UR4, UR12, UR4, URZ ;  /* 0x000000040c0472a4 */ /* 0x000fe2000f8e023f */
[----:B------:R-:W-:Y:S01]  /*0e50*/  IMAD.MOV.U32 R7, RZ, RZ, c[0x0][0x1d8] ;  /* 0x00007600ff077624 */ /* 0x000fe200078e00ff */
[C---:B------:R-:W-:Y:S01]  /*0e60*/  ISETP.LT.OR P0, PT, R0.reuse, 0x1, P4 ;  /* 0x000000010000780c */ /* 0x040fe20002701670 */
[C---:B------:R-:W-:Y:S01]  /*0e70*/  IMAD R2, R31.reuse, c[0x0][0x184], R2 ;  /* 0x000061001f027a24 */ /* 0x040fe200078e0202 */
[----:B------:R-:W-:Y:S01]  /*0e80*/  ISETP.LT.OR P4, PT, R0, 0x21, P4 ;  /* 0x000000210000780c */ /* 0x000fe20002781670 */
[----:B------:R-:W-:Y:S01]  /*0e90*/  IMAD.WIDE.U32 R8, R31, c[0x0][0x180], R8 ;  /* 0x000060001f087a25 */ /* 0x000fe200078e0008 */
[----:B------:R-:W-:Y:S01]  /*0ea0*/  LEA R6, P2, R7, R4, 0x6 ;  /* 0x0000000407067211 */ /* 0x000fe200078430ff */
[----:B------:R-:W-:Y:S01]  /*0eb0*/  UIADD3 UR6, UR27, UR6, URZ ;  /* 0x000000061b067290 */ /* 0x000fe2000fffe03f */
[----:B------:R-:W-:Y:S01]  /*0ec0*/  CS2R R98, SRZ ;  /* 0x0000000000627805 */ /* 0x000fe2000001ff00 */
[----:B------:R-:W-:Y:S01]  /*0ed0*/  IMAD.MOV.U32 R14, RZ, RZ, c[0x0][0x1dc] ;  /* 0x00007700ff0e7624 */ /* 0x000fe200078e00ff */
[----:B------:R-:W-:Y:S01]  /*0ee0*/  UIMAD UR4, UR14, UR5, UR4 ;  /* 0x000000050e0472a4 */ /* 0x000fe2000f8e0204 */
[----:B------:R-:W-:Y:S01]  /*0ef0*/  IMAD.IADD R9, R9, 0x1, R2 ;  /* 0x0000000109097824 */ /* 0x000fe200078e0202 */
[----:B------:R-:W-:Y:S01]  /*0f00*/  LEA R2, P1, R10, c[0x0][0x190], 0x1 ;  /* 0x000064000a027a11 */ /* 0x000fe200078208ff */
[----:B------:R-:W-:Y:S01]  /*0f10*/  IMAD.IADD R3, R11, 0x1, R15 ;  /* 0x000000010b037824 */ /* 0x000fe200078e020f */
[----:B------:R-:W-:Y:S01]  /*0f20*/  LEA.HI.X R7, R7, R5, R14, 0x6, P2 ;  /* 0x0000000507077211 */ /* 0x000fe200010f340e */
[----:B------:R-:W-:Y:S01]  /*0f30*/  IMAD.SHL.U32 R228, R228, 0x2, RZ ;  /* 0x00000002e4e47824 */ /* 0x000fe200078e00ff */
[----:B------:R-:W-:Y:S01]  /*0f40*/  ISETP.GE.AND P2, PT, R26, c[0x0][0x1cc], PT ;  /* 0x000073001a007a0c */ /* 0x000fe20003f46270 */
[----:B------:R-:W-:Y:S01]  /*0f50*/  IMAD.MOV.U32 R11, RZ, RZ, c[0x0][0x1a8] ;  /* 0x00006a00ff0b7624 */ /* 0x000fe200078e00ff */
[----:B------:R-:W-:Y:S01]  /*0f60*/  LEA.HI.X R3, R10, c[0x0][0x194], R3, 0x1, P1 ;  /* 0x000065000a037a11 */ /* 0x000fe200008f0c03 */
[----:B------:R-:W-:Y:S01]  /*0f70*/  IMAD.MOV.U32 R14, RZ, RZ, c[0x0][0x1ac] ;  /* 0x00006b00ff0e7624 */ /* 0x000fe200078e00ff */
[----:B------:R-:W-:Y:S01]  /*0f80*/  ISETP.GE.AND P1, PT, R27, c[0x0][0x1cc], PT ;  /* 0x000073001b007a0c */ /* 0x000fe20003f26270 */
[----:B------:R-:W-:Y:S01]  /*0f90*/  @!PT LDS RZ, [RZ] ;  /* 0x00000000fffff984 */ /* 0x000fe20000000800 */
[----:B------:R-:W-:Y:S01]  /*0fa0*/  @!PT LDS RZ, [RZ] ;  /* 0x00000000fffff984 */ /* 0x000fe20000000800 */
[----:B------:R-:W-:Y:S01]  /*0fb0*/  @!PT LDS RZ, [RZ] ;  /* 0x00000000fffff984 */ /* 0x000fe20000000800 */
[----:B------:R1:W-:Y:S01]  /*0fc0*/  LDGSTS.E.BYPASS.LTC128B.128 [R228+0x6080], [R4.64], !P0 ;  /* 0x0608000004e47fae */ /* 0x0003e2000c101d56 */
[----:B------:R-:W-:Y:S01]  /*0fd0*/  ISETP.LT.OR P6, PT, R0, 0x1, P2 ;  /* 0x000000010000780c */ /* 0x000fe200017c1670 */
[----:B------:R-:W-:Y:S01]  /*0fe0*/  IMAD.WIDE.U32 R246, R250, c[0x0][0x188], R8 ;  /* 0x00006200faf67a25 */ /* 0x000fe200078e0008 */
[C---:B------:R-:W-:Y:S01]  /*0ff0*/  ISETP.LT.OR P0, PT, R0.reuse, 0x1, P1 ;  /* 0x000000010000780c */ /* 0x040fe20000f01670 */
[----:B------:R-:W-:Y:S01]  /*1000*/  CS2R R96, SRZ ;  /* 0x0000000000607805 */ /* 0x000fe2000001ff00 */
[C---:B------:R-:W-:Y:S01]  /*1010*/  ISETP.LT.OR P2, PT, R0.reuse, 0x21, P2 ;  /* 0x000000210000780c */ /* 0x040fe20001741670 */
[----:B------:R-:W-:Y:S01]  /*1020*/  CS2R R94, SRZ ;  /* 0x00000000005e7805 */ /* 0x000fe2000001ff00 */
[----:B------:R-:W-:Y:S01]  /*1030*/  ISETP.LT.OR P1, PT, R0, 0x21, P1 ;  /* 0x000000210000780c */ /* 0x000fe20000f21670 */
[----:B------:R-:W-:Y:S01]  /*1040*/  CS2R R92, SRZ ;  /* 0x00000000005c7805 */ /* 0x000fe2000001ff00 */
[----:B------:R-:W-:Y:S01]  /*1050*/  LEA R10, P5, R11, R2, 0x6 ;  /* 0x000000020b0a7211 */ /* 0x000fe200078a30ff */
[----:B------:R-:W-:Y:S01]  /*1060*/  CS2R R90, SRZ ;  /* 0x00000000005a7805 */ /* 0x000fe2000001ff00 */
[----:B------:R-:W-:Y:S01]  /*1070*/  IADD3 R249, R247, UR4, RZ ;  /* 0x00000004f7f97c10 */ /* 0x000fe2000fffe0ff */
[----:B------:R-:W-:Y:S01]  /*1080*/  ULDC.64 UR4, c[0x0][0x218] ;  /* 0x0000860000047ab9 */ /* 0x000fe20000000a00 */
[----:B------:R-:W-:Y:S01]  /*1090*/  LEA.HI.X R11, R11, R3, R14, 0x6, P5 ;  /* 0x000000030b0b7211 */ /* 0x000fe200028f340e */
[----:B------:R1:W-:Y:S01]  /*10a0*/  LDGSTS.E.BYPASS.LTC128B.128 [R228+0x8080], [R4.64+0x80], !P6 ;  /* 0x0808008004e47fae */ /* 0x0003e2000f101d56 */
[----:B------:R-:W-:Y:S01]  /*10b0*/  ISETP.GE.AND P6, PT, R12, c[0x0][0x19c], PT ;  /* 0x000067000c007a0c */ /* 0x000fe20003fc6270 */
[----:B------:R-:W-:Y:S01]  /*10c0*/  UIMAD UR4, UR12, UR4, URZ ;  /* 0x000000040c0472a4 */ /* 0x000fe2000f8e023f */
[----:B------:R-:W-:Y:S01]  /*10d0*/  ISETP.GE.AND P5, PT, R26, c[0x0][0x19c], PT ;  /* 0x000067001a007a0c */ /* 0x000fe20003fa6270 */
[----:B------:R1:W-:Y:S01]  /*10e0*/  LDGSTS.E.BYPASS.LTC128B.128 [R228+0xa080], [R4.64+0x100], !P0 ;  /* 0x0a08010004e47fae */ /* 0x0003e2000c101d56 */
[C---:B------:R-:W-:Y:S01]  /*10f0*/  ISETP.LT.OR P0, PT, R0.reuse, 0x1, P6 ;  /* 0x000000010000780c */ /* 0x040fe20003701670 */
[----:B------:R-:W-:Y:S01]  /*1100*/  UIMAD UR4, UR14, UR5, UR4 ;  /* 0x000000050e0472a4 */ /* 0x000fe2000f8e0204 */
[C---:B------:R-:W-:Y:S01]  /*1110*/  ISETP.LT.OR P6, PT, R0.reuse, 0x21, P6 ;  /* 0x000000210000780c */ /* 0x040fe200037c1670 */
[----:B------:R2:W-:Y:S01]  /*1120*/  LDGSTS.E.BYPASS.LTC128B.128 [R228+0x7080], [R6.64], !P4 ;  /* 0x0708000006e47fae */ /* 0x0005e2000e101d56 */
[----:B------:R-:W-:Y:S01]  /*1130*/  ISETP.GE.AND P4, PT, R27, c[0x0][0x19c], PT ;  /* 0x000067001b007a0c */ /* 0x000fe20003f86270 */
[----:B------:R-:W-:Y:S01]  /*1140*/  CS2R R88, SRZ ;  /* 0x0000000000587805 */ /* 0x000fe2000001ff00 */
[----:B------:R-:W-:Y:S01]  /*1150*/  CS2R R86, SRZ ;  /* 0x0000000000567805 */ /* 0x000fe2000001ff00 */
[----:B------:R2:W-:Y:S01]  /*1160*/  LDGSTS.E.BYPASS.LTC128B.128 [R228+0x9080], [R6.64+0x80], !P2 ;  /* 0x0908008006e47fae */ /* 0x0005e2000d101d56 */
[C---:B------:R-:W-:Y:S01]  /*1170*/  ISETP.LT.OR P2, PT, R0.reuse, 0x1, P5 ;  /* 0x000000010000780c */ /* 0x040fe20002f41670 */
[----:B------:R-:W-:Y:S01]  /*1180*/  CS2R R84, SRZ ;  /* 0x0000000000547805 */ /* 0x000fe2000001ff00 */
[C---:B------:R-:W-:Y:S01]  /*1190*/  ISETP.LT.OR P5, PT, R0.reuse, 0x21, P5 ;  /* 0x000000210000780c */ /* 0x040fe20002fa1670 */
[----:B------:R2:W-:Y:S01]  /*11a0*/  LDGSTS.E.BYPASS.LTC128B.128 [R228+0xb080], [R6.64+0x100], !P1 ;  /* 0x0b08010006e47fae */ /* 0x0005e2000c901d56 */
[C---:B------:R-:W-:Y:S01]  /*11b0*/  ISETP.LT.OR P1, PT, R0.reuse, 0x1, P4 ;  /* 0x000000010000780c */ /* 0x040fe20002721670 */
[----:B------:R-:W-:Y:S01]  /*11c0*/  CS2R R82, SRZ ;  /* 0x0000000000527805 */ /* 0x000fe2000001ff00 */
[----:B------:R-:W-:Y:S01]  /*11d0*/  ISETP.LT.OR P4, PT, R0, 0x21, P4 ;  /* 0x000000210000780c */ /* 0x000fe20002781670 */
[----:B------:R-:W0:Y:S01]  /*11e0*/  LDGDEPBAR ;  /* 0x00000000000079af */ /* 0x000e220000000000 */
[----:B------:R-:W-:Y:S01]  /*11f0*/  IMAD R0, R23, 0x800, R17 ;  /* 0x0000080017007824 */ /* 0x000fe200078e0211 */
[----:B------:R-:W-:Y:S01]  /*1200*/  CS2R R80, SRZ ;  /* 0x0000000000507805 */ /* 0x000fe2000001ff00 */
[----:B------:R-:W-:Y:S01]  /*1210*/  IMAD.MOV.U32 R17, RZ, RZ, 0x20 ;  /* 0x00000020ff117424 */ /* 0x000fe200078e00ff */
[----:B------:R3:W-:Y:S01]  /*1220*/  LDGSTS.E.BYPASS.LTC128B.128 [R228+0x80], [R2.64], !P0 ;  /* 0x0008000002e47fae */ /* 0x0007e2000c101d56 */
[----:B------:R-:W-:Y:S01]  /*1230*/  CS2R R78, SRZ ;  /* 0x00000000004e7805 */ /* 0x000fe2000001ff00 */
[----:B------:R-:W-:Y:S01]  /*1240*/  CS2R R76, SRZ ;  /* 0x00000000004c7805 */ /* 0x000fe2000001ff00 */
[----:B------:R-:W-:Y:S01]  /*1250*/  CS2R R74, SRZ ;  /* 0x00000000004a7805 */ /* 0x000fe2000001ff00 */
[----:B------:R3:W-:Y:S01]  /*1260*/  LDGSTS.E.BYPASS.LTC128B.128 [R228+0x2080], [R2.64+0x80], !P2 ;  /* 0x0208008002e47fae */ /* 0x0007e2000d101d56 */
[----:B------:R-:W-:Y:S01]  /*1270*/  LOP3.LUT P2, RZ, R16, 0x2, RZ, 0xc0, !PT ;  /* 0x0000000210ff7812 */ /* 0x000fe2000784c0ff */
[----:B------:R-:W-:Y:S01]  /*1280*/  CS2R R72, SRZ ;  /* 0x0000000000487805 */ /* 0x000fe2000001ff00 */
[----:B-1----:R-:W-:Y:S01]  /*1290*/  IMAD.U32 R4, RZ, RZ, UR26 ;  /* 0x0000001aff047e24 */ /* 0x002fe2000f8e00ff */
[----:B------:R3:W-:Y:S01]  /*12a0*/  LDGSTS.E.BYPASS.LTC128B.128 [R228+0x4080], [R2.64+0x100], !P1 ;  /* 0x0408010002e47fae */ /* 0x0007e2000c901d56 */
[----:B------:R-:W-:Y:S01]  /*12b0*/  IMAD.U32 R5, RZ, RZ, UR27 ;  /* 0x0000001bff057e24 */ /* 0x000fe2000f8e00ff */
[----:B------:R-:W-:Y:S01]  /*12c0*/  CS2R R70, SRZ ;  /* 0x0000000000467805 */ /* 0x000fe2000001ff00 */
[----:B------:R-:W-:Y:S01]  /*12d0*/  CS2R R68, SRZ ;  /* 0x0000000000447805 */ /* 0x000fe2000001ff00 */
[----:B------:R1:W-:Y:S01]  /*12e0*/  LDGSTS.E.BYPASS.LTC128B.128 [R228+0x1080], [R10.64], !P6 ;  /* 0x010800000ae47fae */ /* 0x0003e2000f101d56 */
[----:B------:R-:W-:Y:S01]  /*12f0*/  LEA R5, P0, R4, R246, 0x6 ;  /* 0x000000f604057211 */ /* 0x000fe200078030ff */
[----:B------:R-:W-:Y:S01]  /*1300*/  CS2R R66, SRZ ;  /* 0x0000000000427805 */ /* 0x000fe2000001ff00 */
[----:B------:R-:W-:Y:S01]  /*1310*/  CS2R R64, SRZ ;  /* 0x0000000000407805 */ /* 0x000fe2000001ff00 */
[----:B------:R1:W-:Y:S01]  /*1320*/  LDGSTS.E.BYPASS.LTC128B.128 [R228+0x3080], [R10.64+0x80], !P5 ;  /* 0x030800800ae47fae */ /* 0x0003e2000e901d56 */
[----:B------:R-:W-:Y:S01]  /*1330*/  LEA R8, P1, R5, c[0x0][0x160], 0x1 ;  /* 0x0000580005087a11 */ /* 0x000fe200078208ff */
[----:B------:R-:W-:Y:S01]  /*1340*/  CS2R R62, SRZ ;  /* 0x00000000003e7805 */ /* 0x000fe2000001ff00 */
[----:B--2---:R-:W-:Y:S01]  /*1350*/  IMAD.SHL.U32 R6, R16, 0x40, RZ ;  /* 0x0000004010067824 */ /* 0x004fe200078e00ff */
[----:B------:R1:W-:Y:S01]  /*1360*/  LDGSTS.E.BYPASS.LTC128B.128 [R228+0x5080], [R10.64+0x100], !P4 ;  /* 0x050801000ae47fae */ /* 0x0003e2000e101d56 */
[----:B------:R-:W-:Y:S01]  /*1370*/  ISETP.GE.AND P4, PT, R12, c[0x0][0x16c], PT ;  /* 0x00005b000c007a0c */ /* 0x000fe20003f86270 */
[----:B------:R-:W-:Y:S01]  /*1380*/  IMAD.MOV.U32 R7, RZ, RZ, c[0x0][0x178] ;  /* 0x00005e00ff077624 */ /* 0x000fe200078e00ff */
[----:B------:R-:W-:Y:S01]  /*1390*/  ISETP.GE.AND P5, PT, R27, c[0x0][0x16c], PT ;  /* 0x00005b001b007a0c */ /* 0x000fe20003fa6270 */
[----:B------:R-:W0:Y:S01]  /*13a0*/  LDGDEPBAR ;  /* 0x00000000000079af */ /* 0x000e220000000000 */
[----:B------:R-:W-:Y:S01]  /*13b0*/  LOP3.LUT R18, R6, 0x1c0, RZ, 0xc0, !PT ;  /* 0x000001c006127812 */ /* 0x000fe200078ec0ff */
[----:B------:R-:W-:Y:S01]  /*13c0*/  IMAD.U32 R6, RZ, RZ, UR6 ;  /* 0x00000006ff067e24 */ /* 0x000fe2000f8e00ff */
[----:B------:R-:W-:Y:S01]  /*13d0*/  SEL R239, RZ, 0x1, P4 ;  /* 0x00000001ffef7807 */ /* 0x000fe20002000000 */
[----:B------:R-:W-:Y:S01]  /*13e0*/  ULDC.64 UR6, c[0x0][0x208] ;  /* 0x0000820000067ab9 */ /* 0x000fe20000000a00 */
[----:B------:R-:W-:Y:S01]  /*13f0*/  SHF.R.U32.HI R19, RZ, 0x3, R18 ;  /* 0x00000003ff137819 */ /* 0x000fe20000011612 */
[----:B------:R-:W-:Y:S01]  /*1400*/  UIMAD UR11, UR11, UR6, URZ ;  /* 0x000000060b0b72a4 */ /* 0x000fe2000f8e023f */
[----:B------:R-:W-:Y:S01]  /*1410*/  LEA.HI.X R6, R4, R249, R6, 0x6, P0 ;  /* 0x000000f904067211 */ /* 0x000fe200000f3406 */
[----:B------:R-:W-:Y:S01]  /*1420*/  CS2R R60, SRZ ;  /* 0x00000000003c7805 */ /* 0x000fe2000001ff00 */
[----:B------:R-:W-:Y:S01]  /*1430*/  LOP3.LUT R4, R18, 0x8, R22, 0xf8, !PT ;  /* 0x0000000812047812 */ /* 0x000fe200078ef816 */
[----:B------:R-:W-:Y:S01]  /*1440*/  UIMAD UR11, UR15, UR7, UR11 ;  /* 0x000000070f0b72a4 */ /* 0x000fe2000f8e020b */
[----:B------:R-:W-:Y:S01]  /*1450*/  LEA.HI.X R9, R5, c[0x0][0x164], R6, 0x1, P1 ;  /* 0x0000590005097a11 */ /* 0x000fe200008f0c06 */
[----:B------:R-:W-:Y:S01]  /*1460*/  CS2R R58, SRZ ;  /* 0x00000000003a7805 */ /* 0x000fe2000001ff00 */
[----:B---3--:R-:W-:Y:S01]  /*1470*/  LOP3.LUT R2, R4, R19, RZ, 0x3c, !PT ;  /* 0x0000001304027212 */ /* 0x008fe200078e3cff */
[----:B------:R-:W-:Y:S01]  /*1480*/  IMAD.WIDE.U32 R4, R240, c[0x0][0x208], R12 ;  /* 0x00008200f0047a25 */ /* 0x000fe200078e000c */
[----:B------:R-:W-:Y:S01]  /*1490*/  LOP3.LUT P0, RZ, R16, 0x4, RZ, 0xc0, !PT ;  /* 0x0000000410ff7812 */ /* 0x000fe2000780c0ff */
[----:B------:R-:W-:Y:S01]  /*14a0*/  CS2R R56, SRZ ;  /* 0x0000000000387805 */ /* 0x000fe2000001ff00 */
[----:B------:R-:W-:Y:S01]  /*14b0*/  ISETP.GE.AND P1, PT, R26, c[0x0][0x16c], PT ;  /* 0x00005b001a007a0c */ /* 0x000fe20003f26270 */
[----:B------:R-:W-:Y:S01]  /*14c0*/  IMAD.IADD R2, R0, 0x1, R2 ;  /* 0x0000000100027824 */ /* 0x000fe200078e0202 */
[----:B------:R-:W-:Y:S01]  /*14d0*/  SEL R222, R33, 0xffffffc0, !P0 ;  /* 0xffffffc021de7807 */ /* 0x000fe20004000000 */
[----:B------:R-:W-:Y:S01]  /*14e0*/  IMAD R0, R241, c[0x0][0x208], RZ ;  /* 0x00008200f1007a24 */ /* 0x000fe200078e02ff */
[----:B------:R-:W-:Y:S01]  /*14f0*/  SEL R6, RZ, 0x2, P1 ;  /* 0x00000002ff067807 */ /* 0x000fe20000800000 */
[----:B------:R-:W-:Y:S01]  /*1500*/  IMAD.SHL.U32 R224, R2, 0x2, RZ ;  /* 0x0000000202e07824 */ /* 0x000fe200078e00ff */
[----:B-1----:R-:W-:Y:S01]  /*1510*/  LEA R10, P4, R7, R8, 0x6 ;  /* 0x00000008070a7211 */ /* 0x002fe200078830ff */
[----:B------:R-:W-:Y:S01]  /*1520*/  IMAD R0, R240, c[0x0][0x20c], R0 ;  /* 0x00008300f0007a24 */ /* 0x000fe200078e0200 */
[----:B------:R-:W-:-:S04]  /*1530*/  DEPBAR.LE SB0, 0x1 ;  /* 0x000080400000791a */ /* 0x000fc80000000000 */
[----:B------:R-:W-:Y:S01]  /*1540*/  BAR.SYNC.DEFER_BLOCKING 0x0 ;  /* 0x0000000000007b1d */ /* 0x000fe20000010000 */
[----:B------:R-:W-:Y:S01]  /*1550*/  IMAD.IADD R5, R5, 0x1, R0 ;  /* 0x0000000105057824 */ /* 0x000fe200078e0200 */
[----:B------:R-:W-:Y:S01]  /*1560*/  SEL R3, RZ, 0x4, P5 ;  /* 0x00000004ff037807 */ /* 0x000fe20002800000 */
[----:B------:R-:W-:Y:S01]  /*1570*/  IMAD.MOV.U32 R0, RZ, RZ, c[0x0][0x17c] ;  /* 0x00005f00ff007624 */ /* 0x000fe200078e00ff */
[----:B------:R-:W-:Y:S01]  /*1580*/  CS2R R54, SRZ ;  /* 0x0000000000367805 */ /* 0x000fe2000001ff00 */
[----:B------:R-:W-:Y:S01]  /*1590*/  IMAD.IADD R227, R224, 0x1, R222 ;  /* 0x00000001e0e37824 */ /* 0x000fe200078e02de */
[----:B------:R-:W-:Y:S01]  /*15a0*/  IADD3 R6, R3, R6, R239 ;  /* 0x0000000603067210 */ /* 0x000fe20007ffe0ef */
[----:B------:R-:W-:Y:S01]  /*15b0*/  IMAD.U32 R16, RZ, RZ, UR24 ;  /* 0x00000018ff107e24 */ /* 0x000fe2000f8e00ff */
[----:B------:R-:W-:Y:S01]  /*15c0*/  LEA.HI.X R11, R7, R9, R0, 0x6, P4 ;  /* 0x00000009070b7211 */ /* 0x000fe200020f3400 */
[----:B------:R-:W-:Y:S01]  /*15d0*/  IMAD R7, R32, c[0x0][0x210], RZ ;  /* 0x0000840020077a24 */ /* 0x000fe200078e02ff */
[----:B------:R-:W-:Y:S01]  /*15e0*/  SEL R0, R17, 0xffffffe0, !P2 ;  /* 0xffffffe011007807 */ /* 0x000fe20005000000 */
[C---:B------:R-:W-:Y:S01]  /*15f0*/  IMAD.WIDE.U32 R4, R31.reuse, c[0x0][0x210], R4 ;  /* 0x000084001f047a25 */ /* 0x040fe200078e0004 */
[----:B------:R-:W-:Y:S01]  /*1600*/  IADD3 R3, -R240, c[0x0][0x168], -R16 ;  /* 0x00005a00f0037a10 */ /* 0x000fe20007ffe910 */
[----:B------:R-:W-:Y:S01]  /*1610*/  UIMAD.WIDE.U32 UR24, UR15, UR6, URZ ;  /* 0x000000060f1872a5 */ /* 0x000fe2000f8e003f */
[----:B------:R-:W-:Y:S01]  /*1620*/  LOP3.LUT P6, RZ, R6, 0x1, RZ, 0xc0, !PT ;  /* 0x0000000106ff7812 */ /* 0x000fe200078cc0ff */
[----:B------:R-:W-:Y:S01]  /*1630*/  IMAD.IADD R225, R224, 0x1, R0 ;  /* 0x00000001e0e17824 */ /* 0x000fe200078e0200 */
[----:B------:R-:W-:Y:S01]  /*1640*/  LOP3.LUT P4, RZ, R6, 0x2, RZ, 0xc0, !PT ;  /* 0x0000000206ff7812 */ /* 0x000fe2000788c0ff */
[----:B------:R-:W-:Y:S01]  /*1650*/  IMAD R0, R31, c[0x0][0x214], R7 ;  /* 0x000085001f007a24 */ /* 0x000fe200078e0207 */
[C---:B------:R-:W-:Y:S01]  /*1660*/  ISETP.LT.OR P2, PT, R3.reuse, 0x1, !P6 ;  /* 0x000000010300780c */ /* 0x040fe20007741670 */
[----:B------:R-:W-:Y:S01]  /*1670*/  IMAD.IADD R226, R222, 0x1, R225 ;  /* 0x00000001dee27824 */ /* 0x000fe200078e02e1 */
[----:B------:R-:W-:Y:S01]  /*1680*/  ISETP.LT.OR P0, PT, R3, 0x1, !P4 ;  /* 0x000000010300780c */ /* 0x000fe20006701670 */
[----:B------:R-:W-:Y:S01]  /*1690*/  IMAD.IADD R5, R5, 0x1, R0 ;  /* 0x0000000105057824 */ /* 0x000fe200078e0200 */
[----:B------:R-:W-:Y:S01]  /*16a0*/  UIADD3 UR11, UR25, UR11, URZ ;  /* 0x0000000b190b7290 */ /* 0x000fe2000fffe03f */
[C---:B------:R-:W-:Y:S01]  /*16b0*/  ISETP.LT.OR P6, PT, R3.reuse, 0x21, !P6 ;  /* 0x000000210300780c */ /* 0x040fe200077c1670 */
[----:B------:R1:W2:Y:S01]  /*16c0*/  LDSM.16.M88.4 R148, [R224+0x6080] ;  /* 0x00608000e094783b */ /* 0x0002a20000000200 */
[----:B------:R-:W-:Y:S01]  /*16d0*/  IMAD.WIDE.U32 R244, R250, c[0x0][0x218], R4 ;  /* 0x00008600faf47a25 */ /* 0x000fe200078e0004 */
[----:B------:R-:W-:Y:S01]  /*16e0*/  ISETP.LT.OR P4, PT, R3, 0x21, !P4 ;  /* 0x000000210300780c */ /* 0x000fe20006781670 */
[----:B------:R-:W-:Y:S01]  /*16f0*/  CS2R R52, SRZ ;  /* 0x0000000000347805 */ /* 0x000fe2000001ff00 */
[----:B------:R1:W3:Y:S01]  /*1700*/  LDSM.16.M88.4 R152, [R225+0x6080] ;  /* 0x00608000e198783b */ /* 0x0002e20000000200 */
[----:B------:R-:W-:Y:S01]  /*1710*/  IMAD.U32 R4, RZ, RZ, UR24 ;  /* 0x00000018ff047e24 */ /* 0x000fe2000f8e00ff */
[----:B------:R-:W-:Y:S01]  /*1720*/  IADD3 R248, R245, UR4, RZ ;  /* 0x00000004f5f87c10 */ /* 0x000fe2000fffe0ff */
[----:B------:R-:W-:Y:S01]  /*1730*/  IMAD.U32 R2, RZ, RZ, UR11 ;  /* 0x0000000bff027e24 */ /* 0x000fe2000f8e00ff */
[----:B------:R1:W4:Y:S01]  /*1740*/  LDSM.16.M88.4 R156, [R227+0x6080] ;  /* 0x00608000e39c783b */ /* 0x0003220000000200 */
[----:B------:R-:W-:Y:S01]  /*1750*/  IMAD.U32 R5, RZ, RZ, UR25 ;  /* 0x00000019ff057e24 */ /* 0x000fe2000f8e00ff */
[----:B------:R-:W-:Y:S01]  /*1760*/  ULDC.64 UR4, c[0x0][0x240] ;  /* 0x0000900000047ab9 */ /* 0x000fe20000000a00 */
[----:B------:R-:W-:Y:S01]  /*1770*/  IMAD.U32 R5, RZ, RZ, UR6 ;  /* 0x00000006ff057e24 */ /* 0x000fe2000f8e00ff */
[----:B------:R1:W5:Y:S01]  /*1780*/  LDSM.16.M88.4 R168, [R224+0x8080] ;  /* 0x00808000e0a8783b */ /* 0x0003620000000200 */
[----:B------:R-:W-:Y:S01]  /*1790*/  IMAD R13, R32, c[0x0][0x238], RZ ;  /* 0x00008e00200d7a24 */ /* 0x000fe200078e02ff */
[----:B------:R-:W-:Y:S01]  /*17a0*/  UIMAD UR4, UR12, UR4, URZ ;  /* 0x000000040c0472a4 */ /* 0x000fe2000f8e023f */
[----:B------:R-:W-:Y:S01]  /*17b0*/  CS2R R50, SRZ ;  /* 0x0000000000327805 */ /* 0x000fe2000001ff00 */
[----:B------:R1:W1:Y:S01]  /*17c0*/  LDSM.16.M88.4 R172, [R225+0x8080] ;  /* 0x00808000e1ac783b */ /* 0x0002620000000200 */
[----:B------:R-:W-:Y:S01]  /*17d0*/  IMAD R13, R31, c[0x0][0x23c], R13 ;  /* 0x00008f001f0d7a24 */ /* 0x000fe200078e020d */
[----:B------:R-:W-:Y:S01]  /*17e0*/  UMOV UR12, 0x1 ;  /* 0x00000001000c7882 */ /* 0x000fe20000000000 */
[----:B------:R-:W-:Y:S01]  /*17f0*/  CS2R R48, SRZ ;  /* 0x0000000000307805 */ /* 0x000fe2000001ff00 */
[----:B------:R1:W1:Y:S01]  /*1800*/  LDSM.16.M88.4 R176, [R227+0x8080] ;  /* 0x00808000e3b0783b */ /* 0x0002620000000200 */
[----:B------:R-:W-:Y:S01]  /*1810*/  ULDC UR11, c[0x0][0x198] ;  /* 0x00006600000b7ab9 */ /* 0x000fe20000000800 */
[----:B------:R-:W-:Y:S01]  /*1820*/  CS2R R46, SRZ ;  /* 0x00000000002e7805 */ /* 0x000fe2000001ff00 */
[----:B------:R-:W-:Y:S01]  /*1830*/  UIADD3 UR11, -UR16, UR11, UR12 ;  /* 0x0000000b100b7290 */ /* 0x000fe2000fffe10c */
[----:B------:R1:W1:Y:S01]  /*1840*/  LDSM.16.M88.4 R184, [R224+0xa080] ;  /* 0x00a08000e0b8783b */ /* 0x0002620000000200 */
[----:B------:R-:W-:Y:S01]  /*1850*/  UIMAD UR14, UR14, UR5, UR4 ;  /* 0x000000050e0e72a4 */ /* 0x000fe2000f8e0204 */
[----:B------:R-:W-:Y:S01]  /*1860*/  CS2R R44, SRZ ;  /* 0x00000000002c7805 */ /* 0x000fe2000001ff00 */
[----:B------:R-:W-:Y:S01]  /*1870*/  CS2R R42, SRZ ;  /* 0x00000000002a7805 */ /* 0x000fe2000001ff00 */
[----:B------:R1:W1:Y:S01]  /*1880*/  LDSM.16.M88.4 R188, [R225+0xa080] ;  /* 0x00a08000e1bc783b */ /* 0x0002620000000200 */
[----:B------:R-:W-:Y:S01]  /*1890*/  IMAD.U32 R234, RZ, RZ, UR11 ;  /* 0x0000000bffea7e24 */ /* 0x000fe2000f8e00ff */
[----:B------:R-:W-:Y:S01]  /*18a0*/  ULDC UR5, c[0x0][0x2a0] ;  /* 0x0000a80000057ab9 */ /* 0x000fe20000000800 */
[----:B------:R-:W-:Y:S01]  /*18b0*/  CS2R R40, SRZ ;  /* 0x0000000000287805 */ /* 0x000fe2000001ff00 */
[----:B------:R1:W1:Y:S01]  /*18c0*/  LDSM.16.M88.4 R192, [R227+0xa080] ;  /* 0x00a08000e3c0783b */ /* 0x0002620000000200 */
[----:B------:R-:W-:Y:S01]  /*18d0*/  ULOP3.LUT UR5, URZ, UR5, URZ, 0x33, !UPT ;  /* 0x000000053f057292 */ /* 0x000fe2000f8e333f */
[----:B------:R-:W-:Y:S01]  /*18e0*/  CS2R R38, SRZ ;  /* 0x0000000000267805 */ /* 0x000fe2000001ff00 */
[----:B------:R-:W-:Y:S01]  /*18f0*/  CS2R R36, SRZ ;  /* 0x0000000000247805 */ /* 0x000fe2000001ff00 */
[----:B------:R1:W1:Y:S01]  /*1900*/  LDSM.16.M88.4 R160, [R226+0x6080] ;  /* 0x00608000e2a0783b */ /* 0x0002620000000200 */
[----:B------:R-:W-:-:S02]  /*1910*/  ULDC UR4, c[0x0][0x2a8] ;  /* 0x0000aa0000047ab9 */ /* 0x000fc40000000800 */
[----:B------:R-:W-:Y:S01]  /*1920*/  UISETP.GT.AND UP2, UPT, UR13, -0x1, UPT ;  /* 0xffffffff0d00788c */ /* 0x000fe2000bf44270 */
[----:B------:R1:W1:Y:S01]  /*1930*/  LDSM.16.M88.4 R180, [R226+0x8080] ;  /* 0x00808000e2b4783b */ /* 0x0002620000000200 */
[----:B------:R-:W-:-:S03]  /*1940*/  UISETP.LE.AND UP1, UPT, UR12, UR4, UPT ;  /* 0x000000040c00728c */ /* 0x000fc6000bf23270 */
[----:B------:R1:W1:Y:S04]  /*1950*/  LDSM.16.M88.4 R196, [R226+0xa080] ;  /* 0x00a08000e2c4783b */ /* 0x0002680000000200 */
[----:B------:R-:W-:Y:S06]  /*1960*/  BAR.SYNC.DEFER_BLOCKING 0x0 ;  /* 0x0000000000007b1d */ /* 0x000fec0000010000 */
[----:B------:R-:W-:Y:S01]  /*1970*/  @!PT LDS RZ, [RZ] ;  /* 0x00000000fffff984 */ /* 0x000fe20000000800 */
[----:B------:R-:W-:Y:S01]  /*1980*/  @!PT LDS RZ, [RZ] ;  /* 0x00000000fffff984 */ /* 0x000fe20000000800 */
[----:B------:R-:W-:Y:S01]  /*1990*/  @!PT LDS RZ, [RZ] ;  /* 0x00000000fffff984 */ /* 0x000fe20000000800 */
[----:B------:R1:W-:Y:S01]  /*19a0*/  LDGSTS.E.BYPASS.LTC128B.128 [R228+0x6080], [R8.64], !P2 ;  /* 0x0608000008e47fae */ /* 0x0003e2000d101d56 */
[----:B------:R-:W-:Y:S01]  /*19b0*/  LOP3.LUT P2, RZ, R6, 0x4, RZ, 0xc0, !PT ;  /* 0x0000000406ff7812 */ /* 0x000fe2000784c0ff */
[----:B------:R-:W-:-:S02]  /*19c0*/  IMAD.WIDE.U32 R6, R31, c[0x0][0x238], R236 ;  /* 0x00008e001f067a25 */ /* 0x000fc400078e00ec */
[----:B------:R1:W-:Y:S01]  /*19d0*/  LDGSTS.E.BYPASS.LTC128B.128 [R228+0x8080], [R8.64+0x80], !P0 ;  /* 0x0808008008e47fae */ /* 0x0003e2000c101d56 */
[----:B------:R-:W-:Y:S01]  /*19e0*/  ISETP.LT.OR P0, PT, R3, 0x1, !P2 ;  /* 0x000000010300780c */ /* 0x000fe20005701670 */
[----:B------:R-:W-:Y:S01]  /*19f0*/  IMAD.IADD R7, R7, 0x1, R13 ;  /* 0x0000000107077824 */ /* 0x000fe200078e020d */
[----:B------:R-:W-:-:S03]  /*1a00*/  ISETP.LT.OR P2, PT, R3, 0x21, !P2 ;  /* 0x000000210300780c */ /* 0x000fc60005741670 */
[----:B------:R-:W-:Y:S01]  /*1a10*/  IMAD.WIDE.U32 R250, R250, c[0x0][0x240], R6 ;  /* 0x00009000fafa7a25 */ /* 0x000fe200078e0006 */
[----:B------:R-:W-:-:S04]  /*1a20*/  LOP3.LUT R7, R24, 0xfffffff0, RZ, 0xc0, !PT ;  /* 0xfffffff018077812 */ /* 0x000fc800078ec0ff */
[----:B------:R-:W-:-:S03]  /*1a30*/  IADD3 R252, R251, UR14, RZ ;  /* 0x0000000efbfc7c10 */ /* 0x000fc6000fffe0ff */
[----:B------:R1:W-:Y:S01]  /*1a40*/  LDGSTS.E.BYPASS.LTC128B.128 [R228+0xa080], [R8.64+0x100], !P0 ;  /* 0x0a08010008e47fae */ /* 0x0003e2000c101d56 */
[----:B------:R-:W-:-:S03]  /*1a50*/  LEA R0, P0, R4, R244, 0x6 ;  /* 0x000000f404007211 */ /* 0x000fc600078030ff */
[----:B------:R2:W-:Y:S01]  /*1a60*/  LDGSTS.E.BYPASS.LTC128B.128 [R228+0x7080], [R10.64], !P6 ;  /* 0x070800000ae47fae */ /* 0x0005e2000f101d56 */
[----:B------:R-:W-:Y:S02]  /*1a70*/  LEA.HI.X R4, R4, R248, R2, 0x6, P0 ;  /* 0x000000f804047211 */ /* 0x000fe400000f3402 */
[----:B------:R-:W-:Y:S01]  /*1a80*/  LEA R2, P0, R0, c[0x0][0x1f0], 0x1 ;  /* 0x00007c0000027a11 */ /* 0x000fe200078008ff */
[----:B------:R2:W-:Y:S01]  /*1a90*/  LDGSTS.E.BYPASS.LTC128B.128 [R228+0x9080], [R10.64+0x80], !P4 ;  /* 0x090800800ae47fae */ /* 0x0005e2000e101d56 */
[----:B------:R-:W-:Y:S02]  /*1aa0*/  ISETP.GE.AND P6, PT, R12, c[0x0][0x1fc], PT ;  /* 0x00007f000c007a0c */ /* 0x000fe40003fc6270 */
[----:B------:R-:W-:Y:S01]  /*1ab0*/  LEA.HI.X R3, R0, c[0x0][0x1f4], R4, 0x1, P0 ;  /* 0x00007d0000037a11 */ /* 0x000fe200000f0c04 */
[----:B------:R-:W-:Y:S01]  /*1ac0*/  IMAD.U32 R0, RZ, RZ, UR7 ;  /* 0x00000007ff007e24 */ /* 0x000fe2000f8e00ff */
[C---:B------:R-:W-:Y:S01]  /*1ad0*/  LEA R4, P0, R5.reuse, R2, 0x6 ;  /* 0x0000000205047211 */ /* 0x040fe200078030ff */
[----:B------:R2:W-:Y:S01]  /*1ae0*/  LDGSTS.E.BYPASS.LTC128B.128 [R228+0xb080], [R10.64+0x100], !P2 ;  /* 0x0b0801000ae47fae */ /* 0x0005e2000d101d56 */
[----:B------:R-:W-:Y:S01]  /*1af0*/  ISETP.GE.AND P4, PT, R12, c[0x0][0x1fc], PT ;  /* 0x00007f000c007a0c */ /* 0x000fe20003f86270 */
[----:B------:R-:W-:Y:S01]  /*1b00*/  USHF.L.U64.HI UR7, UR6, 0x5, UR7 ;  /* 0x0000000506077899 */ /* 0x000fe20008010207 */
[----:B------:R-:W-:Y:S01]  /*1b10*/  LEA.HI.X R5, R5, R3, R0, 0x6, P0 ;  /* 0x0000000305057211 */ /* 0x000fe200000f3400 */
[----:B------:R-:W-:Y:S01]  /*1b20*/  USHF.L.U32 UR6, UR6, 0x5, URZ ;  /* 0x0000000506067899 */ /* 0x000fe2000800063f */
[----:B------:R-:W-:-:S02]  /*1b30*/  @!P3 LEA R14, P0, R25, c[0x0][0x258], 0x2 ;  /* 0x00009600190eba11 */ /* 0x000fc400078010ff */
[----:B------:R-:W-:Y:S02]  /*1b40*/  IADD3 R0, -R16, c[0x0][0x168], -R240 ;  /* 0x00005a0010007a10 */ /* 0x000fe40007ffe9f0 */
[----:B------:R-:W-:Y:S02]  /*1b50*/  @!P3 LEA.HI.X R15, R25, c[0x0][0x25c], R29, 0x2, P0 ;  /* 0x00009700190fba11 */ /* 0x000fe400000f141d */
[----:B------:R-:W-:Y:S02]  /*1b60*/  ISETP.LT.OR P0, PT, R0, 0x1, P6 ;  /* 0x000000010000780c */ /* 0x000fe40003701670 */
[CC--:B-1----:R-:W-:Y:S02]  /*1b70*/  LEA.HI R8, R21.reuse, R236.reuse, RZ, 0x5 ;  /* 0x000000ec15087211 */ /* 0x0c2fe400078f28ff */
[----:B------:R-:W-:Y:S02]  /*1b80*/  LEA.HI R9, R21, R236, RZ, 0x2 ;  /* 0x000000ec15097211 */ /* 0x000fe400078f10ff */
[----:B------:R-:W-:-:S02]  /*1b90*/  ISETP.GE.AND P2, PT, R26, c[0x0][0x1fc], PT ;  /* 0x00007f001a007a0c */ /* 0x000fc40003f46270 */
[--C-:B------:R-:W-:Y:S02]  /*1ba0*/  SHF.R.S32.HI R12, RZ, 0x1f, R9.reuse ;  /* 0x0000001fff0c7819 */ /* 0x100fe40000011409 */
[----:B------:R-:W-:Y:S01]  /*1bb0*/  ISETP.LT.OR P6, PT, R0, 0x21, P6 ;  /* 0x000000210000780c */ /* 0x000fe200037c1670 */
[----:B--2---:R-:W-:Y:S01]  /*1bc0*/  @!P3 IMAD.SHL.U32 R10, R236, 0x10, RZ ;  /* 0x00000010ec0ab824 */ /* 0x004fe200078e00ff */
[----:B------:R-:W-:Y:S02]  /*1bd0*/  SHF.R.S32.HI R11, RZ, 0x2, R9 ;  /* 0x00000002ff0b7819 */ /* 0x000fe40000011409 */
[----:B------:R-:W-:Y:S02]  /*1be0*/  LOP3.LUT R9, R9, 0x3ffffffc, RZ, 0xc0, !PT ;  /* 0x3ffffffc09097812 */ /* 0x000fe400078ec0ff */
[----:B------:R1:W-:Y:S01]  /*1bf0*/  @!P3 LDGSTS.E.BYPASS.LTC128B.128 [R10+0x12080], [R14.64] ;  /* 0x120800000e0abfae */ /* 0x0003e2000b901d56 */
[----:B------:R-:W-:Y:S02]  /*1c00*/  LEA.HI R12, R12, R11, RZ, 0x3 ;  /* 0x0000000b0c0c7211 */ /* 0x000fe400078f18ff */
[----:B------:R-:W-:Y:S01]  /*1c10*/  IMAD.IADD R9, R236, 0x1, -R9 ;  /* 0x00000001ec097824 */ /* 0x000fe200078e0a09 */
[----:B------:R-:W0:Y:S01]  /*1c20*/  LDGDEPBAR ;  /* 0x00000000000079af */ /* 0x000e220000000000 */
[----:B------:R-:W-:-:S03]  /*1c30*/  LOP3.LUT R12, R12, 0xfffffff8, RZ, 0xc0, !PT ;  /* 0xfffffff80c0c7812 */ /* 0x000fc600078ec0ff */
[----:B------:R2:W-:Y:S01]  /*1c40*/  LDGSTS.E.BYPASS.LTC128B.128 [R228+0xc080], [R2.64], !P0 ;  /* 0x0c08000002e47fae */ /* 0x0005e2000c101d56 */
[----:B-1----:R-:W-:Y:S02]  /*1c50*/  SHF.R.S32.HI R10, RZ, 0x5, R8 ;  /* 0x00000005ff0a7819 */ /* 0x002fe40000011408 */
[----:B------:R-:W-:Y:S02]  /*1c60*/  SEL R14, RZ, 0xffffffff, P1 ;  /* 0xffffffffff0e7807 */ /* 0x000fe40000800000 */
[----:B------:R-:W-:Y:S02]  /*1c70*/  LEA.HI R220, R8, R10, RZ, 0x1 ;  /* 0x0000000a08dc7211 */ /* 0x000fe400078f08ff */
[----:B------:R-:W-:Y:S02]  /*1c80*/  ISETP.GE.AND P1, PT, R27, c[0x0][0x1fc], PT ;  /* 0x00007f001b007a0c */ /* 0x000fe40003f26270 */
[----:B------:R-:W-:Y:S02]  /*1c90*/  LOP3.LUT R220, R220, 0xfffffffe, RZ, 0xc0, !PT ;  /* 0xfffffffedcdc7812 */ /* 0x000fe400078ec0ff */
[----:B------:R-:W-:-:S02]  /*1ca0*/  SEL R15, RZ, 0x1, P4 ;  /* 0x00000001ff0f7807 */ /* 0x000fc40002000000 */
[----:B------:R-:W-:Y:S01]  /*1cb0*/  ISETP.LT.OR P4, PT, R0, 0x1, P2 ;  /* 0x000000010000780c */ /* 0x000fe20001781670 */
[----:B------:R-:W-:Y:S01]  /*1cc0*/  IMAD.IADD R220, R10, 0x1, -R220 ;  /* 0x000000010adc7824 */ /* 0x000fe200078e0adc */
[----:B------:R-:W-:Y:S01]  /*1cd0*/  LOP3.LUT R10, R8, 0xffffffe0, RZ, 0xc0, !PT ;  /* 0xffffffe0080a7812 */ /* 0x000fe200078ec0ff */
[----:B------:R-:W-:Y:S01]  /*1ce0*/  IMAD.IADD R8, R11, 0x1, -R12 ;  /* 0x000000010b087824 */ /* 0x000fe200078e0a0c */
[----:B------:R-:W-:Y:S02]  /*1cf0*/  ISETP.LT.OR P0, PT, R0, 0x1, P1 ;  /* 0x000000010000780c */ /* 0x000fe40000f01670 */
[----:B------:R-:W-:Y:S01]  /*1d00*/  SHF.R.S32.HI R12, RZ, 0x1f, R20 ;  /* 0x0000001fff0c7819 */ /* 0x000fe20000011414 */
[----:B------:R-:W-:Y:S01]  /*1d10*/  IMAD.IADD R6, R236, 0x1, -R10 ;  /* 0x00000001ec067824 */ /* 0x000fe200078e0a0a */
[C---:B------:R-:W-:Y:S02]  /*1d20*/  ISETP.LT.OR P2, PT, R0.reuse, 0x21, P2 ;  /* 0x000000210000780c */ /* 0x040fe40001741670 */
[----:B------:R-:W-:-:S02]  /*1d30*/  ISETP.LT.OR P1, PT, R0, 0x21, P1 ;  /* 0x000000210000780c */ /* 0x000fc40000f21670 */
[----:B------:R-:W-:Y:S01]  /*1d40*/  SHF.R.S32.HI R229, RZ, 0x1f, R6 ;  /* 0x0000001fffe57819 */ /* 0x000fe20000011406 */
[----:B------:R2:W-:Y:S01]  /*1d50*/  LDGSTS.E.BYPASS.LTC128B.128 [R228+0xe080], [R2.64+0x80], !P4 ;  /* 0x0e08008002e47fae */ /* 0x0005e2000e101d56 */
[----:B------:R-:W-:Y:S02]  /*1d60*/  ISETP.GE.AND P4, PT, R26, c[0x0][0x1fc], PT ;  /* 0x00007f001a007a0c */ /* 0x000fe40003f86270 */
[----:B------:R-:W-:Y:S01]  /*1d70*/  LEA.HI R229, R229, R6, RZ, 0x2 ;  /* 0x00000006e5e57211 */ /* 0x000fe200078f10ff */
[----:B------:R2:W-:Y:S01]  /*1d80*/  LDGSTS.E.BYPASS.LTC128B.128 [R228+0x10080], [R2.64+0x100], !P0 ;  /* 0x1008010002e47fae */ /* 0x0005e2000c101d56 */
[C---:B------:R-:W-:Y:S02]  /*1d90*/  LEA R10, P0, R28.reuse, c[0x0][0x280], 0x2 ;  /* 0x0000a0001c0a7a11 */ /* 0x040fe400078010ff */
[----:B------:R-:W-:Y:S01]  /*1da0*/  LOP3.LUT R13, R229, 0x7ffffffc, RZ, 0xc0, !PT ;  /* 0x7ffffffce50d7812 */ /* 0x000fe200078ec0ff */
[----:B------:R1:W-:Y:S01]  /*1db0*/  LDGSTS.E.BYPASS.LTC128B.128 [R228+0xd080], [R4.64], !P6 ;  /* 0x0d08000004e47fae */ /* 0x0003e2000f101d56 */
[----:B------:R-:W-:-:S02]  /*1dc0*/  LEA.HI.X R11, R28, c[0x0][0x284], R30, 0x2, P0 ;  /* 0x0000a1001c0b7a11 */ /* 0x000fc400000f141e */
[----:B------:R-:W-:Y:S01]  /*1dd0*/  LOP3.LUT P0, RZ, R8, 0x4, RZ, 0xc0, !PT ;  /* 0x0000000408ff7812 */ /* 0x000fe2000780c0ff */
[----:B------:R-:W-:Y:S01]  /*1de0*/  IMAD.IADD R13, R6, 0x1, -R13 ;  /* 0x00000001060d7824 */ /* 0x000fe200078e0a0d */
[----:B------:R-:W-:Y:S01]  /*1df0*/  LEA.HI R6, R12, R20, RZ, 0x2 ;  /* 0x000000140c067211 */ /* 0x000fe200078f10ff */
[----:B------:R-:W-:Y:S01]  /*1e00*/  IMAD.SHL.U32 R8, R8, 0x40, RZ ;  /* 0x0000004008087824 */ /* 0x000fe200078e00ff */
[----:B------:R-:W-:Y:S01]  /*1e10*/  SEL R238, RZ, 0xffffffff, P4 ;  /* 0xffffffffffee7807 */ /* 0x000fe20002000000 */
[----:B------:R1:W-:Y:S01]  /*1e20*/  LDGSTS.E.BYPASS.LTC128B.128 [R228+0xf080], [R4.64+0x80], !P2 ;  /* 0x0f08008004e47fae */ /* 0x0003e2000d101d56 */
[----:B------:R-:W-:Y:S02]  /*1e30*/  LOP3.LUT R6, R6, 0x1ffffffc, RZ, 0xc0, !PT ;  /* 0x1ffffffc06067812 */ /* 0x000fe400078ec0ff */
[----:B------:R-:W-:Y:S01]  /*1e40*/  ISETP.GE.AND P4, PT, R27, c[0x0][0x1fc], PT ;  /* 0x00007f001b007a0c */ /* 0x000fe20003f86270 */
[----:B------:R1:W-:Y:S01]  /*1e50*/  LDGSTS.E.BYPASS.LTC128B.128 [R228+0x11080], [R4.64+0x100], !P1 ;  /* 0x1108010004e47fae */ /* 0x0003e2000c901d56 */
[----:B------:R-:W-:Y:S01]  /*1e60*/  ISETP.GE.AND P1, PT, R236, 0x10, PT ;  /* 0x00000010ec00780c */ /* 0x000fe20003f26270 */
[----:B------:R-:W-:-:S02]  /*1e70*/  IMAD.IADD R0, R20, 0x1, -R6 ;  /* 0x0000000114007824 */ /* 0x000fc400078e0a06 */
[----:B------:R-:W-:Y:S02]  /*1e80*/  IMAD.SHL.U32 R20, R20, 0x8, RZ ;  /* 0x0000000814147824 */ /* 0x000fe400078e00ff */
[----:B------:R-:W-:Y:S01]  /*1e90*/  IMAD R13, R0, 0x4, R13 ;  /* 0x00000004000d7824 */ /* 0x000fe200078e020d */
[----:B------:R-:W-:Y:S01]  /*1ea0*/  LOP3.LUT R0, R8, 0x1c0, RZ, 0xc0, !PT ;  /* 0x000001c008007812 */ /* 0x000fe200078ec0ff */
[----:B------:R-:W-:Y:S01]  /*1eb0*/  IMAD.SHL.U32 R6, R23, 0x20, RZ ;  /* 0x0000002017067824 */ /* 0x000fe200078e00ff */
[----:B------:R-:W-:Y:S01]  /*1ec0*/  LOP3.LUT R20, R20, 0x18, RZ, 0xc0, !PT ;  /* 0x0000001814147812 */ /* 0x000fe200078ec0ff */
[----:B------:R-:W-:Y:S02]  /*1ed0*/  IMAD.SHL.U32 R233, R13, 0x2, RZ ;  /* 0x000000020de97824 */ /* 0x000fe400078e00ff */
[----:B--2---:R-:W-:Y:S01]  /*1ee0*/  IMAD.IADD R3, R236, 0x1, -R7 ;  /* 0x00000001ec037824 */ /* 0x004fe200078e0a07 */
[----:B------:R-:W-:Y:S01]  /*1ef0*/  LOP3.LUT R6, R20, 0x20, R6, 0xf8, !PT ;  /* 0x0000002014067812 */ /* 0x000fe200078ef806 */
[----:B------:R-:W-:Y:S01]  /*1f00*/  IMAD.SHL.U32 R2, R220, 0x10, RZ ;  /* 0x00000010dc027824 */ /* 0x000fe200078e00ff */
[----:B------:R-:W-:Y:S01]  /*1f10*/  IADD3 R234, R234, -c[0x0][0x168], -R233 ;  /* 0x80005a00eaea7a10 */ /* 0x000fe20007ffe8e9 */
[----:B------:R-:W-:Y:S01]  /*1f20*/  IMAD.SHL.U32 R220, R220, 0x400, RZ ;  /* 0x00000400dcdc7824 */ /* 0x000fe200078e00ff */
[----:B------:R-:W-:Y:S01]  /*1f30*/  SHF.R.S32.HI R7, RZ, 0x1f, R3 ;  /* 0x0000001fff077819 */ /* 0x000fe20000011403 */
[----:B------:R-:W-:Y:S01]  /*1f40*/  IMAD.SHL.U32 R238, R238, 0x2, RZ ;  /* 0x00000002eeee7824 */ /* 0x000fe200078e00ff */
[----:B------:R-:W-:Y:S01]  /*1f50*/  LEA.HI.SX32 R229, R229, R2, 0x1e ;  /* 0x00000002e5e57211 */ /* 0x000fe200078ff2ff */
[----:B------:R-:W-:Y:S01]  /*1f60*/  IMAD.SHL.U32 R8, R14, 0x2, RZ ;  /* 0x000000020e087824 */ /* 0x000fe200078e00ff */
[----:B------:R-:W-:-:S02]  /*1f70*/  LEA.HI R7, R7, R3, RZ, 0x3 ;  /* 0x0000000307077211 */ /* 0x000fc400078f18ff */
[----:B------:R-:W-:Y:S02]  /*1f80*/  LOP3.LUT R223, R18, 0x10, R2, 0xf8, !PT ;  /* 0x0000001012df7812 */ /* 0x000fe400078ef802 */
[----:B------:R-:W-:Y:S02]  /*1f90*/  LOP3.LUT R12, R7, 0xfffffff8, RZ, 0xc0, !PT ;  /* 0xfffffff8070c7812 */ /* 0x000fe400078ec0ff */
[----:B-1----:R-:W-:Y:S02]  /*1fa0*/  SEL R5, RZ, 0xffffffff, P4 ;  /* 0xffffffffff057807 */ /* 0x002fe40002000000 */
[----:B------:R-:W-:Y:S01]  /*1fb0*/  LOP3.LUT R223, R223, 0x8, R22, 0xf8, !PT ;  /* 0x00000008dfdf7812 */ /* 0x000fe200078ef816 */
[----:B------:R-:W-:Y:S01]  /*1fc0*/  IMAD.IADD R2, R3, 0x1, -R12 ;  /* 0x0000000103027824 */ /* 0x000fe200078e0a0c */
[----:B------:R-:W-:Y:S01]  /*1fd0*/  SHF.R.U32.HI R3, RZ, 0x3, R0 ;  /* 0x00000003ff037819 */ /* 0x000fe20000011600 */
[----:B------:R-:W-:Y:S01]  /*1fe0*/  IMAD.SHL.U32 R5, R5, 0x4, RZ ;  /* 0x0000000405057824 */ /* 0x000fe200078e00ff */
[----:B------:R-:W-:-:S02]  /*1ff0*/  LOP3.LUT R223, R223, R19, RZ, 0x3c, !PT ;  /* 0x00000013dfdf7212 */ /* 0x000fc400078e3cff */
[----:B------:R-:W-:Y:S01]  /*2000*/  LOP3.LUT R0, R3, R0, R20, 0x1e, !PT ;  /* 0x0000000003007212 */ /* 0x000fe200078e1e14 */
[----:B------:R-:W-:Y:S01]  /*2010*/  IMAD R3, R9, 0x2, R220 ;  /* 0x0000000209037824 */ /* 0x000fe200078e02dc */
[C---:B------:R-:W-:Y:S01]  /*2020*/  LOP3.LUT P4, RZ, R2.reuse, 0x2, RZ, 0xc0, !PT ;  /* 0x0000000202ff7812 */ /* 0x040fe2000788c0ff */
[----:B------:R-:W-:Y:S01]  /*2030*/  IMAD R223, R23, 0x200, R223 ;  /* 0x0000020017df7824 */ /* 0x000fe200078e02df */
[----:B------:R-:W-:Y:S01]  /*2040*/  LOP3.LUT P2, RZ, R2, 0x4, RZ, 0xc0, !PT ;  /* 0x0000000402ff7812 */ /* 0x000fe2000784c0ff */
[----:B------:R-:W-:Y:S01]  /*2050*/  IMAD.IADD R230, R3, 0x1, R0 ;  /* 0x0000000103e67824 */ /* 0x000fe200078e0200 */
[----:B------:R-:W-:Y:S01]  /*2060*/  LOP3.LUT R238, R238, 0x2, R15, 0xe2, !PT ;  /* 0x00000002eeee7812 */ /* 0x000fe200078ee20f */
[----:B------:R-:W-:Y:S01]  /*2070*/  IMAD.SHL.U32 R0, R2, 0x40, RZ ;  /* 0x0000004002007824 */ /* 0x000fe200078e00ff */
[----:B------:R-:W-:Y:S01]  /*2080*/  IADD3 R232, R234, c[0x0][0x2a4], RZ ;  /* 0x0000a900eae87a10 */ /* 0x000fe20007ffe0ff */
[----:B------:R-:W-:Y:S01]  /*2090*/  IMAD.SHL.U32 R2, R23, 0x8, RZ ;  /* 0x0000000817027824 */ /* 0x000fe200078e00ff */
[----:B------:R-:W-:Y:S01]  /*20a0*/  LEA R230, R230, 0x12280, 0x1 ;  /* 0x00012280e6e67811 */ /* 0x000fe200078e08ff */
[----:B------:R-:W-:Y:S01]  /*20b0*/  IMAD.SHL.U32 R3, R7, 0x40, RZ ;  /* 0x0000004007037824 */ /* 0x000fe200078e00ff */
[----:B------:R-:W-:Y:S01]  /*20c0*/  LOP3.LUT R0, R0, 0x1c0, RZ, 0xc0, !PT ;  /* 0x000001c000007812 */ /* 0x000fe200078ec0ff */
[C---:B------:R-:W-:Y:S01]  /*20d0*/  IMAD R222, R223.reuse, 0x2, R222 ;  /* 0x00000002dfde7824 */ /* 0x040fe200078e02de */
[----:B------:R-:W-:Y:S01]  /*20e0*/  IADD3 R231, R230, 0x40, RZ ;  /* 0x00000040e6e77810 */ /* 0x000fe20007ffe0ff */
[----:B------:R-:W-:Y:S01]  /*20f0*/  IMAD.SHL.U32 R223, R223, 0x2, RZ ;  /* 0x00000002dfdf7824 */ /* 0x000fe200078e00ff */
[----:B------:R-:W-:-:S02]  /*2100*/  LOP3.LUT R4, R0, 0x8, R2, 0xf8, !PT ;  /* 0x0000000800047812 */ /* 0x000fc400078ef802 */
[--C-:B------:R-:W-:Y:S02]  /*2110*/  SHF.R.U32.HI R2, RZ, 0x3, R0.reuse ;  /* 0x00000003ff027819 */ /* 0x100fe40000011600 */
[----:B------:R-:W-:Y:S02]  /*2120*/  LOP3.LUT R3, R3, 0xfffffe00, RZ, 0xc0, !PT ;  /* 0xfffffe0003037812 */ /* 0x000fe400078ec0ff */
[----:B------:R-:W-:Y:S02]  /*2130*/  LOP3.LUT R4, R4, R2, RZ, 0x3c, !PT ;  /* 0x0000000204047212 */ /* 0x000fe400078e3cff */
[----:B------:R-:W-:Y:S01]  /*2140*/  LOP3.LUT R0, R2, R6, R0, 0x1e, !PT ;  /* 0x0000000602007212 */ /* 0x000fe200078e1e00 */
[----:B------:R-:W-:Y:S01]  /*2150*/  @!P1 IMAD.SHL.U32 R2, R236, 0x10, RZ ;  /* 0x00000010ec029824 */ /* 0x000fe200078e00ff */
[-C--:B------:R-:W-:Y:S02]  /*2160*/  IADD3 R220, R4, R3.reuse, R220 ;  /* 0x0000000304dc7210 */ /* 0x080fe40007ffe0dc */
[----:B------:R-:W-:-:S02]  /*2170*/  LOP3.LUT R0, R0, R3, RZ, 0xfc, !PT ;  /* 0x0000000300007212 */ /* 0x000fc400078efcff */
[----:B------:R1:W-:Y:S01]  /*2180*/  @!P1 LDGSTS.E.BYPASS.LTC128B.128 [R2+0x12180], [R10.64] ;  /* 0x121800000a029fae */ /* 0x0003e2000b901d56 */
[----:B------:R-:W-:Y:S01]  /*2190*/  SEL R3, R33, 0xffffffc0, !P2 ;  /* 0xffffffc021037807 */ /* 0x000fe20005000000 */
[----:B------:R-:W-:Y:S01]  /*21a0*/  IMAD.SHL.U32 R221, R220, 0x2, RZ ;  /* 0x00000002dcdd7824 */ /* 0x000fe200078e00ff */
[----:B------:R-:W-:Y:S01]  /*21b0*/  LOP3.LUT R239, R8, 0x2, R239, 0xe2, !PT ;  /* 0x0000000208ef7812 */ /* 0x000fe200078ee2ef */
[----:B------:R-:W0:Y:S01]  /*21c0*/  LDGDEPBAR ;  /* 0x00000000000079af */ /* 0x000e220000000000 */
[----:B------:R-:W-:Y:S01]  /*21d0*/  LOP3.LUT R238, R5, 0x4, R238, 0xe2, !PT ;  /* 0x0000000405ee7812 */ /* 0x000fe200078ee2ee */
[----:B------:R-:W-:Y:S01]  /*21e0*/  IMAD.SHL.U32 R0, R0, 0x2, RZ ;  /* 0x0000000200007824 */ /* 0x000fe200078e00ff */
[----:B------:R-:W-:Y:S02]  /*21f0*/  IADD3 R235, -R233, UR10, RZ ;  /* 0x0000000ae9eb7c10 */ /* 0x000fe4000fffe1ff */
[----:B------:R-:W-:Y:S02]  /*2200*/  IADD3 R234, R234, UR5, RZ ;  /* 0x00000005eaea7c10 */ /* 0x000fe4000fffe0ff */
[----:B------:R-:W-:-:S02]  /*2210*/  @P0 IADD3 R231, R230, -0x40, RZ ;  /* 0xffffffc0e6e70810 */ /* 0x000fc40007ffe0ff */
[----:B-1----:R-:W-:-:S05]  /*2220*/  SEL R2, R17, 0xffffffe0, !P4 ;  /* 0xffffffe011027807 */ /* 0x002fca0006000000 */
[C---:B------:R-:W-:Y:S02]  /*2230*/  IMAD R2, R220.reuse, 0x2, R2 ;  /* 0x00000002dc027824 */ /* 0x040fe400078e0202 */
[----:B------:R-:W-:Y:S02]  /*2240*/  IMAD R220, R220, 0x2, R3 ;  /* 0x00000002dcdc7824 */ /* 0x000fe400078e0203 */
[----:B---345:R-:W-:Y:S02]  /*2250*/  IMAD.IADD R3, R3, 0x1, R2 ;  /* 0x0000000103037824 */ /* 0x038fe400078e0202 */
.L_x_172:
[----:B------:R-:W-:Y:S04]  /*2260*/  DEPBAR.LE SB0, 0x0 ;  /* 0x000080000000791a */ /* 0x000fe80000000000 */
[----:B------:R-:W-:Y:S01]  /*2270*/  BAR.SYNC.DEFER_BLOCKING 0x0 ;  /* 0x0000000000007b1d */ /* 0x000fe20000010000 */
[----:B------:R-:W-:Y:S05]  /*2280*/  PLOP3.LUT P0, PT, PT, PT, UP1, 0x40, 0x0 ;  /* 0x000000000000781c */ /* 0x000fea0003f0e818 */
[----:B-1----:R-:W-:Y:S01]  /*2290*/  LDSM.16.M88.4 R16, [R221+0x6080] ;  /* 0x00608000dd10783b */ /* 0x002fe20000000200 */
[----:B------:R-:W-:Y:S03]  /*22a0*/  UMOV UR10, UR15 ;  /* 0x0000000f000a7c82 */ /* 0x000fe60008000000 */
[----:B------:R-:W1:Y:S04]  /*22b0*/  LDSM.16.M88.4 R20, [R224+0x80] ;  /* 0x00008000e014783b */ /* 0x000e680000000200 */
[----:B------:R-:W2:Y:S04]  /*22c0*/  LDSM.16.M88.4 R12, [R221+0x7080] ;  /* 0x00708000dd0c783b */ /* 0x000ea80000000200 */
[----:B------:R-:W-:Y:S04]  /*22d0*/  LDSM.16.M88.4 R24, [R2+0x6080] ;  /* 0x006080000218783b */ /* 0x000fe80000000200 */
[----:B------:R-:W3:Y:S04]  /*22e0*/  LDSM.16.M88.4 R28, [R225+0x80] ;  /* 0x00008000e11c783b */ /* 0x000ee80000000200 */
[----:B------:R-:W4:Y:S04]  /*22f0*/  LDSM.16.M88.4 R32, [R2+0x7080] ;  /* 0x007080000220783b */ /* 0x000f280000000200 */
[----:B------:R-:W-:Y:S04]  /*2300*/  LDSM.16.M88.4 R132, [R227+0x80] ;  /* 0x00008000e384783b */ /* 0x000fe80000000200 */
[----:B------:R-:W-:Y:S04]  /*2310*/  LDSM.16.M88.4 R136, [R220+0x7080] ;  /* 0x00708000dc88783b */ /* 0x000fe80000000200 */
[----:B------:R-:W-:Y:S04]  /*2320*/  LDS R208, [R229.X4+0x12080] ;  /* 0x01208000e5d07984 */ /* 0x000fe80000004800 */
[----:B------:R-:W-:Y:S04]  /*2330*/  LDS R209, [R229.X4+0x120a0] ;  /* 0x0120a000e5d17984 */ /* 0x000fe80000004800 */
[----:B------:R-:W-:Y:S01]  /*2340*/  LDS R210, [R229.X4+0x12100] ;  /* 0x01210000e5d27984 */ /* 0x000fe20000004800 */
[-C--:B-1----:R-:W-:Y:S03]  /*2350*/  HMMA.16816.F32.BF16 R4, R16, R20.reuse, RZ ;  /* 0x000000141004723c */ /* 0x082fe600000418ff */
[----:B------:R-:W-:Y:S05]  /*2360*/  LDS R211, [R229.X4+0x12120] ;  /* 0x01212000e5d37984 */ /* 0x000fea0000004800 */
[C---:B--2---:R-:W-:Y:S08]  /*2370*/  HMMA.16816.F32.BF16 R8, R12.reuse, R20, RZ ;  /* 0x000000140c08723c */ /* 0x044ff000000418ff */
        /* <DEDUP_REMOVED lines=8> */
[----:B------:R-:W-:Y:S04]  /*2400*/  LDSM.16.M88.4 R24, [R3+0x6080] ;  /* 0x006080000318783b */ /* 0x000fe80000000200 */
[----:B------:R-:W2:Y:S03]  /*2410*/  LDSM.16.M88.4 R28, [R226+0x80] ;  /* 0x00008000e21c783b */ /* 0x000ea60000000200 */
[-C--:B-1----:R-:W-:Y:S08]  /*2420*/  HMMA.16816.F32.BF16 R4, R20, R132.reuse, R4 ;  /* 0x000000841404723c */ /* 0x082ff00000041804 */
[C---:B------:R-:W-:Y:S08]  /*2430*/  HMMA.16816.F32.BF16 R8, R136.reuse, R132, R8 ;  /* 0x000000848808723c */ /* 0x040ff00000041808 */
[-C--:B------:R-:W-:Y:S01]  /*2440*/  HMMA.16816.F32.BF16 R12, R136, R134.reuse, R12 ;  /* 0x00000086880c723c */ /* 0x080fe2000004180c */
[----:B------:R-:W-:Y:S07]  /*2450*/  LDSM.16.M88.4 R136, [R221+0x9080] ;  /* 0x00908000dd88783b */ /* 0x000fee0000000200 */
[----:B------:R-:W-:Y:S01]  /*2460*/  HMMA.16816.F32.BF16 R16, R20, R134, R16 ;  /* 0x000000861410723c */ /* 0x000fe20000041810 */
[----:B------:R-:W-:Y:S04]  /*2470*/  LDSM.16.M88.4 R20, [R221+0x8080] ;  /* 0x00808000dd14783b */ /* 0x000fe80000000200 */
[----:B------:R-:W1:Y:S03]  /*2480*/  LDSM.16.M88.4 R132, [R224+0x2080] ;  /* 0x00208000e084783b */ /* 0x000e660000000200 */
[-C--:B--2---:R-:W-:Y:S08]  /*2490*/  HMMA.16816.F32.BF16 R4, R24, R28.reuse, R4 ;  /* 0x0000001c1804723c */ /* 0x084ff00000041804 */
[C---:B------:R-:W-:Y:S08]  /*24a0*/  HMMA.16816.F32.BF16 R8, R32.reuse, R28, R8 ;  /* 0x0000001c2008723c */ /* 0x040ff00000041808 */
        /* <DEDUP_REMOVED lines=49> */
[-C--:B------:R-:W-:Y:S08]  /*27c0*/  HMMA.16816.F32.BF16 R12, R136, R134.reuse, R12 ;  /* 0x00000086880c723c */ /* 0x080ff0000004180c */
[----:B------:R-:W-:Y:S07]  /*27d0*/  HMMA.16816.F32.BF16 R16, R20, R134, R16 ;  /* 0x000000861410723c */ /* 0x000fee0000041810 */
[----:B------:R-:W-:Y:S01]  /*27e0*/  IMAD.U32 R20, RZ, RZ, UR15 ;  /* 0x0000000fff147e24 */ /* 0x000fe2000f8e00ff */
[-C--:B--2---:R-:W-:Y:S05]  /*27f0*/  HMMA.16816.F32.BF16 R4, R24, R28.reuse, R4 ;  /* 0x0000001c1804723c */ /* 0x084fea0000041804 */
[----:B------:R-:W-:Y:S03]  /*2800*/  IMAD R20, R20, 0x40, R229 ;  /* 0x0000004014147824 */ /* 0x000fe600078e02e5 */
[C---:B------:R-:W-:Y:S04]  /*2810*/  HMMA.16816.F32.BF16 R8, R32.reuse, R28, R8 ;  /* 0x0000001c2008723c */ /* 0x040fe80000041808 */
[C---:B------:R-:W-:Y:S01]  /*2820*/  IADD3 R201, R20.reuse, R232, RZ ;  /* 0x000000e814c97210 */ /* 0x040fe20007ffe0ff */
[----:B------:R-:W-:Y:S03]  /*2830*/  IMAD.IADD R200, R20, 0x1, R234 ;  /* 0x0000000114c87824 */ /* 0x000fe600078e02ea */
[-C--:B------:R-:W-:Y:S04]  /*2840*/  HMMA.16816.F32.BF16 R12, R32, R30.reuse, R12 ;  /* 0x0000001e200c723c */ /* 0x080fe8000004180c */
[----:B------:R-:W-:Y:S04]  /*2850*/  IMNMX R201, R235, R201, PT ;  /* 0x000000c9ebc97217 */ /* 0x000fe80003800200 */
[----:B------:R-:W-:Y:S01]  /*2860*/  HMMA.16816.F32.BF16 R16, R24, R30, R16 ;  /* 0x0000001e1810723c */ /* 0x000fe20000041810 */
[----:B------:R-:W-:-:S07]  /*2870*/  @P0 BRA `(.L_x_154) ;  /* 0x000001a000000947 */ /* 0x000fce0003800000 */
[----:B------:R-:W-:Y:S01]  /*2880*/  IMAD.MOV.U32 R21, RZ, RZ, c[0x0][0x168] ;  /* 0x00005a00ff157624 */ /* 0x000fe200078e00ff */
[----:B------:R-:W-:Y:S04]  /*2890*/  BSSY B0, `(.L_x_155) ;  /* 0x0000012000007945 */ /* 0x000fe80003800000 */
[----:B------:R-:W-:Y:S04]  /*28a0*/  IADD3 R21, R20, c[0x0][0x198], -R21 ;  /* 0x0000660014157a10 */ /* 0x000fe80007ffe815 */
[----:B------:R-:W-:Y:S11]  /*28b0*/  ISETP.GT.AND P0, PT, R21, -0x1, PT ;  /* 0xffffffff1500780c */ /* 0x000ff60003f04270 */
[----:B------:R-:W-:Y:S02]  /*28c0*/  @!UPT UIADD3 URZ, URZ, URZ, URZ ;  /* 0x0000003f3f3ff290 */ /* 0x000fe4000fffe03f */
[----:B------:R-:W-:-:S05]  /*28d0*/  @P0 BRA `(.L_x_156) ;  /* 0x0000008000000947 */ /* 0x000fca0003800000 */
[----:B------:R-:W-:Y:S01]  /*28e0*/  LOP3.LUT R21, RZ, R21, RZ, 0x33, !PT ;  /* 0x00000015ff157212 */ /* 0x000fe200078e33ff */
[----:B------:R-:W-:Y:S05]  /*28f0*/  IMAD.MOV.U32 R22, RZ, RZ, 0x1 ;  /* 0x00000001ff167424 */ /* 0x000fea00078e00ff */
[----:B------:R-:W-:Y:S11]  /*2900*/  ISETP.NE.AND P0, PT, R22, c[0x0][0x2a8], PT ;  /* 0x0000aa0016007a0c */ /* 0x000ff60003f05270 */
[----:B------:R-:W-:Y:S02]  /*2910*/  @!UPT UIADD3 URZ, URZ, URZ, URZ ;  /* 0x0000003f3f3ff290 */ /* 0x000fe4000fffe03f */
[----:B------:R-:W-:Y:S05]  /*2920*/  @P0 IMAD.HI.U32 R22, R21, c[0x0][0x2ac], RZ ;  /* 0x0000ab0015160a27 */ /* 0x000fea00078e00ff */
[----:B------:R-:W-:Y:S04]  /*2930*/  @P0 SHF.R.U32.HI R21, RZ, c[0x0][0x2b0], R22 ;  /* 0x0000ac00ff150a19 */ /* 0x000fe80000011616 */
[----:B------:R-:W-:Y:S01]  /*2940*/  LOP3.LUT R21, RZ, R21, RZ, 0x33, !PT ;  /* 0x00000015ff157212 */ /* 0x000fe200078e33ff */
[----:B------:R-:W-:-:S05]  /*2950*/  BRA `(.L_x_157) ;  /* 0x0000005000007947 */ /* 0x000fca0003800000 */
.L_x_156:
[----:B------:R-:W-:Y:S04]  /*2960*/  MOV R22, 0x1 ;  /* 0x0000000100167802 */ /* 0x000fe80000000f00 */
[----:B------:R-:W-:Y:S11]  /*2970*/  ISETP.NE.AND P0, PT, R22, c[0x0][0x2a8], PT ;  /* 0x0000aa0016007a0c */ /* 0x000ff60003f05270 */
[----:B------:R-:W-:Y:S02]  /*2980*/  @!UPT UIADD3 URZ, URZ, URZ, URZ ;  /* 0x0000003f3f3ff290 */ /* 0x000fe4000fffe03f */
[----:B------:R-:W-:Y:S05]  /*2990*/  @P0 IMAD.HI.U32 R22, R21, c[0x0][0x2ac], RZ ;  /* 0x0000ab0015160a27 */ /* 0x000fea00078e00ff */
[----:B------:R-:W-:Y:S02]  /*29a0*/  @P0 SHF.R.U32.HI R21, RZ, c[0x0][0x2b0], R22 ;  /* 0x0000ac00ff150a19 */ /* 0x000fe40000011616 */
.L_x_157:
[----:B------:R-:W-:Y:S05]  /*29b0*/  BSYNC B0 ;  /* 0x0000000000007941 */ /* 0x000fea0003800000 */
.L_x_155:
[----:B------:R-:W-:Y:S04]  /*29c0*/  IMAD.MOV.U32 R22, RZ, RZ, c[0x0][0x2a8] ;  /* 0x0000aa00ff167624 */ /* 0x000fe800078e00ff */
[----:B------:R-:W-:Y:S04]  /*29d0*/  IMAD R21, R21, R22, -UR16 ;  /* 0x8000001015157e24 */ /* 0x000fe8000f8e0216 */
[----:B------:R-:W-:Y:S05]  /*29e0*/  IMAD.IADD R21, R21, 0x1, -R233 ;  /* 0x0000000115157824 */ /* 0x000fea00078e0ae9 */
[----:B------:R-:W-:Y:S02]  /*29f0*/  IADD3 R22, R21, c[0x0][0x2a8], RZ ;  /* 0x0000aa0015167a10 */ /* 0x000fe40007ffe0ff */
[----:B------:R-:W-:Y:S02]  /*2a00*/  IMNMX R200, R200, R21, !PT ;  /* 0x00000015c8c87217 */ /* 0x000fe40007800200 */
[----:B------:R-:W-:Y:S02]  /*2a10*/  IMNMX R201, R201, R22, PT ;  /* 0x00000016c9c97217 */ /* 0x000fe40003800200 */
.L_x_154:
[----:B------:R-:W-:Y:S02]  /*2a20*/  PLOP3.LUT P0, PT, PT, PT, UP1, 0x40, 0x0 ;  /* 0x000000000000781c */ /* 0x000fe40003f0e818 */
[----:B------:R-:W-:Y:S05]  /*2a30*/  IADD3 R21, R20, 0x8, RZ ;  /* 0x0000000814157810 */ /* 0x000fea0007ffe0ff */
[--C-:B------:R-:W-:Y:S02]  /*2a40*/  IMAD.IADD R203, R232, 0x1, R21.reuse ;  /* 0x00000001e8cb7824 */ /* 0x100fe400078e0215 */
[----:B------:R-:W-:Y:S03]  /*2a50*/  IMAD.IADD R202, R234, 0x1, R21 ;  /* 0x00000001eaca7824 */ /* 0x000fe600078e0215 */
[----:B------:R-:W-:Y:S01]  /*2a60*/  IMNMX R203, R235, R203, PT ;  /* 0x000000cbebcb7217 */ /* 0x000fe20003800200 */
[----:B------:R-:W-:-:S05]  /*2a70*/  @P0 BRA `(.L_x_158) ;  /* 0x000001a000000947 */ /* 0x000fca0003800000 */
        /* <DEDUP_REMOVED lines=14> */
.L_x_160:
[----:B------:R-:W-:Y:S04]  /*2b60*/  MOV R22, 0x1 ;  /* 0x0000000100167802 */ /* 0x000fe80000000f00 */
[----:B------:R-:W-:Y:S11]  /*2b70*/  ISETP.NE.AND P0, PT, R22, c[0x0][0x2a8], PT ;  /* 0x0000aa0016007a0c */ /* 0x000ff60003f05270 */
[----:B------:R-:W-:Y:S02]  /*2b80*/  @!UPT UIADD3 URZ, URZ, URZ, URZ ;  /* 0x0000003f3f3ff290 */ /* 0x000fe4000fffe03f */
[----:B------:R-:W-:Y:S05]  /*2b90*/  @P0 IMAD.HI.U32 R22, R21, c[0x0][0x2ac], RZ ;  /* 0x0000ab0015160a27 */ /* 0x000fea00078e00ff */
[----:B------:R-:W-:Y:S02]  /*2ba0*/  @P0 SHF.R.U32.HI R21, RZ, c[0x0][0x2b0], R22 ;  /* 0x0000ac00ff150a19 */ /* 0x000fe40000011616 */
.L_x_161:
[----:B------:R-:W-:Y:S05]  /*2bb0*/  BSYNC B0 ;  /* 0x0000000000007941 */ /* 0x000fea0003800000 */
.L_x_159:
[----:B------:R-:W-:Y:S04]  /*2bc0*/  IMAD.MOV.U32 R22, RZ, RZ, c[0x0][0x2a8] ;  /* 0x0000aa00ff167624 */ /* 0x000fe800078e00ff */
[----:B------:R-:W-:Y:S04]  /*2bd0*/  IMAD R21, R21, R22, -UR16 ;  /* 0x8000001015157e24 */ /* 0x000fe8000f8e0216 */
[----:B------:R-:W-:Y:S05]  /*2be0*/  IMAD.IADD R21, R21, 0x1, -R233 ;  /* 0x0000000115157824 */ /* 0x000fea00078e0ae9 */
[----:B------:R-:W-:Y:S02]  /*2bf0*/  IADD3 R22, R21, c[0x0][0x2a8], RZ ;  /* 0x0000aa0015167a10 */ /* 0x000fe40007ffe0ff */
[----:B------:R-:W-:Y:S02]  /*2c00*/  IMNMX R202, R202, R21, !PT ;  /* 0x00000015caca7217 */ /* 0x000fe40007800200 */
[----:B------:R-:W-:Y:S02]  /*2c10*/  IMNMX R203, R203, R22, PT ;  /* 0x00000016cbcb7217 */ /* 0x000fe40003800200 */
.L_x_158:
        /* <DEDUP_REMOVED lines=20> */
.L_x_164:
[----:B------:R-:W-:Y:S04]  /*2d60*/  MOV R22, 0x1 ;  /* 0x0000000100167802 */ /* 0x000fe80000000f00 */
[----:B------:R-:W-:Y:S11]  /*2d70*/  ISETP.NE.AND P0, PT, R22, c[0x0][0x2a8], PT ;  /* 0x0000aa0016007a0c */ /* 0x000ff60003f05270 */
[----:B------:R-:W-:Y:S02]  /*2d80*/  @!UPT UIADD3 URZ, URZ, URZ, URZ ;  /* 0x0000003f3f3ff290 */ /* 0x000fe4000fffe03f */
[----:B------:R-:W-:Y:S05]  /*2d90*/  @P0 IMAD.HI.U32 R22, R21, c[0x0][0x2ac], RZ ;  /* 0x0000ab0015160a27 */ /* 0x000fea00078e00ff */
[----:B------:R-:W-:Y:S02]  /*2da0*/  @P0 SHF.R.U32.HI R21, RZ, c[0x0][0x2b0], R22 ;  /* 0x0000ac00ff150a19 */ /* 0x000fe40000011616 */
.L_x_165:
[----:B------:R-:W-:Y:S05]  /*2db0*/  BSYNC B0 ;  /* 0x0000000000007941 */ /* 0x000fea0003800000 */
.L_x_163:
[----:B------:R-:W-:Y:S04]  /*2dc0*/  IMAD.MOV.U32 R22, RZ, RZ, c[0x0][0x2a8] ;  /* 0x0000aa00ff167624 */ /* 0x000fe800078e00ff */
[----:B------:R-:W-:Y:S04]  /*2dd0*/  IMAD R21, R21, R22, -UR16 ;  /* 0x8000001015157e24 */ /* 0x000fe8000f8e0216 */
[----:B------:R-:W-:Y:S05]  /*2de0*/  IMAD.IADD R21, R21, 0x1, -R233 ;  /* 0x0000000115157824 */ /* 0x000fea00078e0ae9 */
[----:B------:R-:W-:Y:S02]  /*2df0*/  IADD3 R22, R21, c[0x0][0x2a8], RZ ;  /* 0x0000aa0015167a10 */ /* 0x000fe40007ffe0ff */
[----:B------:R-:W-:Y:S02]  /*2e00*/  IMNMX R204, R204, R21, !PT ;  /* 0x00000015cccc7217 */ /* 0x000fe40007800200 */
[----:B------:R-:W-:Y:S02]  /*2e10*/  IMNMX R205, R205, R22, PT ;  /* 0x00000016cdcd7217 */ /* 0x000fe40003800200 */
.L_x_162:
        /* <DEDUP_REMOVED lines=20> */
.L_x_168:
[----:B------:R-:W-:Y:S04]  /*2f60*/  MOV R21, 0x1 ;  /* 0x0000000100157802 */ /* 0x000fe80000000f00 */
[----:B------:R-:W-:Y:S11]  /*2f70*/  ISETP.NE.AND P0, PT, R21, c[0x0][0x2a8], PT ;  /* 0x0000aa0015007a0c */ /* 0x000ff60003f05270 */
[----:B------:R-:W-:Y:S02]  /*2f80*/  @!UPT UIADD3 URZ, URZ, URZ, URZ ;  /* 0x0000003f3f3ff290 */ /* 0x000fe4000fffe03f */
[----:B------:R-:W-:Y:S05]  /*2f90*/  @P0 IMAD.HI.U32 R21, R20, c[0x0][0x2ac], RZ ;  /* 0x0000ab0014150a27 */ /* 0x000fea00078e00ff */
[----:B------:R-:W-:Y:S02]  /*2fa0*/  @P0 SHF.R.U32.HI R20, RZ, c[0x0][0x2b0], R21 ;  /* 0x0000ac00ff140a19 */ /* 0x000fe40000011615 */
.L_x_169:
[----:B------:R-:W-:Y:S05]  /*2fb0*/  BSYNC B0 ;  /* 0x0000000000007941 */ /* 0x000fea0003800000 */
.L_x_167:
[----:B------:R-:W-:Y:S04]  /*2fc0*/  IMAD.MOV.U32 R21, RZ, RZ, c[0x0][0x2a8] ;  /* 0x0000aa00ff157624 */ /* 0x000fe800078e00ff */
[----:B------:R-:W-:Y:S04]  /*2fd0*/  IMAD R20, R20, R21, -UR16 ;  /* 0x8000001014147e24 */ /* 0x000fe8000f8e0215 */
[----:B------:R-:W-:Y:S05]  /*2fe0*/  IMAD.IADD R20, R20, 0x1, -R233 ;  /* 0x0000000114147824 */ /* 0x000fea00078e0ae9 */
[----:B------:R-:W-:Y:S02]  /*2ff0*/  IADD3 R21, R20, c[0x0][0x2a8], RZ ;  /* 0x0000aa0014157a10 */ /* 0x000fe40007ffe0ff */
[----:B------:R-:W-:Y:S02]  /*3000*/  IMNMX R206, R206, R20, !PT ;  /* 0x00000014cece7217 */ /* 0x000fe40007800200 */
[----:B------:R-:W-:Y:S02]  /*3010*/  IMNMX R207, R207, R21, PT ;  /* 0x00000015cfcf7217 */ /* 0x000fe40003800200 */
.L_x_166:
[----:B------:R-:W-:Y:S04]  /*3020*/  DEPBAR.LE SB0, 0x0 ;  /* 0x000080000000791a */ /* 0x000fe80000000000 */
[----:B------:R-:W-:Y:S01]  /*3030*/  BAR.SYNC.DEFER_BLOCKING 0x0 ;  /* 0x0000000000007b1d */ /* 0x000fe20000010000 */
[----:B------:R-:W-:Y:S01]  /*3040*/  PLOP3.LUT P0, PT, PT, PT, UP2, 0x80, 0x0 ;  /* 0x000000000000781c */ /* 0x000fe20003f0f028 */
[----:B------:R-:W-:Y:S03]  /*3050*/  UIADD3 UR15, UR15, 0x1, URZ ;  /* 0x000000010f0f7890 */ /* 0x000fe6000fffe03f */
[C---:B------:R-:W-:Y:S01]  /*3060*/  ISETP.GT.AND P1, PT, R200.reuse, RZ, P0 ;  /* 0x000000ffc800720c */ /* 0x040fe20000724270 */
[----:B------:R-:W-:Y:S01]  /*3070*/  UISETP.GE.AND UP0, UPT, UR15, UR17, UPT ;  /* 0x000000110f00728c */ /* 0x000fe2000bf06270 */
[----:B------:R-:W-:Y:S02]  /*3080*/  ISETP.GT.AND P2, PT, R200, 0x20, P0 ;  /* 0x00000020c800780c */ /* 0x000fe40000744270 */
[C---:B------:R-:W-:Y:S02]  /*3090*/  ISETP.LT.OR P1, PT, R201.reuse, 0x1, P1 ;  /* 0x00000001c900780c */ /* 0x040fe40000f21670 */
[C---:B------:R-:W-:Y:S02]  /*30a0*/  ISETP.LT.OR P2, PT, R201.reuse, 0x21, P2 ;  /* 0x00000021c900780c */ /* 0x040fe40001741670 */
[----:B------:R-:W-:Y:S02]  /*30b0*/  FSEL R4, R4, -INF , !P1 ;  /* 0xff80000004047808 */ /* 0x000fe40004800000 */
[----:B------:R-:W-:Y:S02]  /*30c0*/  ISETP.GT.AND P1, PT, R200, 0x1, P0 ;  /* 0x00000001c800780c */ /* 0x000fe40000724270 */
[----:B------:R-:W-:Y:S01]  /*30d0*/  FSEL R16, R16, -INF , !P2 ;  /* 0xff80000010107808 */ /* 0x000fe20005000000 */
[--C-:B------:R-:W-:Y:S01]  /*30e0*/  FFMA.FTZ R4, R4, c[0x0][0x29c], -R208.reuse ;  /* 0x0000a70004047a23 */ /* 0x100fe200000108d0 */
[----:B------:R-:W-:Y:S02]  /*30f0*/  ISETP.LT.OR P1, PT, R201, 0x2, P1 ;  /* 0x00000002c900780c */ /* 0x000fe40000f21670 */
[----:B------:R-:W-:Y:S01]  /*3100*/  ISETP.GT.AND P2, PT, R202, RZ, P0 ;  /* 0x000000ffca00720c */ /* 0x000fe20000744270 */
[--C-:B------:R-:W-:Y:S01]  /*3110*/  FFMA.FTZ R16, R16, c[0x0][0x29c], -R208.reuse ;  /* 0x0000a70010107a23 */ /* 0x100fe200000108d0 */
[----:B------:R-:W-:Y:S01]  /*3120*/  FSEL R5, R5, -INF , !P1 ;  /* 0xff80000005057808 */ /* 0x000fe20004800000 */
[----:B------:R-:W1:Y:S01]  /*3130*/  LDSM.16.M88.4 R32, [R221+0xc080] ;  /* 0x00c08000dd20783b */ /* 0x000e620000000200 */
[----:B------:R-:W-:Y:S02]  /*3140*/  ISETP.GT.AND P1, PT, R200, 0x21, P0 ;  /* 0x00000021c800780c */ /* 0x000fe40000724270 */
[----:B------:R-:W-:Y:S01]  /*3150*/  ISETP.LT.OR P2, PT, R203, 0x1, P2 ;  /* 0x00000001cb00780c */ /* 0x000fe20001741670 */
[--C-:B------:R-:W-:Y:S01]  /*3160*/  FFMA.FTZ R5, R5, c[0x0][0x29c], -R208.reuse ;  /* 0x0000a70005057a23 */ /* 0x100fe200000108d0 */
[----:B------:R-:W2:Y:S01]  /*3170*/  LDSM.16.M88.4 R28, [R221+0xd080] ;  /* 0x00d08000dd1c783b */ /* 0x000ea20000000200 */
[----:B------:R-:W-:Y:S04]  /*3180*/  ISETP.LT.OR P1, PT, R201, 0x22, P1 ;  /* 0x00000022c900780c */ /* 0x000fe80000f21670 */
[----:B------:R-:W3:Y:S01]  /*3190*/  LDSM.16.M88.4 R132, [R2+0xc080] ;  /* 0x00c080000284783b */ /* 0x000ee20000000200 */
[----:B------:R-:W-:Y:S02]  /*31a0*/  FSEL R17, R17, -INF , !P1 ;  /* 0xff80000011117808 */ /* 0x000fe40004800000 */
[----:B------:R-:W-:Y:S02]  /*31b0*/  ISETP.GT.AND P1, PT, R202, 0x1, P0 ;  /* 0x00000001ca00780c */ /* 0x000fe40000724270 */
[----:B------:R-:W4:Y:S01]  /*31c0*/  LDSM.16.M88.4 R136, [R2+0xd080] ;  /* 0x00d080000288783b */ /* 0x000f220000000200 */
[----:B------:R-:W-:Y:S01]  /*31d0*/  FFMA.FTZ R208, R17, c[0x0][0x29c], -R208 ;  /* 0x0000a70011d07a23 */ /* 0x000fe200000108d0 */
[C---:B------:R-:W-:Y:S03]  /*31e0*/  ISETP.LT.OR P1, PT, R203.reuse, 0x2, P1 ;  /* 0x00000002cb00780c */ /* 0x040fe60000f21670 */
[----:B------:R-:W5:Y:S02]  /*31f0*/  LDSM.16.M88.4 R140, [R220+0xc080] ;  /* 0x00c08000dc8c783b */ /* 0x000f640000000200 */
[----:B------:R-:W-:Y:S03]  /*3200*/  MUFU.EX2 R208, R208 ;  /* 0x000000d000d07308 */ /* 0x000fe60000000800 */
[----:B------:R-:W3:Y:S05]  /*3210*/  LDSM.16.M88.4 R144, [R220+0xd080] ;  /* 0x00d08000dc90783b */ /* 0x000eea0000000200 */
[----:B------:R-:W-:Y:S01]  /*3220*/  LDSM.16.M88.4 R164, [R3+0xd080] ;  /* 0x00d0800003a4783b */ /* 0x000fe20000000200 */
[-C--:B-1----:R-:W-:Y:S08]  /*3230*/  HMMA.16816.F32.BF16 R20, R32, R148.reuse, RZ ;  /* 0x000000942014723c */ /* 0x082ff000000418ff */
[C---:B--2---:R-:W-:Y:S08]  /*3240*/  HMMA.16816.F32.BF16 R24, R28.reuse, R148, RZ ;  /* 0x000000941c18723c */ /* 0x044ff000000418ff */
[-C--:B------:R-:W-:Y:S08]  /*3250*/  HMMA.16816.F32.BF16 R28, R28, R150.reuse, RZ ;  /* 0x000000961c1c723c */ /* 0x080ff000000418ff */
[----:B------:R-:W-:Y:S08]  /*3260*/  HMMA.16816.F32.BF16 R32, R32, R150, RZ ;  /* 0x000000962020723c */ /* 0x000ff000000418ff */
[-C--:B---3--:R-:W-:Y:S08]  /*3270*/  HMMA.16816.F32.BF16 R20, R132, R152.reuse, R20 ;  /* 0x000000988414723c */ /* 0x088ff00000041814 */
[C---:B----4-:R-:W-:Y:S08]  /*3280*/  HMMA.16816.F32.BF16 R24, R136.reuse, R152, R24 ;  /* 0x000000988818723c */ /* 0x050ff00000041818 */
[-C--:B------:R-:W-:Y:S01]  /*3290*/  HMMA.16816.F32.BF16 R28, R136, R154.reuse, R28 ;  /* 0x0000009a881c723c */ /* 0x080fe2000004181c */
[----:B------:R-:W1:Y:S07]  /*32a0*/  LDSM.16.M88.4 R136, [R3+0xc080] ;  /* 0x00c080000388783b */ /* 0x000e6e0000000200 */
[----:B------:R-:W-:Y:S01]  /*32b0*/  HMMA.16816.F32.BF16 R32, R132, R154, R32 ;  /* 0x0000009a8420723c */ /* 0x000fe20000041820 */
[----:B------:R-:W2:Y:S07]  /*32c0*/  LDSM.16.M88.4 R132, [R221+0xe080] ;  /* 0x00e08000dd84783b */ /* 0x000eae0000000200 */
[-C--:B-----5:R-:W-:Y:S08]  /*32d0*/  HMMA.16816.F32.BF16 R20, R140, R156.reuse, R20 ;  /* 0x0000009c8c14723c */ /* 0x0a0ff00000041814 */
[C---:B------:R-:W-:Y:S08]  /*32e0*/  HMMA.16816.F32.BF16 R24, R144.reuse, R156, R24 ;  /* 0x0000009c9018723c */ /* 0x040ff00000041818 */
[-C--:B------:R-:W-:Y:S01]  /*32f0*/  HMMA.16816.F32.BF16 R28, R144, R158.reuse, R28 ;  /* 0x0000009e901c723c */ /* 0x080fe2000004181c */
[----:B------:R-:W3:Y:S07]  /*3300*/  LDSM.16.M88.4 R144, [R221+0xf080] ;  /* 0x00f08000dd90783b */ /* 0x000eee0000000200 */
[----:B------:R-:W-:Y:S01]  /*3310*/  HMMA.16816.F32.BF16 R32, R140, R158, R32 ;  /* 0x0000009e8c20723c */ /* 0x000fe20000041820 */
[----:B------:R-:W4:Y:S07]  /*3320*/  LDSM.16.M88.4 R140, [R2+0xe080] ;  /* 0x00e08000028c783b */ /* 0x000f2e0000000200 */
[-C--:B-1----:R-:W-:Y:S08]  /*3330*/  HMMA.16816.F32.BF16 R20, R136, R160.reuse, R20 ;  /* 0x000000a08814723c */ /* 0x082ff00000041814 */
[C---:B------:R-:W-:Y:S08]  /*3340*/  HMMA.16816.F32.BF16 R24, R164.reuse, R160, R24 ;  /* 0x000000a0a418723c */ /* 0x040ff00000041818 */
[-C--:B------:R-:W-:Y:S01]  /*3350*/  HMMA.16816.F32.BF16 R28, R164, R162.reuse, R28 ;  /* 0x000000a2a41c723c */ /* 0x080fe2000004181c */
[----:B------:R-:W1:Y:S07]  /*3360*/  LDSM.16.M88.4 R164, [R2+0xf080] ;  /* 0x00f0800002a4783b */ /* 0x000e6e0000000200 */
[----:B------:R-:W-:Y:S01]  /*3370*/  HMMA.16816.F32.BF16 R32, R136, R162, R32 ;  /* 0x000000a28820723c */ /* 0x000fe20000041820 */
[----:B------:R-:W5:Y:S07]  /*3380*/  LDSM.16.M88.4 R136, [R220+0xe080] ;  /* 0x00e08000dc88783b */ /* 0x000f6e0000000200 */
[-C--:B--2---:R-:W-:Y:S08]  /*3390*/  HMMA.16816.F32.BF16 R20, R132, R168.reuse, R20 ;  /* 0x000000a88414723c */ /* 0x084ff00000041814 */
[C---:B---3--:R-:W-:Y:S08]  /*33a0*/  HMMA.16816.F32.BF16 R24, R144.reuse, R168, R24 ;  /* 0x000000a89018723c */ /* 0x048ff00000041818 */
[-C--:B------:R-:W-:Y:S01]  /*33b0*/  HMMA.16816.F32.BF16 R28, R144, R170.reuse, R28 ;  /* 0x000000aa901c723c */ /* 0x080fe2000004181c */
[----:B------:R-:W2:Y:S07]  /*33c0*/  LDSM.16.M88.4 R144, [R220+0xf080] ;  /* 0x00f08000dc90783b */ /* 0x000eae0000000200 */
[----:B------:R-:W-:Y:S01]  /*33d0*/  HMMA.16816.F32.BF16 R32, R132, R170, R32 ;  /* 0x000000aa8420723c */ /* 0x000fe20000041820 */
[----:B------:R-:W3:Y:S07]  /*33e0*/  LDSM.16.M88.4 R132, [R3+0xe080] ;  /* 0x00e080000384783b */ /* 0x000eee0000000200 */
[-C--:B----4-:R-:W-:Y:S08]  /*33f0*/  HMMA.16816.F32.BF16 R20, R140, R172.reuse, R20 ;  /* 0x000000ac8c14723c */ /* 0x090ff00000041814 */
[C---:B-1----:R-:W-:Y:S08]  /*3400*/  HMMA.16816.F32.BF16 R24, R164.reuse, R172, R24 ;  /* 0x000000aca418723c */ /* 0x042ff00000041818 */
[-C--:B------:R-:W-:Y:S01]  /*3410*/  HMMA.16816.F32.BF16 R28, R164, R174.reuse, R28 ;  /* 0x000000aea41c723c */ /* 0x080fe2000004181c */
[----:B------:R1:W-:Y:S07]  /*3420*/  MUFU.EX2 R166, R4 ;  /* 0x0000000400a67308 */ /* 0x0003ee0000000800 */
[----:B------:R-:W-:Y:S01]  /*3430*/  HMMA.16816.F32.BF16 R32, R140, R174, R32 ;  /* 0x000000ae8c20723c */ /* 0x000fe20000041820 */
[----:B------:R-:W4:Y:S02]  /*3440*/  LDSM.16.M88.4 R140, [R3+0xf080] ;  /* 0x00f08000038c783b */ /* 0x000f240000000200 */
[----:B------:R3:W-:Y:S05]  /*3450*/  MUFU.EX2 R164, R16 ;  /* 0x0000001000a47308 */ /* 0x0007ea0000000800 */
[-C--:B-----5:R-:W-:Y:S05]  /*3460*/  HMMA.16816.F32.BF16 R20, R136, R176.reuse, R20 ;  /* 0x000000b08814723c */ /* 0x0a0fea0000041814 */
[----:B------:R-:W5:Y:S03]  /*3470*/  MUFU.EX2 R165, R5 ;  /* 0x0000000500a57308 */ /* 0x000f660000000800 */
[C---:B--2---:R-:W-:Y:S04]  /*3480*/  HMMA.16816.F32.BF16 R24, R144.reuse, R176, R24 ;  /* 0x000000b09018723c */ /* 0x044fe80000041818 */
[----:B-1----:R-:W-:Y:S02]  /*3490*/  FSEL R4, R6, -INF , !P2 ;  /* 0xff80000006047808 */ /* 0x002fe40005000000 */
[----:B------:R-:W-:Y:S02]  /*34a0*/  ISETP.GT.AND P2, PT, R202, 0x20, P0 ;  /* 0x00000020ca00780c */ /* 0x000fe40000744270 */
[-C--:B------:R-:W-:Y:S01]  /*34b0*/  HMMA.16816.F32.BF16 R28, R144, R178.reuse, R28 ;  /* 0x000000b2901c723c */ /* 0x080fe2000004181c */
[----:B------:R-:W1:Y:S02]  /*34c0*/  LDSM.16.M88.4 R144, [R221+0x10080] ;  /* 0x01008000dd90783b */ /* 0x000e640000000200 */
[----:B------:R-:W-:Y:S01]  /*34d0*/  ISETP.LT.OR P2, PT, R203, 0x21, P2 ;  /* 0x00000021cb00780c */ /* 0x000fe20001741670 */
[--C-:B------:R-:W-:Y:S01]  /*34e0*/  FFMA.FTZ R4, R4, c[0x0][0x29c], -R209.reuse ;  /* 0x0000a70004047a23 */ /* 0x100fe200000108d1 */
[----:B---3--:R-:W-:Y:S02]  /*34f0*/  FSEL R16, R7, -INF , !P1 ;  /* 0xff80000007107808 */ /* 0x008fe40004800000 */
[----:B------:R-:W-:Y:S01]  /*3500*/  ISETP.GT.AND P1, PT, R202, 0x21, P0 ;  /* 0x00000021ca00780c */ /* 0x000fe20000724270 */
[----:B------:R-:W-:Y:S01]  /*3510*/  HMMA.16816.F32.BF16 R32, R136, R178, R32 ;  /* 0x000000b28820723c */ /* 0x000fe20000041820 */
[----:B------:R-:W2:Y:S03]  /*3520*/  LDSM.16.M88.4 R136, [R221+0x11080] ;  /* 0x01108000dd88783b */ /* 0x000ea60000000200 */
[----:B------:R-:W-:Y:S01]  /*3530*/  ISETP.LT.OR P1, PT, R203, 0x22, P1 ;  /* 0x00000022cb00780c */ /* 0x000fe20000f21670 */
[--C-:B------:R-:W-:Y:S01]  /*3540*/  FFMA.FTZ R16, R16, c[0x0][0x29c], -R209.reuse ;  /* 0x0000a70010107a23 */ /* 0x100fe200000108d1 */
[----:B-----5:R-:W-:Y:S02]  /*3550*/  F2FP.BF16.PACK_AB R17, R165, R166 ;  /* 0x000000a6a511723e */ /* 0x020fe400000010ff */
[-C--:B------:R-:W-:Y:S05]  /*3560*/  HMMA.16816.F32.BF16 R20, R132, R180.reuse, R20 ;  /* 0x000000b48414723c */ /* 0x080fea0000041814 */
[----:B------:R-:W-:Y:S02]  /*3570*/  FSEL R19, R19, -INF , !P1 ;  /* 0xff80000013137808 */ /* 0x000fe40004800000 */
[----:B------:R-:W-:Y:S01]  /*3580*/  ISETP.GT.AND P1, PT, R204, RZ, P0 ;  /* 0x000000ffcc00720c */ /* 0x000fe20000724270 */
[C---:B----4-:R-:W-:Y:S04]  /*3590*/  HMMA.16816.F32.BF16 R24, R140.reuse, R180, R24 ;  /* 0x000000b48c18723c */ /* 0x050fe80000041818 */
[----:B------:R-:W-:Y:S01]  /*35a0*/  ISETP.LT.OR P1, PT, R205, 0x1, P1 ;  /* 0x00000001cd00780c */ /* 0x000fe20000f21670 */
[--C-:B------:R-:W-:Y:S01]  /*35b0*/  FFMA.FTZ R19, R19, c[0x0][0x29c], -R209.reuse ;  /* 0x0000a70013137a23 */ /* 0x100fe200000108d1 */
[----:B------:R-:W-:Y:S02]  /*35c0*/  FSEL R18, R18, -INF , !P2 ;  /* 0xff80000012127808 */ /* 0x000fe40005000000 */
[-C--:B------:R-:W-:Y:S01]  /*35d0*/  HMMA.16816.F32.BF16 R28, R140, R182.reuse, R28 ;  /* 0x000000b68c1c723c */ /* 0x080fe2000004181c */
[----:B------:R-:W-:Y:S02]  /*35e0*/  LDSM.16.M88.4 R140, [R2+0x11080] ;  /* 0x01108000028c783b */ /* 0x000fe40000000200 */
[----:B------:R-:W-:Y:S01]  /*35f0*/  ISETP.GT.AND P2, PT, R204, 0x1, P0 ;  /* 0x00000001cc00780c */ /* 0x000fe20000744270 */
[----:B------:R-:W-:Y:S01]  /*3600*/  FFMA.FTZ R18, R18, c[0x0][0x29c], -R209 ;  /* 0x0000a70012127a23 */ /* 0x000fe200000108d1 */
[----:B------:R-:W-:Y:S02]  /*3610*/  FSEL R8, R8, -INF , !P1 ;  /* 0xff80000008087808 */ /* 0x000fe40004800000 */
[C---:B------:R-:W-:Y:S01]  /*3620*/  ISETP.LT.OR P2, PT, R205.reuse, 0x2, P2 ;  /* 0x00000002cd00780c */ /* 0x040fe20001741670 */
[----:B------:R-:W-:Y:S01]  /*3630*/  HMMA.16816.F32.BF16 R32, R132, R182, R32 ;  /* 0x000000b68420723c */ /* 0x000fe20000041820 */
[----:B------:R-:W3:Y:S03]  /*3640*/  LDSM.16.M88.4 R132, [R2+0x10080] ;  /* 0x010080000284783b */ /* 0x000ee60000000200 */
[----:B------:R-:W-:Y:S01]  /*3650*/  ISETP.GT.AND P1, PT, R204, 0x20, P0 ;  /* 0x00000020cc00780c */ /* 0x000fe20000724270 */
[--C-:B------:R-:W-:Y:S03]  /*3660*/  FFMA.FTZ R8, R8, c[0x0][0x29c], -R210.reuse ;  /* 0x0000a70008087a23 */ /* 0x100fe600000108d2 */
[-C--:B-1----:R-:W-:Y:S05]  /*3670*/  HMMA.16816.F32.BF16 R20, R144, R184.reuse, R20 ;  /* 0x000000b89014723c */ /* 0x082fea0000041814 */
[----:B------:R-:W-:Y:S03]  /*3680*/  ISETP.LT.OR P1, PT, R205, 0x21, P1 ;  /* 0x00000021cd00780c */ /* 0x000fe60000f21670 */
[C---:B--2---:R-:W-:Y:S08]  /*3690*/  HMMA.16816.F32.BF16 R24, R136.reuse, R184, R24 ;  /* 0x000000b88818723c */ /* 0x044ff00000041818 */
[-C--:B------:R-:W-:Y:S01]  /*36a0*/  HMMA.16816.F32.BF16 R28, R136, R186.reuse, R28 ;  /* 0x000000ba881c723c */ /* 0x080fe2000004181c */
[----:B------:R-:W1:Y:S07]  /*36b0*/  LDSM.16.M88.4 R136, [R220+0x10080] ;  /* 0x01008000dc88783b */ /* 0x000e6e0000000200 */
[----:B------:R-:W-:Y:S01]  /*36c0*/  HMMA.16816.F32.BF16 R32, R144, R186, R32 ;  /* 0x000000ba9020723c */ /* 0x000fe20000041820 */
[----:B------:R-:W2:Y:S07]  /*36d0*/  LDSM.16.M88.4 R144, [R220+0x11080] ;  /* 0x01108000dc90783b */ /* 0x000eae0000000200 */
[-C--:B---3--:R-:W-:Y:S08]  /*36e0*/  HMMA.16816.F32.BF16 R20, R132, R188.reuse, R20 ;  /* 0x000000bc8414723c */ /* 0x088ff00000041814 */
[C---:B------:R-:W-:Y:S08]  /*36f0*/  HMMA.16816.F32.BF16 R24, R140.reuse, R188, R24 ;  /* 0x000000bc8c18723c */ /* 0x040ff00000041818 */
[-C--:B------:R-:W-:Y:S01]  /*3700*/  HMMA.16816.F32.BF16 R28, R140, R190.reuse, R28 ;  /* 0x000000be8c1c723c */ /* 0x080fe2000004181c */
[----:B------:R3:W-:Y:S07]  /*3710*/  MUFU.EX2 R142, R4 ;  /* 0x00000004008e7308 */ /* 0x0007ee0000000800 */
[----:B------:R-:W-:Y:S01]  /*3720*/  HMMA.16816.F32.BF16 R32, R132, R190, R32 ;  /* 0x000000be8420723c */ /* 0x000fe20000041820 */
[----:B------:R-:W-:Y:S02]  /*3730*/  LDSM.16.M88.4 R132, [R3+0x11080] ;  /* 0x011080000384783b */ /* 0x000fe40000000200 */
[----:B------:R-:W-:Y:S05]  /*3740*/  MUFU.EX2 R141, R16 ;  /* 0x00000010008d7308 */ /* 0x000fea0000000800 */
[-C--:B-1----:R-:W-:Y:S05]  /*3750*/  HMMA.16816.F32.BF16 R20, R136, R192.reuse, R20 ;  /* 0x000000c08814723c */ /* 0x082fea0000041814 */
[----:B------:R-:W-:Y:S03]  /*3760*/  MUFU.EX2 R140, R18 ;  /* 0x00000012008c7308 */ /* 0x000fe60000000800 */
[C---:B--2---:R-:W-:Y:S01]  /*3770*/  HMMA.16816.F32.BF16 R24, R144.reuse, R192, R24 ;  /* 0x000000c09018723c */ /* 0x044fe20000041818 */
[----:B---3--:R-:W1:Y:S06]  /*3780*/  LDSM.16.M88.4 R4, [R3+0x10080] ;  /* 0x010080000304783b */ /* 0x008e6c0000000200 */
[----:B------:R-:W2:Y:S01]  /*3790*/  MUFU.EX2 R18, R19 ;  /* 0x0000001300127308 */ /* 0x000ea20000000800 */
[-C--:B------:R-:W-:Y:S08]  /*37a0*/  HMMA.16816.F32.BF16 R28, R144, R194.reuse, R28 ;  /* 0x000000c2901c723c */ /* 0x080ff0000004181c */
[----:B------:R-:W-:Y:S01]  /*37b0*/  HMMA.16816.F32.BF16 R32, R136, R194, R32 ;  /* 0x000000c28820723c */ /* 0x000fe20000041820 */
[----:B------:R3:W-:Y:S07]  /*37c0*/  MUFU.EX2 R137, R8 ;  /* 0x0000000800897308 */ /* 0x0007ee0000000800 */
[-C--:B-1----:R-:W-:Y:S05]  /*37d0*/  HMMA.16816.F32.BF16 R20, R4, R196.reuse, R20 ;  /* 0x000000c40414723c */ /* 0x082fea0000041814 */
[----:B---3--:R-:W-:Y:S02]  /*37e0*/  FSEL R8, R9, -INF , !P2 ;  /* 0xff80000009087808 */ /* 0x008fe40005000000 */
[----:B------:R-:W1:Y:S01]  /*37f0*/  LDS R9, [R229.X4+0x12180] ;  /* 0x01218000e5097984 */ /* 0x000e620000004800 */
[C---:B------:R-:W-:Y:S04]  /*3800*/  HMMA.16816.F32.BF16 R24, R132.reuse, R196, R24 ;  /* 0x000000c48418723c */ /* 0x040fe80000041818 */
[--C-:B------:R-:W-:Y:S01]  /*3810*/  FFMA.FTZ R8, R8, c[0x0][0x29c], -R210.reuse ;  /* 0x0000a70008087a23 */ /* 0x100fe200000108d2 */
[----:B------:R-:W-:Y:S03]  /*3820*/  ISETP.GT.AND P2, PT, R206, 0x1, P0 ;  /* 0x00000001ce00780c */ /* 0x000fe60000744270 */
[-C--:B------:R-:W-:Y:S01]  /*3830*/  HMMA.16816.F32.BF16 R28, R132, R198.reuse, R28 ;  /* 0x000000c6841c723c */ /* 0x080fe2000004181c */
[----:B------:R3:W-:Y:S02]  /*3840*/  MUFU.EX2 R136, R8 ;  /* 0x0000000800887308 */ /* 0x0007e40000000800 */
[----:B------:R-:W-:Y:S04]  /*3850*/  ISETP.LT.OR P2, PT, R207, 0x2, P2 ;  /* 0x00000002cf00780c */ /* 0x000fe80001741670 */
[----:B------:R-:W-:Y:S01]  /*3860*/  FSEL R11, R11, -INF , !P2 ;  /* 0xff8000000b0b7808 */ /* 0x000fe20005000000 */
[----:B------:R-:W-:Y:S01]  /*3870*/  HMMA.16816.F32.BF16 R32, R4, R198, R32 ;  /* 0x000000c60420723c */ /* 0x000fe20000041820 */
[----:B------:R-:W4:Y:S03]  /*3880*/  LDS R5, [R229.X4+0x12200] ;  /* 0x01220000e5057984 */ /* 0x000f260000004800 */
[----:B---3--:R-:W-:Y:S02]  /*3890*/  FSEL R8, R12, -INF , !P1 ;  /* 0xff8000000c087808 */ /* 0x008fe40004800000 */
[----:B------:R-:W-:Y:S03]  /*38a0*/  ISETP.GT.AND P1, PT, R204, 0x21, P0 ;  /* 0x00000021cc00780c */ /* 0x000fe60000724270 */
[--C-:B------:R-:W-:Y:S01]  /*38b0*/  FFMA.FTZ R8, R8, c[0x0][0x29c], -R210.reuse ;  /* 0x0000a70008087a23 */ /* 0x100fe200000108d2 */
[----:B------:R-:W-:Y:S02]  /*38c0*/  ISETP.LT.OR P1, PT, R205, 0x22, P1 ;  /* 0x00000022cd00780c */ /* 0x000fe40000f21670 */
[--C-:B-1----:R-:W-:Y:S01]  /*38d0*/  FADD.FTZ R21, R21, -R9.reuse ;  /* 0x8000000915157221 */ /* 0x102fe20000010000 */
[----:B------:R1:W-:Y:S01]  /*38e0*/  MUFU.EX2 R135, R8 ;  /* 0x0000000800877308 */ /* 0x0003e20000000800 */
[----:B------:R-:W-:Y:S01]  /*38f0*/  FSEL R13, R13, -INF , !P1 ;  /* 0xff8000000d0d7808 */ /* 0x000fe20004800000 */
[--C-:B------:R-:W-:Y:S01]  /*3900*/  FADD.FTZ R20, R20, -R9.reuse ;  /* 0x8000000914147221 */ /* 0x100fe20000010000 */
[----:B------:R-:W-:Y:S01]  /*3910*/  ISETP.GT.AND P1, PT, R206, RZ, P0 ;  /* 0x000000ffce00720c */ /* 0x000fe20000724270 */
[----:B------:R-:W-:Y:S02]  /*3920*/  FMUL.FTZ R16, R165, R21 ;  /* 0x00000015a5107220 */ /* 0x000fe40000410000 */
[----:B------:R-:W-:Y:S01]  /*3930*/  FFMA.FTZ R13, R13, c[0x0][0x29c], -R210 ;  /* 0x0000a7000d0d7a23 */ /* 0x000fe200000108d2 */
[----:B------:R-:W-:Y:S01]  /*3940*/  ISETP.LT.OR P1, PT, R207, 0x1, P1 ;  /* 0x00000001cf00780c */ /* 0x000fe20000f21670 */
[----:B------:R-:W-:Y:S02]  /*3950*/  FMUL.FTZ R20, R166, R20 ;  /* 0x00000014a6147220 */ /* 0x000fe40000410000 */
[----:B------:R2:W3:Y:S01]  /*3960*/  MUFU.EX2 R133, R13 ;  /* 0x0000000d00857308 */ /* 0x0004e20000000800 */
[----:B------:R-:W-:Y:S01]  /*3970*/  FSEL R4, R10, -INF , !P1 ;  /* 0xff8000000a047808 */ /* 0x000fe20004800000 */
[--C-:B------:R-:W-:Y:S01]  /*3980*/  FADD.FTZ R33, R33, -R9.reuse ;  /* 0x8000000921217221 */ /* 0x100fe20000010000 */
[----:B------:R-:W-:Y:S01]  /*3990*/  ISETP.GT.AND P1, PT, R206, 0x20, P0 ;  /* 0x00000020ce00780c */ /* 0x000fe20000724270 */
[----:B------:R-:W-:Y:S01]  /*39a0*/  FADD.FTZ R32, R32, -R9 ;  /* 0x8000000920207221 */ /* 0x000fe20000010000 */
[----:B------:R-:W-:Y:S01]  /*39b0*/  ISETP.GT.AND P0, PT, R206, 0x21, P0 ;  /* 0x00000021ce00780c */ /* 0x000fe20000704270 */
[----:B------:R-:W-:Y:S01]  /*39c0*/  FFMA.FTZ R4, R4, c[0x0][0x29c], -R211 ;  /* 0x0000a70004047a23 */ /* 0x000fe200000108d3 */
[----:B------:R-:W-:Y:S01]  /*39d0*/  ISETP.LT.OR P1, PT, R207, 0x21, P1 ;  /* 0x00000021cf00780c */ /* 0x000fe20000f21670 */
[--C-:B----4-:R-:W-:Y:S01]  /*39e0*/  FADD.FTZ R25, R25, -R5.reuse ;  /* 0x8000000519197221 */ /* 0x110fe20000010000 */
[----:B------:R-:W-:Y:S01]  /*39f0*/  ISETP.LT.OR P0, PT, R207, 0x22, P0 ;  /* 0x00000022cf00780c */ /* 0x000fe20000701670 */
[----:B------:R4:W-:Y:S01]  /*3a00*/  MUFU.EX2 R134, R4 ;  /* 0x0000000400867308 */ /* 0x0009e20000000800 */
[----:B------:R-:W-:Y:S01]  /*3a10*/  FSEL R14, R14, -INF , !P1 ;  /* 0xff8000000e0e7808 */ /* 0x000fe20004800000 */
[--C-:B------:R-:W-:Y:S01]  /*3a20*/  FADD.FTZ R29, R29, -R5.reuse ;  /* 0x800000051d1d7221 */ /* 0x100fe20000010000 */
[----:B------:R-:W-:Y:S01]  /*3a30*/  FSEL R15, R15, -INF , !P0 ;  /* 0xff8000000f0f7808 */ /* 0x000fe20004000000 */
[----:B-1----:R-:W1:Y:S01]  /*3a40*/  LDS R8, [R229.X4+0x121a0] ;  /* 0x0121a000e5087984 */ /* 0x002e620000004800 */
[----:B------:R-:W-:Y:S01]  /*3a50*/  FADD.FTZ R24, R24, -R5 ;  /* 0x8000000518187221 */ /* 0x000fe20000010000 */
[----:B------:R-:W-:Y:S01]  /*3a60*/  F2FP.BF16.PACK_AB R16, R16, R20 ;  /* 0x000000141010723e */ /* 0x000fe200000010ff */
[--C-:B------:R-:W-:Y:S01]  /*3a70*/  FFMA.FTZ R14, R14, c[0x0][0x29c], -R211.reuse ;  /* 0x0000a7000e0e7a23 */ /* 0x100fe200000108d3 */
[----:B------:R-:W-:Y:S01]  /*3a80*/  PLOP3.LUT P0, PT, PT, PT, UP0, 0x80, 0x0 ;  /* 0x000000000000781c */ /* 0x000fe20003f0f008 */
[----:B------:R-:W-:Y:S01]  /*3a90*/  FFMA.FTZ R6, R15, c[0x0][0x29c], -R211 ;  /* 0x0000a7000f067a23 */ /* 0x000fe200000108d3 */
[----:B------:R-:W-:Y:S01]  /*3aa0*/  F2FP.BF16.PACK_AB R15, R208, R164 ;  /* 0x000000a4d00f723e */ /* 0x000fe200000010ff */
[----:B------:R5:W-:Y:S01]  /*3ab0*/  MUFU.EX2 R19, R14 ;  /* 0x0000000e00137308 */ /* 0x000be20000000800 */
[----:B------:R-:W-:Y:S01]  /*3ac0*/  FADD.FTZ R28, R28, -R5 ;  /* 0x800000051c1c7221 */ /* 0x000fe20000010000 */
[----:B--2---:R-:W-:Y:S01]  /*3ad0*/  F2FP.BF16.PACK_AB R13, R18, R140 ;  /* 0x0000008c120d723e */ /* 0x004fe200000010ff */
[----:B------:R-:W-:Y:S01]  /*3ae0*/  FMUL.FTZ R32, R164, R32 ;  /* 0x00000020a4207220 */ /* 0x000fe20000410000 */
[----:B---3--:R-:W-:Y:S01]  /*3af0*/  F2FP.BF16.PACK_AB R7, R133, R135 ;  /* 0x000000878507723e */ /* 0x008fe200000010ff */
[----:B------:R-:W-:Y:S02]  /*3b00*/  FMUL.FTZ R24, R137, R24 ;  /* 0x0000001889187220 */ /* 0x000fe40000410000 */
[----:B------:R-:W-:Y:S02]  /*3b10*/  FMUL.FTZ R12, R136, R25 ;  /* 0x00000019880c7220 */ /* 0x000fe40000410000 */
[----:B------:R-:W-:Y:S02]  /*3b20*/  FMUL.FTZ R28, R135, R28 ;  /* 0x0000001c871c7220 */ /* 0x000fe40000410000 */
[----:B------:R-:W-:Y:S01]  /*3b30*/  FMUL.FTZ R9, R133, R29 ;  /* 0x0000001d85097220 */ /* 0x000fe20000410000 */
[----:B------:R-:W-:Y:S01]  /*3b40*/  F2FP.BF16.PACK_AB R12, R12, R24 ;  /* 0x000000180c0c723e */ /* 0x000fe200000010ff */
[----:B----4-:R-:W-:Y:S02]  /*3b50*/  FFMA.FTZ R4, R11, c[0x0][0x29c], -R211 ;  /* 0x0000a7000b047a23 */ /* 0x010fe400000108d3 */
[----:B------:R-:W-:Y:S01]  /*3b60*/  FMUL.FTZ R11, R208, R33 ;  /* 0x00000021d00b7220 */ /* 0x000fe20000410000 */
[----:B------:R-:W-:Y:S01]  /*3b70*/  F2FP.BF16.PACK_AB R9, R9, R28 ;  /* 0x0000001c0909723e */ /* 0x000fe200000010ff */
[----:B------:R2:W3:Y:S03]  /*3b80*/  MUFU.EX2 R132, R4 ;  /* 0x0000000400847308 */ /* 0x0004e60000000800 */
[----:B------:R-:W-:Y:S02]  /*3b90*/  F2FP.BF16.PACK_AB R11, R11, R32 ;  /* 0x000000200b0b723e */ /* 0x000fe400000010ff */
[----:B-----5:R-:W-:Y:S01]  /*3ba0*/  F2FP.BF16.PACK_AB R14, R141, R142 ;  /* 0x0000008e8d0e723e */ /* 0x020fe200000010ff */
[--C-:B-1----:R-:W-:Y:S02]  /*3bb0*/  FADD.FTZ R35, R35, -R8.reuse ;  /* 0x8000000823237221 */ /* 0x102fe40000010000 */
[--C-:B------:R-:W-:Y:S02]  /*3bc0*/  FADD.FTZ R23, R23, -R8.reuse ;  /* 0x8000000817177221 */ /* 0x100fe40000010000 */
[----:B------:R-:W-:Y:S02]  /*3bd0*/  FMUL.FTZ R10, R18, R35 ;  /* 0x00000023120a7220 */ /* 0x000fe40000410000 */
[----:B------:R1:W4:Y:S01]  /*3be0*/  MUFU.EX2 R18, R6 ;  /* 0x0000000600127308 */ /* 0x0003220000000800 */
[--C-:B------:R-:W-:Y:S01]  /*3bf0*/  FADD.FTZ R22, R22, -R8.reuse ;  /* 0x8000000816167221 */ /* 0x100fe20000010000 */
[----:B--2---:R-:W2:Y:S01]  /*3c00*/  LDS R4, [R229.X4+0x12220] ;  /* 0x01222000e5047984 */ /* 0x004ea20000004800 */
[----:B---3--:R-:W-:Y:S02]  /*3c10*/  F2FP.BF16.PACK_AB R5, R132, R134 ;  /* 0x000000868405723e */ /* 0x008fe400000010ff */
[----:B------:R-:W-:Y:S02]  /*3c20*/  FMUL.FTZ R22, R142, R22 ;  /* 0x000000168e167220 */ /* 0x000fe40000410000 */
[----:B------:R-:W-:Y:S01]  /*3c30*/  FADD.FTZ R34, R34, -R8 ;  /* 0x8000000822227221 */ /* 0x000fe20000010000 */
[----:B------:R-:W-:Y:S01]  /*3c40*/  STS [R230], R17 ;  /* 0x00000011e6007388 */ /* 0x000fe20000000800 */
[----:B------:R-:W-:Y:S02]  /*3c50*/  FMUL.FTZ R8, R141, R23 ;  /* 0x000000178d087220 */ /* 0x000fe40000410000 */
[----:B------:R-:W-:Y:S02]  /*3c60*/  FMUL.FTZ R34, R140, R34 ;  /* 0x000000228c227220 */ /* 0x000fe40000410000 */
[----:B------:R-:W-:Y:S01]  /*3c70*/  STS [R230+0x400], R14 ;  /* 0x0004000ee6007388 */ /* 0x000fe20000000800 */
[----:B------:R-:W-:Y:S02]  /*3c80*/  F2FP.BF16.PACK_AB R8, R8, R22 ;  /* 0x000000160808723e */ /* 0x000fe400000010ff */
[----:B------:R-:W-:Y:S02]  /*3c90*/  F2FP.BF16.PACK_AB R10, R10, R34 ;  /* 0x000000220a0a723e */ /* 0x000fe400000010ff */
[----:B------:R-:W-:Y:S05]  /*3ca0*/  STS [R231], R15 ;  /* 0x0000000fe7007388 */ /* 0x000fea0000000800 */
[----:B------:R-:W-:Y:S01]  /*3cb0*/  STS [R231+0x400], R13 ;  /* 0x0004000de7007388 */ /* 0x000fe20000000800 */
[----:B-1----:R-:W-:Y:S04]  /*3cc0*/  F2FP.BF16.PACK_AB R6, R136, R137 ;  /* 0x000000898806723e */ /* 0x002fe800000010ff */
[----:B------:R4:W-:Y:S05]  /*3cd0*/  STS [R230+0x1400], R5 ;  /* 0x00140005e6007388 */ /* 0x0009ea0000000800 */
[----:B------:R-:W-:Y:S05]  /*3ce0*/  STS [R230+0x1000], R6 ;  /* 0x00100006e6007388 */ /* 0x000fea0000000800 */
[----:B------:R-:W-:Y:S01]  /*3cf0*/  STS [R231+0x1000], R7 ;  /* 0x00100007e7007388 */ /* 0x000fe20000000800 */
[--C-:B--2---:R-:W-:Y:S02]  /*3d00*/  FADD.FTZ R26, R26, -R4.reuse ;  /* 0x800000041a1a7221 */ /* 0x104fe40000010000 */
[--C-:B------:R-:W-:Y:S02]  /*3d10*/  FADD.FTZ R27, R27, -R4.reuse ;  /* 0x800000041b1b7221 */ /* 0x100fe40000010000 */
[----:B------:R-:W-:Y:S02]  /*3d20*/  FMUL.FTZ R26, R134, R26 ;  /* 0x0000001a861a7220 */ /* 0x000fe40000410000 */
[----:B------:R-:W-:Y:S02]  /*3d30*/  FMUL.FTZ R27, R132, R27 ;  /* 0x0000001b841b7220 */ /* 0x000fe40000410000 */
[--C-:B------:R-:W-:Y:S01]  /*3d40*/  FADD.FTZ R31, R31, -R4.reuse ;  /* 0x800000041f1f7221 */ /* 0x100fe20000010000 */
[----:B----4-:R-:W-:Y:S01]  /*3d50*/  F2FP.BF16.PACK_AB R5, R18, R19 ;  /* 0x000000131205723e */ /* 0x010fe200000010ff */
        /* <DEDUP_REMOVED lines=95> */
[----:B---345:R-:W-:Y:S01]  /*4350*/  LOP3.LUT P4, RZ, R238, 0x1, RZ, 0xc0, !PT ;  /* 0x00000001eeff7812 */ /* 0x038fe2000788c0ff */
[----:B------:R-:W1:Y:S01]  /*4360*/  S2R R11, SR_CTAID.Y ;  /* 0x00000000000b7919 */ /* 0x000e620000002600 */
[----:B------:R-:W-:Y:S01]  /*4370*/  ULDC.64 UR4, c[0x0][0x208] ;  /* 0x0000820000047ab9 */ /* 0x000fe20000000a00 */
[----:B------:R-:W-:Y:S01]  /*4380*/  IMAD.U32 R132, RZ, RZ, UR7 ;  /* 0x00000007ff847e24 */ /* 0x000fe2000f8e00ff */
[----:B------:R-:W-:Y:S01]  /*4390*/  USHF.L.U32 UR14, UR15, 0x6, URZ ;  /* 0x000000060f0e7899 */ /* 0x000fe2000800063f */
[----:B------:R-:W-:Y:S01]  /*43a0*/  IMAD.MOV.U32 R8, RZ, RZ, R242 ;  /* 0x000000ffff087224 */ /* 0x000fe200078e00f2 */
[----:B------:R-:W-:Y:S01]  /*43b0*/  UIMAD.WIDE.U32 UR24, UR15, UR4, URZ ;  /* 0x000000040f1872a5 */ /* 0x000fe2000f8e003f */
[----:B------:R-:W-:Y:S01]  /*43c0*/  IMAD.MOV.U32 R9, RZ, RZ, R243 ;  /* 0x000000ffff097224 */ /* 0x000fe200078e00f3 */
[----:B------:R-:W-:Y:S02]  /*43d0*/  USHF.R.S32.HI UR12, URZ, 0x1f, UR14 ;  /* 0x0000001f3f0c7899 */ /* 0x000fe4000801140e */
[----:B------:R-:W-:Y:S01]  /*43e0*/  IMAD.U32 R19, RZ, RZ, UR14 ;  /* 0x0000000eff137e24 */ /* 0x000fe2000f8e00ff */
[----:B------:R-:W-:Y:S03]  /*43f0*/  USHF.R.S32.HI UR11, URZ, 0x1f, UR15 ;  /* 0x0000001f3f0b7899 */ /* 0x000fe6000801140f */
[----:B------:R-:W-:Y:S01]  /*4400*/  IMAD.U32 R133, RZ, RZ, UR12 ;  /* 0x0000000cff857e24 */ /* 0x000fe2000f8e00ff */
[----:B------:R-:W-:Y:S02]  /*4410*/  UIMAD UR11, UR11, UR4, URZ ;  /* 0x000000040b0b72a4 */ /* 0x000fe4000f8e023f */
[----:B------:R-:W-:Y:S02]  /*4420*/  USHF.L.U32 UR4, UR24, 0x6, URZ ;  /* 0x0000000618047899 */ /* 0x000fe4000800063f */
[----:B------:R-:W-:Y:S04]  /*4430*/  UIMAD UR11, UR15, UR5, UR11 ;  /* 0x000000050f0b72a4 */ /* 0x000fe8000f8e020b */
[----:B------:R-:W-:Y:S01]  /*4440*/  UIADD3 UR11, UR25, UR11, URZ ;  /* 0x0000000b190b7290 */ /* 0x000fe2000fffe03f */
[----:B-1----:R-:W-:Y:S01]  /*4450*/  SHF.R.S32.HI R10, RZ, 0x1f, R11 ;  /* 0x0000001fff0a7819 */ /* 0x002fe2000001140b */
[----:B------:R-:W-:Y:S02]  /*4460*/  IMAD.WIDE.U32 R8, R11, c[0x0][0x288], R8 ;  /* 0x0000a2000b087a25 */ /* 0x000fe400078e0008 */
[----:B------:R-:W-:Y:S02]  /*4470*/  USHF.L.U64.HI UR11, UR24, 0x6, UR11 ;  /* 0x00000006180b7899 */ /* 0x000fe4000801020b */
[----:B------:R-:W-:Y:S01]  /*4480*/  IMAD R10, R10, c[0x0][0x288], RZ ;  /* 0x0000a2000a0a7a24 */ /* 0x000fe200078e02ff */
[----:B------:R-:W-:Y:S03]  /*4490*/  IADD3 R19, P1, P0, R19, UR18, R8 ;  /* 0x0000001213137c10 */ /* 0x000fe6000f83e008 */
[----:B------:R-:W-:Y:S02]  /*44a0*/  IMAD R10, R11, c[0x0][0x28c], R10 ;  /* 0x0000a3000b0a7a24 */ /* 0x000fe400078e020a */
[----:B------:R-:W-:Y:S02]  /*44b0*/  IMAD.U32 R11, RZ, RZ, UR6 ;  /* 0x00000006ff0b7e24 */ /* 0x000fe4000f8e00ff */
[----:B------:R-:W-:Y:S01]  /*44c0*/  IMAD.IADD R8, R9, 0x1, R10 ;  /* 0x0000000109087824 */ /* 0x000fe200078e020a */
[C---:B------:R-:W-:Y:S04]  /*44d0*/  IADD3 R9, P2, R244.reuse, UR4, RZ ;  /* 0x00000004f4097c10 */ /* 0x040fe8000ff5e0ff */
[----:B------:R-:W-:Y:S01]  /*44e0*/  IADD3.X R133, R133, UR9, R8, P1, P0 ;  /* 0x0000000985857c10 */ /* 0x000fe20008fe0408 */
[----:B------:R-:W-:Y:S01]  /*44f0*/  IMAD.U32 R8, RZ, RZ, UR14 ;  /* 0x0000000eff087e24 */ /* 0x000fe2000f8e00ff */
[----:B------:R-:W-:Y:S02]  /*4500*/  IADD3 R11, P1, P0, R244, UR4, R11 ;  /* 0x00000004f40b7c10 */ /* 0x000fe4000f83e00b */
[----:B------:R-:W-:Y:S02]  /*4510*/  IADD3.X R17, R248, UR11, RZ, P2, !PT ;  /* 0x0000000bf8117c10 */ /* 0x000fe400097fe4ff */
[----:B------:R-:W-:Y:S02]  /*4520*/  IADD3 R8, -R240, c[0x0][0x168], -R8 ;  /* 0x00005a00f0087a10 */ /* 0x000fe40007ffe908 */
[C---:B------:R-:W-:Y:S02]  /*4530*/  LEA R16, P2, R9.reuse, c[0x0][0x1f0], 0x1 ;  /* 0x00007c0009107a11 */ /* 0x040fe400078408ff */
[----:B------:R-:W-:Y:S02]  /*4540*/  ISETP.LT.OR P6, PT, R8, 0x1, !P4 ;  /* 0x000000010800780c */ /* 0x000fe400067c1670 */
[----:B------:R-:W-:Y:S02]  /*4550*/  LEA.HI.X R17, R9, c[0x0][0x1f4], R17, 0x1, P2 ;  /* 0x00007d0009117a11 */ /* 0x000fe400010f0c11 */
[----:B------:R-:W-:Y:S02]  /*4560*/  IADD3.X R132, R248, UR11, R132, P1, P0 ;  /* 0x0000000bf8847c10 */ /* 0x000fe40008fe0484 */
[----:B------:R-:W-:Y:S02]  /*4570*/  LEA R10, P1, R11, c[0x0][0x1f0], 0x1 ;  /* 0x00007c000b0a7a11 */ /* 0x000fe400078208ff */
[----:B------:R-:W-:Y:S02]  /*4580*/  LEA R18, P0, R19, c[0x0][0x280], 0x2 ;  /* 0x0000a00013127a11 */ /* 0x000fe400078010ff */
[----:B------:R-:W-:Y:S02]  /*4590*/  LOP3.LUT P2, RZ, R238, 0x2, RZ, 0xc0, !PT ;  /* 0x00000002eeff7812 */ /* 0x000fe4000784c0ff */
[----:B------:R-:W-:Y:S01]  /*45a0*/  LEA.HI.X R11, R11, c[0x0][0x1f4], R132, 0x1, P1 ;  /* 0x00007d000b0b7a11 */ /* 0x000fe200008f0c84 */
[----:B------:R-:W-:Y:S01]  /*45b0*/  @!PT LDS RZ, [RZ] ;  /* 0x00000000fffff984 */ /* 0x000fe20000000800 */
[----:B------:R-:W-:Y:S01]  /*45c0*/  @!PT LDS RZ, [RZ] ;  /* 0x00000000fffff984 */ /* 0x000fe20000000800 */
[----:B------:R-:W-:Y:S01]  /*45d0*/  @!PT LDS RZ, [RZ] ;  /* 0x00000000fffff984 */ /* 0x000fe20000000800 */
[----:B------:R1:W-:Y:S01]  /*45e0*/  LDGSTS.E.BYPASS.LTC128B.128 [R228+0xc080], [R16.64], !P6 ;  /* 0x0c08000010e47fae */ /* 0x0003e2000f101d56 */
[----:B------:R-:W-:Y:S02]  /*45f0*/  LEA.HI.X R19, R19, c[0x0][0x284], R133, 0x2, P0 ;  /* 0x0000a10013137a11 */ /* 0x000fe400000f1485 */
[----:B------:R-:W-:Y:S02]  /*4600*/  ISETP.LT.OR P1, PT, R8, 0x1, !P2 ;  /* 0x000000010800780c */ /* 0x000fe40005721670 */
[----:B------:R-:W-:Y:S02]  /*4610*/  LOP3.LUT P0, RZ, R238, 0x4, RZ, 0xc0, !PT ;  /* 0x00000004eeff7812 */ /* 0x000fe4000780c0ff */
[C---:B------:R-:W-:Y:S02]  /*4620*/  ISETP.LT.OR P4, PT, R8.reuse, 0x21, !P4 ;  /* 0x000000210800780c */ /* 0x040fe40006781670 */
[C---:B------:R-:W-:Y:S02]  /*4630*/  ISETP.LT.OR P6, PT, R8.reuse, 0x1, !P0 ;  /* 0x000000010800780c */ /* 0x040fe400047c1670 */
[C---:B------:R-:W-:Y:S02]  /*4640*/  ISETP.LT.OR P2, PT, R8.reuse, 0x21, !P2 ;  /* 0x000000210800780c */ /* 0x040fe40005741670 */
[----:B------:R-:W-:Y:S01]  /*4650*/  ISETP.LT.OR P0, PT, R8, 0x21, !P0 ;  /* 0x000000210800780c */ /* 0x000fe20004701670 */
[----:B------:R-:W-:Y:S02]  /*4660*/  @!P3 IMAD.SHL.U32 R8, R236, 0x10, RZ ;  /* 0x00000010ec08b824 */ /* 0x000fe400078e00ff */
[----:B------:R1:W-:Y:S06]  /*4670*/  LDGSTS.E.BYPASS.LTC128B.128 [R228+0xe080], [R16.64+0x80], !P1 ;  /* 0x0e08008010e47fae */ /* 0x0003ec000c901d56 */
[----:B------:R1:W-:Y:S04]  /*4680*/  LDGSTS.E.BYPASS.LTC128B.128 [R228+0x10080], [R16.64+0x100], !P6 ;  /* 0x1008010010e47fae */ /* 0x0003e8000f101d56 */
[----:B------:R1:W-:Y:S04]  /*4690*/  LDGSTS.E.BYPASS.LTC128B.128 [R228+0xd080], [R10.64], !P4 ;  /* 0x0d0800000ae47fae */ /* 0x0003e8000e101d56 */
[----:B------:R1:W-:Y:S04]  /*46a0*/  LDGSTS.E.BYPASS.LTC128B.128 [R228+0xf080], [R10.64+0x80], !P2 ;  /* 0x0f0800800ae47fae */ /* 0x0003e8000d101d56 */
[----:B------:R1:W-:Y:S04]  /*46b0*/  LDGSTS.E.BYPASS.LTC128B.128 [R228+0x11080], [R10.64+0x100], !P0 ;  /* 0x110801000ae47fae */ /* 0x0003e8000c101d56 */
[----:B------:R1:W-:Y:S02]  /*46c0*/  @!P3 LDGSTS.E.BYPASS.LTC128B.128 [R8+0x12180], [R18.64] ;  /* 0x121800001208bfae */ /* 0x0003e4000b901d56 */
.L_x_170:
[-C--:B---345:R-:W-:Y:S01]  /*46d0*/  HMMA.16816.F32.BF16 R84, R4, R12.reuse, R84 ;  /* 0x0000000c0454723c */ /* 0x0b8fe20000041854 */
[----:B-1----:R-:W-:Y:S01]  /*46e0*/  LDSM.16.MT88.4 R8, [R223+0x15280] ;  /* 0x01528000df08783b */ /* 0x002fe20000004200 */
        /* <DEDUP_REMOVED lines=43> */
[----:B------:R2:W5:Y:S07]  /*49a0*/  LDSM.16.M88.4 R144, [R221+0x14280] ;  /* 0x01428000dd90783b */ /* 0x00056e0000000200 */
        /* <DEDUP_REMOVED lines=27> */
[----:B------:R-:W1:Y:S01]  /*4b60*/  S2R R7, SR_CTAID.Y ;  /* 0x0000000000077919 */ /* 0x000e620000002600 */
[----:B------:R-:W-:Y:S01]  /*4b70*/  ULDC.64 UR4, c[0x0][0x178] ;  /* 0x00005e0000047ab9 */ /* 0x000fe20000000a00 */
[----:B------:R-:W-:Y:S01]  /*4b80*/  IMAD.MOV.U32 R4, RZ, RZ, R242 ;  /* 0x000000ffff047224 */ /* 0x000fe200078e00f2 */
[----:B------:R-:W-:Y:S01]  /*4b90*/  USHF.L.U32 UR12, UR15, 0x6, URZ ;  /* 0x000000060f0c7899 */ /* 0x000fe2000800063f */
[----:B------:R-:W-:Y:S01]  /*4ba0*/  IMAD.MOV.U32 R5, RZ, RZ, R243 ;  /* 0x000000ffff057224 */ /* 0x000fe200078e00f3 */
[----:B------:R-:W-:Y:S02]  /*4bb0*/  UIMAD.WIDE.U32 UR26, UR15, UR4, URZ ;  /* 0x000000040f1a72a5 */ /* 0x000fe4000f8e003f */
[----:B------:R-:W-:Y:S02]  /*4bc0*/  USHF.R.S32.HI UR11, URZ, 0x1f, UR12 ;  /* 0x0000001f3f0b7899 */ /* 0x000fe4000801140c */
[----:B------:R-:W-:Y:S01]  /*4bd0*/  IMAD.U32 R11, RZ, RZ, UR12 ;  /* 0x0000000cff0b7e24 */ /* 0x000fe2000f8e00ff */
[----:B------:R-:W-:Y:S02]  /*4be0*/  USHF.L.U32 UR24, UR26, 0x6, URZ ;  /* 0x000000061a187899 */ /* 0x000fe4000800063f */
[----:B------:R-:W-:Y:S01]  /*4bf0*/  USHF.R.S32.HI UR14, URZ, 0x1f, UR15 ;  /* 0x0000001f3f0e7899 */ /* 0x000fe2000801140f */
[----:B------:R-:W-:Y:S03]  /*4c00*/  IMAD.U32 R12, RZ, RZ, UR11 ;  /* 0x0000000bff0c7e24 */ /* 0x000fe6000f8e00ff */
[----:B------:R-:W-:Y:S04]  /*4c10*/  UIMAD UR14, UR14, UR4, URZ ;  /* 0x000000040e0e72a4 */ /* 0x000fe8000f8e023f */
[----:B------:R-:W-:Y:S01]  /*4c20*/  UIMAD UR14, UR15, UR5, UR14 ;  /* 0x000000050f0e72a4 */ /* 0x000fe2000f8e020e */
[----:B-1----:R-:W-:Y:S01]  /*4c30*/  SHF.R.S32.HI R6, RZ, 0x1f, R7 ;  /* 0x0000001fff067819 */ /* 0x002fe20000011407 */
[----:B------:R-:W-:Y:S02]  /*4c40*/  IMAD.WIDE.U32 R4, R7, c[0x0][0x270], R4 ;  /* 0x00009c0007047a25 */ /* 0x000fe400078e0004 */
[----:B------:R-:W-:Y:S02]  /*4c50*/  UIADD3 UR14, UR27, UR14, URZ ;  /* 0x0000000e1b0e7290 */ /* 0x000fe4000fffe03f */
[----:B------:R-:W-:Y:S01]  /*4c60*/  IMAD R6, R6, c[0x0][0x270], RZ ;  /* 0x00009c0006067a24 */ /* 0x000fe200078e02ff */
[----:B------:R-:W-:Y:S01]  /*4c70*/  IADD3 R11, P2, P0, R11, UR20, R4 ;  /* 0x000000140b0b7c10 */ /* 0x000fe2000f85e004 */
[----:B------:R-:W-:Y:S02]  /*4c80*/  USHF.L.U64.HI UR14, UR26, 0x6, UR14 ;  /* 0x000000061a0e7899 */ /* 0x000fe4000801020e */
[----:B------:R-:W-:Y:S04]  /*4c90*/  IMAD R6, R7, c[0x0][0x274], R6 ;  /* 0x00009d0007067a24 */ /* 0x000fe800078e0206 */
[----:B------:R-:W-:Y:S01]  /*4ca0*/  IMAD.IADD R4, R5, 0x1, R6 ;  /* 0x0000000105047824 */ /* 0x000fe200078e0206 */
[----:B------:R-:W-:Y:S01]  /*4cb0*/  IADD3 R5, P1, R246, UR24, RZ ;  /* 0x00000018f6057c10 */ /* 0x000fe2000ff3e0ff */
[----:B------:R-:W-:Y:S03]  /*4cc0*/  ULEA UR24, UP0, UR4, UR24, 0x5 ;  /* 0x0000001804187291 */ /* 0x000fe6000f80283f */
[----:B------:R-:W-:Y:S01]  /*4cd0*/  IADD3.X R12, R12, UR8, R4, P2, P0 ;  /* 0x000000080c0c7c10 */ /* 0x000fe200097e0404 */
[----:B------:R-:W-:Y:S01]  /*4ce0*/  IMAD.U32 R4, RZ, RZ, UR12 ;  /* 0x0000000cff047e24 */ /* 0x000fe2000f8e00ff */
[----:B------:R-:W-:Y:S01]  /*4cf0*/  LEA R8, P0, R5, c[0x0][0x160], 0x1 ;  /* 0x0000580005087a11 */ /* 0x000fe200078008ff */
[----:B------:R-:W-:Y:S01]  /*4d00*/  ULEA.HI.X UR4, UR4, UR14, UR5, 0x5, UP0 ;  /* 0x0000000e04047291 */ /* 0x000fe200080f2c05 */
[----:B------:R-:W-:Y:S02]  /*4d10*/  IADD3.X R6, R249, UR14, RZ, P1, !PT ;  /* 0x0000000ef9067c10 */ /* 0x000fe40008ffe4ff */
[----:B------:R-:W-:Y:S02]  /*4d20*/  IADD3 R4, -R240, c[0x0][0x168], -R4 ;  /* 0x00005a00f0047a10 */ /* 0x000fe40007ffe904 */
[----:B------:R-:W-:Y:S02]  /*4d30*/  IADD3 R7, P2, R246, UR24, RZ ;  /* 0x00000018f6077c10 */ /* 0x000fe4000ff5e0ff */
[----:B------:R-:W-:Y:S02]  /*4d40*/  LEA.HI.X R9, R5, c[0x0][0x164], R6, 0x1, P0 ;  /* 0x0000590005097a11 */ /* 0x000fe400000f0c06 */
[C---:B------:R-:W-:Y:S02]  /*4d50*/  ISETP.LT.OR P6, PT, R4.reuse, 0x1, !P4 ;  /* 0x000000010400780c */ /* 0x040fe400067c1670 */
[----:B------:R-:W-:Y:S02]  /*4d60*/  LEA R6, P1, R7, c[0x0][0x160], 0x1 ;  /* 0x0000580007067a11 */ /* 0x000fe400078208ff */
[----:B------:R-:W-:Y:S02]  /*4d70*/  IADD3.X R5, R249, UR4, RZ, P2, !PT ;  /* 0x00000004f9057c10 */ /* 0x000fe400097fe4ff */
[----:B------:R-:W-:Y:S02]  /*4d80*/  LOP3.LUT P2, RZ, R239, 0x2, RZ, 0xc0, !PT ;  /* 0x00000002efff7812 */ /* 0x000fe4000784c0ff */
[----:B------:R-:W-:Y:S02]  /*4d90*/  LEA R10, P0, R11, c[0x0][0x258], 0x2 ;  /* 0x000096000b0a7a11 */ /* 0x000fe400078010ff */
[----:B------:R-:W-:Y:S02]  /*4da0*/  LEA.HI.X R7, R7, c[0x0][0x164], R5, 0x1, P1 ;  /* 0x0000590007077a11 */ /* 0x000fe400008f0c05 */
[C---:B------:R-:W-:Y:S01]  /*4db0*/  ISETP.LT.OR P1, PT, R4.reuse, 0x1, !P2 ;  /* 0x000000010400780c */ /* 0x040fe20005721670 */
[----:B------:R-:W-:Y:S01]  /*4dc0*/  @!PT LDS RZ, [RZ] ;  /* 0x00000000fffff984 */ /* 0x000fe20000000800 */
[----:B------:R-:W-:Y:S01]  /*4dd0*/  @!PT LDS RZ, [RZ] ;  /* 0x00000000fffff984 */ /* 0x000fe20000000800 */
[----:B------:R-:W-:Y:S01]  /*4de0*/  @!PT LDS RZ, [RZ] ;  /* 0x00000000fffff984 */ /* 0x000fe20000000800 */
[----:B------:R1:W-:Y:S01]  /*4df0*/  LDGSTS.E.BYPASS.LTC128B.128 [R228+0x6080], [R8.64], !P6 ;  /* 0x0608000008e47fae */ /* 0x0003e2000f101d56 */
[----:B------:R-:W-:Y:S02]  /*4e00*/  LEA.HI.X R11, R11, c[0x0][0x25c], R12, 0x2, P0 ;  /* 0x000097000b0b7a11 */ /* 0x000fe400000f140c */
[C---:B------:R-:W-:Y:S02]  /*4e10*/  ISETP.LT.OR P0, PT, R4.reuse, 0x1, P5 ;  /* 0x000000010400780c */ /* 0x040fe40002f01670 */
[C---:B------:R-:W-:Y:S02]  /*4e20*/  ISETP.LT.OR P4, PT, R4.reuse, 0x21, !P4 ;  /* 0x000000210400780c */ /* 0x040fe40006781670 */
[C---:B------:R-:W-:Y:S02]  /*4e30*/  ISETP.LT.OR P2, PT, R4.reuse, 0x21, !P2 ;  /* 0x000000210400780c */ /* 0x040fe40005741670 */
[----:B------:R-:W-:Y:S01]  /*4e40*/  ISETP.LT.OR P6, PT, R4, 0x21, P5 ;  /* 0x000000210400780c */ /* 0x000fe20002fc1670 */
[----:B------:R-:W-:Y:S02]  /*4e50*/  @!P3 IMAD.SHL.U32 R4, R236, 0x10, RZ ;  /* 0x00000010ec04b824 */ /* 0x000fe400078e00ff */
[----:B------:R1:W-:Y:S04]  /*4e60*/  LDGSTS.E.BYPASS.LTC128B.128 [R228+0x8080], [R8.64+0x80], !P1 ;  /* 0x0808008008e47fae */ /* 0x0003e8000c901d56 */
[----:B------:R1:W-:Y:S04]  /*4e70*/  LDGSTS.E.BYPASS.LTC128B.128 [R228+0xa080], [R8.64+0x100], !P0 ;  /* 0x0a08010008e47fae */ /* 0x0003e8000c101d56 */
[----:B------:R1:W-:Y:S04]  /*4e80*/  LDGSTS.E.BYPASS.LTC128B.128 [R228+0x7080], [R6.64], !P4 ;  /* 0x0708000006e47fae */ /* 0x0003e8000e101d56 */
[----:B------:R1:W-:Y:S04]  /*4e90*/  LDGSTS.E.BYPASS.LTC128B.128 [R228+0x9080], [R6.64+0x80], !P2 ;  /* 0x0908008006e47fae */ /* 0x0003e8000d101d56 */
[----:B------:R1:W-:Y:S04]  /*4ea0*/  LDGSTS.E.BYPASS.LTC128B.128 [R228+0xb080], [R6.64+0x100], !P6 ;  /* 0x0b08010006e47fae */ /* 0x0003e8000f101d56 */
[----:B------:R1:W-:Y:S02]  /*4eb0*/  @!P3 LDGSTS.E.BYPASS.LTC128B.128 [R4+0x12080], [R10.64] ;  /* 0x120800000a04bfae */ /* 0x0003e4000b901d56 */
.L_x_171:
[-C--:B-12345:R-:W-:Y:S01]  /*4ec0*/  HMMA.16816.F32.BF16 R4, R144, R16.reuse, RZ ;  /* 0x000000109004723c */ /* 0x0befe200000418ff */
[----:B------:R-:W0:Y:S01]  /*4ed0*/  LDGDEPBAR ;  /* 0x00000000000079af */ /* 0x000e220000000000 */
[----:B------:R-:W-:Y:S02]  /*4ee0*/  UIMAD UR10, UR10, 0x3000, URZ ;  /* 0x000030000a0a78a4 */ /* 0x000fe4000f8e023f */
[----:B------:R-:W-:Y:S04]  /*4ef0*/  UISETP.GE.AND UP0, UPT, UR15, UR17, UPT ;  /* 0x000000110f00728c */ /* 0x000fe8000bf06270 */
        /* <DEDUP_REMOVED lines=40> */
[C---:B------:R-:W-:Y:S07]  /*5180*/  HMMA.16816.F32.BF16 R136, R208.reuse, R200, R136 ;  /* 0x000000c8d088723c */ /* 0x040fee0000041888 */
[----:B------:R-:W-:Y:S01]  /*5190*/  IADD3 R201, P0, R250, UR10, RZ ;  /* 0x0000000afac97c10 */ /* 0x000fe2000ff1e0ff */
[-C--:B------:R-:W-:Y:S01]  /*51a0*/  HMMA.16816.F32.BF16 R140, R208, R202.reuse, R140 ;  /* 0x000000cad08c723c */ /* 0x080fe2000004188c */
[----:B------:R-:W2:Y:S07]  /*51b0*/  LDSM.16.MT88.4 R208, [R0+0x3880] ;  /* 0x0038800000d0783b */ /* 0x000eae0000004200 */
[----:B------:R-:W-:Y:S01]  /*51c0*/  HMMA.16816.F32.BF16 R144, R164, R202, R144 ;  /* 0x000000caa490723c */ /* 0x000fe20000041890 */
[----:B------:R-:W3:Y:S06]  /*51d0*/  LDSM.16.MT88.4 R164, [R0+0x5880] ;  /* 0x0058800000a4783b */ /* 0x000eec0000004200 */
[----:B------:R-:W-:Y:S01]  /*51e0*/  IMAD.U32 R202, RZ, RZ, UR10 ;  /* 0x0000000affca7e24 */ /* 0x000fe2000f8e00ff */
[-C--:B-1----:R-:W-:Y:S05]  /*51f0*/  HMMA.16816.F32.BF16 R4, R204, R212.reuse, R4 ;  /* 0x000000d4cc04723c */ /* 0x082fea0000041804 */
[----:B------:R-:W-:Y:S02]  /*5200*/  LEA.HI.X.SX32 R202, R202, R252, 0x1, P0 ;  /* 0x000000fccaca7211 */ /* 0x000fe400000f0eff */
[C---:B------:R-:W-:Y:S01]  /*5210*/  LEA R200, P0, R201.reuse, c[0x0][0x220], 0x2 ;  /* 0x00008800c9c87a11 */ /* 0x040fe200078010ff */
[C---:B------:R-:W-:Y:S04]  /*5220*/  HMMA.16816.F32.BF16 R8, R216.reuse, R212, R8 ;  /* 0x000000d4d808723c */ /* 0x040fe80000041808 */
[----:B------:R-:W-:Y:S02]  /*5230*/  LEA.HI.X R201, R201, c[0x0][0x224], R202, 0x2, P0 ;  /* 0x00008900c9c97a11 */ /* 0x000fe400000f14ca */
[----:B------:R-:W-:Y:S02]  /*5240*/  PLOP3.LUT P0, PT, PT, PT, UP0, 0x80, 0x0 ;  /* 0x000000000000781c */ /* 0x000fe40003f0f008 */
        /* <DEDUP_REMOVED lines=108> */
.L_x_153:
[----:B------:R-:W-:Y:S05]  /*5910*/  @P1 BRA `(.L_x_173) ;  /* 0x00000ff000001947 */ /* 0x000fea0003800000 */
[----:B------:R-:W-:Y:S01]  /*5920*/  SHF.R.S32.HI R7, RZ, 0x1f, R236 ;  /* 0x0000001fff077819 */ /* 0x000fe200000114ec */
[----:B------:R-:W-:Y:S01]  /*5930*/  BAR.SYNC.DEFER_BLOCKING 0x1, 0x100 ;  /* 0x0044000000007b1d */ /* 0x000fe20000010000 */
[----:B------:R-:W-:Y:S02]  /*5940*/  F2FP.BF16.PACK_AB R36, R37, R36 ;  /* 0x000000242524723e */ /* 0x000fe400000010ff */
[----:B------:R-:W-:-:S02]  /*5950*/  LEA.HI R3, R7, R236, RZ, 0x2 ;  /* 0x000000ec07037211 */ /* 0x000fc400078f10ff */
[----:B------:R-:W-:Y:S01]  /*5960*/  LEA.HI R0, R7, R236, RZ, 0x5 ;  /* 0x000000ec07007211 */ /* 0x000fe200078f28ff */
[----:B------:R-:W-:Y:S01]  /*5970*/  ULDC UR4, c[0x0][0x2f0] ;  /* 0x0000bc0000047ab9 */ /* 0x000fe20000000800 */
[--C-:B------:R-:W-:Y:S01]  /*5980*/  SHF.R.S32.HI R5, RZ, 0x2, R3.reuse ;  /* 0x00000002ff057819 */ /* 0x100fe20000011403 */
[----:B------:R-:W-:Y:S01]  /*5990*/  UIADD3 UR4, -UR16, UR4, URZ ;  /* 0x0000000410047290 */ /* 0x000fe2000fffe13f */
[----:B------:R-:W-:Y:S01]  /*59a0*/  SHF.R.S32.HI R2, RZ, 0x1f, R3 ;  /* 0x0000001fff027819 */ /* 0x000fe20000011403 */
[----:B------:R-:W-:Y:S01]  /*59b0*/  BSSY B0, `(.L_x_174) ;  /* 0x00000b3000007945 */ /* 0x000fe20003800000 */
[----:B------:R-:W-:Y:S01]  /*59c0*/  SHF.R.S32.HI R4, RZ, 0x5, R0 ;  /* 0x00000005ff047819 */ /* 0x000fe20000011400 */
[----:B------:R-:W-:Y:S01]  /*59d0*/  UISETP.LT.AND UP0, UPT, UR4, 0x40, UPT ;  /* 0x000000400400788c */ /* 0x000fe2000bf01270 */
[----:B------:R-:W-:Y:S02]  /*59e0*/  LEA.HI R2, R2, R5, RZ, 0x3 ;  /* 0x0000000502027211 */ /* 0x000fe400078f18ff */
[----:B------:R-:W-:Y:S01]  /*59f0*/  LEA.HI R0, R0, R4, RZ, 0x1 ;  /* 0x0000000400007211 */ /* 0x000fe200078f08ff */
[----:B------:R-:W-:Y:S01]  /*5a00*/  USEL UR4, UR4, 0x40, UP0 ;  /* 0x0000004004047887 */ /* 0x000fe20008000000 */
[----:B------:R-:W-:-:S02]  /*5a10*/  LOP3.LUT R6, R2, 0xfffffff8, RZ, 0xc0, !PT ;  /* 0xfffffff802067812 */ /* 0x000fc400078ec0ff */
[----:B------:R-:W-:Y:S02]  /*5a20*/  LOP3.LUT R2, R0, 0x1ffffe, RZ, 0xc0, !PT ;  /* 0x001ffffe00027812 */ /* 0x000fe400078ec0ff */
[-C--:B------:R-:W-:Y:S01]  /*5a30*/  LEA.HI R0, R7, R236.reuse, RZ, 0x6 ;  /* 0x000000ec07007211 */ /* 0x080fe200078f30ff */
[----:B------:R-:W-:Y:S01]  /*5a40*/  IMAD.IADD R6, R5, 0x1, -R6 ;  /* 0x0000000105067824 */ /* 0x000fe200078e0a06 */
[----:B------:R-:W-:Y:S01]  /*5a50*/  LOP3.LUT R3, R3, 0x3ffffffc, RZ, 0xc0, !PT ;  /* 0x3ffffffc03037812 */ /* 0x000fe200078ec0ff */
[----:B------:R-:W-:Y:S01]  /*5a60*/  IMAD.IADD R5, R4, 0x1, -R2 ;  /* 0x0000000104057824 */ /* 0x000fe200078e0a02 */
[----:B------:R-:W-:Y:S01]  /*5a70*/  SHF.R.S32.HI R10, RZ, 0x6, R0 ;  /* 0x00000006ff0a7819 */ /* 0x000fe20000011400 */
[----:B------:R-:W-:Y:S01]  /*5a80*/  IMAD.SHL.U32 R2, R6, 0x40, RZ ;  /* 0x0000004006027824 */ /* 0x000fe200078e00ff */
[----:B------:R-:W-:Y:S01]  /*5a90*/  LEA.HI R0, R7, R236, RZ, 0x3 ;  /* 0x000000ec07007211 */ /* 0x000fe200078f18ff */
[----:B------:R-:W-:Y:S01]  /*5aa0*/  IMAD.IADD R3, R236, 0x1, -R3 ;  /* 0x00000001ec037824 */ /* 0x000fe200078e0a03 */
[----:B------:R-:W-:Y:S01]  /*5ab0*/  LOP3.LUT P0, RZ, R6, 0x4, RZ, 0xc0, !PT ;  /* 0x0000000406ff7812 */ /* 0x000fe2000780c0ff */
[----:B------:R-:W-:Y:S01]  /*5ac0*/  IMAD.SHL.U32 R4, R10, 0x8, RZ ;  /* 0x000000080a047824 */ /* 0x000fe200078e00ff */
[----:B------:R-:W-:Y:S01]  /*5ad0*/  LOP3.LUT R2, R2, 0x1c0, RZ, 0xc0, !PT ;  /* 0x000001c002027812 */ /* 0x000fe200078ec0ff */
[----:B------:R-:W-:Y:S01]  /*5ae0*/  IMAD R3, R5, 0x200, R3 ;  /* 0x0000020005037824 */ /* 0x000fe200078e0203 */
[----:B------:R-:W-:-:S02]  /*5af0*/  LOP3.LUT R8, R0, 0x1ffffff8, RZ, 0xc0, !PT ;  /* 0x1ffffff800087812 */ /* 0x000fc400078ec0ff */
[----:B------:R-:W-:Y:S02]  /*5b00*/  SHF.R.S32.HI R14, RZ, 0x3, R0 ;  /* 0x00000003ff0e7819 */ /* 0x000fe40000011400 */
[----:B------:R-:W-:Y:S01]  /*5b10*/  LOP3.LUT R4, R2, 0x18, R4, 0xf8, !PT ;  /* 0x0000001802047812 */ /* 0x000fe200078ef804 */
[----:B------:R-:W-:Y:S01]  /*5b20*/  IMAD.IADD R8, R236, 0x1, -R8 ;  /* 0x00000001ec087824 */ /* 0x000fe200078e0a08 */
[----:B------:R-:W-:Y:S01]  /*5b30*/  SHF.R.U32.HI R0, RZ, 0x3, R2 ;  /* 0x00000003ff007819 */ /* 0x000fe20000011602 */
[----:B------:R-:W-:Y:S01]  /*5b40*/  IMAD.SHL.U32 R2, R14, 0x40, RZ ;  /* 0x000000400e027824 */ /* 0x000fe200078e00ff */
[----:B------:R-:W-:Y:S01]  /*5b50*/  F2FP.BF16.PACK_AB R38, R39, R38 ;  /* 0x000000262726723e */ /* 0x000fe200000010ff */
[----:B------:R-:W-:Y:S01]  /*5b60*/  IMAD.SHL.U32 R8, R8, 0x8, RZ ;  /* 0x0000000808087824 */ /* 0x000fe200078e00ff */
[----:B------:R-:W-:Y:S02]  /*5b70*/  LOP3.LUT R0, R4, R0, RZ, 0x3c, !PT ;  /* 0x0000000004007212 */ /* 0x000fe400078e3cff */
[----:B------:R-:W-:-:S02]  /*5b80*/  LOP3.LUT R2, R2, 0x1c0, RZ, 0xc0, !PT ;  /* 0x000001c002027812 */ /* 0x000fc400078ec0ff */
[----:B------:R-:W-:Y:S01]  /*5b90*/  F2FP.BF16.PACK_AB R48, R49, R48 ;  /* 0x000000303130723e */ /* 0x000fe200000010ff */
[----:B------:R-:W-:Y:S01]  /*5ba0*/  IMAD.U32 R0, R3, 0x2, R0 ;  /* 0x0000000203007824 */ /* 0x000fe200078e0000 */
[----:B------:R-:W-:Y:S02]  /*5bb0*/  LOP3.LUT R5, R2, 0x38, R8, 0xf8, !PT ;  /* 0x0000003802057812 */ /* 0x000fe400078ef808 */
[----:B------:R-:W-:Y:S01]  /*5bc0*/  SHF.R.U32.HI R30, RZ, 0x3, R2 ;  /* 0x00000003ff1e7819 */ /* 0x000fe20000011602 */
[----:B------:R-:W-:Y:S01]  /*5bd0*/  IMAD.SHL.U32 R0, R0, 0x2, RZ ;  /* 0x0000000200007824 */ /* 0x000fe200078e00ff */
[----:B------:R-:W-:Y:S02]  /*5be0*/  F2FP.BF16.PACK_AB R50, R51, R50 ;  /* 0x000000323332723e */ /* 0x000fe400000010ff */
[----:B------:R-:W-:Y:S02]  /*5bf0*/  F2FP.BF16.PACK_AB R40, R41, R40 ;  /* 0x000000282928723e */ /* 0x000fe400000010ff */
[C---:B------:R-:W-:Y:S01]  /*5c00*/  IADD3 R2, R0.reuse, 0x40, RZ ;  /* 0x0000004000027810 */ /* 0x040fe20007ffe0ff */
[----:B------:R-:W-:Y:S01]  /*5c10*/  STS [R0+0x6080], R36 ;  /* 0x0060802400007388 */ /* 0x000fe20000000800 */
[----:B------:R-:W-:-:S02]  /*5c20*/  @P0 IADD3 R2, R0, -0x40, RZ ;  /* 0xffffffc000020810 */ /* 0x000fc40007ffe0ff */
        /* <DEDUP_REMOVED lines=62> */
[----:B------:R-:W-:-:S02]  /*6010*/  LOP3.LUT R30, R5, R30, RZ, 0x3c, !PT ;  /* 0x0000001e051e7212 */ /* 0x000fc400078e3cff */
[----:B------:R-:W-:Y:S01]  /*6020*/  F2FP.BF16.PACK_AB R6, R125, R124 ;  /* 0x0000007c7d06723e */ /* 0x000fe200000010ff */
[----:B------:R-:W-:Y:S01]  /*6030*/  STS [R2+0xb080], R76 ;  /* 0x00b0804c02007388 */ /* 0x000fe20000000800 */
[----:B------:R-:W-:Y:S01]  /*6040*/  F2FP.BF16.PACK_AB R5, R127, R126 ;  /* 0x0000007e7f05723e */ /* 0x000fe200000010ff */
[----:B------:R-:W-:Y:S01]  /*6050*/  IMAD R10, R10, 0x200, R30 ;  /* 0x000002000a0a7824 */ /* 0x000fe200078e021e */
[----:B------:R-:W-:Y:S01]  /*6060*/  ISETP.GE.AND P5, PT, R14, UR4, PT ;  /* 0x000000040e007c0c */ /* 0x000fe2000bfa6270 */
[----:B------:R-:W-:Y:S04]  /*6070*/  STS [R2+0xb480], R78 ;  /* 0x00b4804e02007388 */ /* 0x000fe80000000800 */
[----:B------:R-:W-:Y:S04]  /*6080*/  STS [R0+0x80], R29 ;  /* 0x0000801d00007388 */ /* 0x000fe80000000800 */
[----:B------:R1:W-:Y:S04]  /*6090*/  STS [R0+0x480], R28 ;  /* 0x0004801c00007388 */ /* 0x0003e80000000800 */
[----:B------:R-:W-:Y:S04]  /*60a0*/  STS [R2+0x80], R25 ;  /* 0x0000801902007388 */ /* 0x000fe80000000800 */
[----:B------:R-:W-:Y:S04]  /*60b0*/  STS [R2+0x480], R24 ;  /* 0x0004801802007388 */ /* 0x000fe80000000800 */
[----:B------:R-:W-:Y:S04]  /*60c0*/  STS [R0+0x1080], R27 ;  /* 0x0010801b00007388 */ /* 0x000fe80000000800 */
[----:B------:R-:W-:Y:S04]  /*60d0*/  STS [R0+0x1480], R26 ;  /* 0x0014801a00007388 */ /* 0x000fe80000000800 */
[----:B------:R-:W-:Y:S04]  /*60e0*/  STS [R2+0x1080], R23 ;  /* 0x0010801702007388 */ /* 0x000fe80000000800 */
[----:B------:R-:W-:Y:S01]  /*60f0*/  STS [R2+0x1480], R22 ;  /* 0x0014801602007388 */ /* 0x000fe20000000800 */
[----:B-1----:R-:W-:-:S03]  /*6100*/  IADD3 R28, R8, 0x40, RZ ;  /* 0x00000040081c7810 */ /* 0x002fc60007ffe0ff */
        /* <DEDUP_REMOVED lines=12> */
[----:B------:R2:W-:Y:S01]  /*61d0*/  STS [R0+0x5080], R9 ;  /* 0x0050800900007388 */ /* 0x0005e20000000800 */
[----:B-1----:R-:W-:-:S03]  /*61e0*/  SHF.R.S32.HI R15, RZ, 0x1f, R14 ;  /* 0x0000001fff0f7819 */ /* 0x002fc6000001140e */
[----:B------:R1:W-:Y:S04]  /*61f0*/  STS [R0+0x5480], R7 ;  /* 0x0054800700007388 */ /* 0x0003e80000000800 */
[----:B------:R3:W-:Y:S04]  /*6200*/  STS [R2+0x5080], R6 ;  /* 0x0050800602007388 */ /* 0x0007e80000000800 */
[----:B------:R4:W-:Y:S04]  /*6210*/  STS [R2+0x5480], R5 ;  /* 0x0054800502007388 */ /* 0x0009e80000000800 */
[----:B------:R-:W5:Y:S04]  /*6220*/  S2R R30, SR_CTAID.Y ;  /* 0x00000000001e7919 */ /* 0x000f680000002600 */
[----:B------:R-:W4:Y:S01]  /*6230*/  S2R R29, SR_CTAID.Z ;  /* 0x00000000001d7919 */ /* 0x000f220000002700 */
[----:B--2---:R-:W-:Y:S01]  /*6240*/  SHF.R.S32.HI R9, RZ, 0x1f, R8 ;  /* 0x0000001fff097819 */ /* 0x004fe20000011408 */
[----:B-1----:R-:W-:-:S02]  /*6250*/  IMAD.SHL.U32 R0, R10, 0x2, RZ ;  /* 0x000000020a007824 */ /* 0x002fc400078e00ff */
[----:B------:R-:W-:Y:S01]  /*6260*/  BAR.SYNC.DEFER_BLOCKING 0x1, 0x100 ;  /* 0x0044000000007b1d */ /* 0x000fe20000010000 */
[----:B---3--:R-:W-:-:S04]  /*6270*/  IMAD.U32 R6, RZ, RZ, UR13 ;  /* 0x0000000dff067e24 */ /* 0x008fc8000f8e00ff */
[----:B------:R-:W-:Y:S01]  /*6280*/  IMAD.WIDE R6, R6, 0x40, R14 ;  /* 0x0000004006067825 */ /* 0x000fe200078e020e */
[----:B-----5:R-:W-:-:S03]  /*6290*/  SHF.R.S32.HI R31, RZ, 0x1f, R30 ;  /* 0x0000001fff1f7819 */ /* 0x020fc6000001141e */
[----:B----4-:R-:W-:Y:S01]  /*62a0*/  IMAD.WIDE.U32 R2, R30, c[0x0][0x338], R8 ;  /* 0x0000ce001e027a25 */ /* 0x010fe200078e0008 */
[----:B------:R-:W-:-:S03]  /*62b0*/  SHF.R.S32.HI R68, RZ, 0x1f, R29 ;  /* 0x0000001fff447819 */ /* 0x000fc6000001141d */
[----:B------:R-:W-:-:S04]  /*62c0*/  IMAD R4, R31, c[0x0][0x338], RZ ;  /* 0x0000ce001f047a24 */ /* 0x000fc800078e02ff */
[----:B------:R-:W-:-:S04]  /*62d0*/  IMAD R4, R30, c[0x0][0x33c], R4 ;  /* 0x0000cf001e047a24 */ /* 0x000fc800078e0204 */
[----:B------:R-:W-:Y:S01]  /*62e0*/  IMAD.IADD R3, R3, 0x1, R4 ;  /* 0x0000000103037824 */ /* 0x000fe200078e0204 */
[----:B------:R1:W2:Y:S01]  /*62f0*/  LDS.128 R40, [R0+0x7080] ;  /* 0x0070800000287984 */ /* 0x0002a20000000c00 */
[----:B------:R-:W-:Y:S02]  /*6300*/  IMAD R4, R68, c[0x0][0x340], RZ ;  /* 0x0000d00044047a24 */ /* 0x000fe400078e02ff */
[C---:B------:R-:W-:Y:S01]  /*6310*/  IMAD.WIDE.U32 R12, R29.reuse, c[0x0][0x340], R2 ;  /* 0x0000d0001d0c7a25 */ /* 0x040fe200078e0002 */
[----:B------:R1:W3:Y:S03]  /*6320*/  LDS.128 R36, [R0+0x9080] ;  /* 0x0090800000247984 */ /* 0x0002e60000000c00 */
[----:B------:R-:W-:Y:S01]  /*6330*/  IMAD R4, R29, c[0x0][0x344], R4 ;  /* 0x0000d1001d047a24 */ /* 0x000fe200078e0204 */
[----:B------:R1:W4:Y:S03]  /*6340*/  LDS.128 R32, [R0+0xb080] ;  /* 0x00b0800000207984 */ /* 0x0003260000000c00 */
[----:B------:R-:W-:Y:S01]  /*6350*/  IMAD.IADD R5, R13, 0x1, R4 ;  /* 0x000000010d057824 */ /* 0x000fe200078e0204 */
[----:B------:R1:W5:Y:S04]  /*6360*/  LDS.128 R52, [R0+0x80] ;  /* 0x0000800000347984 */ /* 0x0003680000000c00 */
        /* <DEDUP_REMOVED lines=23> */
.L_x_175:
[----:B------:R-:W-:Y:S05]  /*64e0*/  BSYNC B0 ;  /* 0x0000000000007941 */ /* 0x000fea0003800000 */
.L_x_174:
[----:B-1----:R-:W-:Y:S01]  /*64f0*/  IADD3 R0, R14, 0x20, RZ ;  /* 0x000000200e007810 */ /* 0x002fe20007ffe0ff */
[----:B------:R-:W-:Y:S03]  /*6500*/  BSSY B0, `(.L_x_176) ;  /* 0x0000014000007945 */ /* 0x000fe60003800000 */
[----:B------:R-:W-:-:S13]  /*6510*/  ISETP.GE.AND P4, PT, R0, UR4, PT ;  /* 0x0000000400007c0c */ /* 0x000fda000bf86270 */
[----:B------:R-:W-:Y:S05]  /*6520*/  @P4 BRA `(.L_x_177) ;  /* 0x0000011000004947 */ /* 0x000fea0003800000 */
[----:B------:R-:W-:Y:S01]  /*6530*/  IADD3 R0, P0, R6, 0x20, RZ ;  /* 0x0000002006007810 */ /* 0x000fe20007f1e0ff */
        /* <DEDUP_REMOVED lines=16> */
.L_x_177:
[----:B------:R-:W-:Y:S05]  /*6640*/  BSYNC B0 ;  /* 0x0000000000007941 */ /* 0x000fea0003800000 */
.L_x_176:
        /* <DEDUP_REMOVED lines=21> */
[----:B-----5:R1:W-:Y:S04]  /*67a0*/  @!P3 STG.E.128 [R4.64], R52 ;  /* 0x000000340400b986 */ /* 0x0203e8000c101d16 */
[----:B------:R1:W-:Y:S04]  /*67b0*/  @!P2 STG.E.128 [R4.64+0x80], R48 ;  /* 0x000080300400a986 */ /* 0x0003e8000c101d16 */
[----:B------:R1:W-:Y:S02]  /*67c0*/  @!P1 STG.E.128 [R4.64+0x100], R44 ;  /* 0x0001002c04009986 */ /* 0x0003e4000c101d16 */
.L_x_179:
[----:B------:R-:W-:Y:S05]  /*67d0*/  BSYNC B0 ;  /* 0x0000000000007941 */ /* 0x000fea0003800000 */
.L_x_178:
        /* <DEDUP_REMOVED lines=11> */
[----:B------:R-:W-:Y:S02]  /*6890*/  LEA.HI.X R3, R4, c[0x0][0x2ec], R0, 0x1, P2 ;  /* 0x0000bb0004037a11 */ /* 0x000fe400010f0c00 */
[----:B------:R-:W-:-:S03]  /*68a0*/  IADD3 R0, R8, 0x80, RZ ;  /* 0x0000008008007810 */ /* 0x000fc60007ffe0ff */
[----:B------:R1:W-:Y:S01]  /*68b0*/  @!P0 STG.E.128 [R2.64+0x80], R56 ;  /* 0x0000803802008986 */ /* 0x0003e2000c101d16 */
[----:B------:R-:W-:-:S03]  /*68c0*/  ISETP.GE.AND P0, PT, R0, c[0x0][0x2f4], PT ;  /* 0x0000bd0000007a0c */ /* 0x000fc60003f06270 */
[----:B------:R1:W-:Y:S10]  /*68d0*/  @!P1 STG.E.128 [R2.64], R60 ;  /* 0x0000003c02009986 */ /* 0x0003f4000c101d16 */
[----:B------:R-:W-:Y:S05]  /*68e0*/  @P0 EXIT ;  /* 0x000000000000094d */ /* 0x000fea0003800000 */
[----:B------:R-:W-:Y:S01]  /*68f0*/  STG.E.128 [R2.64+0x100], R64 ;  /* 0x0001004002007986 */ /* 0x000fe2000c101d16 */
[----:B------:R-:W-:Y:S05]  /*6900*/  EXIT ;  /* 0x000000000000794d */ /* 0x000fea0003800000 */
.L_x_173:
[----:B------:R-:W1:Y:S01]  /*6910*/  S2R R18, SR_CTAID.Y ;  /* 0x0000000000127919 */ /* 0x000e620000002600 */
[----:B------:R-:W-:Y:S01]  /*6920*/  SHF.R.S32.HI R0, RZ, 0x1f, R236 ;  /* 0x0000001fff007819 */ /* 0x000fe200000114ec */
[----:B------:R-:W-:Y:S01]  /*6930*/  ULDC UR4, c[0x0][0x2f0] ;  /* 0x0000bc0000047ab9 */ /* 0x000fe20000000800 */
[----:B------:R-:W-:Y:S01]  /*6940*/  IMAD.U32 R6, RZ, RZ, UR13 ;  /* 0x0000000dff067e24 */ /* 0x000fe2000f8e00ff */
[----:B------:R-:W2:Y:S01]  /*6950*/  S2R R19, SR_CTAID.Z ;  /* 0x0000000000137919 */ /* 0x000ea20000002700 */
[----:B------:R-:W-:Y:S01]  /*6960*/  LEA.HI R8, R0, R236, RZ, 0x3 ;  /* 0x000000ec00087211 */ /* 0x000fe200078f18ff */
[----:B------:R-:W-:Y:S01]  /*6970*/  UIADD3 UR4, -UR16, UR4, URZ ;  /* 0x0000000410047290 */ /* 0x000fe2000fffe13f */
[----:B------:R-:W-:Y:S02]  /*6980*/  BSSY B0, `(.L_x_180) ;  /* 0x0000023000007945 */ /* 0x000fe40003800000 */
[----:B------:R-:W-:-:S02]  /*6990*/  LOP3.LUT R0, R8, 0x1ffffff8, RZ, 0xc0, !PT ;  /* 0x1ffffff808007812 */ /* 0x000fc400078ec0ff */
[----:B------:R-:W-:-:S03]  /*69a0*/  SHF.R.S32.HI R8, RZ, 0x3, R8 ;  /* 0x00000003ff087819 */ /* 0x000fc60000011408 */
[----:B------:R-:W-:Y:S01]  /*69b0*/  IMAD.IADD R0, R236, 0x1, -R0 ;  /* 0x00000001ec007824 */ /* 0x000fe200078e0a00 */
[----:B------:R-:W-:Y:S02]  /*69c0*/  ISETP.GE.AND P5, PT, R8, UR4, PT ;  /* 0x0000000408007c0c */ /* 0x000fe4000bfa6270 */
[----:B------:R-:W-:Y:S01]  /*69d0*/  SHF.R.S32.HI R9, RZ, 0x1f, R8 ;  /* 0x0000001fff097819 */ /* 0x000fe20000011408 */
[----:B------:R-:W-:-:S04]  /*69e0*/  IMAD.SHL.U32 R12, R0, 0x8, RZ ;  /* 0x00000008000c7824 */ /* 0x000fc800078e00ff */
[----:B------:R-:W-:Y:S01]  /*69f0*/  IMAD.WIDE R6, R6, 0x40, R8 ;  /* 0x0000004006067825 */ /* 0x000fe200078e0208 */
[----:B------:R-:W-:Y:S02]  /*6a00*/  SHF.R.S32.HI R13, RZ, 0x1f, R12 ;  /* 0x0000001fff0d7819 */ /* 0x000fe4000001140c */
[----:B-1----:R-:W-:Y:S02]  /*6a10*/  SHF.R.S32.HI R20, RZ, 0x1f, R18 ;  /* 0x0000001fff147819 */ /* 0x002fe40000011412 */
[----:B------:R-:W-:Y:S01]  /*6a20*/  IADD3 R16, R12, 0x40, RZ ;  /* 0x000000400c107810 */ /* 0x000fe20007ffe0ff */
[----:B------:R-:W-:Y:S01]  /*6a30*/  IMAD.WIDE.U32 R2, R18, c[0x0][0x308], R12 ;  /* 0x0000c20012027a25 */ /* 0x000fe200078e000c */
[----:B--2---:R-:W-:Y:S02]  /*6a40*/  SHF.R.S32.HI R21, RZ, 0x1f, R19 ;  /* 0x0000001fff157819 */ /* 0x004fe40000011413 */
[----:B------:R-:W-:Y:S01]  /*6a50*/  IADD3 R17, R12, 0x80, RZ ;  /* 0x000000800c117810 */ /* 0x000fe20007ffe0ff */
[----:B------:R-:W-:-:S04]  /*6a60*/  IMAD R0, R20, c[0x0][0x308], RZ ;  /* 0x0000c20014007a24 */ /* 0x000fc800078e02ff */
[----:B------:R-:W-:-:S05]  /*6a70*/  IMAD R0, R18, c[0x0][0x30c], R0 ;  /* 0x0000c30012007a24 */ /* 0x000fca00078e0200 */
[----:B------:R-:W-:Y:S01]  /*6a80*/  IADD3 R3, R3, R0, RZ ;  /* 0x0000000003037210 */ /* 0x000fe20007ffe0ff */
[----:B------:R-:W-:-:S04]  /*6a90*/  IMAD R0, R21, c[0x0][0x310], RZ ;  /* 0x0000c40015007a24 */ /* 0x000fc800078e02ff */
[C---:B------:R-:W-:Y:S02]  /*6aa0*/  IMAD R0, R19.reuse, c[0x0][0x314], R0 ;  /* 0x0000c50013007a24 */ /* 0x040fe400078e0200 */
[----:B------:R-:W-:-:S05]  /*6ab0*/  IMAD.WIDE.U32 R14, R19, c[0x0][0x310], R2 ;  /* 0x0000c400130e7a25 */ /* 0x000fca00078e0002 */
[----:B------:R-:W-:Y:S01]  /*6ac0*/  IADD3 R3, R15, R0, RZ ;  /* 0x000000000f037210 */ /* 0x000fe20007ffe0ff */
[----:B------:R-:W-:Y:S05]  /*6ad0*/  @P5 BRA `(.L_x_181) ;  /* 0x000000d000005947 */ /* 0x000fea0003800000 */
[----:B------:R-:W-:Y:S01]  /*6ae0*/  IMAD R0, R7, c[0x0][0x300], RZ ;  /* 0x0000c00007007a24 */ /* 0x000fe200078e02ff */
[----:B------:R-:W-:Y:S01]  /*6af0*/  ISETP.GE.AND P3, PT, R12, c[0x0][0x2f4], PT ;  /* 0x0000bd000c007a0c */ /* 0x000fe20003f66270 */
[----:B------:R-:W-:Y:S01]  /*6b00*/  IMAD.MOV.U32 R2, RZ, RZ, R14 ;  /* 0x000000ffff027224 */ /* 0x000fe200078e000e */
[----:B------:R-:W-:Y:S01]  /*6b10*/  ISETP.GE.AND P1, PT, R16, c[0x0][0x2f4], PT ;  /* 0x0000bd0010007a0c */ /* 0x000fe20003f26270 */
[C---:B------:R-:W-:Y:S01]  /*6b20*/  IMAD R0, R6.reuse, c[0x0][0x304], R0 ;  /* 0x0000c10006007a24 */ /* 0x040fe200078e0200 */
        /* <DEDUP_REMOVED lines=8> */
.L_x_181:
[----:B------:R-:W-:Y:S05]  /*6bb0*/  BSYNC B0 ;  /* 0x0000000000007941 */ /* 0x000fea0003800000 */
.L_x_180:
        /* <DEDUP_REMOVED lines=19> */
.L_x_183:
[----:B------:R-:W-:Y:S05]  /*6cf0*/  BSYNC B0 ;  /* 0x0000000000007941 */ /* 0x000fea0003800000 */
.L_x_182:
        /* <DEDUP_REMOVED lines=23> */
.L_x_185:
[----:B------:R-:W-:Y:S05]  /*6e70*/  BSYNC B0 ;  /* 0x0000000000007941 */ /* 0x000fea0003800000 */
.L_x_184:
        /* <DEDUP_REMOVED lines=18> */
.L_x_186:
        /* <DEDUP_REMOVED lines=14> */
.L_x_1381:


//--------------------- .text._ZN7cutlass13device_kernelIN5flash19enable_sm80_to_sm89INS1_16FlashAttnBwdSm80INS1_25CollectiveMainloopBwdSm80ILi1ELi1EN4cute5tupleIJNS5_1CILi64EEES8_NS7_ILi192EEEEEENS_10bfloat16_tEfNS_4arch4Sm80ELb0ELb1ELb0ELb0ELb1ELb0ELb0ELb0ELi2ELi2ELi2ELi2ELb1EEENS1_21CollectiveEpilogueBwdISA_SB_SD_Li256ELb0ELb0ELi4EEENS1_19SingleTileSchedulerILb0ELb0ELb0ELi64EEEEEEEEEvNT_6ParamsE --------------------------
	.section	.text._ZN7cutlass13device_kernelIN5flash19enable_sm80_to_sm89INS1_16FlashAttnBwdSm80INS1_25CollectiveMainloopBwdSm80ILi1ELi1EN4cute5tupleIJNS5_1CILi64EEES8_NS7_ILi192EEEEEENS_10bfloat16_tEfNS_4arch4Sm80ELb0ELb1ELb0ELb0ELb1ELb0ELb0ELb0ELi2ELi2ELi2ELi2ELb1EEENS1_21CollectiveEpilogueBwdISA_SB_SD_Li256ELb0ELb0ELi4EEENS1_19SingleTileSchedulerILb0ELb0ELb0ELi64EEEEEEEEEvNT_6ParamsE,"ax",@progbits
	.sectioninfo	@"SHI_REGISTERS=255"
	.align	128
.text._ZN7cutlass13device_kernelIN5flash19enable_sm80_to_sm89INS1_16FlashAttnBwdSm80INS1_25CollectiveMainloopBwdSm80ILi1ELi1EN4cute5tupleIJNS5_1CILi64EEES8_NS7_ILi192EEEEEENS_10bfloat16_tEfNS_4arch4Sm80ELb0ELb1ELb0ELb0ELb1ELb0ELb0ELb0ELi2ELi2ELi2ELi2ELb1EEENS1_21CollectiveEpilogueBwdISA_SB_SD_Li256ELb0ELb0ELi4EEENS1_19SingleTileSchedulerILb0ELb0ELb0ELi64EEEEEEEEEvNT_6ParamsE:
        .type           _ZN7cutlass13device_kernelIN5flash19enable_sm80_to_sm89INS1_16FlashAttnBwdSm80INS1_25CollectiveMainloopBwdSm80ILi1ELi1EN4cute5tupleIJNS5_1CILi64EEES8_NS7_ILi192EEEEEENS_10bfloat16_tEfNS_4arch4Sm80ELb0ELb1ELb0ELb0ELb1ELb0ELb0ELb0ELi2ELi2ELi2ELi2ELb1EEENS1_21CollectiveEpilogueBwdISA_SB_SD_Li256ELb0ELb0ELi4EEENS1_19SingleTileSchedulerILb0ELb0ELb0ELi64EEEEEEEEEvNT_6ParamsE,@function
        .size           _ZN7cutlass13device_kernelIN5flash19enable_sm80_to_sm89INS1_16FlashAttnBwdSm80INS1_25CollectiveMainloopBwdSm80ILi1ELi1EN4cute5tupleIJNS5_1CILi64EEES8_NS7_ILi192EEEEEENS_10bfloat16_tEfNS_4arch4Sm80ELb0ELb1ELb0ELb0ELb1ELb0ELb0ELb0ELi2ELi2ELi2ELi2ELb1EEENS1_21CollectiveEpilogueBwdISA_SB_SD_Li256ELb0ELb0ELi4EEENS1_19SingleTileSchedulerILb0ELb0ELb0ELi64EEEEEEEEEvNT_6ParamsE,(.L_x_1382 - _ZN7cutlass13device_kernelIN5flash19enable_sm80_to_sm89INS1_16FlashAttnBwdSm80INS1_25CollectiveMainloopBwdSm80ILi1ELi1EN4cute5tupleIJNS5_1CILi64EEES8_NS7_ILi192EEEEEENS_10bfloat16_tEfNS_4arch4Sm80ELb0ELb1ELb0ELb0ELb1ELb0ELb0ELb0ELi2ELi2ELi2ELi2ELb1EEENS1_21CollectiveEpilogueBwdISA_SB_SD_Li256ELb0ELb0ELi4EEENS1_19SingleTileSchedulerILb0ELb0ELb0ELi64EEEEEEEEEvNT_6ParamsE)
        .other          _ZN7cutlass13device_kernelIN5flash19enable_sm80_to_sm89INS1_16FlashAttnBwdSm80INS1_25CollectiveMainloopBwdSm80ILi1ELi1EN4cute5tupleIJNS5_1CILi64EEES8_NS7_ILi192EEEEEENS_10bfloat16_tEfNS_4arch4Sm80ELb0ELb1ELb0ELb0ELb1ELb0ELb0ELb0ELi2ELi2ELi2ELi2ELb1EEENS1_21CollectiveEpilogueBwdISA_SB_SD_Li256ELb0ELb0ELi4EEENS1_19SingleTileSchedulerILb0ELb0ELb0ELi64EEEEEEEEEvNT_6ParamsE,@"STO_CUDA_ENTRY STV_DEFAULT"
_ZN7cutlass13device_kernelIN5flash19enable_sm80_to_sm89INS1_16FlashAttnBwdSm80INS1_25CollectiveMainloopBwdSm80ILi1ELi1EN4cute5tupleIJNS5_1CILi64EEES8_NS7_ILi192EEEEEENS_10bfloat16_tEfNS_4arch4Sm80ELb0ELb1ELb0ELb0ELb1ELb0ELb0ELb0ELi2ELi2ELi2ELi2ELb1EEENS1_21CollectiveEpilogueBwdISA_SB_SD_Li256ELb0ELb0ELi4EEENS1_19SingleTileSchedulerILb0ELb0ELb0ELi64EEEEEEEEEvNT_6ParamsE:
        /* <DEDUP_REMOVED lines=26> */
.L_x_187:
        /* <DEDUP_REMOVED lines=524> */
.L_x_207:
        /* <DEDUP_REMOVED lines=112> */
.L_x_191:
[----:B------:R-:W-:Y:S04]  /*2960*/  MOV R22, 0x1 ;  /* 0x0000000100167802 */ /* 0x000fe80000000f00 */
[----:B------:R-:W-:Y:S11]  /*2970*/  ISETP.NE.AND P0, PT, R22, c[0x0][0x2a8], PT ;  /* 0x0000aa0016007a0c */ /* 0x000ff60003f05270 */
[----:B------:R-:W-:Y:S02]  /*2980*/  @!UPT UIADD3 URZ, URZ, URZ, URZ ;  /* 0x0000003f3f3ff290 */ /* 0x000fe4000fffe03f */
[----:B------:R-:W-:Y:S05]  /*2990*/  @P0 IMAD.HI.U32 R22, R21, c[0x0][0x2ac], RZ ;  /* 0x0000ab0015160a27 */ /* 0x000fea00078e00ff */
[----:B------:R-:W-:Y:S02]  /*29a0*/  @P0 SHF.R.U32.HI R21, RZ, c[0x0][0x2b0], R22 ;  /* 0x0000ac00ff150a19 */ /* 0x000fe40000011616 */
.L_x_192:
[----:B------:R-:W-:Y:S05]  /*29b0*/  BSYNC B0 ;  /* 0x0000000000007941 */ /* 0x000fea0003800000 */
.L_x_190:
[----:B------:R-:W-:Y:S04]  /*29c0*/  IMAD.MOV.U32 R22, RZ, RZ, c[0x0][0x2a8] ;  /* 0x0000aa00ff167624 */ /* 0x000fe800078e00ff */
[----:B------:R-:W-:Y:S04]  /*29d0*/  IMAD R21, R21, R22, -UR16 ;  /* 0x8000001015157e24 */ /* 0x000fe8000f8e0216 */
[----:B------:R-:W-:Y:S05]  /*29e0*/  IMAD.IADD R21, R21, 0x1, -R233 ;  /* 0x0000000115157824 */ /* 0x000fea00078e0ae9 */
[----:B------:R-:W-:Y:S02]  /*29f0*/  IADD3 R22, R21, c[0x0][0x2a8], RZ ;  /* 0x0000aa0015167a10 */ /* 0x000fe40007ffe0ff */
[----:B------:R-:W-:Y:S02]  /*2a00*/  IMNMX R200, R200, R21, !PT ;  /* 0x00000015c8c87217 */ /* 0x000fe40007800200 */
[----:B------:R-:W-:Y:S02]  /*2a10*/  IMNMX R201, R201, R22, PT ;  /* 0x00000016c9c97217 */ /* 0x000fe40003800200 */
.L_x_189:
        /* <DEDUP_REMOVED lines=20> */
.L_x_195:
[----:B------:R-:W-:Y:S04]  /*2b60*/  MOV R22, 0x1 ;  /* 0x0000000100167802 */ /* 0x000fe80000000f00 */
[----:B------:R-:W-:Y:S11]  /*2b70*/  ISETP.NE.AND P0, PT, R22, c[0x0][0x2a8], PT ;  /* 0x0000aa0016007a0c */ /* 0x000ff60003f05270 */
[----:B------:R-:W-:Y:S02]  /*2b80*/  @!UPT UIADD3 URZ, URZ, URZ, URZ ;  /* 0x0000003f3f3ff290 */ /* 0x000fe4000fffe03f */
[----:B------:R-:W-:Y:S05]  /*2b90*/  @P0 IMAD.HI.U32 R22, R21, c[0x0][0x2ac], RZ ;  /* 0x0000ab0015160a27 */ /* 0x000fea00078e00ff */
[----:B------:R-:W-:Y:S02]  /*2ba0*/  @P0 SHF.R.U32.HI R21, RZ, c[0x0][0x2b0], R22 ;  /* 0x0000ac00ff150a19 */ /* 0x000fe40000011616 */
.L_x_196:
[----:B------:R-:W-:Y:S05]  /*2bb0*/  BSYNC B0 ;  /* 0x0000000000007941 */ /* 0x000fea0003800000 */
.L_x_194:
[----:B------:R-:W-:Y:S04]  /*2bc0*/  IMAD.MOV.U32 R22, RZ, RZ, c[0x0][0x2a8] ;  /* 0x0000aa00ff167624 */ /* 0x000fe800078e00ff */
[----:B------:R-:W-:Y:S04]  /*2bd0*/  IMAD R21, R21, R22, -UR16 ;  /* 0x8000001015157e24 */ /* 0x000fe8000f8e0216 */
[----:B------:R-:W-:Y:S05]  /*2be0*/  IMAD.IADD R21, R21, 0x1, -R233 ;  /* 0x0000000115157824 */ /* 0x000fea00078e0ae9 */
[----:B------:R-:W-:Y:S02]  /*2bf0*/  IADD3 R22, R21, c[0x0][0x2a8], RZ ;  /* 0x0000aa0015167a10 */ /* 0x000fe40007ffe0ff */
[----:B------:R-:W-:Y:S02]  /*2c00*/  IMNMX R202, R202, R21, !PT ;  /* 0x00000015caca7217 */ /* 0x000fe40007800200 */
[----:B------:R-:W-:Y:S02]  /*2c10*/  IMNMX R203, R203, R22, PT ;  /* 0x00000016cbcb7217 */ /* 0x000fe40003800200 */
.L_x_193:
        /* <DEDUP_REMOVED lines=20> */
.L_x_199:
[----:B------:R-:W-:Y:S04]  /*2d60*/  MOV R22, 0x1 ;  /* 0x0000000100167802 */ /* 0x000fe80000000f00 */
[----:B------:R-:W-:Y:S11]  /*2d70*/  ISETP.NE.AND P0, PT, R22, c[0x0][0x2a8], PT ;  /* 0x0000aa0016007a0c */ /* 0x000ff60003f05270 */
[----:B------:R-:W-:Y:S02]  /*2d80*/  @!UPT UIADD3 URZ, URZ, URZ, URZ ;  /* 0x0000003f3f3ff290 */ /* 0x000fe4000fffe03f */
[----:B------:R-:W-:Y:S05]  /*2d90*/  @P0 IMAD.HI.U32 R22, R21, c[0x0][0x2ac], RZ ;  /* 0x0000ab0015160a27 */ /* 0x000fea00078e00ff */
[----:B------:R-:W-:Y:S02]  /*2da0*/  @P0 SHF.R.U32.HI R21, RZ, c[0x0][0x2b0], R22 ;  /* 0x0000ac00ff150a19 */ /* 0x000fe40000011616 */
.L_x_200:
[----:B------:R-:W-:Y:S05]  /*2db0*/  BSYNC B0 ;  /* 0x0000000000007941 */ /* 0x000fea0003800000 */
.L_x_198:
[----:B------:R-:W-:Y:S04]  /*2dc0*/  IMAD.MOV.U32 R22, RZ, RZ, c[0x0][0x2a8] ;  /* 0x0000aa00ff167624 */ /* 0x000fe800078e00ff */
[----:B------:R-:W-:Y:S04]  /*2dd0*/  IMAD R21, R21, R22, -UR16 ;  /* 0x8000001015157e24 */ /* 0x000fe8000f8e0216 */
[----:B------:R-:W-:Y:S05]  /*2de0*/  IMAD.IADD R21, R21, 0x1, -R233 ;  /* 0x0000000115157824 */ /* 0x000fea00078e0ae9 */
[----:B------:R-:W-:Y:S02]  /*2df0*/  IADD3 R22, R21, c[0x0][0x2a8], RZ ;  /* 0x0000aa0015167a10 */ /* 0x000fe40007ffe0ff */
[----:B------:R-:W-:Y:S02]  /*2e00*/  IMNMX R204, R204, R21, !PT ;  /* 0x00000015cccc7217 */ /* 0x000fe40007800200 */
[----:B------:R-:W-:Y:S02]  /*2e10*/  IMNMX R205, R205, R22, PT ;  /* 0x00000016cdcd7217 */ /* 0x000fe40003800200 */
.L_x_197:
        /* <DEDUP_REMOVED lines=20> */
.L_x_203:
[----:B------:R-:W-:Y:S04]  /*2f60*/  MOV R21, 0x1 ;  /* 0x0000000100157802 */ /* 0x000fe80000000f00 */
[----:B------:R-:W-:Y:S11]  /*2f70*/  ISETP.NE.AND P0, PT, R21, c[0x0][0x2a8], PT ;  /* 0x0000aa0015007a0c */ /* 0x000ff60003f05270 */
[----:B------:R-:W-:Y:S02]  /*2f80*/  @!UPT UIADD3 URZ, URZ, URZ, URZ ;  /* 0x0000003f3f3ff290 */ /* 0x000fe4000fffe03f */
[----:B------:R-:W-:Y:S05]  /*2f90*/  @P0 IMAD.HI.U32 R21, R20, c[0x0][0x2ac], RZ ;  /* 0x0000ab0014150a27 */ /* 0x000fea00078e00ff */
[----:B------:R-:W-:Y:S02]  /*2fa0*/  @P0 SHF.R.U32.HI R20, RZ, c[0x0][0x2b0], R21 ;  /* 0x0000ac00ff140a19 */ /* 0x000fe40000011615 */
.L_x_204:
[----:B------:R-:W-:Y:S05]  /*2fb0*/  BSYNC B0 ;  /* 0x0000000000007941 */ /* 0x000fea0003800000 */
.L_x_202:
[----:B------:R-:W-:Y:S04]  /*2fc0*/  IMAD.MOV.U32 R21, RZ, RZ, c[0x0][0x2a8] ;  /* 0x0000aa00ff157624 */ /* 0x000fe800078e00ff */
[----:B------:R-:W-:Y:S04]  /*2fd0*/  IMAD R20, R20, R21, -UR16 ;  /* 0x8000001014147e24 */ /* 0x000fe8000f8e0215 */
[----:B------:R-:W-:Y:S05]  /*2fe0*/  IMAD.IADD R20, R20, 0x1, -R233 ;  /* 0x0000000114147824 */ /* 0x000fea00078e0ae9 */
[----:B------:R-:W-:Y:S02]  /*2ff0*/  IADD3 R21, R20, c[0x0][0x2a8], RZ ;  /* 0x0000aa0014157a10 */ /* 0x000fe40007ffe0ff */
[----:B------:R-:W-:Y:S02]  /*3000*/  IMNMX R206, R206, R20, !PT ;  /* 0x00000014cece7217 */ /* 0x000fe40007800200 */
[----:B------:R-:W-:Y:S02]  /*3010*/  IMNMX R207, R207, R21, PT ;  /* 0x00000015cfcf7217 */ /* 0x000fe40003800200 */
.L_x_201:
        /* <DEDUP_REMOVED lines=363> */
.L_x_205:
        /* <DEDUP_REMOVED lines=127> */
.L_x_206:
        /* <DEDUP_REMOVED lines=165> */
.L_x_188:
        /* <DEDUP_REMOVED lines=189> */
.L_x_210:
[----:B------:R-:W-:Y:S05]  /*64e0*/  BSYNC B0 ;  /* 0x0000000000007941 */ /* 0x000fea0003800000 */
.L_x_209:
        /* <DEDUP_REMOVED lines=21> */
.L_x_212:
[----:B------:R-:W-:Y:S05]  /*6640*/  BSYNC B0 ;  /* 0x0000000000007941 */ /* 0x000fea0003800000 */
.L_x_211:
        /* <DEDUP_REMOVED lines=24> */
.L_x_214:
[----:B------:R-:W-:Y:S05]  /*67d0*/  BSYNC B0 ;  /* 0x0000000000007941 */ /* 0x000fea0003800000 */
.L_x_213:
        /* <DEDUP_REMOVED lines=19> */
.L_x_208:
        /* <DEDUP_REMOVED lines=42> */
.L_x_216:
[----:B------:R-:W-:Y:S05]  /*6bb0*/  BSYNC B0 ;  /* 0x0000000000007941 */ /* 0x000fea0003800000 */
.L_x_215:
        /* <DEDUP_REMOVED lines=19> */
.L_x_218:
[----:B------:R-:W-:Y:S05]  /*6cf0*/  BSYNC B0 ;  /* 0x0000000000007941 */ /* 0x000fea0003800000 */
.L_x_217:
        /* <DEDUP_REMOVED lines=23> */
.L_x_220:
[----:B------:R-:W-:Y:S05]  /*6e70*/  BSYNC B0 ;  /* 0x0000000000007941 */ /* 0x000fea0003800000 */
.L_x_219:
        /* <DEDUP_REMOVED lines=18> */
.L_x_221:
        /* <DEDUP_REMOVED lines=14> */
.L_x_1382:


//--------------------- .text._ZN7cutlass13device_kernelIN5flash19enable_sm80_to_sm89INS1_16FlashAttnBwdSm80INS1_25CollectiveMainloopBwdSm80ILi1ELi1EN4cute5tupleIJNS5_1CILi64EEES8_NS7_ILi192EEEEEENS_10bfloat16_tEfNS_4arch4Sm80ELb0ELb1ELb0ELb0ELb0ELb0ELb0ELb0ELi2ELi2ELi2ELi2ELb1EEENS1_24CollectiveEpilogueBwdGQAISA_fSD_Li256ELb0ELb0EEENS1_19SingleTileSchedulerILb0ELb0ELb0ELi64EEEEEEEEEvNT_6ParamsE --------------------------
	.section	.text._ZN7cutlass13device_kernelIN5flash19enable_sm80_to_sm89INS1_16FlashAttnBwdSm80INS1_25CollectiveMainloopBwdSm80ILi1ELi1EN4cute5tupleIJNS5_1CILi64EEES8_NS7_ILi192EEEEEENS_10bfloat16_tEfNS_4arch4Sm80ELb0ELb1ELb0ELb0ELb0ELb0ELb0ELb0ELi2ELi2ELi2ELi2ELb1EEENS1_24CollectiveEpilogueBwdGQAISA_fSD_Li256ELb0ELb0EEENS1_19SingleTileSchedulerILb0ELb0ELb0ELi64EEEEEEEEEvNT_6ParamsE,"ax",@progbits
	.sectioninfo	@"SHI_REGISTERS=255"
	.align	128
.text._ZN7cutlass13device_kernelIN5flash19enable_sm80_to_sm89INS1_16FlashAttnBwdSm80INS1_25CollectiveMainloopBwdSm80ILi1ELi1EN4cute5tupleIJNS5_1CILi64EEES8_NS7_ILi192EEEEEENS_10bfloat16_tEfNS_4arch4Sm80ELb0ELb1ELb0ELb0ELb0ELb0ELb0ELb0ELi2ELi2ELi2ELi2ELb1EEENS1_24CollectiveEpilogueBwdGQAISA_fSD_Li256ELb0ELb0EEENS1_19SingleTileSchedulerILb0ELb0ELb0ELi64EEEEEEEEEvNT_6ParamsE:
        .type           _ZN7cutlass13device_kernelIN5flash19enable_sm80_to_sm89INS1_16FlashAttnBwdSm80INS1_25CollectiveMainloopBwdSm80ILi1ELi1EN4cute5tupleIJNS5_1CILi64EEES8_NS7_ILi192EEEEEENS_10bfloat16_tEfNS_4arch4Sm80ELb0ELb1ELb0ELb0ELb0ELb0ELb0ELb0ELi2ELi2ELi2ELi2ELb1EEENS1_24CollectiveEpilogueBwdGQAISA_fSD_Li256ELb0ELb0EEENS1_19SingleTileSchedulerILb0ELb0ELb0ELi64EEEEEEEEEvNT_6ParamsE,@function
        .size           _ZN7cutlass13device_kernelIN5flash19enable_sm80_to_sm89INS1_16FlashAttnBwdSm80INS1_25CollectiveMainloopBwdSm80ILi1ELi1EN4cute5tupleIJNS5_1CILi64EEES8_NS7_ILi192EEEEEENS_10bfloat16_tEfNS_4arch4Sm80ELb0ELb1ELb0ELb0ELb0ELb0ELb0ELb0ELi2ELi2ELi2ELi2ELb1EEENS1_24CollectiveEpilogueBwdGQAISA_fSD_Li256ELb0ELb0EEENS1_19SingleTileSchedulerILb0ELb0ELb0ELi64EEEEEEEEEvNT_6ParamsE,(.L_x_1383 - _ZN7cutlass13device_kernelIN5flash19enable_sm80_to_sm89INS1_16FlashAttnBwdSm80INS1_25CollectiveMainloopBwdSm80ILi1ELi1EN4cute5tupleIJNS5_1CILi64EEES8_NS7_ILi192EEEEEENS_10bfloat16_tEfNS_4arch4Sm80ELb0ELb1ELb0ELb0ELb0ELb0ELb0ELb0ELi2ELi2ELi2ELi2ELb1EEENS1_24CollectiveEpilogueBwdGQAISA_fSD_Li256ELb0ELb0EEENS1_19SingleTileSchedulerILb0ELb0ELb0ELi64EEEEEEEEEvNT_6ParamsE)
        .other          _ZN7cutlass13device_kernelIN5flash19enable_sm80_to_sm89INS1_16FlashAttnBwdSm80INS1_25CollectiveMainloopBwdSm80ILi1ELi1EN4cute5tupleIJNS5_1CILi64EEES8_NS7_ILi192EEEEEENS_10bfloat16_tEfNS_4arch4Sm80ELb0ELb1ELb0ELb0ELb0ELb0ELb0ELb0ELi2ELi2ELi2ELi2ELb1EEENS1_24CollectiveEpilogueBwdGQAISA_fSD_Li256ELb0ELb0EEENS1_19SingleTileSchedulerILb0ELb0ELb0ELi64EEEEEEEEEvNT_6ParamsE,@"STO_CUDA_ENTRY STV_DEFAULT"
_ZN7cutlass13device_kernelIN5flash19enable_sm80_to_sm89INS1_16FlashAttnBwdSm80INS1_25CollectiveMainloopBwdSm80ILi1ELi1EN4cute5tupleIJNS5_1CILi64EEES8_NS7_ILi192EEEEEENS_10bfloat16_tEfNS_4arch4Sm80ELb0ELb1ELb0ELb0ELb0ELb0ELb0ELb0ELi2ELi2ELi2ELi2ELb1EEENS1_24CollectiveEpilogueBwdGQAISA_fSD_Li256ELb0ELb0EEENS1_19SingleTileSchedulerILb0ELb0ELb0ELi64EEEEEEEEEvNT_6ParamsE:
        /* <DEDUP_REMOVED lines=26> */
.L_x_222:
        /* <DEDUP_REMOVED lines=13> */
[----:B------:R-:W-:Y:S01]  /*0270*/  CS2R R120, SRZ ;  /* 0x0000000000787805 */ /* 0x000fe2000001ff00 */
[----:B------:R-:W-:Y:S01]  /*0280*/  ULDC.64 UR22, c[0x0][0x118] ;  /* 0x0000460000167ab9 */ /* 0x000fe20000000a00 */
[----:B------:R-:W-:Y:S01]  /*0290*/  CS2R R118, SRZ ;  /* 0x0000000000767805 */ /* 0x000fe2000001ff00 */
[----:B------:R-:W-:Y:S01]  /*02a0*/  USHF.R.S32.HI UR4, URZ, 0x1f, UR5 ;  /* 0x0000001f3f047899 */ /* 0x000fe20008011405 */
[----:B------:R-:W-:Y:S01]  /*02b0*/  CS2R R116, SRZ ;  /* 0x0000000000747805 */ /* 0x000fe2000001ff00 */
[----:B------:R-:W-:Y:S01]  /*02c0*/  CS2R R110, SRZ ;  /* 0x00000000006e7805 */ /* 0x000fe2000001ff00 */
[----:B------:R-:W-:Y:S01]  /*02d0*/  CS2R R108, SRZ ;  /* 0x00000000006c7805 */ /* 0x000fe2000001ff00 */
[----:B------:R-:W-:Y:S01]  /*02e0*/  ULEA.HI UR4, UR4, UR5, URZ, 0x6 ;  /* 0x0000000504047291 */ /* 0x000fe2000f8f303f */
[----:B------:R-:W-:Y:S01]  /*02f0*/  CS2R R114, SRZ ;  /* 0x0000000000727805 */ /* 0x000fe2000001ff00 */
[----:B------:R-:W-:Y:S01]  /*0300*/  CS2R R112, SRZ ;  /* 0x0000000000707805 */ /* 0x000fe2000001ff00 */
[----:B------:R-:W-:Y:S01]  /*0310*/  CS2R R106, SRZ ;  /* 0x00000000006a7805 */ /* 0x000fe2000001ff00 */
[----:B------:R-:W-:Y:S01]  /*0320*/  USHF.R.S32.HI UR15, URZ, 0x6, UR4 ;  /* 0x000000063f0f7899 */ /* 0x000fe20008011404 */
[----:B------:R-:W-:Y:S01]  /*0330*/  CS2R R104, SRZ ;  /* 0x0000000000687805 */ /* 0x000fe2000001ff00 */
[----:B------:R-:W-:Y:S01]  /*0340*/  CS2R R102, SRZ ;  /* 0x0000000000667805 */ /* 0x000fe2000001ff00 */
[----:B------:R-:W-:Y:S01]  /*0350*/  CS2R R100, SRZ ;  /* 0x0000000000647805 */ /* 0x000fe2000001ff00 */
[----:B------:R-:W-:Y:S01]  /*0360*/  UISETP.LT.AND UP0, UPT, URZ, UR15, UPT ;  /* 0x0000000f3f00728c */ /* 0x000fe2000bf01270 */
[----:B------:R-:W-:Y:S01]  /*0370*/  CS2R R94, SRZ ;  /* 0x00000000005e7805 */ /* 0x000fe2000001ff00 */
[----:B------:R-:W-:Y:S01]  /*0380*/  CS2R R92, SRZ ;  /* 0x00000000005c7805 */ /* 0x000fe2000001ff00 */
[----:B------:R-:W-:Y:S01]  /*0390*/  CS2R R98, SRZ ;  /* 0x0000000000627805 */ /* 0x000fe2000001ff00 */
[----:B------:R-:W-:Y:S01]  /*03a0*/  USEL UR15, URZ, UR15, !UP0 ;  /* 0x0000000f3f0f7287 */ /* 0x000fe2000c000000 */
[----:B------:R-:W-:Y:S01]  /*03b0*/  CS2R R96, SRZ ;  /* 0x0000000000607805 */ /* 0x000fe2000001ff00 */
[----:B------:R-:W-:Y:S01]  /*03c0*/  CS2R R90, SRZ ;  /* 0x00000000005a7805 */ /* 0x000fe2000001ff00 */
[----:B------:R-:W-:Y:S01]  /*03d0*/  CS2R R88, SRZ ;  /* 0x0000000000587805 */ /* 0x000fe2000001ff00 */
[----:B------:R-:W-:Y:S01]  /*03e0*/  UISETP.GT.AND UP0, UPT, UR17, UR15, UPT ;  /* 0x0000000f1100728c */ /* 0x000fe2000bf04270 */
[----:B------:R-:W-:Y:S01]  /*03f0*/  CS2R R86, SRZ ;  /* 0x0000000000567805 */ /* 0x000fe2000001ff00 */
        /* <DEDUP_REMOVED lines=406> */
[----:B------:R1:W-:Y:S01]  /*1d60*/  LDGSTS.E.BYPASS.LTC128B.128 [R228+0xf080], [R4.64+0x80], !P2 ;  /* 0x0f08008004e47fae */ /* 0x0003e2000d101d56 */
[----:B------:R-:W-:Y:S02]  /*1d70*/  SEL R236, RZ, 0xffffffff, P4 ;  /* 0xffffffffffec7807 */ /* 0x000fe40002000000 */
[----:B------:R-:W-:Y:S01]  /*1d80*/  LOP3.LUT R6, R6, 0x1ffffffc, RZ, 0xc0, !PT ;  /* 0x1ffffffc06067812 */ /* 0x000fe200078ec0ff */
[----:B------:R1:W-:Y:S01]  /*1d90*/  LDGSTS.E.BYPASS.LTC128B.128 [R228+0x11080], [R4.64+0x100], !P1 ;  /* 0x1108010004e47fae */ /* 0x0003e2000c901d56 */
[----:B------:R-:W-:Y:S01]  /*1da0*/  ISETP.GE.AND P1, PT, R238, 0x10, PT ;  /* 0x00000010ee00780c */ /* 0x000fe20003f26270 */
[----:B------:R-:W-:Y:S01]  /*1db0*/  IMAD.SHL.U32 R236, R236, 0x2, RZ ;  /* 0x00000002ecec7824 */ /* 0x000fe200078e00ff */
[----:B------:R-:W-:Y:S01]  /*1dc0*/  ISETP.GE.AND P4, PT, R27, c[0x0][0x1fc], PT ;  /* 0x00007f001b007a0c */ /* 0x000fe20003f86270 */
[----:B------:R-:W-:-:S02]  /*1dd0*/  IMAD.IADD R0, R20, 0x1, -R6 ;  /* 0x0000000114007824 */ /* 0x000fc400078e0a06 */
[----:B------:R-:W-:Y:S01]  /*1de0*/  IMAD.SHL.U32 R20, R20, 0x8, RZ ;  /* 0x0000000814147824 */ /* 0x000fe200078e00ff */
[----:B------:R-:W-:Y:S01]  /*1df0*/  LOP3.LUT R236, R236, 0x2, R15, 0xe2, !PT ;  /* 0x00000002ecec7812 */ /* 0x000fe200078ee20f */
[----:B------:R-:W-:Y:S01]  /*1e00*/  IMAD R13, R0, 0x4, R13 ;  /* 0x00000004000d7824 */ /* 0x000fe200078e020d */
[----:B------:R-:W-:Y:S01]  /*1e10*/  LOP3.LUT R0, R8, 0x1c0, RZ, 0xc0, !PT ;  /* 0x000001c008007812 */ /* 0x000fe200078ec0ff */
[----:B------:R-:W-:Y:S01]  /*1e20*/  IMAD.SHL.U32 R6, R23, 0x20, RZ ;  /* 0x0000002017067824 */ /* 0x000fe200078e00ff */
[----:B------:R-:W-:Y:S01]  /*1e30*/  LOP3.LUT R20, R20, 0x18, RZ, 0xc0, !PT ;  /* 0x0000001814147812 */ /* 0x000fe200078ec0ff */
[----:B--2---:R-:W-:Y:S02]  /*1e40*/  IMAD.IADD R3, R238, 0x1, -R7 ;  /* 0x00000001ee037824 */ /* 0x004fe400078e0a07 */
[----:B------:R-:W-:Y:S01]  /*1e50*/  IMAD.SHL.U32 R2, R220, 0x10, RZ ;  /* 0x00000010dc027824 */ /* 0x000fe200078e00ff */
[----:B------:R-:W-:Y:S01]  /*1e60*/  LOP3.LUT R6, R20, 0x20, R6, 0xf8, !PT ;  /* 0x0000002014067812 */ /* 0x000fe200078ef806 */
[----:B------:R-:W-:Y:S01]  /*1e70*/  IMAD.SHL.U32 R220, R220, 0x400, RZ ;  /* 0x00000400dcdc7824 */ /* 0x000fe200078e00ff */
[----:B------:R-:W-:Y:S01]  /*1e80*/  SHF.R.S32.HI R7, RZ, 0x1f, R3 ;  /* 0x0000001fff077819 */ /* 0x000fe20000011403 */
[----:B------:R-:W-:Y:S01]  /*1e90*/  IMAD.SHL.U32 R233, R13, 0x2, RZ ;  /* 0x000000020de97824 */ /* 0x000fe200078e00ff */
[----:B------:R-:W-:Y:S01]  /*1ea0*/  LEA.HI.SX32 R229, R229, R2, 0x1e ;  /* 0x00000002e5e57211 */ /* 0x000fe200078ff2ff */
[----:B------:R-:W-:Y:S01]  /*1eb0*/  IMAD.SHL.U32 R8, R14, 0x2, RZ ;  /* 0x000000020e087824 */ /* 0x000fe200078e00ff */
[----:B------:R-:W-:-:S02]  /*1ec0*/  LEA.HI R7, R7, R3, RZ, 0x3 ;  /* 0x0000000307077211 */ /* 0x000fc400078f18ff */
[----:B------:R-:W-:Y:S02]  /*1ed0*/  LOP3.LUT R223, R18, 0x10, R2, 0xf8, !PT ;  /* 0x0000001012df7812 */ /* 0x000fe400078ef802 */
[----:B------:R-:W-:Y:S01]  /*1ee0*/  LOP3.LUT R12, R7, 0xfffffff8, RZ, 0xc0, !PT ;  /* 0xfffffff8070c7812 */ /* 0x000fe200078ec0ff */
[----:B-1----:R-:W-:Y:S01]  /*1ef0*/  IMAD.SHL.U32 R4, R23, 0x8, RZ ;  /* 0x0000000817047824 */ /* 0x002fe200078e00ff */
[----:B------:R-:W-:-:S03]  /*1f00*/  SEL R5, RZ, 0xffffffff, P4 ;  /* 0xffffffffff057807 */ /* 0x000fc60002000000 */
[----:B------:R-:W-:Y:S01]  /*1f10*/  IMAD.IADD R2, R3, 0x1, -R12 ;  /* 0x0000000103027824 */ /* 0x000fe200078e0a0c */
[----:B------:R-:W-:Y:S02]  /*1f20*/  SHF.R.U32.HI R3, RZ, 0x3, R0 ;  /* 0x00000003ff037819 */ /* 0x000fe40000011600 */
[----:B------:R-:W-:Y:S01]  /*1f30*/  LOP3.LUT R223, R223, 0x8, R22, 0xf8, !PT ;  /* 0x00000008dfdf7812 */ /* 0x000fe200078ef816 */
[----:B------:R-:W-:Y:S01]  /*1f40*/  IMAD.SHL.U32 R5, R5, 0x4, RZ ;  /* 0x0000000405057824 */ /* 0x000fe200078e00ff */
[----:B------:R-:W-:Y:S01]  /*1f50*/  LOP3.LUT R0, R3, R0, R20, 0x1e, !PT ;  /* 0x0000000003007212 */ /* 0x000fe200078e1e14 */
[----:B------:R-:W-:Y:S01]  /*1f60*/  IMAD R3, R9, 0x2, R220 ;  /* 0x0000000209037824 */ /* 0x000fe200078e02dc */
[C---:B------:R-:W-:Y:S02]  /*1f70*/  LOP3.LUT P4, RZ, R2.reuse, 0x2, RZ, 0xc0, !PT ;  /* 0x0000000202ff7812 */ /* 0x040fe4000788c0ff */
[C---:B------:R-:W-:Y:S01]  /*1f80*/  LOP3.LUT P2, RZ, R2.reuse, 0x4, RZ, 0xc0, !PT ;  /* 0x0000000402ff7812 */ /* 0x040fe2000784c0ff */
[----:B------:R-:W-:Y:S01]  /*1f90*/  IMAD.IADD R230, R3, 0x1, R0 ;  /* 0x0000000103e67824 */ /* 0x000fe200078e0200 */
[----:B------:R-:W-:Y:S01]  /*1fa0*/  LOP3.LUT R223, R223, R19, RZ, 0x3c, !PT ;  /* 0x00000013dfdf7212 */ /* 0x000fe200078e3cff */
[----:B------:R-:W-:Y:S01]  /*1fb0*/  IMAD.SHL.U32 R0, R2, 0x40, RZ ;  /* 0x0000004002007824 */ /* 0x000fe200078e00ff */
[----:B------:R-:W-:Y:S01]  /*1fc0*/  IADD3 R234, R234, -c[0x0][0x168], -R233 ;  /* 0x80005a00eaea7a10 */ /* 0x000fe20007ffe8e9 */
[----:B------:R-:W-:Y:S01]  /*1fd0*/  IMAD.SHL.U32 R3, R7, 0x40, RZ ;  /* 0x0000004007037824 */ /* 0x000fe200078e00ff */
[----:B------:R-:W-:Y:S01]  /*1fe0*/  LEA R230, R230, 0x12280, 0x1 ;  /* 0x00012280e6e67811 */ /* 0x000fe200078e08ff */
[----:B------:R-:W-:Y:S01]  /*1ff0*/  IMAD R223, R23, 0x200, R223 ;  /* 0x0000020017df7824 */ /* 0x000fe200078e02df */
[----:B------:R-:W-:-:S02]  /*2000*/  LOP3.LUT R0, R0, 0x1c0, RZ, 0xc0, !PT ;  /* 0x000001c000007812 */ /* 0x000fc400078ec0ff */
[----:B------:R-:W-:Y:S01]  /*2010*/  LOP3.LUT R3, R3, 0xfffffe00, RZ, 0xc0, !PT ;  /* 0xfffffe0003037812 */ /* 0x000fe200078ec0ff */
[C---:B------:R-:W-:Y:S01]  /*2020*/  IMAD R222, R223.reuse, 0x2, R222 ;  /* 0x00000002dfde7824 */ /* 0x040fe200078e02de */
[----:B------:R-:W-:Y:S01]  /*2030*/  LOP3.LUT R4, R0, 0x8, R4, 0xf8, !PT ;  /* 0x0000000800047812 */ /* 0x000fe200078ef804 */
[----:B------:R-:W-:Y:S01]  /*2040*/  IMAD.SHL.U32 R223, R223, 0x2, RZ ;  /* 0x00000002dfdf7824 */ /* 0x000fe200078e00ff */
[--C-:B------:R-:W-:Y:S02]  /*2050*/  SHF.R.U32.HI R2, RZ, 0x3, R0.reuse ;  /* 0x00000003ff027819 */ /* 0x100fe40000011600 */
[----:B------:R-:W-:Y:S02]  /*2060*/  IADD3 R232, R234, c[0x0][0x2a4], RZ ;  /* 0x0000a900eae87a10 */ /* 0x000fe40007ffe0ff */
[----:B------:R-:W-:Y:S02]  /*2070*/  LOP3.LUT R4, R4, R2, RZ, 0x3c, !PT ;  /* 0x0000000204047212 */ /* 0x000fe400078e3cff */
[----:B------:R-:W-:Y:S01]  /*2080*/  LOP3.LUT R0, R2, R6, R0, 0x1e, !PT ;  /* 0x0000000602007212 */ /* 0x000fe200078e1e00 */
[----:B------:R-:W-:Y:S01]  /*2090*/  @!P1 IMAD.SHL.U32 R2, R238, 0x10, RZ ;  /* 0x00000010ee029824 */ /* 0x000fe200078e00ff */
[----:B------:R-:W-:-:S02]  /*20a0*/  IADD3 R220, R4, R3, R220 ;  /* 0x0000000304dc7210 */ /* 0x000fc40007ffe0dc */
[----:B------:R-:W-:Y:S02]  /*20b0*/  LOP3.LUT R0, R0, R3, RZ, 0xfc, !PT ;  /* 0x0000000300007212 */ /* 0x000fe400078efcff */
[----:B------:R1:W-:Y:S01]  /*20c0*/  @!P1 LDGSTS.E.BYPASS.LTC128B.128 [R2+0x12180], [R10.64] ;  /* 0x121800000a029fae */ /* 0x0003e2000b901d56 */
[----:B------:R-:W-:Y:S01]  /*20d0*/  SEL R3, R33, 0xffffffc0, !P2 ;  /* 0xffffffc021037807 */ /* 0x000fe20005000000 */
[----:B------:R-:W-:Y:S01]  /*20e0*/  IMAD.SHL.U32 R221, R220, 0x2, RZ ;  /* 0x00000002dcdd7824 */ /* 0x000fe200078e00ff */
[----:B------:R-:W-:Y:S01]  /*20f0*/  IADD3 R231, R230, 0x40, RZ ;  /* 0x00000040e6e77810 */ /* 0x000fe20007ffe0ff */
[----:B------:R-:W0:Y:S01]  /*2100*/  LDGDEPBAR ;  /* 0x00000000000079af */ /* 0x000e220000000000 */
[----:B------:R-:W-:Y:S01]  /*2110*/  LOP3.LUT R237, R8, 0x2, R237, 0xe2, !PT ;  /* 0x0000000208ed7812 */ /* 0x000fe200078ee2ed */
[----:B------:R-:W-:Y:S01]  /*2120*/  IMAD.SHL.U32 R0, R0, 0x2, RZ ;  /* 0x0000000200007824 */ /* 0x000fe200078e00ff */
[----:B------:R-:W-:Y:S02]  /*2130*/  LOP3.LUT R236, R5, 0x4, R236, 0xe2, !PT ;  /* 0x0000000405ec7812 */ /* 0x000fe400078ee2ec */
[----:B------:R-:W-:-:S02]  /*2140*/  IADD3 R235, -R233, UR10, RZ ;  /* 0x0000000ae9eb7c10 */ /* 0x000fc4000fffe1ff */
[----:B------:R-:W-:Y:S02]  /*2150*/  IADD3 R234, R234, UR5, RZ ;  /* 0x00000005eaea7c10 */ /* 0x000fe4000fffe0ff */
[----:B------:R-:W-:Y:S02]  /*2160*/  @P0 IADD3 R231, R230, -0x40, RZ ;  /* 0xffffffc0e6e70810 */ /* 0x000fe40007ffe0ff */
[----:B-1----:R-:W-:-:S05]  /*2170*/  SEL R2, R17, 0xffffffe0, !P4 ;  /* 0xffffffe011027807 */ /* 0x002fca0006000000 */
[C---:B------:R-:W-:Y:S02]  /*2180*/  IMAD R2, R220.reuse, 0x2, R2 ;  /* 0x00000002dc027824 */ /* 0x040fe400078e0202 */
[----:B------:R-:W-:Y:S02]  /*2190*/  IMAD R220, R220, 0x2, R3 ;  /* 0x00000002dcdc7824 */ /* 0x000fe400078e0203 */
[----:B---345:R-:W-:Y:S02]  /*21a0*/  IMAD.IADD R3, R3, 0x1, R2 ;  /* 0x0000000103037824 */ /* 0x038fe400078e0202 */
.L_x_242:
        /* <DEDUP_REMOVED lines=112> */
.L_x_226:
[----:B------:R-:W-:Y:S04]  /*28b0*/  MOV R22, 0x1 ;  /* 0x0000000100167802 */ /* 0x000fe80000000f00 */
[----:B------:R-:W-:Y:S11]  /*28c0*/  ISETP.NE.AND P0, PT, R22, c[0x0][0x2a8], PT ;  /* 0x0000aa0016007a0c */ /* 0x000ff60003f05270 */
[----:B------:R-:W-:Y:S02]  /*28d0*/  @!UPT UIADD3 URZ, URZ, URZ, URZ ;  /* 0x0000003f3f3ff290 */ /* 0x000fe4000fffe03f */
[----:B------:R-:W-:Y:S05]  /*28e0*/  @P0 IMAD.HI.U32 R22, R21, c[0x0][0x2ac], RZ ;  /* 0x0000ab0015160a27 */ /* 0x000fea00078e00ff */
[----:B------:R-:W-:Y:S02]  /*28f0*/  @P0 SHF.R.U32.HI R21, RZ, c[0x0][0x2b0], R22 ;  /* 0x0000ac00ff150a19 */ /* 0x000fe40000011616 */
.L_x_227:
[----:B------:R-:W-:Y:S05]  /*2900*/  BSYNC B0 ;  /* 0x0000000000007941 */ /* 0x000fea0003800000 */
.L_x_225:
[----:B------:R-:W-:Y:S04]  /*2910*/  IMAD.MOV.U32 R22, RZ, RZ, c[0x0][0x2a8] ;  /* 0x0000aa00ff167624 */ /* 0x000fe800078e00ff */
[----:B------:R-:W-:Y:S04]  /*2920*/  IMAD R21, R21, R22, -UR16 ;  /* 0x8000001015157e24 */ /* 0x000fe8000f8e0216 */
[----:B------:R-:W-:Y:S05]  /*2930*/  IMAD.IADD R21, R21, 0x1, -R233 ;  /* 0x0000000115157824 */ /* 0x000fea00078e0ae9 */
[----:B------:R-:W-:Y:S02]  /*2940*/  IADD3 R22, R21, c[0x0][0x2a8], RZ ;  /* 0x0000aa0015167a10 */ /* 0x000fe40007ffe0ff */
[----:B------:R-:W-:Y:S02]  /*2950*/  IMNMX R200, R200, R21, !PT ;  /* 0x00000015c8c87217 */ /* 0x000fe40007800200 */
[----:B------:R-:W-:Y:S02]  /*2960*/  IMNMX R201, R201, R22, PT ;  /* 0x00000016c9c97217 */ /* 0x000fe40003800200 */
.L_x_224:
        /* <DEDUP_REMOVED lines=20> */
.L_x_230:
[----:B------:R-:W-:Y:S04]  /*2ab0*/  MOV R22, 0x1 ;  /* 0x0000000100167802 */ /* 0x000fe80000000f00 */
[----:B------:R-:W-:Y:S11]  /*2ac0*/  ISETP.NE.AND P0, PT, R22, c[0x0][0x2a8], PT ;  /* 0x0000aa0016007a0c */ /* 0x000ff60003f05270 */
[----:B------:R-:W-:Y:S02]  /*2ad0*/  @!UPT UIADD3 URZ, URZ, URZ, URZ ;  /* 0x0000003f3f3ff290 */ /* 0x000fe4000fffe03f */
[----:B------:R-:W-:Y:S05]  /*2ae0*/  @P0 IMAD.HI.U32 R22, R21, c[0x0][0x2ac], RZ ;  /* 0x0000ab0015160a27 */ /* 0x000fea00078e00ff */
[----:B------:R-:W-:Y:S02]  /*2af0*/  @P0 SHF.R.U32.HI R21, RZ, c[0x0][0x2b0], R22 ;  /* 0x0000ac00ff150a19 */ /* 0x000fe40000011616 */
.L_x_231:
[----:B------:R-:W-:Y:S05]  /*2b00*/  BSYNC B0 ;  /* 0x0000000000007941 */ /* 0x000fea0003800000 */
.L_x_229:
[----:B------:R-:W-:Y:S04]  /*2b10*/  IMAD.MOV.U32 R22, RZ, RZ, c[0x0][0x2a8] ;  /* 0x0000aa00ff167624 */ /* 0x000fe800078e00ff */
[----:B------:R-:W-:Y:S04]  /*2b20*/  IMAD R21, R21, R22, -UR16 ;  /* 0x8000001015157e24 */ /* 0x000fe8000f8e0216 */
[----:B------:R-:W-:Y:S05]  /*2b30*/  IMAD.IADD R21, R21, 0x1, -R233 ;  /* 0x0000000115157824 */ /* 0x000fea00078e0ae9 */
[----:B------:R-:W-:Y:S02]  /*2b40*/  IADD3 R22, R21, c[0x0][0x2a8], RZ ;  /* 0x0000aa0015167a10 */ /* 0x000fe40007ffe0ff */
[----:B------:R-:W-:Y:S02]  /*2b50*/  IMNMX R202, R202, R21, !PT ;  /* 0x00000015caca7217 */ /* 0x000fe40007800200 */
[----:B------:R-:W-:Y:S02]  /*2b60*/  IMNMX R203, R203, R22, PT ;  /* 0x00000016cbcb7217 */ /* 0x000fe40003800200 */
.L_x_228:
        /* <DEDUP_REMOVED lines=20> */
.L_x_234:
[----:B------:R-:W-:Y:S04]  /*2cb0*/  MOV R22, 0x1 ;  /* 0x0000000100167802 */ /* 0x000fe80000000f00 */
[----:B------:R-:W-:Y:S11]  /*2cc0*/  ISETP.NE.AND P0, PT, R22, c[0x0][0x2a8], PT ;  /* 0x0000aa0016007a0c */ /* 0x000ff60003f05270 */
[----:B------:R-:W-:Y:S02]  /*2cd0*/  @!UPT UIADD3 URZ, URZ, URZ, URZ ;  /* 0x0000003f3f3ff290 */ /* 0x000fe4000fffe03f */
[----:B------:R-:W-:Y:S05]  /*2ce0*/  @P0 IMAD.HI.U32 R22, R21, c[0x0][0x2ac], RZ ;  /* 0x0000ab0015160a27 */ /* 0x000fea00078e00ff */
[----:B------:R-:W-:Y:S02]  /*2cf0*/  @P0 SHF.R.U32.HI R21, RZ, c[0x0][0x2b0], R22 ;  /* 0x0000ac00ff150a19 */ /* 0x000fe40000011616 */
.L_x_235:
[----:B------:R-:W-:Y:S05]  /*2d00*/  BSYNC B0 ;  /* 0x0000000000007941 */ /* 0x000fea0003800000 */
.L_x_233:
[----:B------:R-:W-:Y:S04]  /*2d10*/  IMAD.MOV.U32 R22, RZ, RZ, c[0x0][0x2a8] ;  /* 0x0000aa00ff167624 */ /* 0x000fe800078e00ff */
[----:B------:R-:W-:Y:S04]  /*2d20*/  IMAD R21, R21, R22, -UR16 ;  /* 0x8000001015157e24 */ /* 0x000fe8000f8e0216 */
[----:B------:R-:W-:Y:S05]  /*2d30*/  IMAD.IADD R21, R21, 0x1, -R233 ;  /* 0x0000000115157824 */ /* 0x000fea00078e0ae9 */
[----:B------:R-:W-:Y:S02]  /*2d40*/  IADD3 R22, R21, c[0x0][0x2a8], RZ ;  /* 0x0000aa0015167a10 */ /* 0x000fe40007ffe0ff */
[----:B------:R-:W-:Y:S02]  /*2d50*/  IMNMX R204, R204, R21, !PT ;  /* 0x00000015cccc7217 */ /* 0x000fe40007800200 */
[----:B------:R-:W-:Y:S02]  /*2d60*/  IMNMX R205, R205, R22, PT ;  /* 0x00000016cdcd7217 */ /* 0x000fe40003800200 */
.L_x_232:
        /* <DEDUP_REMOVED lines=20> */
.L_x_238:
[----:B------:R-:W-:Y:S04]  /*2eb0*/  MOV R21, 0x1 ;  /* 0x0000000100157802 */ /* 0x000fe80000000f00 */
[----:B------:R-:W-:Y:S11]  /*2ec0*/  ISETP.NE.AND P0, PT, R21, c[0x0][0x2a8], PT ;  /* 0x0000aa0015007a0c */ /* 0x000ff60003f05270 */
[----:B------:R-:W-:Y:S02]  /*2ed0*/  @!UPT UIADD3 URZ, URZ, URZ, URZ ;  /* 0x0000003f3f3ff290 */ /* 0x000fe4000fffe03f */
[----:B------:R-:W-:Y:S05]  /*2ee0*/  @P0 IMAD.HI.U32 R21, R20, c[0x0][0x2ac], RZ ;  /* 0x0000ab0014150a27 */ /* 0x000fea00078e00ff */
[----:B------:R-:W-:Y:S02]  /*2ef0*/  @P0 SHF.R.U32.HI R20, RZ, c[0x0][0x2b0], R21 ;  /* 0x0000ac00ff140a19 */ /* 0x000fe40000011615 */
.L_x_239:
[----:B------:R-:W-:Y:S05]  /*2f00*/  BSYNC B0 ;  /* 0x0000000000007941 */ /* 0x000fea0003800000 */
.L_x_237:
[----:B------:R-:W-:Y:S04]  /*2f10*/  IMAD.MOV.U32 R21, RZ, RZ, c[0x0][0x2a8] ;  /* 0x0000aa00ff157624 */ /* 0x000fe800078e00ff */
[----:B------:R-:W-:Y:S04]  /*2f20*/  IMAD R20, R20, R21, -UR16 ;  /* 0x8000001014147e24 */ /* 0x000fe8000f8e0215 */
[----:B------:R-:W-:Y:S05]  /*2f30*/  IMAD.IADD R20, R20, 0x1, -R233 ;  /* 0x0000000114147824 */ /* 0x000fea00078e0ae9 */
[----:B------:R-:W-:Y:S02]  /*2f40*/  IADD3 R21, R20, c[0x0][0x2a8], RZ ;  /* 0x0000aa0014157a10 */ /* 0x000fe40007ffe0ff */
[----:B------:R-:W-:Y:S02]  /*2f50*/  IMNMX R206, R206, R20, !PT ;  /* 0x00000014cece7217 */ /* 0x000fe40007800200 */
[----:B------:R-:W-:Y:S02]  /*2f60*/  IMNMX R207, R207, R21, PT ;  /* 0x00000015cfcf7217 */ /* 0x000fe40003800200 */
.L_x_236:
        /* <DEDUP_REMOVED lines=363> */
.L_x_240:
        /* <DEDUP_REMOVED lines=127> */
.L_x_241:
        /* <DEDUP_REMOVED lines=165> */
.L_x_223:
[----:B------:R-:W-:Y:S05]  /*5860*/  @P1 EXIT ;  /* 0x000000000000194d */ /* 0x000fea0003800000 */
[----:B------:R-:W2:Y:S01]  /*5870*/  S2R R0, SR_CTAID.Y ;  /* 0x0000000000007919 */ /* 0x000ea20000002600 */
[----:B------:R-:W-:Y:S01]  /*5880*/  MOV R2, 0x1 ;  /* 0x0000000100027802 */ /* 0x000fe20000000f00 */
[----:B------:R-:W-:Y:S02]  /*5890*/  UIMAD UR5, UR13, 0x3000, URZ ;  /* 0x000030000d0578a4 */ /* 0x000fe4000f8e023f */
[----:B-1----:R-:W1:Y:S04]  /*58a0*/  S2R R11, SR_CTAID.Z ;  /* 0x00000000000b7919 */ /* 0x002e680000002700 */
[----:B------:R-:W-:Y:S01]  /*58b0*/  BAR.SYNC.DEFER_BLOCKING 0x1, 0x100 ;  /* 0x0044000000007b1d */ /* 0x000fe20000010000 */
[----:B------:R-:W-:Y:S01]  /*58c0*/  ISETP.NE.AND P1, PT, R2, c[0x0][0x338], PT ;  /* 0x0000ce0002007a0c */ /* 0x000fe20003f25270 */
[----:B------:R-:W-:Y:S01]  /*58d0*/  USHF.R.S32.HI UR4, URZ, 0x1f, UR5 ;  /* 0x0000001f3f047899 */ /* 0x000fe20008011405 */
[----:B------:R-:W-:-:S11]  /*58e0*/  IADD3 R2, P0, R238, UR5, RZ ;  /* 0x00000005ee027c10 */ /* 0x000fd6000ff1e0ff */
[----:B--2---:R-:W-:-:S05]  /*58f0*/  @P1 IMAD.HI.U32 R3, R0, c[0x0][0x33c], RZ ;  /* 0x0000cf0000031a27 */ /* 0x004fca00078e00ff */
[----:B------:R-:W-:Y:S02]  /*5900*/  @P1 SHF.R.U32.HI R0, RZ, c[0x0][0x340], R3 ;  /* 0x0000d000ff001a19 */ /* 0x000fe40000011603 */
[----:B------:R-:W-:Y:S02]  /*5910*/  LEA.HI.X.SX32 R3, R238, UR4, 0x1, P0 ;  /* 0x00000004ee037c11 */ /* 0x000fe400080f0eff */
[----:B------:R-:W-:-:S05]  /*5920*/  SHF.R.S32.HI R4, RZ, 0x1f, R0 ;  /* 0x0000001fff047819 */ /* 0x000fca0000011400 */
[C---:B------:R-:W-:Y:S02]  /*5930*/  IMAD R6, R4.reuse, c[0x0][0x328], RZ ;  /* 0x0000ca0004067a24 */ /* 0x040fe400078e02ff */
[----:B------:R-:W-:Y:S02]  /*5940*/  IMAD R7, R4, c[0x0][0x300], RZ ;  /* 0x0000c00004077a24 */ /* 0x000fe400078e02ff */
[----:B------:R-:W-:-:S04]  /*5950*/  IMAD.WIDE.U32 R4, R0, c[0x0][0x328], R2 ;  /* 0x0000ca0000047a25 */ /* 0x000fc800078e0002 */
[----:B------:R-:W-:-:S04]  /*5960*/  IMAD.WIDE.U32 R2, R0, c[0x0][0x300], R2 ;  /* 0x0000c00000027a25 */ /* 0x000fc800078e0002 */
[C---:B------:R-:W-:Y:S02]  /*5970*/  IMAD R6, R0.reuse, c[0x0][0x32c], R6 ;  /* 0x0000cb0000067a24 */ /* 0x040fe400078e0206 */
[----:B------:R-:W-:Y:S01]  /*5980*/  IMAD R0, R0, c[0x0][0x304], R7 ;  /* 0x0000c10000007a24 */ /* 0x000fe200078e0207 */
[----:B-1----:R-:W-:Y:S02]  /*5990*/  SHF.R.S32.HI R7, RZ, 0x1f, R11 ;  /* 0x0000001fff077819 */ /* 0x002fe4000001140b */
[----:B------:R-:W-:Y:S02]  /*59a0*/  IADD3 R5, R5, R6, RZ ;  /* 0x0000000605057210 */ /* 0x000fe40007ffe0ff */
[----:B------:R-:W-:Y:S01]  /*59b0*/  IADD3 R3, R3, R0, RZ ;  /* 0x0000000003037210 */ /* 0x000fe20007ffe0ff */
[----:B------:R-:W-:Y:S02]  /*59c0*/  IMAD R10, R7, c[0x0][0x330], RZ ;  /* 0x0000cc00070a7a24 */ /* 0x000fe400078e02ff */
[----:B------:R-:W-:-:S04]  /*59d0*/  IMAD.WIDE.U32 R8, R11, c[0x0][0x330], R4 ;  /* 0x0000cc000b087a25 */ /* 0x000fc800078e0004 */
[----:B------:R-:W-:Y:S01]  /*59e0*/  IMAD R10, R11, c[0x0][0x334], R10 ;  /* 0x0000cd000b0a7a24 */ /* 0x000fe200078e020a */
[----:B------:R-:W-:Y:S01]  /*59f0*/  LEA R4, P1, R8, c[0x0][0x310], 0x2 ;  /* 0x0000c40008047a11 */ /* 0x000fe200078210ff */
[----:B------:R-:W-:Y:S02]  /*5a00*/  IMAD R0, R7, c[0x0][0x308], RZ ;  /* 0x0000c20007007a24 */ /* 0x000fe400078e02ff */
[----:B------:R-:W-:Y:S01]  /*5a10*/  IMAD.WIDE.U32 R6, R11, c[0x0][0x308], R2 ;  /* 0x0000c2000b067a25 */ /* 0x000fe200078e0002 */
[----:B------:R-:W-:-:S03]  /*5a20*/  IADD3 R10, R9, R10, RZ ;  /* 0x0000000a090a7210 */ /* 0x000fc60007ffe0ff */
[----:B------:R-:W-:Y:S01]  /*5a30*/  IMAD R0, R11, c[0x0][0x30c], R0 ;  /* 0x0000c3000b007a24 */ /* 0x000fe200078e0200 */
[----:B------:R-:W-:Y:S02]  /*5a40*/  LEA.HI.X R5, R8, c[0x0][0x314], R10, 0x2, P1 ;  /* 0x0000c50008057a11 */ /* 0x000fe400008f140a */
[C---:B------:R-:W-:Y:S02]  /*5a50*/  LEA R2, P0, R6.reuse, c[0x0][0x2e8], 0x2 ;  /* 0x0000ba0006027a11 */ /* 0x040fe400078010ff */
[----:B------:R-:W-:Y:S01]  /*5a60*/  IADD3 R0, R7, R0, RZ ;  /* 0x0000000007007210 */ /* 0x000fe20007ffe0ff */
[----:B------:R-:W-:Y:S03]  /*5a70*/  RED.E.ADD.F32.FTZ.RN.STRONG.GPU [R4.64], R36 ;  /* 0x000000240400798e */ /* 0x000fe6000c10e796 */
[----:B------:R-:W-:Y:S01]  /*5a80*/  LEA.HI.X R3, R6, c[0x0][0x2ec], R0, 0x2, P0 ;  /* 0x0000bb0006037a11 */ /* 0x000fe200000f1400 */
        /* <DEDUP_REMOVED lines=96> */
.L_x_243:
        /* <DEDUP_REMOVED lines=15> */
.L_x_1383:


//--------------------- .text._ZN7cutlass13device_kernelIN5flash19enable_sm80_to_sm89INS1_16FlashAttnBwdSm80INS1_25CollectiveMainloopBwdSm80ILi1ELi1EN4cute5tupleIJNS5_1CILi64EEES8_NS7_ILi192EEEEEENS_10bfloat16_tEfNS_4arch4Sm80ELb0ELb1ELb0ELb0ELb1ELb0ELb0ELb0ELi2ELi2ELi2ELi2ELb1EEENS1_24CollectiveEpilogueBwdGQAISA_fSD_Li256ELb0ELb1EEENS1_19SingleTileSchedulerILb0ELb0ELb0ELi64EEEEEEEEEvNT_6ParamsE --------------------------
	.section	.text._ZN7cutlass13device_kernelIN5flash19enable_sm80_to_sm89INS1_16FlashAttnBwdSm80INS1_25CollectiveMainloopBwdSm80ILi1ELi1EN4cute5tupleIJNS5_1CILi64EEES8_NS7_ILi192EEEEEENS_10bfloat16_tEfNS_4arch4Sm80ELb0ELb1ELb0ELb0ELb1ELb0ELb0ELb0ELi2ELi2ELi2ELi2ELb1EEENS1_24CollectiveEpilogueBwdGQAISA_fSD_Li256ELb0ELb1EEENS1_19SingleTileSchedulerILb0ELb0ELb0ELi64EEEEEEEEEvNT_6ParamsE,"ax",@progbits
	.sectioninfo	@"SHI_REGISTERS=255"
	.align	128
.text._ZN7cutlass13device_kernelIN5flash19enable_sm80_to_sm89INS1_16FlashAttnBwdSm80INS1_25CollectiveMainloopBwdSm80ILi1ELi1EN4cute5tupleIJNS5_1CILi64EEES8_NS7_ILi192EEEEEENS_10bfloat16_tEfNS_4arch4Sm80ELb0ELb1ELb0ELb0ELb1ELb0ELb0ELb0ELi2ELi2ELi2ELi2ELb1EEENS1_24CollectiveEpilogueBwdGQAISA_fSD_Li256ELb0ELb1EEENS1_19SingleTileSchedulerILb0ELb0ELb0ELi64EEEEEEEEEvNT_6ParamsE:
        .type           _ZN7cutlass13device_kernelIN5flash19enable_sm80_to_sm89INS1_16FlashAttnBwdSm80INS1_25CollectiveMainloopBwdSm80ILi1ELi1EN4cute5tupleIJNS5_1CILi64EEES8_NS7_ILi192EEEEEENS_10bfloat16_tEfNS_4arch4Sm80ELb0ELb1ELb0ELb0ELb1ELb0ELb0ELb0ELi2ELi2ELi2ELi2ELb1EEENS1_24CollectiveEpilogueBwdGQAISA_fSD_Li256ELb0ELb1EEENS1_19SingleTileSchedulerILb0ELb0ELb0ELi64EEEEEEEEEvNT_6ParamsE,@function
        .size           _ZN7cutlass13device_kernelIN5flash19enable_sm80_to_sm89INS1_16FlashAttnBwdSm80INS1_25CollectiveMainloopBwdSm80ILi1ELi1EN4cute5tupleIJNS5_1CILi64EEES8_NS7_ILi192EEEEEENS_10bfloat16_tEfNS_4arch4Sm80ELb0ELb1ELb0ELb0ELb1ELb0ELb0ELb0ELi2ELi2ELi2ELi2ELb1EEENS1_24CollectiveEpilogueBwdGQAISA_fSD_Li256ELb0ELb1EEENS1_19SingleTileSchedulerILb0ELb0ELb0ELi64EEEEEEEEEvNT_6ParamsE,(.L_x_1384 - _ZN7cutlass13device_kernelIN5flash19enable_sm80_to_sm89INS1_16FlashAttnBwdSm80INS1_25CollectiveMainloopBwdSm80ILi1ELi1EN4cute5tupleIJNS5_1CILi64EEES8_NS7_ILi192EEEEEENS_10bfloat16_tEfNS_4arch4Sm80ELb0ELb1ELb0ELb0ELb1ELb0ELb0ELb0ELi2ELi2ELi2ELi2ELb1EEENS1_24CollectiveEpilogueBwdGQAISA_fSD_Li256ELb0ELb1EEENS1_19SingleTileSchedulerILb0ELb0ELb0ELi64EEEEEEEEEvNT_6ParamsE)
        .other          _ZN7cutlass13device_kernelIN5flash19enable_sm80_to_sm89INS1_16FlashAttnBwdSm80INS1_25CollectiveMainloopBwdSm80ILi1ELi1EN4cute5tupleIJNS5_1CILi64EEES8_NS7_ILi192EEEEEENS_10bfloat16_tEfNS_4arch4Sm80ELb0ELb1ELb0ELb0ELb1ELb0ELb0ELb0ELi2ELi2ELi2ELi2ELb1EEENS1_24CollectiveEpilogueBwdGQAISA_fSD_Li256ELb0ELb1EEENS1_19SingleTileSchedulerILb0ELb0ELb0ELi64EEEEEEEEEvNT_6ParamsE,@"STO_CUDA_ENTRY STV_DEFAULT"
_ZN7cutlass13device_kernelIN5flash19enable_sm80_to_sm89INS1_16FlashAttnBwdSm80INS1_25CollectiveMainloopBwdSm80ILi1ELi1EN4cute5tupleIJNS5_1CILi64EEES8_NS7_ILi192EEEEEENS_10bfloat16_tEfNS_4arch4Sm80ELb0ELb1ELb0ELb0ELb1ELb0ELb0ELb0ELi2ELi2ELi2ELi2ELb1EEENS1_24CollectiveEpilogueBwdGQAISA_fSD_Li256ELb0ELb1EEENS1_19SingleTileSchedulerILb0ELb0ELb0ELi64EEEEEEEEEvNT_6ParamsE:
        /* <DEDUP_REMOVED lines=26> */
.L_x_244:
        /* <DEDUP_REMOVED lines=339> */
[----:B------:R1:W1:Y:S01]  /*16d0*/  LDSM.16.M88.4 R168, [R224+0x8080] ;  /* 0x00808000e0a8783b */ /* 0x0002620000000200 */
        /* <DEDUP_REMOVED lines=62> */
[CC--:B-----5:R-:W-:Y:S02]  /*1ac0*/  LEA.HI R8, R21.reuse, R238.reuse, RZ, 0x5 ;  /* 0x000000ee15087211 */ /* 0x0e0fe400078f28ff */
[----:B------:R-:W-:Y:S02]  /*1ad0*/  LEA.HI R9, R21, R238, RZ, 0x2 ;  /* 0x000000ee15097211 */ /* 0x000fe400078f10ff */
[----:B------:R-:W-:-:S02]  /*1ae0*/  ISETP.GE.AND P2, PT, R26, c[0x0][0x1fc], PT ;  /* 0x00007f001a007a0c */ /* 0x000fc40003f46270 */
[--C-:B------:R-:W-:Y:S02]  /*1af0*/  SHF.R.S32.HI R12, RZ, 0x1f, R9.reuse ;  /* 0x0000001fff0c7819 */ /* 0x100fe40000011409 */
[----:B------:R-:W-:Y:S01]  /*1b00*/  ISETP.LT.OR P6, PT, R0, 0x21, P6 ;  /* 0x000000210000780c */ /* 0x000fe200037c1670 */
[----:B-1----:R-:W-:Y:S01]  /*1b10*/  @!P3 IMAD.SHL.U32 R10, R238, 0x10, RZ ;  /* 0x00000010ee0ab824 */ /* 0x002fe200078e00ff */
        /* <DEDUP_REMOVED lines=49> */
[----:B-----5:R-:W-:Y:S01]  /*1e30*/  IMAD.IADD R3, R238, 0x1, -R7 ;  /* 0x00000001ee037824 */ /* 0x020fe200078e0a07 */
        /* <DEDUP_REMOVED lines=54> */
[----:B--234-:R-:W-:Y:S02]  /*21a0*/  IMAD.IADD R3, R3, 0x1, R2 ;  /* 0x0000000103037824 */ /* 0x01cfe400078e0202 */
.L_x_264:
        /* <DEDUP_REMOVED lines=112> */
.L_x_248:
[----:B------:R-:W-:Y:S04]  /*28b0*/  MOV R22, 0x1 ;  /* 0x0000000100167802 */ /* 0x000fe80000000f00 */
[----:B------:R-:W-:Y:S11]  /*28c0*/  ISETP.NE.AND P0, PT, R22, c[0x0][0x2a8], PT ;  /* 0x0000aa0016007a0c */ /* 0x000ff60003f05270 */
[----:B------:R-:W-:Y:S02]  /*28d0*/  @!UPT UIADD3 URZ, URZ, URZ, URZ ;  /* 0x0000003f3f3ff290 */ /* 0x000fe4000fffe03f */
[----:B------:R-:W-:Y:S05]  /*28e0*/  @P0 IMAD.HI.U32 R22, R21, c[0x0][0x2ac], RZ ;  /* 0x0000ab0015160a27 */ /* 0x000fea00078e00ff */
[----:B------:R-:W-:Y:S02]  /*28f0*/  @P0 SHF.R.U32.HI R21, RZ, c[0x0][0x2b0], R22 ;  /* 0x0000ac00ff150a19 */ /* 0x000fe40000011616 */
.L_x_249:
[----:B------:R-:W-:Y:S05]  /*2900*/  BSYNC B0 ;  /* 0x0000000000007941 */ /* 0x000fea0003800000 */
.L_x_247:
[----:B------:R-:W-:Y:S04]  /*2910*/  IMAD.MOV.U32 R22, RZ, RZ, c[0x0][0x2a8] ;  /* 0x0000aa00ff167624 */ /* 0x000fe800078e00ff */
[----:B------:R-:W-:Y:S04]  /*2920*/  IMAD R21, R21, R22, -UR16 ;  /* 0x8000001015157e24 */ /* 0x000fe8000f8e0216 */
[----:B------:R-:W-:Y:S05]  /*2930*/  IMAD.IADD R21, R21, 0x1, -R233 ;  /* 0x0000000115157824 */ /* 0x000fea00078e0ae9 */
[----:B------:R-:W-:Y:S02]  /*2940*/  IADD3 R22, R21, c[0x0][0x2a8], RZ ;  /* 0x0000aa0015167a10 */ /* 0x000fe40007ffe0ff */
[----:B------:R-:W-:Y:S02]  /*2950*/  IMNMX R200, R200, R21, !PT ;  /* 0x00000015c8c87217 */ /* 0x000fe40007800200 */
[----:B------:R-:W-:Y:S02]  /*2960*/  IMNMX R201, R201, R22, PT ;  /* 0x00000016c9c97217 */ /* 0x000fe40003800200 */
.L_x_246:
        /* <DEDUP_REMOVED lines=20> */
.L_x_252:
[----:B------:R-:W-:Y:S04]  /*2ab0*/  MOV R22, 0x1 ;  /* 0x0000000100167802 */ /* 0x000fe80000000f00 */
[----:B------:R-:W-:Y:S11]  /*2ac0*/  ISETP.NE.AND P0, PT, R22, c[0x0][0x2a8], PT ;  /* 0x0000aa0016007a0c */ /* 0x000ff60003f05270 */
[----:B------:R-:W-:Y:S02]  /*2ad0*/  @!UPT UIADD3 URZ, URZ, URZ, URZ ;  /* 0x0000003f3f3ff290 */ /* 0x000fe4000fffe03f */
[----:B------:R-:W-:Y:S05]  /*2ae0*/  @P0 IMAD.HI.U32 R22, R21, c[0x0][0x2ac], RZ ;  /* 0x0000ab0015160a27 */ /* 0x000fea00078e00ff */
[----:B------:R-:W-:Y:S02]  /*2af0*/  @P0 SHF.R.U32.HI R21, RZ, c[0x0][0x2b0], R22 ;  /* 0x0000ac00ff150a19 */ /* 0x000fe40000011616 */
.L_x_253:
[----:B------:R-:W-:Y:S05]  /*2b00*/  BSYNC B0 ;  /* 0x0000000000007941 */ /* 0x000fea0003800000 */
.L_x_251:
[----:B------:R-:W-:Y:S04]  /*2b10*/  IMAD.MOV.U32 R22, RZ, RZ, c[0x0][0x2a8] ;  /* 0x0000aa00ff167624 */ /* 0x000fe800078e00ff */
[----:B------:R-:W-:Y:S04]  /*2b20*/  IMAD R21, R21, R22, -UR16 ;  /* 0x8000001015157e24 */ /* 0x000fe8000f8e0216 */
[----:B------:R-:W-:Y:S05]  /*2b30*/  IMAD.IADD R21, R21, 0x1, -R233 ;  /* 0x0000000115157824 */ /* 0x000fea00078e0ae9 */
[----:B------:R-:W-:Y:S02]  /*2b40*/  IADD3 R22, R21, c[0x0][0x2a8], RZ ;  /* 0x0000aa0015167a10 */ /* 0x000fe40007ffe0ff */
[----:B------:R-:W-:Y:S02]  /*2b50*/  IMNMX R202, R202, R21, !PT ;  /* 0x00000015caca7217 */ /* 0x000fe40007800200 */
[----:B------:R-:W-:Y:S02]  /*2b60*/  IMNMX R203, R203, R22, PT ;  /* 0x00000016cbcb7217 */ /* 0x000fe40003800200 */
.L_x_250:
        /* <DEDUP_REMOVED lines=20> */
.L_x_256:
[----:B------:R-:W-:Y:S04]  /*2cb0*/  MOV R22, 0x1 ;  /* 0x0000000100167802 */ /* 0x000fe80000000f00 */
[----:B------:R-:W-:Y:S11]  /*2cc0*/  ISETP.NE.AND P0, PT, R22, c[0x0][0x2a8], PT ;  /* 0x0000aa0016007a0c */ /* 0x000ff60003f05270 */
[----:B------:R-:W-:Y:S02]  /*2cd0*/  @!UPT UIADD3 URZ, URZ, URZ, URZ ;  /* 0x0000003f3f3ff290 */ /* 0x000fe4000fffe03f */
[----:B------:R-:W-:Y:S05]  /*2ce0*/  @P0 IMAD.HI.U32 R22, R21, c[0x0][0x2ac], RZ ;  /* 0x0000ab0015160a27 */ /* 0x000fea00078e00ff */
[----:B------:R-:W-:Y:S02]  /*2cf0*/  @P0 SHF.R.U32.HI R21, RZ, c[0x0][0x2b0], R22 ;  /* 0x0000ac00ff150a19 */ /* 0x000fe40000011616 */
.L_x_257:
[----:B------:R-:W-:Y:S05]  /*2d00*/  BSYNC B0 ;  /* 0x0000000000007941 */ /* 0x000fea0003800000 */
.L_x_255:
[----:B------:R-:W-:Y:S04]  /*2d10*/  IMAD.MOV.U32 R22, RZ, RZ, c[0x0][0x2a8] ;  /* 0x0000aa00ff167624 */ /* 0x000fe800078e00ff */
[----:B------:R-:W-:Y:S04]  /*2d20*/  IMAD R21, R21, R22, -UR16 ;  /* 0x8000001015157e24 */ /* 0x000fe8000f8e0216 */
[----:B------:R-:W-:Y:S05]  /*2d30*/  IMAD.IADD R21, R21, 0x1, -R233 ;  /* 0x0000000115157824 */ /* 0x000fea00078e0ae9 */
[----:B------:R-:W-:Y:S02]  /*2d40*/  IADD3 R22, R21, c[0x0][0x2a8], RZ ;  /* 0x0000aa0015167a10 */ /* 0x000fe40007ffe0ff */
[----:B------:R-:W-:Y:S02]  /*2d50*/  IMNMX R204, R204, R21, !PT ;  /* 0x00000015cccc7217 */ /* 0x000fe40007800200 */
[----:B------:R-:W-:Y:S02]  /*2d60*/  IMNMX R205, R205, R22, PT ;  /* 0x00000016cdcd7217 */ /* 0x000fe40003800200 */
.L_x_254:
        /* <DEDUP_REMOVED lines=20> */
.L_x_260:
[----:B------:R-:W-:Y:S04]  /*2eb0*/  MOV R21, 0x1 ;  /* 0x0000000100157802 */ /* 0x000fe80000000f00 */
[----:B------:R-:W-:Y:S11]  /*2ec0*/  ISETP.NE.AND P0, PT, R21, c[0x0][0x2a8], PT ;  /* 0x0000aa0015007a0c */ /* 0x000ff60003f05270 */
[----:B------:R-:W-:Y:S02]  /*2ed0*/  @!UPT UIADD3 URZ, URZ, URZ, URZ ;  /* 0x0000003f3f3ff290 */ /* 0x000fe4000fffe03f */
[----:B------:R-:W-:Y:S05]  /*2ee0*/  @P0 IMAD.HI.U32 R21, R20, c[0x0][0x2ac], RZ ;  /* 0x0000ab0014150a27 */ /* 0x000fea00078e00ff */
[----:B------:R-:W-:Y:S02]  /*2ef0*/  @P0 SHF.R.U32.HI R20, RZ, c[0x0][0x2b0], R21 ;  /* 0x0000ac00ff140a19 */ /* 0x000fe40000011615 */
.L_x_261:
[----:B------:R-:W-:Y:S05]  /*2f00*/  BSYNC B0 ;  /* 0x0000000000007941 */ /* 0x000fea0003800000 */
.L_x_259:
[----:B------:R-:W-:Y:S04]  /*2f10*/  IMAD.MOV.U32 R21, RZ, RZ, c[0x0][0x2a8] ;  /* 0x0000aa00ff157624 */ /* 0x000fe800078e00ff */
[----:B------:R-:W-:Y:S04]  /*2f20*/  IMAD R20, R20, R21, -UR16 ;  /* 0x8000001014147e24 */ /* 0x000fe8000f8e0215 */
[----:B------:R-:W-:Y:S05]  /*2f30*/  IMAD.IADD R20, R20, 0x1, -R233 ;  /* 0x0000000114147824 */ /* 0x000fea00078e0ae9 */
[----:B------:R-:W-:Y:S02]  /*2f40*/  IADD3 R21, R20, c[0x0][0x2a8], RZ ;  /* 0x0000aa0014157a10 */ /* 0x000fe40007ffe0ff */
[----:B------:R-:W-:Y:S02]  /*2f50*/  IMNMX R206, R206, R20, !PT ;  /* 0x00000014cece7217 */ /* 0x000fe40007800200 */
[----:B------:R-:W-:Y:S02]  /*2f60*/  IMNMX R207, R207, R21, PT ;  /* 0x00000015cfcf7217 */ /* 0x000fe40003800200 */
.L_x_258:
        /* <DEDUP_REMOVED lines=307> */
[----:B---34-:R-:W-:Y:S01]  /*42a0*/  LOP3.LUT P4, RZ, R236, 0x1, RZ, 0xc0, !PT ;  /* 0x00000001ecff7812 */ /* 0x018fe2000788c0ff */
        /* <DEDUP_REMOVED lines=55> */
.L_x_262:
[-C--:B---34-:R-:W-:Y:S01]  /*4620*/  HMMA.16816.F32.BF16 R84, R4, R12.reuse, R84 ;  /* 0x0000000c0454723c */ /* 0x098fe20000041854 */
        /* <DEDUP_REMOVED lines=126> */
.L_x_263:
[-C--:B-1234-:R-:W-:Y:S01]  /*4e10*/  HMMA.16816.F32.BF16 R4, R144, R16.reuse, RZ ;  /* 0x000000109004723c */ /* 0x09efe200000418ff */
        /* <DEDUP_REMOVED lines=164> */
.L_x_245:
[----:B------:R-:W-:Y:S05]  /*5860*/  @P1 EXIT ;  /* 0x000000000000194d */ /* 0x000fea0003800000 */
[----:B------:R-:W2:Y:S01]  /*5870*/  S2R R2, SR_CTAID.Y ;  /* 0x0000000000027919 */ /* 0x000ea20000002600 */
[----:B------:R-:W-:Y:S01]  /*5880*/  IMAD.MOV.U32 R0, RZ, RZ, 0x1 ;  /* 0x00000001ff007424 */ /* 0x000fe200078e00ff */
[----:B------:R-:W-:Y:S01]  /*5890*/  ULDC UR5, c[0x0][0x358] ;  /* 0x0000d60000057ab9 */ /* 0x000fe20000000800 */
[----:B------:R-:W-:Y:S01]  /*58a0*/  BSSY B0, `(.L_x_265) ;  /* 0x000001e000007945 */ /* 0x000fe20003800000 */
[----:B-1----:R-:W1:Y:S01]  /*58b0*/  S2R R15, SR_CTAID.Z ;  /* 0x00000000000f7919 */ /* 0x002e620000002700 */
[----:B------:R-:W-:-:S03]  /*58c0*/  UIMAD UR5, UR13, UR5, URZ ;  /* 0x000000050d0572a4 */ /* 0x000fc6000f8e023f */
[----:B------:R-:W-:Y:S01]  /*58d0*/  BAR.SYNC.DEFER_BLOCKING 0x1, 0x100 ;  /* 0x0044000000007b1d */ /* 0x000fe20000010000 */
[----:B------:R-:W-:-:S05]  /*58e0*/  ISETP.NE.AND P0, PT, R0, c[0x0][0x338], PT ;  /* 0x0000ce0000007a0c */ /* 0x000fca0003f05270 */
[----:B------:R-:W-:Y:S02]  /*58f0*/  ULDC UR4, c[0x0][0x2f4] ;  /* 0x0000bd0000047ab9 */ /* 0x000fe40000000800 */
[----:B------:R-:W-:-:S04]  /*5900*/  UIMAD UR5, UR5, UR4, URZ ;  /* 0x00000004050572a4 */ /* 0x000fc8000f8e023f */
[----:B------:R-:W-:Y:S02]  /*5910*/  USHF.R.S32.HI UR4, URZ, 0x1f, UR5 ;  /* 0x0000001f3f047899 */ /* 0x000fe40008011405 */
[----:B--2---:R-:W-:-:S04]  /*5920*/  @P0 IMAD.HI.U32 R0, R2, c[0x0][0x33c], RZ ;  /* 0x0000cf0002000a27 */ /* 0x004fc800078e00ff */
[----:B------:R-:W-:Y:S01]  /*5930*/  IMAD.MOV.U32 R7, RZ, RZ, R2 ;  /* 0x000000ffff077224 */ /* 0x000fe200078e0002 */
[----:B------:R-:W-:Y:S01]  /*5940*/  @P0 SHF.R.U32.HI R7, RZ, c[0x0][0x340], R0 ;  /* 0x0000d000ff070a19 */ /* 0x000fe20000011600 */
[----:B-1----:R-:W-:Y:S01]  /*5950*/  IMAD R3, R15, c[0x0][0x2f4], RZ ;  /* 0x0000bd000f037a24 */ /* 0x002fe200078e02ff */
[----:B------:R-:W-:Y:S02]  /*5960*/  SHF.R.S32.HI R16, RZ, 0x1f, R15 ;  /* 0x0000001fff107819 */ /* 0x000fe4000001140f */
[--C-:B------:R-:W-:Y:S01]  /*5970*/  SHF.R.S32.HI R10, RZ, 0x1f, R7.reuse ;  /* 0x0000001fff0a7819 */ /* 0x100fe20000011407 */
[----:B------:R-:W-:Y:S01]  /*5980*/  IMAD.MOV R6, RZ, RZ, -R7 ;  /* 0x000000ffff067224 */ /* 0x000fe200078e0a07 */
[----:B------:R-:W-:Y:S02]  /*5990*/  SHF.R.S32.HI R14, RZ, 0x1f, R3 ;  /* 0x0000001fff0e7819 */ /* 0x000fe40000011403 */
[----:B------:R-:W-:Y:S01]  /*59a0*/  IADD3 R0, P1, P0, R3, UR5, R7 ;  /* 0x0000000503007c10 */ /* 0x000fe2000f83e007 */
[----:B------:R-:W-:-:S03]  /*59b0*/  IMAD R6, R6, c[0x0][0x338], R2 ;  /* 0x0000ce0006067a24 */ /* 0x000fc600078e0202 */
[----:B------:R-:W-:Y:S01]  /*59c0*/  IADD3.X R14, R14, UR4, R10, P1, P0 ;  /* 0x000000040e0e7c10 */ /* 0x000fe20008fe040a */
[----:B------:R-:W-:Y:S01]  /*59d0*/  IMAD.SHL.U32 R11, R0, 0x4, RZ ;  /* 0x00000004000b7824 */ /* 0x000fe200078e00ff */
[----:B------:R-:W-:Y:S02]  /*59e0*/  ISETP.NE.AND P1, PT, R238, RZ, PT ;  /* 0x000000ffee00720c */ /* 0x000fe40003f25270 */
[----:B------:R-:W-:Y:S02]  /*59f0*/  SHF.L.U64.HI R14, R0, 0x2, R14 ;  /* 0x00000002000e7819 */ /* 0x000fe4000001020e */
[----:B------:R-:W-:-:S04]  /*5a00*/  IADD3 R4, P0, R11, c[0x0][0x350], RZ ;  /* 0x0000d4000b047a10 */ /* 0x000fc80007f1e0ff */
[----:B------:R-:W-:-:S05]  /*5a10*/  IADD3.X R5, R14, c[0x0][0x354], RZ, P0, !PT ;  /* 0x0000d5000e057a10 */ /* 0x000fca00007fe4ff */
[----:B------:R-:W-:Y:S05]  /*5a20*/  @P1 BRA `(.L_x_266) ;  /* 0x0000005000001947 */ /* 0x000fea0003800000 */
.L_x_267:
[----:B------:R-:W2:Y:S01]  /*5a30*/  LDG.E.STRONG.GPU R0, [R4.64] ;  /* 0x0000001604007981 */ /* 0x000ea2000c1ef900 */
[----:B------:R-:W-:Y:S01]  /*5a40*/  YIELD ;  /* 0x0000000000007946 */ /* 0x000fe20003800000 */
[----:B--2---:R-:W-:Y:S01]  /*5a50*/  ISETP.NE.AND P0, PT, R0, R6, PT ;  /* 0x000000060000720c */ /* 0x004fe20003f05270 */
[----:B------:R-:W-:-:S12]  /*5a60*/  CCTL.IVALL ;  /* 0x00000000ff00798f */ /* 0x000fd80002000000 */
[----:B------:R-:W-:Y:S05]  /*5a70*/  @P0 BRA `(.L_x_267) ;  /* 0xffffffb000000947 */ /* 0x000fea000383ffff */
.L_x_266:
[----:B------:R-:W-:Y:S05]  /*5a80*/  BSYNC B0 ;  /* 0x0000000000007941 */ /* 0x000fea0003800000 */
.L_x_265:
[----:B------:R-:W-:Y:S01]  /*5a90*/  MOV R17, 0xffffffff ;  /* 0xffffffff00117802 */ /* 0x000fe20000000f00 */
[----:B------:R-:W-:Y:S05]  /*5aa0*/  BRA.CONV ~URZ, `(.L_x_268) ;  /* 0x000000237f007947 */ /* 0x000fea000b800000 */
[----:B------:R-:W-:Y:S02]  /*5ab0*/  MOV R2, 0x5ad0 ;  /* 0x00005ad000027802 */ /* 0x000fe40000000f00 */
[----:B------:R-:W-:Y:S05]  /*5ac0*/  CALL.REL.NOINC `($__internal_2_$__cuda_sm70_warpsync) ;  /* 0x00000a8000007944 */ /* 0x000fea0003c00000 */
.L_x_268:
[----:B------:R-:W-:Y:S01]  /*5ad0*/  UIMAD UR5, UR13, 0x3000, URZ ;  /* 0x000030000d0578a4 */ /* 0x000fe2000f8e023f */
[----:B------:R-:W-:Y:S01]  /*5ae0*/  IMAD R0, R10, c[0x0][0x328], RZ ;  /* 0x0000ca000a007a24 */ /* 0x000fe200078e02ff */
[----:B------:R-:W-:-:S06]  /*5af0*/  NOP ;  /* 0x0000000000007918 */ /* 0x000fcc0000000000 */
[----:B------:R-:W-:Y:S01]  /*5b00*/  USHF.R.S32.HI UR4, URZ, 0x1f, UR5 ;  /* 0x0000001f3f047899 */ /* 0x000fe20008011405 */
[----:B------:R-:W-:Y:S01]  /*5b10*/  IADD3 R8, P0, R238, UR5, RZ ;  /* 0x00000005ee087c10 */ /* 0x000fe2000ff1e0ff */
[----:B------:R-:W-:Y:S02]  /*5b20*/  IMAD R0, R7, c[0x0][0x32c], R0 ;  /* 0x0000cb0007007a24 */ /* 0x000fe400078e0200 */
[----:B------:R-:W-:Y:S02]  /*5b30*/  IMAD R12, R16, c[0x0][0x330], RZ ;  /* 0x0000cc00100c7a24 */ /* 0x000fe400078e02ff */
[----:B------:R-:W-:-:S05]  /*5b40*/  LEA.HI.X.SX32 R9, R238, UR4, 0x1, P0 ;  /* 0x00000004ee097c11 */ /* 0x000fca00080f0eff */
        /* <DEDUP_REMOVED lines=56> */
[----:B-1----:R-:W-:Y:S02]  /*5ed0*/  MOV R2, 0x5ef0 ;  /* 0x00005ef000027802 */ /* 0x002fe40000000f00 */
[----:B------:R-:W-:Y:S05]  /*5ee0*/  CALL.REL.NOINC `($__internal_2_$__cuda_sm70_warpsync) ;  /* 0x0000066000007944 */ /* 0x000fea0003c00000 */
.L_x_269:
        /* <DEDUP_REMOVED lines=12> */
.L_x_271:
[----:B------:R-:W-:Y:S05]  /*5fb0*/  BSYNC B0 ;  /* 0x0000000000007941 */ /* 0x000fea0003800000 */
.L_x_270:
[----:B--2---:R-:W-:Y:S01]  /*5fc0*/  IADD3 R4, P0, R11, c[0x0][0x348], RZ ;  /* 0x0000d2000b047a10 */ /* 0x004fe20007f1e0ff */
[----:B------:R-:W-:Y:S03]  /*5fd0*/  BSSY B0, `(.L_x_272) ;  /* 0x0000008000007945 */ /* 0x000fe60003800000 */
[----:B------:R-:W-:Y:S01]  /*5fe0*/  IADD3.X R5, R14, c[0x0][0x34c], RZ, P0, !PT ;  /* 0x0000d3000e057a10 */ /* 0x000fe200007fe4ff */
[----:B------:R-:W-:Y:S05]  /*5ff0*/  @P1 BRA `(.L_x_273) ;  /* 0x0000005000001947 */ /* 0x000fea0003800000 */
.L_x_274:
[----:B------:R-:W2:Y:S01]  /*6000*/  LDG.E.STRONG.GPU R0, [R4.64] ;  /* 0x0000001604007981 */ /* 0x000ea2000c1ef900 */
[----:B------:R-:W-:Y:S01]  /*6010*/  YIELD ;  /* 0x0000000000007946 */ /* 0x000fe20003800000 */
[----:B--2---:R-:W-:Y:S01]  /*6020*/  ISETP.NE.AND P0, PT, R0, R6, PT ;  /* 0x000000060000720c */ /* 0x004fe20003f05270 */
[----:B------:R-:W-:-:S12]  /*6030*/  CCTL.IVALL ;  /* 0x00000000ff00798f */ /* 0x000fd80002000000 */
[----:B------:R-:W-:Y:S05]  /*6040*/  @P0 BRA `(.L_x_274) ;  /* 0xffffffb000000947 */ /* 0x000fea000383ffff */
.L_x_273:
[----:B------:R-:W-:Y:S05]  /*6050*/  BSYNC B0 ;  /* 0x0000000000007941 */ /* 0x000fea0003800000 */
.L_x_272:
[----:B------:R-:W-:Y:S05]  /*6060*/  BRA.CONV ~URZ, `(.L_x_275) ;  /* 0x000000237f007947 */ /* 0x000fea000b800000 */
[----:B-1----:R-:W-:Y:S02]  /*6070*/  MOV R2, 0x6090 ;  /* 0x0000609000027802 */ /* 0x002fe40000000f00 */
[----:B------:R-:W-:Y:S05]  /*6080*/  CALL.REL.NOINC `($__internal_2_$__cuda_sm70_warpsync) ;  /* 0x000004c000007944 */ /* 0x000fea0003c00000 */
.L_x_275:
        /* <DEDUP_REMOVED lines=64> */
.L_x_276:
        /* <DEDUP_REMOVED lines=12> */
        .weak           $__internal_2_$__cuda_sm70_warpsync
        .type           $__internal_2_$__cuda_sm70_warpsync,@function
        .size           $__internal_2_$__cuda_sm70_warpsync,(.L_x_1384 - $__internal_2_$__cuda_sm70_warpsync)
$__internal_2_$__cuda_sm70_warpsync:
[----:B------:R-:W-:Y:S01]  /*6550*/  MOV R3, 0x0 ;  /* 0x0000000000037802 */ /* 0x000fe20000000f00 */
[----:B------:R-:W-:Y:S04]  /*6560*/  WARPSYNC R17 ;  /* 0x0000001100007348 */ /* 0x000fe80003800000 */
[----:B------:R-:W-:Y:S05]  /*6570*/  RET.REL.NODEC R2 `(_ZN7cutlass13device_kernelIN5flash19enable_sm80_to_sm89INS1_16FlashAttnBwdSm80INS1_25CollectiveMainloopBwdSm80ILi1ELi1EN4cute5tupleIJNS5_1CILi64EEES8_NS7_ILi192EEEEEENS_10bfloat16_tEfNS_4arch4Sm80ELb0ELb1ELb0ELb0ELb1ELb0ELb0ELb0ELi2ELi2ELi2ELi2ELb1EEENS1_24CollectiveEpilogueBwdGQAISA_fSD_Li256ELb0ELb1EEENS1_19SingleTileSchedulerILb0ELb0ELb0ELi64EEEEEEEEEvNT_6ParamsE) ;  /* 0xffff9a8002007950 */ /* 0x000fea0003c3ffff */
.L_x_277:
        /* <DEDUP_REMOVED lines=16> */
.L_x_1384:


//--------------------- .text._ZN7cutlass13device_kernelIN5flash19enable_sm80_to_sm89INS1_16FlashAttnBwdSm80INS1_25CollectiveMainloopBwdSm80ILi1ELi1EN4cute5tupleIJNS5_1CILi64EEES8_NS7_ILi192EEEEEENS_10bfloat16_tEfNS_4arch4Sm80ELb0ELb1ELb0ELb1ELb0ELb0ELb0ELb0ELi2ELi2ELi2ELi2ELb1EEENS1_21CollectiveEpilogueBwdISA_SB_SD_Li256ELb1ELb0ELi4EEENS1_19SingleTileSchedulerILb1ELb0ELb0ELi64EEEEEEEEEvNT_6ParamsE --------------------------
	.section	.text._ZN7cutlass13device_kernelIN5flash19enable_sm80_to_sm89INS1_16FlashAttnBwdSm80INS1_25CollectiveMainloopBwdSm80ILi1ELi1EN4cute5tupleIJNS5_1CILi64EEES8_NS7_ILi192EEEEEENS_10bfloat16_tEfNS_4arch4Sm80ELb0ELb1ELb0ELb1ELb0ELb0ELb0ELb0ELi2ELi2ELi2ELi2ELb1EEENS1_21CollectiveEpilogueBwdISA_SB_SD_Li256ELb1ELb0ELi4EEENS1_19SingleTileSchedulerILb1ELb0ELb0ELi64EEEEEEEEEvNT_6ParamsE,"ax",@progbits
	.sectioninfo	@"SHI_REGISTERS=255"
	.align	128
.text._ZN7cutlass13device_kernelIN5flash19enable_sm80_to_sm89INS1_16FlashAttnBwdSm80INS1_25CollectiveMainloopBwdSm80ILi1ELi1EN4cute5tupleIJNS5_1CILi64EEES8_NS7_ILi192EEEEEENS_10bfloat16_tEfNS_4arch4Sm80ELb0ELb1ELb0ELb1ELb0ELb0ELb0ELb0ELi2ELi2ELi2ELi2ELb1EEENS1_21CollectiveEpilogueBwdISA_SB_SD_Li256ELb1ELb0ELi4EEENS1_19SingleTileSchedulerILb1ELb0ELb0ELi64EEEEEEEEEvNT_6ParamsE:
        .type           _ZN7cutlass13device_kernelIN5flash19enable_sm80_to_sm89INS1_16FlashAttnBwdSm80INS1_25CollectiveMainloopBwdSm80ILi1ELi1EN4cute5tupleIJNS5_1CILi64EEES8_NS7_ILi192EEEEEENS_10bfloat16_tEfNS_4arch4Sm80ELb0ELb1ELb0ELb1ELb0ELb0ELb0ELb0ELi2ELi2ELi2ELi2ELb1EEENS1_21CollectiveEpilogueBwdISA_SB_SD_Li256ELb1ELb0ELi4EEENS1_19SingleTileSchedulerILb1ELb0ELb0ELi64EEEEEEEEEvNT_6ParamsE,@function
        .size           _ZN7cutlass13device_kernelIN5flash19enable_sm80_to_sm89INS1_16FlashAttnBwdSm80INS1_25CollectiveMainloopBwdSm80ILi1ELi1EN4cute5tupleIJNS5_1CILi64EEES8_NS7_ILi192EEEEEENS_10bfloat16_tEfNS_4arch4Sm80ELb0ELb1ELb0ELb1ELb0ELb0ELb0ELb0ELi2ELi2ELi2ELi2ELb1EEENS1_21CollectiveEpilogueBwdISA_SB_SD_Li256ELb1ELb0ELi4EEENS1_19SingleTileSchedulerILb1ELb0ELb0ELi64EEEEEEEEEvNT_6ParamsE,(.L_x_1386 - _ZN7cutlass13device_kernelIN5flash19enable_sm80_to_sm89INS1_16FlashAttnBwdSm80INS1_25CollectiveMainloopBwdSm80ILi1ELi1EN4cute5tupleIJNS5_1CILi64EEES8_NS7_ILi192EEEEEENS_10bfloat16_tEfNS_4arch4Sm80ELb0ELb1ELb0ELb1ELb0ELb0ELb0ELb0ELi2ELi2ELi2ELi2ELb1EEENS1_21CollectiveEpilogueBwdISA_SB_SD_Li256ELb1ELb0ELi4EEENS1_19SingleTileSchedulerILb1ELb0ELb0ELi64EEEEEEEEEvNT_6ParamsE)
        .other          _ZN7cutlass13device_kernelIN5flash19enable_sm80_to_sm89INS1_16FlashAttnBwdSm80INS1_25CollectiveMainloopBwdSm80ILi1ELi1EN4cute5tupleIJNS5_1CILi64EEES8_NS7_ILi192EEEEEENS_10bfloat16_tEfNS_4arch4Sm80ELb0ELb1ELb0ELb1ELb0ELb0ELb0ELb0ELi2ELi2ELi2ELi2ELb1EEENS1_21CollectiveEpilogueBwdISA_SB_SD_Li256ELb1ELb0ELi4EEENS1_19SingleTileSchedulerILb1ELb0ELb0ELi64EEEEEEEEEvNT_6ParamsE,@"STO_CUDA_ENTRY STV_DEFAULT"
_ZN7cutlass13device_kernelIN5flash19enable_sm80_to_sm89INS1_16FlashAttnBwdSm80INS1_25CollectiveMainloopBwdSm80ILi1ELi1EN4cute5tupleIJNS5_1CILi64EEES8_NS7_ILi192EEEEEENS_10bfloat16_tEfNS_4arch4Sm80ELb0ELb1ELb0ELb1ELb0ELb0ELb0ELb0ELi2ELi2ELi2ELi2ELb1EEENS1_21CollectiveEpilogueBwdISA_SB_SD_Li256ELb1ELb0ELi4EEENS1_19SingleTileSchedulerILb1ELb0ELb0ELi64EEEEEEEEEvNT_6ParamsE:
[----:B------:R-:W-:Y:S02]  /*0000*/  MOV R1, c[0x0][0x28] ;  /* 0x00000a0000017a02 */ /* 0x000fe40000000f00 */
[----:B------:R-:W1:Y:S01]  /*0010*/  S2R R233, SR_TID.X ;  /* 0x0000000000e97919 */ /* 0x000e620000002100 */
[----:B------:R-:W-:Y:S01]  /*0020*/  IMAD.MOV.U32 R7, RZ, RZ, 0x4 ;  /* 0x00000004ff077424 */ /* 0x000fe200078e00ff */
[----:B------:R-:W2:Y:S01]  /*0030*/  S2UR UR10, SR_CTAID.X ;  /* 0x00000000000a79c3 */ /* 0x000ea20000002500 */
[----:B------:R-:W-:Y:S01]  /*0040*/  ULDC.64 UR16, c[0x0][0x118] ;  /* 0x0000460000107ab9 */ /* 0x000fe20000000a00 */
[----:B------:R-:W3:Y:S01]  /*0050*/  S2R R238, SR_CTAID.Z ;  /* 0x0000000000ee7919 */ /* 0x000ee20000002700 */
[----:B------:R-:W-:-:S03]  /*0060*/  IADD3 R1, R1, -0x20, RZ ;  /* 0xffffffe001017810 */ /* 0x000fc60007ffe0ff */
[----:B------:R-:W4:Y:S01]  /*0070*/  S2R R3, SR_CTAID.Y ;  /* 0x0000000000037919 */ /* 0x000f220000002600 */
[----:B-1----:R-:W-:Y:S01]  /*0080*/  SHF.R.U32.HI R0, RZ, 0x5, R233 ;  /* 0x00000005ff007819 */ /* 0x002fe200000116e9 */
[----:B---3--:R-:W-:-:S05]  /*0090*/  IMAD.WIDE R4, R238, R7, c[0x0][0x3c0] ;  /* 0x0000f000ee047625 */ /* 0x008fca00078e0207 */
[----:B------:R-:W1:Y:S02]  /*00a0*/  SHFL.IDX PT, R0, R0, RZ, 0x1f ;  /* 0x00001fff00007589 */ /* 0x000e6400000e0000 */
[----:B-1----:R-:W-:-:S13]  /*00b0*/  ISETP.NE.AND P0, PT, R0, RZ, PT ;  /* 0x000000ff0000720c */ /* 0x002fda0003f05270 */
[----:B------:R-:W-:Y:S05]  /*00c0*/  @!P0 BRA `(.L_x_278) ;  /* 0x0000012000008947 */ /* 0x000fea0003800000 */
[----:B--2-4-:R-:W-:-:S04]  /*00d0*/  ISETP.NE.U32.AND P0, PT, RZ, c[0x0][0x3c0], PT ;  /* 0x0000f000ff007a0c */ /* 0x014fc80003f05070 */
[----:B------:R-:W-:-:S13]  /*00e0*/  ISETP.NE.AND.EX P0, PT, RZ, c[0x0][0x3c4], PT, P0 ;  /* 0x0000f100ff007a0c */ /* 0x000fda0003f05300 */
[----:B------:R-:W-:Y:S05]  /*00f0*/  @!P0 BRA `(.L_x_279) ;  /* 0x0000002000008947 */ /* 0x000fea0003800000 */
[----:B------:R1:W5:Y:S01]  /*0100*/  LDG.E R0, [R4.64] ;  /* 0x0000001004007981 */ /* 0x000362000c1e1900 */
[----:B------:R-:W-:Y:S05]  /*0110*/  BRA `(.L_x_280) ;  /* 0x0000009000007947 */ /* 0x000fea0003800000 */
.L_x_279:
        /* <DEDUP_REMOVED lines=8> */
.L_x_281:
[----:B------:R-:W-:Y:S02]  /*01a0*/  MOV R0, c[0x0][0x3a4] ;  /* 0x0000e90000007a02 */ /* 0x000fe40000000f00 */
.L_x_280:
[----:B------:R-:W-:-:S06]  /*01b0*/  USHF.L.U32 UR14, UR10, 0x6, URZ ;  /* 0x000000060a0e7899 */ /* 0x000fcc000800063f */
[----:B-----5:R-:W-:-:S04]  /*01c0*/  ISETP.LE.AND P0, PT, R0, UR14, PT ;  /* 0x0000000e00007c0c */ /* 0x020fc8000bf03270 */
[----:B------:R-:W-:Y:S01]  /*01d0*/  SEL R238, R238, 0xffffffff, !P0 ;  /* 0xffffffffeeee7807 */ /* 0x000fe20004000000 */
[----:B------:R-:W-:Y:S05]  /*01e0*/  BRA `(.L_x_282) ;  /* 0x0000011000007947 */ /* 0x000fea0003800000 */
.L_x_278:
[----:B--2-4-:R-:W-:-:S04]  /*01f0*/  ISETP.NE.U32.AND P0, PT, RZ, c[0x0][0x3c0], PT ;  /* 0x0000f000ff007a0c */ /* 0x014fc80003f05070 */
[----:B------:R-:W-:-:S13]  /*0200*/  ISETP.NE.AND.EX P0, PT, RZ, c[0x0][0x3c4], PT, P0 ;  /* 0x0000f100ff007a0c */ /* 0x000fda0003f05300 */
[----:B------:R-:W-:Y:S05]  /*0210*/  @!P0 BRA `(.L_x_283) ;  /* 0x0000002000008947 */ /* 0x000fea0003800000 */
[----:B------:R1:W5:Y:S01]  /*0220*/  LDG.E R0, [R4.64] ;  /* 0x0000001004007981 */ /* 0x000362000c1e1900 */
[----:B------:R-:W-:Y:S05]  /*0230*/  BRA `(.L_x_284) ;  /* 0x0000009000007947 */ /* 0x000fea0003800000 */
.L_x_283:
        /* <DEDUP_REMOVED lines=8> */
.L_x_285:
[----:B------:R-:W-:Y:S02]  /*02c0*/  MOV R0, c[0x0][0x3a4] ;  /* 0x0000e90000007a02 */ /* 0x000fe40000000f00 */
.L_x_284:
[----:B------:R-:W-:-:S06]  /*02d0*/  USHF.L.U32 UR14, UR10, 0x6, URZ ;  /* 0x000000060a0e7899 */ /* 0x000fcc000800063f */
[----:B-----5:R-:W-:-:S04]  /*02e0*/  ISETP.LE.AND P0, PT, R0, UR14, PT ;  /* 0x0000000e00007c0c */ /* 0x020fc8000bf03270 */
[----:B------:R-:W-:-:S04]  /*02f0*/  SEL R238, R238, 0xffffffff, !P0 ;  /* 0xffffffffeeee7807 */ /* 0x000fc80004000000 */
.L_x_282:
        /* <DEDUP_REMOVED lines=9> */
[----:B-1----:R-:W2:Y:S02]  /*0390*/  @P1 LDG.E R5, [R10.64] ;  /* 0x000000100a051981 */ /* 0x002ea4000c1e1900 */
[----:B------:R-:W-:-:S04]  /*03a0*/  @P0 IMAD.WIDE R12, R238, R7, c[0x0][0x2d8] ;  /* 0x0000b600ee0c0625 */ /* 0x000fc800078e0207 */
[----:B------:R-:W-:Y:S01]  /*03b0*/  IMAD.MOV.U32 R0, RZ, RZ, RZ ;  /* 0x000000ffff007224 */ /* 0x000fe200078e00ff */
[----:B------:R-:W3:Y:S01]  /*03c0*/  @P0 LDG.E R6, [R12.64] ;  /* 0x000000100c060981 */ /* 0x000ee2000c1e1900 */
[----:B------:R-:W-:Y:S02]  /*03d0*/  IMAD.MOV.U32 R2, RZ, RZ, RZ ;  /* 0x000000ffff027224 */ /* 0x000fe400078e00ff */
[----:B------:R-:W-:Y:S02]  /*03e0*/  IMAD.WIDE R8, R238, R7, c[0x0][0x2d0] ;  /* 0x0000b400ee087625 */ /* 0x000fe400078e0207 */
[----:B------:R1:W5:Y:S04]  /*03f0*/  @P1 LDG.E R0, [R10.64] ;  /* 0x000000100a001981 */ /* 0x000368000c1e1900 */
[----:B------:R1:W5:Y:S01]  /*0400*/  @P4 LDG.E R2, [R8.64] ;  /* 0x0000001008024981 */ /* 0x000362000c1e1900 */
[----:B------:R-:W-:-:S02]  /*0410*/  ULDC UR13, c[0x0][0x168] ;  /* 0x00005a00000d7ab9 */ /* 0x000fc40000000800 */
[----:B------:R-:W-:Y:S01]  /*0420*/  ULDC UR7, c[0x0][0x198] ;  /* 0x0000660000077ab9 */ /* 0x000fe20000000800 */
[----:B--2---:R-:W-:-:S05]  /*0430*/  @P1 IMAD R4, R238, 0x40, R5 ;  /* 0x00000040ee041824 */ /* 0x004fca00078e0205 */
[----:B------:R-:W-:Y:S01]  /*0440*/  @P1 SHF.R.S32.HI R5, RZ, 0x1f, R4 ;  /* 0x0000001fff051819 */ /* 0x000fe20000011404 */
[----:B---3--:R1:W2:Y:S03]  /*0450*/  @P0 R2UR UR13, R6 ;  /* 0x00000000060d03c2 */ /* 0x0082a600000e0000 */
[----:B------:R-:W-:Y:S01]  /*0460*/  @P1 LEA.HI R5, R5, R4, RZ, 0x6 ;  /* 0x0000000405051211 */ /* 0x000fe200078f30ff */
[----:B------:R-:W-:-:S03]  /*0470*/  IMAD.MOV.U32 R4, RZ, RZ, RZ ;  /* 0x000000ffff047224 */ /* 0x000fc600078e00ff */
[----:B------:R-:W-:Y:S01]  /*0480*/  @P1 LOP3.LUT R4, R5, 0xffffffc0, RZ, 0xc0, !PT ;  /* 0xffffffc005041812 */ /* 0x000fe200078ec0ff */
[----:B------:R-:W-:Y:S05]  /*0490*/  @P0 BRA `(.L_x_286) ;  /* 0x0000006000000947 */ /* 0x000fea0003800000 */
[----:B------:R-:W-:Y:S05]  /*04a0*/  @!P1 BRA `(.L_x_286) ;  /* 0x0000005000009947 */ /* 0x000fea0003800000 */
[----:B------:R-:W3:Y:S04]  /*04b0*/  LDG.E R5, [R10.64] ;  /* 0x000000100a057981 */ /* 0x000ee8000c1e1900 */
[----:B-1----:R-:W4:Y:S01]  /*04c0*/  LDG.E R6, [R10.64+0x4] ;  /* 0x000004100a067981 */ /* 0x002f22000c1e1900 */
[----:B--23--:R-:W1:Y:S08]  /*04d0*/  R2UR UR13, R5 ;  /* 0x00000000050d73c2 */ /* 0x00ce7000000e0000 */
[----:B----4-:R-:W1:Y:S02]  /*04e0*/  R2UR UR4, R6 ;  /* 0x00000000060473c2 */ /* 0x010e6400000e0000 */
[----:B-1----:R-:W-:-:S06]  /*04f0*/  UIADD3 UR13, -UR13, UR4, URZ ;  /* 0x000000040d0d7290 */ /* 0x002fcc000fffe13f */
.L_x_286:
[----:B------:R-:W-:-:S04]  /*0500*/  ISETP.NE.U32.AND P0, PT, RZ, c[0x0][0x2e0], PT ;  /* 0x0000b800ff007a0c */ /* 0x000fc80003f05070 */
[----:B------:R-:W-:-:S13]  /*0510*/  ISETP.NE.AND.EX P0, PT, RZ, c[0x0][0x2e4], PT, P0 ;  /* 0x0000b900ff007a0c */ /* 0x000fda0003f05300 */
[----:B------:R-:W-:Y:S05]  /*0520*/  @!P0 BRA `(.L_x_287) ;  /* 0x0000004000008947 */ /* 0x000fea0003800000 */
[----:B-1----:R-:W-:-:S05]  /*0530*/  IMAD.WIDE R6, R238, R7, c[0x0][0x2e0] ;  /* 0x0000b800ee067625 */ /* 0x002fca00078e0207 */
[----:B------:R-:W3:Y:S02]  /*0540*/  LDG.E R5, [R6.64] ;  /* 0x0000001006057981 */ /* 0x000ee4000c1e1900 */
[----:B---3--:R1:W3:Y:S02]  /*0550*/  R2UR UR7, R5 ;  /* 0x00000000050773c2 */ /* 0x0082e400000e0000 */
[----:B-1-3--:R-:W-:Y:S05]  /*0560*/  BRA `(.L_x_288) ;  /* 0x0000006000007947 */ /* 0x00afea0003800000 */
.L_x_287:
[----:B------:R-:W-:Y:S05]  /*0570*/  @!P4 BRA `(.L_x_288) ;  /* 0x000000500000c947 */ /* 0x000fea0003800000 */
[----:B------:R-:W3:Y:S04]  /*0580*/  LDG.E R5, [R8.64] ;  /* 0x0000001008057981 */ /* 0x000ee8000c1e1900 */
[----:B-1----:R-:W4:Y:S01]  /*0590*/  LDG.E R6, [R8.64+0x4] ;  /* 0x0000041008067981 */ /* 0x002f22000c1e1900 */
[----:B---3--:R-:W1:Y:S08]  /*05a0*/  R2UR UR7, R5 ;  /* 0x00000000050773c2 */ /* 0x008e7000000e0000 */
[----:B----4-:R-:W1:Y:S02]  /*05b0*/  R2UR UR4, R6 ;  /* 0x00000000060473c2 */ /* 0x010e6400000e0000 */
[----:B-1----:R-:W-:-:S06]  /*05c0*/  UIADD3 UR7, -UR7, UR4, URZ ;  /* 0x0000000407077290 */ /* 0x002fcc000fffe13f */
.L_x_288:
[----:B--2---:R-:W-:Y:S01]  /*05d0*/  UIADD3 UR5, UR13, 0x3f, URZ ;  /* 0x0000003f0d057890 */ /* 0x004fe2000fffe03f */
[----:B------:R-:W-:-:S03]  /*05e0*/  ISETP.LE.AND P0, PT, RZ, UR10, PT ;  /* 0x0000000aff007c0c */ /* 0x000fc6000bf03270 */
[----:B------:R-:W-:-:S04]  /*05f0*/  USHF.R.S32.HI UR4, URZ, 0x1f, UR5 ;  /* 0x0000001f3f047899 */ /* 0x000fc80008011405 */
[----:B------:R-:W-:-:S04]  /*0600*/  ULEA.HI UR4, UR4, UR5, URZ, 0x6 ;  /* 0x0000000504047291 */ /* 0x000fc8000f8f303f */
[----:B------:R-:W-:Y:S02]  /*0610*/  USHF.R.S32.HI UR12, URZ, 0x6, UR4 ;  /* 0x000000063f0c7899 */ /* 0x000fe40008011404 */
[----:B------:R-:W-:Y:S05]  /*0620*/  @!P0 BRA `(.L_x_289) ;  /* 0x0000009000008947 */ /* 0x000fea0003800000 */
[----:B------:R-:W-:Y:S02]  /*0630*/  UIADD3 UR4, -UR7, 0x7f, UR13 ;  /* 0x0000007f07047890 */ /* 0x000fe4000fffe10d */
[----:B------:R-:W-:Y:S02]  /*0640*/  ULDC UR5, c[0x0][0x2a0] ;  /* 0x0000a80000057ab9 */ /* 0x000fe40000000800 */
[----:B------:R-:W-:-:S04]  /*0650*/  ULEA UR4, UR10, UR4, 0x6 ;  /* 0x000000040a047291 */ /* 0x000fc8000f8e303f */
[----:B------:R-:W-:-:S04]  /*0660*/  UIADD3 UR5, UR4, UR5, URZ ;  /* 0x0000000504057290 */ /* 0x000fc8000fffe03f */
[----:B------:R-:W-:-:S04]  /*0670*/  USHF.R.S32.HI UR4, URZ, 0x1f, UR5 ;  /* 0x0000001f3f047899 */ /* 0x000fc80008011405 */
[----:B------:R-:W-:-:S04]  /*0680*/  ULEA.HI UR4, UR4, UR5, URZ, 0x6 ;  /* 0x0000000504047291 */ /* 0x000fc8000f8f303f */
[----:B------:R-:W-:-:S04]  /*0690*/  USHF.R.S32.HI UR4, URZ, 0x6, UR4 ;  /* 0x000000063f047899 */ /* 0x000fc80008011404 */
[----:B------:R-:W-:-:S04]  /*06a0*/  UISETP.LT.AND UP0, UPT, UR12, UR4, UPT ;  /* 0x000000040c00728c */ /* 0x000fc8000bf01270 */
[----:B------:R-:W-:Y:S02]  /*06b0*/  USEL UR12, UR12, UR4, UP0 ;  /* 0x000000040c0c7287 */ /* 0x000fe40008000000 */
.L_x_289:
[----:B------:R-:W-:Y:S01]  /*06c0*/  UIADD3 UR4, UR14, UR13, -UR7 ;  /* 0x0000000d0e047290 */ /* 0x000fe2000fffe807 */
[----:B------:R-:W-:Y:S01]  /*06d0*/  PLOP3.LUT P2, PT, PT, PT, PT, 0x80, 0x0 ;  /* 0x000000000000781c */ /* 0x000fe20003f4f070 */
[----:B------:R-:W-:Y:S01]  /*06e0*/  ULDC UR5, c[0x0][0x2a4] ;  /* 0x0000a90000057ab9 */ /* 0x000fe20000000800 */
[----:B------:R-:W-:Y:S01]  /*06f0*/  CS2R R126, SRZ ;  /* 0x00000000007e7805 */ /* 0x000fe2000001ff00 */
[----:B------:R-:W-:Y:S01]  /*0700*/  UIADD3 UR5, UR4, -UR5, URZ ;  /* 0x8000000504057290 */ /* 0x000fe2000fffe03f */
[----:B------:R-:W-:Y:S01]  /*0710*/  CS2R R124, SRZ ;  /* 0x00000000007c7805 */ /* 0x000fe2000001ff00 */
[----:B------:R-:W-:Y:S01]  /*0720*/  CS2R R130, SRZ ;  /* 0x0000000000827805 */ /* 0x000fe2000001ff00 */
        /* <DEDUP_REMOVED lines=59> */
[----:B------:R-:W-:Y:S01]  /*0ae0*/  IMAD.U32 R24, RZ, RZ, UR10 ;  /* 0x0000000aff187e24 */ /* 0x000fe2000f8e00ff */
[-C--:B------:R-:W-:Y:S01]  /*0af0*/  LEA.HI R6, R18, R233.reuse, RZ, 0x3 ;  /* 0x000000e912067211 */ /* 0x080fe200078f18ff */
[----:B------:R-:W-:Y:S01]  /*0b00*/  UIADD3 UR11, -UR14, UR7, URZ ;  /* 0x000000070e0b7290 */ /* 0x000fe2000fffe13f */
[C---:B------:R-:W-:Y:S01]  /*0b10*/  IADD3 R28, P2, R9.reuse, R4, RZ ;  /* 0x00000004091c7210 */ /* 0x040fe20007f5e0ff */
[----:B------:R-:W-:Y:S01]  /*0b20*/  USHF.R.S32.HI UR8, URZ, 0x1f, UR6 ;  /* 0x0000001f3f087899 */ /* 0x000fe20008011406 */
[----:B------:R-:W-:Y:S01]  /*0b30*/  SHF.R.S32.HI R5, RZ, 0x1f, R233 ;  /* 0x0000001fff057819 */ /* 0x000fe200000114e9 */
[----:B------:R-:W-:Y:S01]  /*0b40*/  ULDC.64 UR4, c[0x0][0x178] ;  /* 0x00005e0000047ab9 */ /* 0x000fe20000000a00 */
[C---:B------:R-:W-:Y:S01]  /*0b50*/  IADD3 R26, P0, R8.reuse, R233, RZ ;  /* 0x000000e9081a7210 */ /* 0x040fe20007f1e0ff */
[----:B------:R-:W-:Y:S01]  /*0b60*/  UIMAD.WIDE.U32 UR18, UR6, UR4, URZ ;  /* 0x00000004061272a5 */ /* 0x000fe2000f8e003f */
[----:B------:R-:W-:Y:S01]  /*0b70*/  SHF.R.S32.HI R237, RZ, 0x3, R6 ;  /* 0x00000003ffed7819 */ /* 0x000fe20000011406 */
[----:B------:R-:W-:Y:S01]  /*0b80*/  UIMAD UR4, UR8, UR4, URZ ;  /* 0x00000004080472a4 */ /* 0x000fe2000f8e023f */
[----:B------:R-:W-:Y:S01]  /*0b90*/  LEA.HI.X.SX32 R29, R9, R7, 0x1, P2 ;  /* 0x00000007091d7211 */ /* 0x000fe200010f0eff */
[----:B------:R-:W-:Y:S01]  /*0ba0*/  @P3 IMAD.HI.U32 R4, R3, c[0x0][0x24c], RZ ;  /* 0x0000930003043a27 */ /* 0x000fe200078e00ff */
[----:B------:R-:W-:Y:S01]  /*0bb0*/  LEA.HI.X.SX32 R27, R8, R5, 0x1, P0 ;  /* 0x00000005081b7211 */ /* 0x000fe200000f0eff */
[----:B------:R-:W-:Y:S01]  /*0bc0*/  UIMAD UR4, UR6, UR5, UR4 ;  /* 0x00000005060472a4 */ /* 0x000fe2000f8e0204 */
[----:B------:R-:W-:Y:S01]  /*0bd0*/  SHF.R.S32.HI R5, RZ, 0x1f, R237 ;  /* 0x0000001fff057819 */ /* 0x000fe200000114ed */
[----:B------:R-:W-:Y:S01]  /*0be0*/  IMAD.MOV.U32 R7, RZ, RZ, R3 ;  /* 0x000000ffff077224 */ /* 0x000fe200078e0003 */
[----:B------:R-:W-:Y:S01]  /*0bf0*/  @P3 SHF.R.U32.HI R7, RZ, c[0x0][0x250], R4 ;  /* 0x00009400ff073a19 */ /* 0x000fe20000011604 */
[----:B------:R-:W-:Y:S01]  /*0c00*/  UIADD3 UR4, UR19, UR4, URZ ;  /* 0x0000000413047290 */ /* 0x000fe2000fffe03f */
[C---:B-----5:R-:W-:Y:S01]  /*0c10*/  IADD3 R23, P2, R237.reuse, R0, RZ ;  /* 0x00000000ed177210 */ /* 0x060fe20007f5e0ff */
[----:B------:R-:W-:Y:S01]  /*0c20*/  USHF.L.U32 UR15, UR6, 0x6, URZ ;  /* 0x00000006060f7899 */ /* 0x000fe2000800063f */
[----:B------:R-:W-:Y:S01]  /*0c30*/  LOP3.LUT R4, R6, 0xfffffff8, RZ, 0xc0, !PT ;  /* 0xfffffff806047812 */ /* 0x000fe200078ec0ff */
[----:B------:R-:W-:Y:S01]  /*0c40*/  UMOV UR9, 0x6 ;  /* 0x0000000600097882 */ /* 0x000fe20000000000 */
[----:B------:R-:W-:Y:S01]  /*0c50*/  IADD3 R14, P0, R237, R2, RZ ;  /* 0x00000002ed0e7210 */ /* 0x000fe20007f1e0ff */
[----:B------:R-:W-:Y:S01]  /*0c60*/  IMAD.WIDE.U32 R26, R3, c[0x0][0x238], R26 ;  /* 0x00008e00031a7a25 */ /* 0x000fe200078e001a */
[----:B------:R-:W-:Y:S01]  /*0c70*/  LEA.HI.X.SX32 R32, R0, R5, 0x1, P2 ;  /* 0x0000000500207211 */ /* 0x000fe200010f0eff */
[----:B------:R-:W-:Y:S01]  /*0c80*/  CS2R R130, SRZ ;  /* 0x0000000000827805 */ /* 0x000fe2000001ff00 */
[----:B------:R-:W-:Y:S01]  /*0c90*/  LEA.HI R0, R18, R233, RZ, 0x2 ;  /* 0x000000e912007211 */ /* 0x000fe200078f10ff */
[----:B------:R-:W-:Y:S01]  /*0ca0*/  IMAD.IADD R9, R233, 0x1, -R4 ;  /* 0x00000001e9097824 */ /* 0x000fe200078e0a04 */
[----:B------:R-:W-:Y:S01]  /*0cb0*/  LEA.HI.X.SX32 R15, R2, R5, 0x1, P0 ;  /* 0x00000005020f7211 */ /* 0x000fe200000f0eff */
[----:B------:R-:W-:Y:S01]  /*0cc0*/  IMAD R38, R32, c[0x0][0x178], RZ ;  /* 0x00005e0020267a24 */ /* 0x000fe200078e02ff */
[--C-:B------:R-:W-:Y:S01]  /*0cd0*/  SHF.R.S32.HI R5, RZ, 0x2, R0.reuse ;  /* 0x00000002ff057819 */ /* 0x100fe20000011400 */
[----:B------:R-:W-:Y:S01]  /*0ce0*/  IMAD.SHL.U32 R30, R9, 0x8, RZ ;  /* 0x00000008091e7824 */ /* 0x000fe200078e00ff */
[----:B------:R-:W-:Y:S01]  /*0cf0*/  SHF.R.S32.HI R236, RZ, 0x1f, R0 ;  /* 0x0000001fffec7819 */ /* 0x000fe20000011400 */
[----:B------:R-:W-:Y:S01]  /*0d00*/  IMAD.WIDE R24, R24, 0x40, R14 ;  /* 0x0000004018187825 */ /* 0x000fe200078e020e */
[----:B------:R-:W-:Y:S01]  /*0d10*/  SHF.R.S32.HI R42, RZ, 0x1f, R7 ;  /* 0x0000001fff2a7819 */ /* 0x000fe20000011407 */
[----:B------:R-:W-:Y:S01]  /*0d20*/  CS2R R128, SRZ ;  /* 0x0000000000807805 */ /* 0x000fe2000001ff00 */
[----:B------:R-:W-:Y:S01]  /*0d30*/  LEA.HI R236, R236, R5, RZ, 0x3 ;  /* 0x00000005ecec7211 */ /* 0x000fe200078f18ff */
[----:B------:R-:W-:Y:S01]  /*0d40*/  IMAD R32, R32, c[0x0][0x208], RZ ;  /* 0x0000820020207a24 */ /* 0x000fe200078e02ff */
[-C--:B------:R-:W-:Y:S01]  /*0d50*/  LEA.HI R17, R18, R233.reuse, RZ, 0x4 ;  /* 0x000000e912117211 */ /* 0x080fe200078f20ff */
[C---:B------:R-:W-:Y:S01]  /*0d60*/  IMAD R36, R42.reuse, c[0x0][0x1e0], RZ ;  /* 0x000078002a247a24 */ /* 0x040fe200078e02ff */
[----:B------:R-:W-:Y:S01]  /*0d70*/  SHF.R.S32.HI R31, RZ, 0x1f, R30 ;  /* 0x0000001fff1f7819 */ /* 0x000fe2000001141e */
[----:B------:R-:W-:Y:S01]  /*0d80*/  IMAD R42, R42, c[0x0][0x1b0], RZ ;  /* 0x00006c002a2a7a24 */ /* 0x000fe200078e02ff */
[----:B------:R-:W-:Y:S01]  /*0d90*/  SHF.R.S32.HI R13, RZ, 0x1f, R238 ;  /* 0x0000001fff0d7819 */ /* 0x000fe200000114ee */
[C---:B------:R-:W-:Y:S01]  /*0da0*/  IMAD R36, R7.reuse, c[0x0][0x1e4], R36 ;  /* 0x0000790007247a24 */ /* 0x040fe200078e0224 */
[-C--:B------:R-:W-:Y:S01]  /*0db0*/  LEA.HI R11, R18, R233.reuse, RZ, 0x5 ;  /* 0x000000e9120b7211 */ /* 0x080fe200078f28ff */
[C---:B------:R-:W-:Y:S01]  /*0dc0*/  IMAD R42, R7.reuse, c[0x0][0x1b4], R42 ;  /* 0x00006d00072a7a24 */ /* 0x040fe200078e022a */
[----:B------:R-:W-:Y:S01]  /*0dd0*/  LOP3.LUT R236, R236, 0xfffffff8, RZ, 0xc0, !PT ;  /* 0xfffffff8ecec7812 */ /* 0x000fe200078ec0ff */
[C---:B------:R-:W-:Y:S01]  /*0de0*/  IMAD.WIDE.U32 R34, R7.reuse, c[0x0][0x1e0], R30 ;  /* 0x0000780007227a25 */ /* 0x040fe200078e001e */
[----:B------:R-:W-:Y:S01]  /*0df0*/  SHF.R.S32.HI R2, RZ, 0x4, R17 ;  /* 0x00000004ff027819 */ /* 0x000fe20000011411 */
[----:B------:R-:W-:Y:S01]  /*0e00*/  CS2R R126, SRZ ;  /* 0x00000000007e7805 */ /* 0x000fe2000001ff00 */
[----:B------:R-:W-:Y:S01]  /*0e10*/  SHF.R.S32.HI R8, RZ, 0x5, R11 ;  /* 0x00000005ff087819 */ /* 0x000fe2000001140b */
[----:B------:R-:W-:Y:S01]  /*0e20*/  IMAD.WIDE.U32 R20, R7, c[0x0][0x1b0], R30 ;  /* 0x00006c0007147a25 */ /* 0x000fe200078e001e */
[----:B------:R-:W-:Y:S01]  /*0e30*/  SEL R7, R13, RZ, !P4 ;  /* 0x000000ff0d077207 */ /* 0x000fe20006000000 */
[----:B------:R-:W-:Y:S01]  /*0e40*/  CS2R R124, SRZ ;  /* 0x00000000007c7805 */ /* 0x000fe2000001ff00 */
[----:B------:R-:W-:Y:S01]  /*0e50*/  LEA.HI R4, R17, R2, RZ, 0x1 ;  /* 0x0000000211047211 */ /* 0x000fe200078f08ff */
[----:B------:R-:W-:Y:S01]  /*0e60*/  IMAD.IADD R236, R5, 0x1, -R236 ;  /* 0x0000000105ec7824 */ /* 0x000fe200078e0aec */
[----:B------:R-:W-:Y:S01]  /*0e70*/  LEA.HI R18, R18, R233, RZ, 0x6 ;  /* 0x000000e912127211 */ /* 0x000fe200078f30ff */
[----:B------:R-:W-:Y:S01]  /*0e80*/  IMAD.IADD R37, R35, 0x1, R36 ;  /* 0x0000000123257824 */ /* 0x000fe200078e0224 */
[----:B------:R-:W-:Y:S01]  /*0e90*/  LEA.HI R12, R11, R8, RZ, 0x1 ;  /* 0x000000080b0c7211 */ /* 0x000fe200078f08ff */
[----:B------:R-:W-:Y:S01]  /*0ea0*/  IMAD.SHL.U32 R5, R237, 0x40, RZ ;  /* 0x00000040ed057824 */ /* 0x000fe200078e00ff */
[----:B------:R-:W-:Y:S01]  /*0eb0*/  LOP3.LUT R4, R4, 0xfffffffe, RZ, 0xc0, !PT ;  /* 0xfffffffe04047812 */ /* 0x000fe200078ec0ff */
[----:B------:R-:W-:Y:S01]  /*0ec0*/  IMAD.MOV.U32 R36, RZ, RZ, R34 ;  /* 0x000000ffff247224 */ /* 0x000fe200078e0022 */
[----:B------:R-:W-:Y:S01]  /*0ed0*/  SEL R34, R238, RZ, !P4 ;  /* 0x000000ffee227207 */ /* 0x000fe20006000000 */
[C---:B------:R-:W-:Y:S01]  /*0ee0*/  IMAD R15, R7.reuse, c[0x0][0x1e8], RZ ;  /* 0x00007a00070f7a24 */ /* 0x040fe200078e02ff */
[----:B------:R-:W-:Y:S01]  /*0ef0*/  SHF.R.S32.HI R18, RZ, 0x6, R18 ;  /* 0x00000006ff127819 */ /* 0x000fe20000011412 */
[----:B------:R-:W-:Y:S01]  /*0f00*/  IMAD R7, R7, c[0x0][0x1b8], RZ ;  /* 0x00006e0007077a24 */ /* 0x000fe200078e02ff */
[----:B------:R-:W-:Y:S01]  /*0f10*/  LOP3.LUT R5, R5, 0x1c0, RZ, 0xc0, !PT ;  /* 0x000001c005057812 */ /* 0x000fe200078ec0ff */
[----:B------:R-:W-:Y:S01]  /*0f20*/  IMAD.IADD R43, R21, 0x1, R42 ;  /* 0x00000001152b7824 */ /* 0x000fe200078e022a */
[----:B------:R-:W-:Y:S01]  /*0f30*/  LOP3.LUT R12, R12, 0xfffffffe, RZ, 0xc0, !PT ;  /* 0xfffffffe0c0c7812 */ /* 0x000fe200078ec0ff */
[----:B------:R-:W-:Y:S01]  /*0f40*/  IMAD.MOV.U32 R42, RZ, RZ, R20 ;  /* 0x000000ffff2a7224 */ /* 0x000fe200078e0014 */
[----:B------:R-:W-:Y:S01]  /*0f50*/  LOP3.LUT P0, RZ, R236, 0x4, RZ, 0xc0, !PT ;  /* 0x00000004ecff7812 */ /* 0x000fe2000780c0ff */
[----:B------:R-:W-:Y:S01]  /*0f60*/  IMAD R14, R34, c[0x0][0x1bc], R7 ;  /* 0x00006f00220e7a24 */ /* 0x000fe200078e0207 */
[----:B------:R-:W-:Y:S01]  /*0f70*/  LOP3.LUT R235, R5, 0x38, R30, 0xf8, !PT ;  /* 0x0000003805eb7812 */ /* 0x000fe200078ef81e */
[----:B------:R-:W-:Y:S01]  /*0f80*/  IMAD.IADD R4, R2, 0x1, -R4 ;  /* 0x0000000102047824 */ /* 0x000fe200078e0a04 */
[----:B------:R-:W-:Y:S01]  /*0f90*/  SHF.R.U32.HI R2, RZ, 0x3, R5 ;  /* 0x00000003ff027819 */ /* 0x000fe20000011605 */
[----:B------:R-:W-:Y:S01]  /*0fa0*/  IMAD R20, R34, c[0x0][0x1ec], R15 ;  /* 0x00007b0022147a24 */ /* 0x000fe200078e020f */
[----:B------:R-:W-:Y:S01]  /*0fb0*/  LOP3.LUT R0, R0, 0x3ffffffc, RZ, 0xc0, !PT ;  /* 0x3ffffffc00007812 */ /* 0x000fe200078ec0ff */
[----:B------:R-:W-:Y:S01]  /*0fc0*/  IMAD.SHL.U32 R7, R18, 0x200, RZ ;  /* 0x0000020012077824 */ /* 0x000fe200078e00ff */
[----:B------:R-:W-:Y:S01]  /*0fd0*/  ISETP.GE.AND P4, PT, R30, c[0x0][0x1cc], PT ;  /* 0x000073001e007a0c */ /* 0x000fe20003f86270 */
[----:B------:R-:W-:Y:S01]  /*0fe0*/  IMAD.WIDE.U32 R36, R34, c[0x0][0x1e8], R36 ;  /* 0x00007a0022247a25 */ /* 0x000fe200078e0024 */
[----:B------:R-:W-:Y:S01]  /*0ff0*/  IADD3 R16, R30, 0x40, RZ ;  /* 0x000000401e107810 */ /* 0x000fe20007ffe0ff */
[----:B------:R-:W-:Y:S01]  /*1000*/  CS2R R122, SRZ ;  /* 0x00000000007a7805 */ /* 0x000fe2000001ff00 */
[----:B------:R-:W-:Y:S01]  /*1010*/  LOP3.LUT R235, R7, R235, R2, 0xf6, !PT ;  /* 0x000000eb07eb7212 */ /* 0x000fe200078ef602 */
[----:B------:R-:W-:Y:S01]  /*1020*/  IMAD.SHL.U32 R236, R236, 0x40, RZ ;  /* 0x00000040ecec7824 */ /* 0x000fe200078e00ff */
[----:B------:R-:W-:Y:S01]  /*1030*/  SEL R13, R13, RZ, !P1 ;  /* 0x000000ff0d0d7207 */ /* 0x000fe20004800000 */
[----:B------:R-:W-:Y:S01]  /*1040*/  IMAD.WIDE.U32 R34, R34, c[0x0][0x1b8], R42 ;  /* 0x00006e0022227a25 */ /* 0x000fe200078e002a */
[----:B------:R-:W-:Y:S01]  /*1050*/  SEL R10, R238, RZ, !P1 ;  /* 0x000000ffee0a7207 */ /* 0x000fe20004800000 */
[----:B------:R-:W-:Y:S01]  /*1060*/  CS2R R120, SRZ ;  /* 0x0000000000787805 */ /* 0x000fe2000001ff00 */
[----:B------:R-:W-:Y:S01]  /*1070*/  LOP3.LUT R236, R236, 0x1c0, RZ, 0xc0, !PT ;  /* 0x000001c0ecec7812 */ /* 0x000fe200078ec0ff */
[----:B------:R-:W-:Y:S01]  /*1080*/  IMAD.IADD R12, R8, 0x1, -R12 ;  /* 0x00000001080c7824 */ /* 0x000fe200078e0a0c */
[----:B------:R-:W-:Y:S01]  /*1090*/  ISETP.GE.AND P1, PT, R30, c[0x0][0x19c], PT ;  /* 0x000067001e007a0c */ /* 0x000fe20003f26270 */
[----:B------:R-:W-:Y:S01]  /*10a0*/  IMAD.SHL.U32 R8, R18, 0x8, RZ ;  /* 0x0000000812087824 */ /* 0x000fe200078e00ff */
[----:B------:R-:W-:Y:S01]  /*10b0*/  SHF.R.U32.HI R19, RZ, 0x3, R236 ;  /* 0x00000003ff137819 */ /* 0x000fe200000116ec */
[----:B------:R-:W-:Y:S01]  /*10c0*/  IMAD.IADD R15, R35, 0x1, R14 ;  /* 0x00000001230f7824 */ /* 0x000fe200078e020e */
[----:B------:R-:W-:Y:S01]  /*10d0*/  CS2R R118, SRZ ;  /* 0x0000000000767805 */ /* 0x000fe2000001ff00 */
[----:B------:R-:W-:Y:S01]  /*10e0*/  IMAD.MOV.U32 R14, RZ, RZ, R34 ;  /* 0x000000ffff0e7224 */ /* 0x000fe200078e0022 */
[----:B------:R-:W-:Y:S01]  /*10f0*/  LOP3.LUT R8, R8, 0x18, RZ, 0xc0, !PT ;  /* 0x0000001808087812 */ /* 0x000fe200078ec0ff */
[----:B------:R-:W-:Y:S01]  /*1100*/  IMAD R2, R25, c[0x0][0x1a8], RZ ;  /* 0x00006a0019027a24 */ /* 0x000fe200078e02ff */
[----:B------:R-:W-:Y:S01]  /*1110*/  CS2R R116, SRZ ;  /* 0x0000000000747805 */ /* 0x000fe2000001ff00 */
[----:B------:R-:W-:Y:S01]  /*1120*/  IMAD.IADD R21, R37, 0x1, R20 ;  /* 0x0000000125157824 */ /* 0x000fe200078e0214 */
[----:B------:R-:W-:Y:S01]  /*1130*/  LOP3.LUT R236, R19, R236, R8, 0x1e, !PT ;  /* 0x000000ec13ec7212 */ /* 0x000fe200078e1e08 */
[----:B------:R-:W-:Y:S01]  /*1140*/  IMAD.IADD R5, R233, 0x1, -R0 ;  /* 0x00000001e9057824 */ /* 0x000fe200078e0a00 */
[----:B------:R-:W-:Y:S01]  /*1150*/  IADD3 R19, -R237, UR11, RZ ;  /* 0x0000000bed137c10 */ /* 0x000fe2000fffe1ff */
[----:B------:R-:W-:Y:S01]  /*1160*/  IMAD.MOV.U32 R20, RZ, RZ, R36 ;  /* 0x000000ffff147224 */ /* 0x000fe200078e0024 */
[----:B------:R-:W-:Y:S01]  /*1170*/  CS2R R114, SRZ ;  /* 0x0000000000727805 */ /* 0x000fe2000001ff00 */
[----:B------:R-:W-:Y:S01]  /*1180*/  IMAD R0, R25, c[0x0][0x1d8], RZ ;  /* 0x0000760019007a24 */ /* 0x000fe200078e02ff */
[C---:B------:R-:W-:Y:S01]  /*1190*/  ISETP.LT.OR P5, PT, R19.reuse, 0x1, P4 ;  /* 0x000000011300780c */ /* 0x040fe200027a1670 */
[----:B------:R-:W-:Y:S01]  /*11a0*/  IMAD.SHL.U32 R230, R12, 0x400, RZ ;  /* 0x000004000ce67824 */ /* 0x000fe200078e00ff */
[----:B------:R-:W-:Y:S01]  /*11b0*/  ISETP.LT.OR P4, PT, R19, 0x21, P4 ;  /* 0x000000211300780c */ /* 0x000fe20002781670 */
[C---:B------:R-:W-:Y:S01]  /*11c0*/  IMAD R2, R24.reuse, c[0x0][0x1ac], R2 ;  /* 0x00006b0018027a24 */ /* 0x040fe200078e0202 */
[----:B------:R-:W-:Y:S01]  /*11d0*/  CS2R R112, SRZ ;  /* 0x0000000000707805 */ /* 0x000fe2000001ff00 */
[C---:B------:R-:W-:Y:S01]  /*11e0*/  IMAD.WIDE.U32 R14, R24.reuse, c[0x0][0x1a8], R14 ;  /* 0x00006a00180e7a25 */ /* 0x040fe200078e000e */
[----:B------:R-:W-:Y:S01]  /*11f0*/  CS2R R110, SRZ ;  /* 0x00000000006e7805 */ /* 0x000fe2000001ff00 */
[----:B------:R-:W-:Y:S01]  /*1200*/  CS2R R108, SRZ ;  /* 0x00000000006c7805 */ /* 0x000fe2000001ff00 */
[----:B------:R-:W-:Y:S01]  /*1210*/  CS2R R106, SRZ ;  /* 0x00000000006a7805 */ /* 0x000fe2000001ff00 */
[----:B------:R-:W-:Y:S01]  /*1220*/  IMAD R0, R24, c[0x0][0x1dc], R0 ;  /* 0x0000770018007a24 */ /* 0x000fe200078e0200 */
[----:B------:R-:W-:Y:S01]  /*1230*/  LEA R34, P2, R14, c[0x0][0x190], 0x1 ;  /* 0x000064000e227a11 */ /* 0x000fe200078408ff */
[----:B------:R-:W-:Y:S01]  /*1240*/  IMAD.WIDE.U32 R20, R24, c[0x0][0x1d8], R20 ;  /* 0x0000760018147a25 */ /* 0x000fe200078e0014 */
[----:B------:R-:W-:Y:S01]  /*1250*/  CS2R R104, SRZ ;  /* 0x0000000000687805 */ /* 0x000fe2000001ff00 */
[----:B------:R-:W-:Y:S01]  /*1260*/  CS2R R102, SRZ ;  /* 0x0000000000667805 */ /* 0x000fe2000001ff00 */
[----:B------:R-:W-:Y:S01]  /*1270*/  CS2R R100, SRZ ;  /* 0x0000000000647805 */ /* 0x000fe2000001ff00 */
[----:B------:R-:W-:Y:S01]  /*1280*/  IMAD R5, R5, 0x2, R230 ;  /* 0x0000000205057824 */ /* 0x000fe200078e02e6 */
[----:B------:R-:W-:Y:S01]  /*1290*/  LEA R36, P3, R20, c[0x0][0x1c0], 0x1 ;  /* 0x0000700014247a11 */ /* 0x000fe200078608ff */
[----:B------:R-:W-:Y:S01]  /*12a0*/  IMAD.IADD R2, R15, 0x1, R2 ;  /* 0x000000010f027824 */ /* 0x000fe200078e0202 */
[----:B------:R-:W-:Y:S01]  /*12b0*/  CS2R R98, SRZ ;  /* 0x0000000000627805 */ /* 0x000fe2000001ff00 */
[----:B------:R-:W-:Y:S01]  /*12c0*/  IMAD.MOV.U32 R15, RZ, RZ, c[0x0][0x1a8] ;  /* 0x00006a00ff0f7624 */ /* 0x000fe200078e00ff */
[----:B------:R-:W-:Y:S01]  /*12d0*/  CS2R R96, SRZ ;  /* 0x0000000000607805 */ /* 0x000fe2000001ff00 */
[----:B------:R-:W-:Y:S01]  /*12e0*/  IMAD.IADD R0, R21, 0x1, R0 ;  /* 0x0000000115007824 */ /* 0x000fe200078e0200 */
[----:B------:R-:W-:Y:S01]  /*12f0*/  LEA.HI.X R35, R14, c[0x0][0x194], R2, 0x1, P2 ;  /* 0x000065000e237a11 */ /* 0x000fe200010f0c02 */
[----:B------:R-:W-:Y:S01]  /*1300*/  IMAD.IADD R236, R5, 0x1, R236 ;  /* 0x0000000105ec7824 */ /* 0x000fe200078e02ec */
[----:B------:R-:W-:Y:S01]  /*1310*/  LEA R24, P2, R15, R34, 0x6 ;  /* 0x000000220f187211 */ /* 0x000fe200078430ff */
[----:B------:R-:W-:Y:S01]  /*1320*/  IMAD.MOV.U32 R21, RZ, RZ, c[0x0][0x1d8] ;  /* 0x00007600ff157624 */ /* 0x000fe200078e00ff */
[----:B------:R-:W-:Y:S01]  /*1330*/  LEA.HI.X R37, R20, c[0x0][0x1c4], R0, 0x1, P3 ;  /* 0x0000710014257a11 */ /* 0x000fe200018f0c00 */
[----:B------:R-:W-:Y:S01]  /*1340*/  IMAD.MOV.U32 R5, RZ, RZ, c[0x0][0x1ac] ;  /* 0x00006b00ff057624 */ /* 0x000fe200078e00ff */
[----:B------:R-:W-:Y:S01]  /*1350*/  CS2R R94, SRZ ;  /* 0x00000000005e7805 */ /* 0x000fe2000001ff00 */
[----:B------:R-:W-:Y:S01]  /*1360*/  IMAD.MOV.U32 R0, RZ, RZ, c[0x0][0x1dc] ;  /* 0x00007700ff007624 */ /* 0x000fe200078e00ff */
[----:B------:R-:W-:Y:S01]  /*1370*/  LEA R20, P3, R21, R36, 0x6 ;  /* 0x0000002415147211 */ /* 0x000fe200078630ff */
[----:B------:R-:W-:Y:S01]  /*1380*/  IMAD R38, R23, c[0x0][0x17c], R38 ;  /* 0x00005f0017267a24 */ /* 0x000fe200078e0226 */
[----:B------:R-:W-:Y:S01]  /*1390*/  LEA.HI.X R25, R15, R35, R5, 0x6, P2 ;  /* 0x000000230f197211 */ /* 0x000fe200010f3405 */
[----:B------:R-:W-:Y:S01]  /*13a0*/  IMAD.WIDE.U32 R40, R23, c[0x0][0x178], R30 ;  /* 0x00005e0017287a25 */ /* 0x000fe200078e001e */
[----:B------:R-:W-:Y:S01]  /*13b0*/  IADD3 R15, R30, 0x80, RZ ;  /* 0x000000801e0f7810 */ /* 0x000fe20007ffe0ff */
[----:B------:R-:W-:Y:S01]  /*13c0*/  CS2R R92, SRZ ;  /* 0x00000000005c7805 */ /* 0x000fe2000001ff00 */
[----:B------:R-:W-:Y:S01]  /*13d0*/  LEA.HI.X R21, R21, R37, R0, 0x6, P3 ;  /* 0x0000002515157211 */ /* 0x000fe200018f3400 */
[C---:B------:R-:W-:Y:S01]  /*13e0*/  IMAD R32, R23.reuse, c[0x0][0x20c], R32 ;  /* 0x0000830017207a24 */ /* 0x040fe200078e0220 */
[----:B------:R-:W-:Y:S01]  /*13f0*/  ISETP.GE.AND P3, PT, R16, c[0x0][0x1cc], PT ;  /* 0x0000730010007a0c */ /* 0x000fe20003f66270 */
[----:B------:R-:W-:Y:S01]  /*1400*/  IMAD.WIDE.U32 R22, R23, c[0x0][0x208], R30 ;  /* 0x0000820017167a25 */ /* 0x000fe200078e001e */
[----:B------:R-:W-:Y:S01]  /*1410*/  ISETP.GE.AND P2, PT, R15, c[0x0][0x1cc], PT ;  /* 0x000073000f007a0c */ /* 0x000fe20003f46270 */
[----:B------:R-:W-:Y:S01]  /*1420*/  CS2R R90, SRZ ;  /* 0x00000000005a7805 */ /* 0x000fe2000001ff00 */
[----:B------:R-:W-:Y:S01]  /*1430*/  ISETP.LT.OR P6, PT, R19, 0x1, P3 ;  /* 0x000000011300780c */ /* 0x000fe20001fc1670 */
[----:B------:R-:W-:Y:S01]  /*1440*/  IMAD.SHL.U32 R235, R235, 0x2, RZ ;  /* 0x00000002ebeb7824 */ /* 0x000fe200078e00ff */
[----:B------:R-:W-:Y:S01]  /*1450*/  ISETP.LT.OR P3, PT, R19, 0x21, P3 ;  /* 0x000000211300780c */ /* 0x000fe20001f61670 */
[----:B------:R-:W-:Y:S01]  /*1460*/  IMAD.IADD R33, R23, 0x1, R32 ;  /* 0x0000000117217824 */ /* 0x000fe200078e0220 */
[----:B------:R-:W-:Y:S01]  /*1470*/  CS2R R88, SRZ ;  /* 0x0000000000587805 */ /* 0x000fe2000001ff00 */
[----:B------:R-:W-:Y:S01]  /*1480*/  IMAD.MOV.U32 R32, RZ, RZ, R22 ;  /* 0x000000ffff207224 */ /* 0x000fe200078e0016 */
[----:B------:R-:W-:Y:S01]  /*1490*/  SHF.R.S32.HI R22, RZ, 0x1f, R3 ;  /* 0x0000001fff167819 */ /* 0x000fe20000011403 */
[----:B------:R-:W-:Y:S01]  /*14a0*/  @!PT LDS RZ, [RZ] ;  /* 0x00000000fffff984 */ /* 0x000fe20000000800 */
[----:B------:R-:W-:Y:S01]  /*14b0*/  @!PT LDS RZ, [RZ] ;  /* 0x00000000fffff984 */ /* 0x000fe20000000800 */
[----:B------:R-:W-:Y:S01]  /*14c0*/  @!PT LDS RZ, [RZ] ;  /* 0x00000000fffff984 */ /* 0x000fe20000000800 */
[----:B------:R1:W-:Y:S01]  /*14d0*/  LDGSTS.E.BYPASS.LTC128B.128 [R235+0x6080], [R36.64], !P5 ;  /* 0x0608000024eb7fae */ /* 0x0003e2000e901d50 */
[----:B------:R-:W-:Y:S01]  /*14e0*/  ISETP.LT.OR P5, PT, R19, 0x1, P2 ;  /* 0x000000011300780c */ /* 0x000fe200017a1670 */
[----:B------:R-:W-:Y:S01]  /*14f0*/  IMAD.IADD R39, R41, 0x1, R38 ;  /* 0x0000000129277824 */ /* 0x000fe200078e0226 */
[----:B------:R-:W-:Y:S01]  /*1500*/  ISETP.LT.OR P2, PT, R19, 0x21, P2 ;  /* 0x000000211300780c */ /* 0x000fe20001741670 */
[----:B------:R-:W-:Y:S01]  /*1510*/  IMAD.MOV.U32 R38, RZ, RZ, R40 ;  /* 0x000000ffff267224 */ /* 0x000fe200078e0028 */
[----:B------:R-:W-:Y:S01]  /*1520*/  CS2R R86, SRZ ;  /* 0x0000000000567805 */ /* 0x000fe2000001ff00 */
[----:B------:R-:W-:Y:S01]  /*1530*/  IMAD R2, R22, c[0x0][0x180], RZ ;  /* 0x0000600016027a24 */ /* 0x000fe200078e02ff */
[----:B------:R1:W-:Y:S01]  /*1540*/  LDGSTS.E.BYPASS.LTC128B.128 [R235+0x8080], [R36.64+0x80], !P6 ;  /* 0x0808008024eb7fae */ /* 0x0003e2000f101d50 */
[C---:B------:R-:W-:Y:S01]  /*1550*/  IMAD.WIDE.U32 R244, R3.reuse, c[0x0][0x180], R38 ;  /* 0x0000600003f47a25 */ /* 0x040fe200078e0026 */
[----:B------:R-:W-:Y:S01]  /*1560*/  CS2R R84, SRZ ;  /* 0x0000000000547805 */ /* 0x000fe2000001ff00 */
[----:B------:R-:W-:Y:S01]  /*1570*/  CS2R R82, SRZ ;  /* 0x0000000000527805 */ /* 0x000fe2000001ff00 */
[----:B------:R-:W-:Y:S01]  /*1580*/  CS2R R80, SRZ ;  /* 0x0000000000507805 */ /* 0x000fe2000001ff00 */
[----:B------:R-:W-:Y:S01]  /*1590*/  IMAD R0, R3, c[0x0][0x184], R2 ;  /* 0x0000610003007a24 */ /* 0x000fe200078e0202 */
[----:B------:R-:W-:Y:S01]  /*15a0*/  CS2R R78, SRZ ;  /* 0x00000000004e7805 */ /* 0x000fe2000001ff00 */
[----:B------:R-:W-:Y:S01]  /*15b0*/  IMAD.SHL.U32 R236, R236, 0x2, RZ ;  /* 0x00000002ecec7824 */ /* 0x000fe200078e00ff */
[----:B------:R1:W-:Y:S01]  /*15c0*/  LDGSTS.E.BYPASS.LTC128B.128 [R235+0xa080], [R36.64+0x100], !P5 ;  /* 0x0a08010024eb7fae */ /* 0x0003e2000e901d50 */
[----:B------:R-:W-:Y:S01]  /*15d0*/  IMAD.IADD R245, R245, 0x1, R0 ;  /* 0x00000001f5f57824 */ /* 0x000fe200078e0200 */
[----:B------:R-:W-:Y:S01]  /*15e0*/  ISETP.GE.AND P5, PT, R16, c[0x0][0x19c], PT ;  /* 0x0000670010007a0c */ /* 0x000fe20003fa6270 */
[----:B------:R-:W-:Y:S01]  /*15f0*/  IMAD R5, R13, c[0x0][0x188], RZ ;  /* 0x000062000d057a24 */ /* 0x000fe200078e02ff */
[----:B------:R-:W-:Y:S01]  /*1600*/  IADD3 R0, R236, 0x12280, RZ ;  /* 0x00012280ec007810 */ /* 0x000fe20007ffe0ff */
[----:B------:R2:W-:Y:S01]  /*1610*/  LDGSTS.E.BYPASS.LTC128B.128 [R235+0x7080], [R20.64], !P4 ;  /* 0x0708000014eb7fae */ /* 0x0005e2000e101d50 */
[----:B------:R-:W-:Y:S01]  /*1620*/  ISETP.GE.AND P4, PT, R15, c[0x0][0x19c], PT ;  /* 0x000067000f007a0c */ /* 0x000fe20003f86270 */
[----:B------:R-:W-:Y:S01]  /*1630*/  IMAD R5, R10, c[0x0][0x18c], R5 ;  /* 0x000063000a057a24 */ /* 0x000fe200078e0205 */
[----:B------:R-:W-:Y:S01]  /*1640*/  IADD3 R234, R236, 0x122c0, RZ ;  /* 0x000122c0ecea7810 */ /* 0x000fe20007ffe0ff */
[----:B------:R2:W-:Y:S01]  /*1650*/  LDGSTS.E.BYPASS.LTC128B.128 [R235+0x9080], [R20.64+0x80], !P3 ;  /* 0x0908008014eb7fae */ /* 0x0005e2000d901d50 */
[----:B------:R-:W-:Y:S01]  /*1660*/  @P0 IADD3 R234, R0, -0x40, RZ ;  /* 0xffffffc000ea0810 */ /* 0x000fe20007ffe0ff */
[----:B------:R-:W-:Y:S01]  /*1670*/  IMAD.WIDE.U32 R244, R10, c[0x0][0x188], R244 ;  /* 0x000062000af47a25 */ /* 0x000fe200078e00f4 */
[C---:B------:R-:W-:Y:S01]  /*1680*/  ISETP.LT.OR P0, PT, R19.reuse, 0x1, P5 ;  /* 0x000000011300780c */ /* 0x040fe20002f01670 */
[----:B------:R2:W-:Y:S01]  /*1690*/  LDGSTS.E.BYPASS.LTC128B.128 [R235+0xb080], [R20.64+0x100], !P2 ;  /* 0x0b08010014eb7fae */ /* 0x0005e2000d101d50 */
[----:B------:R-:W-:Y:S01]  /*16a0*/  ISETP.LT.OR P2, PT, R19, 0x1, P1 ;  /* 0x000000011300780c */ /* 0x000fe20000f41670 */
[----:B------:R-:W-:Y:S01]  /*16b0*/  IMAD.IADD R232, R245, 0x1, R5 ;  /* 0x00000001f5e87824 */ /* 0x000fe200078e0205 */
[C---:B------:R-:W-:Y:S01]  /*16c0*/  ISETP.LT.OR P6, PT, R19.reuse, 0x1, P4 ;  /* 0x000000011300780c */ /* 0x040fe200027c1670 */
[----:B------:R-:W0:Y:S01]  /*16d0*/  LDGDEPBAR ;  /* 0x00000000000079af */ /* 0x000e220000000000 */
[C---:B------:R-:W-:Y:S01]  /*16e0*/  ISETP.LT.OR P1, PT, R19.reuse, 0x21, P1 ;  /* 0x000000211300780c */ /* 0x040fe20000f21670 */
[----:B------:R-:W-:Y:S01]  /*16f0*/  IMAD R240, R22, c[0x0][0x210], RZ ;  /* 0x0000840016f07a24 */ /* 0x000fe200078e02ff */
[----:B------:R-:W-:Y:S01]  /*1700*/  ISETP.LT.OR P5, PT, R19, 0x21, P5 ;  /* 0x000000211300780c */ /* 0x000fe20002fa1670 */
[----:B------:R-:W-:Y:S01]  /*1710*/  IMAD.WIDE.U32 R32, R3, c[0x0][0x210], R32 ;  /* 0x0000840003207a25 */ /* 0x000fe200078e0020 */
[----:B------:R-:W-:Y:S01]  /*1720*/  ISETP.LT.OR P4, PT, R19, 0x21, P4 ;  /* 0x000000211300780c */ /* 0x000fe20002781670 */
[----:B------:R-:W-:Y:S01]  /*1730*/  CS2R R76, SRZ ;  /* 0x00000000004c7805 */ /* 0x000fe2000001ff00 */
[----:B------:R-:W-:Y:S01]  /*1740*/  LOP3.LUT P3, RZ, R9, 0x4, RZ, 0xc0, !PT ;  /* 0x0000000409ff7812 */ /* 0x000fe2000786c0ff */
[----:B------:R-:W-:Y:S01]  /*1750*/  IMAD R240, R3, c[0x0][0x214], R240 ;  /* 0x0000850003f07a24 */ /* 0x000fe200078e02f0 */
[----:B------:R-:W-:Y:S01]  /*1760*/  CS2R R74, SRZ ;  /* 0x00000000004a7805 */ /* 0x000fe2000001ff00 */
[----:B------:R3:W-:Y:S01]  /*1770*/  LDGSTS.E.BYPASS.LTC128B.128 [R235+0x80], [R34.64], !P2 ;  /* 0x0008000022eb7fae */ /* 0x0007e2000d101d50 */
[----:B------:R-:W-:Y:S01]  /*1780*/  IMAD.MOV.U32 R19, RZ, RZ, c[0x0][0x17c] ;  /* 0x00005f00ff137624 */ /* 0x000fe200078e00ff */
[----:B------:R-:W-:Y:S01]  /*1790*/  CS2R R72, SRZ ;  /* 0x0000000000487805 */ /* 0x000fe2000001ff00 */
[----:B------:R-:W-:Y:S01]  /*17a0*/  IMAD.IADD R241, R33, 0x1, R240 ;  /* 0x0000000121f17824 */ /* 0x000fe200078e02f0 */
[----:B------:R3:W-:Y:S01]  /*17b0*/  LDGSTS.E.BYPASS.LTC128B.128 [R235+0x2080], [R34.64+0x80], !P0 ;  /* 0x0208008022eb7fae */ /* 0x0007e2000c101d50 */
[C---:B------:R-:W-:Y:S01]  /*17c0*/  LOP3.LUT P0, RZ, R9.reuse, 0x2, RZ, 0xc0, !PT ;  /* 0x0000000209ff7812 */ /* 0x040fe2000780c0ff */
[----:B------:R-:W-:Y:S01]  /*17d0*/  IMAD.SHL.U32 R9, R9, 0x40, RZ ;  /* 0x0000004009097824 */ /* 0x000fe200078e00ff */
[----:B------:R-:W-:Y:S01]  /*17e0*/  CS2R R70, SRZ ;  /* 0x0000000000467805 */ /* 0x000fe2000001ff00 */
[----:B------:R3:W-:Y:S01]  /*17f0*/  LDGSTS.E.BYPASS.LTC128B.128 [R235+0x4080], [R34.64+0x100], !P6 ;  /* 0x0408010022eb7fae */ /* 0x0007e2000f101d50 */
[----:B------:R-:W-:Y:S01]  /*1800*/  ISETP.GE.AND P6, PT, R15, c[0x0][0x16c], PT ;  /* 0x00005b000f007a0c */ /* 0x000fe20003fc6270 */
[----:B------:R-:W-:Y:S01]  /*1810*/  IMAD.MOV.U32 R240, RZ, RZ, R32 ;  /* 0x000000fffff07224 */ /* 0x000fe200078e0020 */
[----:B------:R-:W-:Y:S01]  /*1820*/  LOP3.LUT R9, R9, 0x1c0, RZ, 0xc0, !PT ;  /* 0x000001c009097812 */ /* 0x000fe200078ec0ff */
[----:B------:R4:W-:Y:S01]  /*1830*/  LDGSTS.E.BYPASS.LTC128B.128 [R235+0x1080], [R24.64], !P1 ;  /* 0x0108000018eb7fae */ /* 0x0009e2000c901d50 */
[----:B--2---:R-:W-:Y:S01]  /*1840*/  IMAD.U32 R20, RZ, RZ, UR18 ;  /* 0x00000012ff147e24 */ /* 0x004fe2000f8e00ff */
[----:B------:R-:W-:Y:S01]  /*1850*/  ISETP.GE.AND P1, PT, R16, c[0x0][0x16c], PT ;  /* 0x00005b0010007a0c */ /* 0x000fe20003f26270 */
[----:B------:R-:W-:Y:S01]  /*1860*/  IMAD.U32 R21, RZ, RZ, UR19 ;  /* 0x00000013ff157e24 */ /* 0x000fe2000f8e00ff */
[----:B------:R4:W-:Y:S01]  /*1870*/  LDGSTS.E.BYPASS.LTC128B.128 [R235+0x3080], [R24.64+0x80], !P5 ;  /* 0x0308008018eb7fae */ /* 0x0009e2000e901d50 */
[----:B------:R-:W-:Y:S01]  /*1880*/  IMAD.U32 R21, RZ, RZ, UR4 ;  /* 0x00000004ff157e24 */ /* 0x000fe2000f8e00ff */
[----:B------:R-:W-:Y:S01]  /*1890*/  LEA R5, P2, R20, R244, 0x6 ;  /* 0x000000f414057211 */ /* 0x000fe200078430ff */
[----:B------:R-:W-:Y:S01]  /*18a0*/  IMAD.WIDE.U32 R240, R10, c[0x0][0x218], R240 ;  /* 0x000086000af07a25 */ /* 0x000fe200078e00f0 */
[----:B------:R4:W-:Y:S01]  /*18b0*/  LDGSTS.E.BYPASS.LTC128B.128 [R235+0x5080], [R24.64+0x100], !P4 ;  /* 0x0508010018eb7fae */ /* 0x0009e2000e101d50 */
[----:B------:R-:W-:Y:S01]  /*18c0*/  LOP3.LUT R0, R9, 0x8, R6, 0xf8, !PT ;  /* 0x0000000809007812 */ /* 0x000fe200078ef806 */
[----:B------:R-:W-:Y:S01]  /*18d0*/  ULDC.64 UR4, c[0x0][0x208] ;  /* 0x0000820000047ab9 */ /* 0x000fe20000000a00 */
[----:B------:R-:W-:Y:S01]  /*18e0*/  LEA.HI.X R2, R20, R232, R21, 0x6, P2 ;  /* 0x000000e814027211 */ /* 0x000fe200010f3415 */
[----:B------:R-:W0:Y:S01]  /*18f0*/  LDGDEPBAR ;  /* 0x00000000000079af */ /* 0x000e220000000000 */
[----:B------:R-:W-:Y:S01]  /*1900*/  ISETP.GE.AND P2, PT, R30, c[0x0][0x16c], PT ;  /* 0x00005b001e007a0c */ /* 0x000fe20003f46270 */
[----:B------:R-:W-:Y:S01]  /*1910*/  IMAD R20, R4, 0x800, R7 ;  /* 0x0000080004147824 */ /* 0x000fe200078e0207 */
[----:B------:R-:W-:Y:S01]  /*1920*/  SHF.R.U32.HI R7, RZ, 0x3, R9 ;  /* 0x00000003ff077819 */ /* 0x000fe20000011609 */
[----:B------:R-:W-:Y:S01]  /*1930*/  IMAD.MOV.U32 R21, RZ, RZ, c[0x0][0x178] ;  /* 0x00005e00ff157624 */ /* 0x000fe200078e00ff */
[----:B------:R-:W-:Y:S01]  /*1940*/  SEL R249, RZ, 0x1, P2 ;  /* 0x00000001fff97807 */ /* 0x000fe20001000000 */
[----:B------:R-:W-:Y:S01]  /*1950*/  USHF.L.U32 UR18, UR4, 0x6, URZ ;  /* 0x0000000604127899 */ /* 0x000fe2000800063f */
[C---:B------:R-:W-:Y:S01]  /*1960*/  LEA R38, P2, R5.reuse, c[0x0][0x160], 0x1 ;  /* 0x0000580005267a11 */ /* 0x040fe200078408ff */
[----:B------:R-:W-:Y:S01]  /*1970*/  USHF.L.U64.HI UR9, UR4, UR9, UR5 ;  /* 0x0000000904097299 */ /* 0x000fe20008010205 */
[----:B------:R-:W-:Y:S01]  /*1980*/  LOP3.LUT R231, R0, R7, RZ, 0x3c, !PT ;  /* 0x0000000700e77212 */ /* 0x000fe200078e3cff */
[----:B------:R-:W-:Y:S01]  /*1990*/  IMAD.MOV.U32 R44, RZ, RZ, R240 ;  /* 0x000000ffff2c7224 */ /* 0x000fe200078e00f0 */
[----:B------:R-:W-:Y:S01]  /*19a0*/  LEA.HI.X R39, R5, c[0x0][0x164], R2, 0x1, P2 ;  /* 0x0000590005277a11 */ /* 0x000fe200010f0c02 */
[----:B------:R-:W-:Y:S01]  /*19b0*/  IMAD R5, R13, c[0x0][0x218], RZ ;  /* 0x000086000d057a24 */ /* 0x000fe200078e02ff */
[----:B------:R-:W-:Y:S01]  /*19c0*/  SEL R14, RZ, 0x2, P1 ;  /* 0x00000002ff0e7807 */ /* 0x000fe20000800000 */
[----:B------:R-:W-:Y:S01]  /*19d0*/  IMAD R2, R22, c[0x0][0x270], RZ ;  /* 0x00009c0016027a24 */ /* 0x000fe200078e02ff */
[----:B------:R-:W-:Y:S01]  /*19e0*/  SEL R0, RZ, 0x4, P6 ;  /* 0x00000004ff007807 */ /* 0x000fe20003000000 */
[----:B------:R-:W-:Y:S01]  /*19f0*/  IMAD R5, R10, c[0x0][0x21c], R5 ;  /* 0x000087000a057a24 */ /* 0x000fe200078e0205 */
[----:B------:R-:W-:Y:S01]  /*1a00*/  LEA R32, P2, R21, R38, 0x6 ;  /* 0x0000002615207211 */ /* 0x000fe200078430ff */
[----:B------:R-:W-:Y:S01]  /*1a10*/  IMAD.IADD R231, R20, 0x1, R231 ;  /* 0x0000000114e77824 */ /* 0x000fe200078e02e7 */
[----:B------:R-:W-:Y:S01]  /*1a20*/  IADD3 R0, R0, R14, R249 ;  /* 0x0000000e00007210 */ /* 0x000fe20007ffe0f9 */
[----:B------:R-:W-:Y:S01]  /*1a30*/  IMAD.IADD R45, R241, 0x1, R5 ;  /* 0x00000001f12d7824 */ /* 0x000fe200078e0205 */
[----:B------:R-:W-:Y:S01]  /*1a40*/  LEA.HI.X R33, R21, R39, R19, 0x6, P2 ;  /* 0x0000002715217211 */ /* 0x000fe200010f3413 */
[----:B------:R-:W-:Y:S01]  /*1a50*/  IMAD.MOV.U32 R5, RZ, RZ, 0x20 ;  /* 0x00000020ff057424 */ /* 0x000fe200078e00ff */
[----:B------:R-:W-:Y:S01]  /*1a60*/  LOP3.LUT P5, RZ, R0, 0x1, RZ, 0xc0, !PT ;  /* 0x0000000100ff7812 */ /* 0x000fe200078ac0ff */
[----:B------:R-:W-:-:S04]  /*1a70*/  DEPBAR.LE SB0, 0x1 ;  /* 0x000080400000791a */ /* 0x000fc80000000000 */
[C---:B------:R-:W-:Y:S01]  /*1a80*/  LOP3.LUT P4, RZ, R0.reuse, 0x2, RZ, 0xc0, !PT ;  /* 0x0000000200ff7812 */ /* 0x040fe2000788c0ff */
[----:B------:R-:W-:Y:S01]  /*1a90*/  IMAD R23, R3, c[0x0][0x274], R2 ;  /* 0x00009d0003177a24 */ /* 0x000fe200078e0202 */
[----:B------:R-:W-:Y:S01]  /*1aa0*/  LOP3.LUT P2, RZ, R0, 0x4, RZ, 0xc0, !PT ;  /* 0x0000000400ff7812 */ /* 0x000fe2000784c0ff */
[----:B------:R-:W-:Y:S01]  /*1ab0*/  IMAD.MOV.U32 R0, RZ, RZ, 0x40 ;  /* 0x00000040ff007424 */ /* 0x000fe200078e00ff */
[----:B------:R-:W-:Y:S01]  /*1ac0*/  SEL R2, R5, 0xffffffe0, !P0 ;  /* 0xffffffe005027807 */ /* 0x000fe20004000000 */
[----:B------:R-:W-:Y:S01]  /*1ad0*/  IMAD.SHL.U32 R231, R231, 0x2, RZ ;  /* 0x00000002e7e77824 */ /* 0x000fe200078e00ff */
[----:B------:R-:W-:Y:S01]  /*1ae0*/  BAR.SYNC.DEFER_BLOCKING 0x0 ;  /* 0x0000000000007b1d */ /* 0x000fe20000010000 */
[----:B------:R-:W-:Y:S01]  /*1af0*/  IMAD.U32 R14, RZ, RZ, UR15 ;  /* 0x0000000fff0e7e24 */ /* 0x000fe2000f8e00ff */
[----:B------:R-:W-:Y:S01]  /*1b00*/  SEL R0, R0, 0xffffffc0, !P3 ;  /* 0xffffffc000007807 */ /* 0x000fe20005800000 */
[----:B------:R-:W-:Y:S01]  /*1b10*/  IMAD.IADD R227, R231, 0x1, R2 ;  /* 0x00000001e7e37824 */ /* 0x000fe200078e0202 */
[----:B------:R-:W-:Y:S01]  /*1b20*/  UIMAD UR9, UR9, UR6, URZ ;  /* 0x00000006090972a4 */ /* 0x000fe2000f8e023f */
[----:B------:R-:W-:Y:S01]  /*1b30*/  IMAD.U32 R20, RZ, RZ, UR18 ;  /* 0x00000012ff147e24 */ /* 0x000fe2000f8e00ff */
[----:B------:R-:W-:Y:S01]  /*1b40*/  IADD3 R19, -R237, UR13, -R14 ;  /* 0x0000000ded137c10 */ /* 0x000fe2000fffe90e */
[----:B------:R-:W-:Y:S01]  /*1b50*/  IMAD.IADD R226, R231, 0x1, R0 ;  /* 0x00000001e7e27824 */ /* 0x000fe200078e0200 */
[----:B------:R-:W-:Y:S01]  /*1b60*/  UIMAD UR9, UR8, UR18, UR9 ;  /* 0x00000012080972a4 */ /* 0x000fe2000f8e0209 */
[----:B------:R-:W-:Y:S01]  /*1b70*/  IMAD.IADD R225, R0, 0x1, R227 ;  /* 0x0000000100e17824 */ /* 0x000fe200078e02e3 */
[C---:B------:R-:W-:Y:S01]  /*1b80*/  ISETP.LT.OR P3, PT, R19.reuse, 0x1, !P5 ;  /* 0x000000011300780c */ /* 0x040fe20006f61670 */
[----:B------:R-:W-:Y:S01]  /*1b90*/  IMAD.WIDE.U32 R20, R20, UR6, R44 ;  /* 0x0000000614147c25 */ /* 0x000fe2000f8e002c */
[C---:B------:R-:W-:Y:S01]  /*1ba0*/  ISETP.LT.OR P0, PT, R19.reuse, 0x1, !P4 ;  /* 0x000000011300780c */ /* 0x040fe20006701670 */
[----:B------:R-:W-:Y:S01]  /*1bb0*/  UMOV UR8, 0x5 ;  /* 0x0000000500087882 */ /* 0x000fe20000000000 */
[----:B------:R-:W-:Y:S01]  /*1bc0*/  ISETP.LT.OR P5, PT, R19, 0x21, !P5 ;  /* 0x000000211300780c */ /* 0x000fe20006fa1670 */
[----:B-1----:R-:W-:Y:S01]  /*1bd0*/  IMAD.WIDE.U32 R36, R3, c[0x0][0x270], R28 ;  /* 0x00009c0003247a25 */ /* 0x002fe200078e001c */
[----:B------:R-:W-:Y:S01]  /*1be0*/  IADD3 R2, R21, UR9, RZ ;  /* 0x0000000915027c10 */ /* 0x000fe2000fffe0ff */
[----:B------:R-:W-:Y:S01]  /*1bf0*/  USHF.L.U32 UR9, UR4, 0x5, URZ ;  /* 0x0000000504097899 */ /* 0x000fe2000800063f */
[----:B------:R-:W-:Y:S01]  /*1c00*/  ISETP.LT.OR P4, PT, R19, 0x21, !P4 ;  /* 0x000000211300780c */ /* 0x000fe20006781670 */
[----:B------:R-:W-:Y:S01]  /*1c10*/  USHF.L.U64.HI UR8, UR4, UR8, UR5 ;  /* 0x0000000804087299 */ /* 0x000fe20008010205 */
[----:B------:R-:W-:Y:S01]  /*1c20*/  IMAD.IADD R37, R37, 0x1, R23 ;  /* 0x0000000125257824 */ /* 0x000fe200078e0217 */
[----:B------:R-:W-:Y:S01]  /*1c30*/  USHF.R.S32.HI UR4, URZ, 0x1f, UR15 ;  /* 0x0000001f3f047899 */ /* 0x000fe2000801140f */
[----:B------:R-:W-:Y:S01]  /*1c40*/  IMAD R21, R13, c[0x0][0x278], RZ ;  /* 0x00009e000d157a24 */ /* 0x000fe200078e02ff */
[----:B------:R-:W-:Y:S01]  /*1c50*/  IADD3 R14, -R14, UR13, -R237 ;  /* 0x0000000d0e0e7c10 */ /* 0x000fe2000fffe9ed */
[----:B------:R-:W1:Y:S01]  /*1c60*/  LDSM.16.M88.4 R148, [R231+0x6080] ;  /* 0x00608000e794783b */ /* 0x000e620000000200 */
[----:B------:R-:W-:Y:S01]  /*1c70*/  IMAD.U32 R23, RZ, RZ, UR9 ;  /* 0x00000009ff177e24 */ /* 0x000fe2000f8e00ff */
[----:B------:R-:W-:Y:S01]  /*1c80*/  UIADD3 UR5, UR7, 0x1, -UR14 ;  /* 0x0000000107057890 */ /* 0x000fe2000fffe80e */
[C---:B------:R-:W-:Y:S01]  /*1c90*/  IMAD R246, R10.reuse, c[0x0][0x27c], R21 ;  /* 0x00009f000af67a24 */ /* 0x040fe200078e0215 */
[----:B------:R-:W2:Y:S01]  /*1ca0*/  LDSM.16.M88.4 R152, [R227+0x6080] ;  /* 0x00608000e398783b */ /* 0x000ea20000000200 */
[----:B------:R-:W-:Y:S01]  /*1cb0*/  IMAD.WIDE.U32 R40, R10, c[0x0][0x278], R36 ;  /* 0x00009e000a287a25 */ /* 0x000fe200078e0024 */
[----:B------:R-:W-:Y:S01]  /*1cc0*/  CS2R R68, SRZ ;  /* 0x0000000000447805 */ /* 0x000fe2000001ff00 */
[----:B------:R-:W-:Y:S01]  /*1cd0*/  CS2R R66, SRZ ;  /* 0x0000000000427805 */ /* 0x000fe2000001ff00 */
[----:B------:R-:W1:Y:S01]  /*1ce0*/  LDSM.16.M88.4 R156, [R226+0x6080] ;  /* 0x00608000e29c783b */ /* 0x000e620000000200 */
[C---:B----4-:R-:W-:Y:S01]  /*1cf0*/  IMAD R24, R22.reuse, c[0x0][0x288], RZ ;  /* 0x0000a20016187a24 */ /* 0x050fe200078e02ff */
[----:B------:R-:W-:Y:S01]  /*1d00*/  CS2R R64, SRZ ;  /* 0x0000000000407805 */ /* 0x000fe2000001ff00 */
[----:B------:R-:W-:Y:S01]  /*1d10*/  IMAD R22, R22, c[0x0][0x238], RZ ;  /* 0x00008e0016167a24 */ /* 0x000fe200078e02ff */
[----:B------:R-:W4:Y:S01]  /*1d20*/  LDSM.16.M88.4 R168, [R231+0x8080] ;  /* 0x00808000e7a8783b */ /* 0x000f220000000200 */
[----:B------:R-:W-:Y:S01]  /*1d30*/  IMAD.IADD R246, R41, 0x1, R246 ;  /* 0x0000000129f67824 */ /* 0x000fe200078e02f6 */
[----:B------:R-:W-:Y:S01]  /*1d40*/  CS2R R62, SRZ ;  /* 0x00000000003e7805 */ /* 0x000fe2000001ff00 */
[C---:B------:R-:W-:Y:S01]  /*1d50*/  IMAD R24, R3.reuse, c[0x0][0x28c], R24 ;  /* 0x0000a30003187a24 */ /* 0x040fe200078e0218 */
[----:B------:R-:W1:Y:S01]  /*1d60*/  LDSM.16.M88.4 R172, [R227+0x8080] ;  /* 0x00808000e3ac783b */ /* 0x000e620000000200 */
[C---:B------:R-:W-:Y:S01]  /*1d70*/  IMAD R22, R3.reuse, c[0x0][0x23c], R22 ;  /* 0x00008f0003167a24 */ /* 0x040fe200078e0216 */
[----:B------:R-:W-:Y:S01]  /*1d80*/  CS2R R60, SRZ ;  /* 0x00000000003c7805 */ /* 0x000fe2000001ff00 */
[----:B------:R-:W-:Y:S01]  /*1d90*/  IMAD.WIDE.U32 R28, R3, c[0x0][0x288], R28 ;  /* 0x0000a200031c7a25 */ /* 0x000fe200078e001c */
[----:B------:R-:W1:Y:S01]  /*1da0*/  LDSM.16.M88.4 R176, [R226+0x8080] ;  /* 0x00808000e2b0783b */ /* 0x000e620000000200 */
[----:B------:R-:W-:Y:S01]  /*1db0*/  CS2R R58, SRZ ;  /* 0x00000000003a7805 */ /* 0x000fe2000001ff00 */
[----:B------:R-:W-:Y:S01]  /*1dc0*/  CS2R R56, SRZ ;  /* 0x0000000000387805 */ /* 0x000fe2000001ff00 */
[----:B------:R-:W-:Y:S01]  /*1dd0*/  IMAD.IADD R27, R27, 0x1, R22 ;  /* 0x000000011b1b7824 */ /* 0x000fe200078e0216 */
[----:B------:R-:W1:Y:S01]  /*1de0*/  LDSM.16.M88.4 R184, [R231+0xa080] ;  /* 0x00a08000e7b8783b */ /* 0x000e620000000200 */
[----:B------:R-:W-:Y:S01]  /*1df0*/  LOP3.LUT R22, R17, 0xfffffff0, RZ, 0xc0, !PT ;  /* 0xfffffff011167812 */ /* 0x000fe200078ec0ff */
[----:B------:R-:W-:Y:S01]  /*1e00*/  IMAD R243, R13, c[0x0][0x290], RZ ;  /* 0x0000a4000df37a24 */ /* 0x000fe200078e02ff */
[----:B------:R-:W-:Y:S01]  /*1e10*/  CS2R R54, SRZ ;  /* 0x0000000000367805 */ /* 0x000fe2000001ff00 */
[----:B------:R-:W1:Y:S01]  /*1e20*/  LDSM.16.M88.4 R188, [R227+0xa080] ;  /* 0x00a08000e3bc783b */ /* 0x000e620000000200 */
[----:B------:R-:W-:Y:S01]  /*1e30*/  IMAD.SHL.U32 R12, R12, 0x10, RZ ;  /* 0x000000100c0c7824 */ /* 0x000fe200078e00ff */
[----:B------:R-:W-:Y:S01]  /*1e40*/  CS2R R52, SRZ ;  /* 0x0000000000347805 */ /* 0x000fe2000001ff00 */
[C---:B------:R-:W-:Y:S01]  /*1e50*/  IMAD R243, R10.reuse, c[0x0][0x294], R243 ;  /* 0x0000a5000af37a24 */ /* 0x040fe200078e02f3 */
[----:B------:R-:W1:Y:S01]  /*1e60*/  LDSM.16.M88.4 R192, [R226+0xa080] ;  /* 0x00a08000e2c0783b */ /* 0x000e620000000200 */
[----:B------:R-:W-:Y:S01]  /*1e70*/  IMAD.WIDE.U32 R132, R10, c[0x0][0x240], R26 ;  /* 0x000090000a847a25 */ /* 0x000fe200078e001a */
[----:B------:R-:W-:Y:S01]  /*1e80*/  LOP3.LUT R9, R9, 0x10, R12, 0xf8, !PT ;  /* 0x0000001009097812 */ /* 0x000fe200078ef80c */
[----:B------:R-:W-:Y:S01]  /*1e90*/  CS2R R50, SRZ ;  /* 0x0000000000327805 */ /* 0x000fe2000001ff00 */
[----:B------:R-:W1:Y:S01]  /*1ea0*/  LDSM.16.M88.4 R164, [R225+0x6080] ;  /* 0x00608000e1a4783b */ /* 0x000e620000000200 */
[----:B------:R-:W-:Y:S01]  /*1eb0*/  IMAD.U32 R252, RZ, RZ, UR5 ;  /* 0x00000005fffc7e24 */ /* 0x000fe2000f8e00ff */
[----:B------:R-:W-:Y:S01]  /*1ec0*/  LOP3.LUT R6, R9, 0x8, R6, 0xf8, !PT ;  /* 0x0000000809067812 */ /* 0x000fe200078ef806 */
[----:B------:R-:W-:Y:S01]  /*1ed0*/  CS2R R48, SRZ ;  /* 0x0000000000307805 */ /* 0x000fe2000001ff00 */
[----:B------:R-:W1:Y:S01]  /*1ee0*/  LDSM.16.M88.4 R180, [R225+0x8080] ;  /* 0x00808000e1b4783b */ /* 0x000e620000000200 */
[----:B------:R-:W-:Y:S01]  /*1ef0*/  CS2R R46, SRZ ;  /* 0x00000000002e7805 */ /* 0x000fe2000001ff00 */
[----:B------:R-:W-:Y:S01]  /*1f00*/  LOP3.LUT R229, R6, R7, RZ, 0x3c, !PT ;  /* 0x0000000706e57212 */ /* 0x000fe200078e3cff */
[C---:B------:R-:W-:Y:S01]  /*1f10*/  IMAD.SHL.U32 R6, R4.reuse, 0x8, RZ ;  /* 0x0000000804067824 */ /* 0x040fe200078e00ff */
[----:B------:R-:W1:Y:S01]  /*1f20*/  LDSM.16.M88.4 R196, [R225+0xa080] ;  /* 0x00a08000e1c4783b */ /* 0x000e620000000200 */
[----:B------:R-:W-:Y:S01]  /*1f30*/  CS2R R42, SRZ ;  /* 0x00000000002a7805 */ /* 0x000fe2000001ff00 */
[----:B------:R-:W-:Y:S01]  /*1f40*/  UIADD3 UR7, UR7, -UR13, URZ ;  /* 0x8000000d07077290 */ /* 0x000fe2000fffe03f */
[----:B------:R-:W-:Y:S01]  /*1f50*/  IMAD R229, R4, 0x200, R229 ;  /* 0x0000020004e57824 */ /* 0x000fe200078e02e5 */
[----:B------:R-:W-:Y:S01]  /*1f60*/  BAR.SYNC.DEFER_BLOCKING 0x0 ;  /* 0x0000000000007b1d */ /* 0x000fe20000010000 */
[----:B------:R-:W-:-:S02]  /*1f70*/  UISETP.GT.AND UP1, UPT, UR10, -0x1, UPT ;  /* 0xffffffff0a00788c */ /* 0x000fc4000bf24270 */
[C---:B------:R-:W-:Y:S02]  /*1f80*/  IMAD R0, R229.reuse, 0x2, R0 ;  /* 0x00000002e5007824 */ /* 0x040fe400078e0200 */
[----:B------:R-:W-:Y:S01]  /*1f90*/  IMAD.SHL.U32 R229, R229, 0x2, RZ ;  /* 0x00000002e5e57824 */ /* 0x000fe200078e00ff */
[----:B------:R1:W-:Y:S04]  /*1fa0*/  STL.64 [R1], R44 ;  /* 0x0000002c01007387 */ /* 0x0003e80000100a00 */
[----:B------:R2:W-:Y:S04]  /*1fb0*/  STL.64 [R1+0x18], R40 ;  /* 0x0000182801007387 */ /* 0x0005e80000100a00 */
[----:B------:R-:W-:Y:S01]  /*1fc0*/  @!PT LDS RZ, [RZ] ;  /* 0x00000000fffff984 */ /* 0x000fe20000000800 */
[----:B------:R-:W-:Y:S01]  /*1fd0*/  @!PT LDS RZ, [RZ] ;  /* 0x00000000fffff984 */ /* 0x000fe20000000800 */
[----:B------:R-:W-:Y:S01]  /*1fe0*/  @!PT LDS RZ, [RZ] ;  /* 0x00000000fffff984 */ /* 0x000fe20000000800 */
[----:B------:R2:W-:Y:S01]  /*1ff0*/  LDGSTS.E.BYPASS.LTC128B.128 [R235+0x6080], [R38.64], !P3 ;  /* 0x0608000026eb7fae */ /* 0x0005e2000d901d50 */
[----:B------:R-:W-:-:S02]  /*2000*/  ISETP.LT.OR P3, PT, R19, 0x1, !P2 ;  /* 0x000000011300780c */ /* 0x000fc40005761670 */
[----:B------:R-:W-:Y:S01]  /*2010*/  ISETP.LT.OR P2, PT, R19, 0x21, !P2 ;  /* 0x000000211300780c */ /* 0x000fe20005741670 */
[----:B------:R2:W-:Y:S01]  /*2020*/  LDGSTS.E.BYPASS.LTC128B.128 [R235+0x8080], [R38.64+0x80], !P0 ;  /* 0x0808008026eb7fae */ /* 0x0005e2000c101d50 */
[----:B---3--:R-:W-:Y:S01]  /*2030*/  LEA R34, P0, R20, c[0x0][0x1f0], 0x1 ;  /* 0x00007c0014227a11 */ /* 0x008fe200078008ff */
[----:B------:R-:W-:-:S03]  /*2040*/  IMAD.U32 R19, RZ, RZ, UR9 ;  /* 0x00000009ff137e24 */ /* 0x000fc6000f8e00ff */
[----:B------:R-:W-:Y:S01]  /*2050*/  LEA.HI.X R35, R20, c[0x0][0x1f4], R2, 0x1, P0 ;  /* 0x00007d0014237a11 */ /* 0x000fe200000f0c02 */
[----:B------:R-:W-:Y:S01]  /*2060*/  IMAD.U32 R2, RZ, RZ, UR8 ;  /* 0x00000008ff027e24 */ /* 0x000fe2000f8e00ff */
[----:B------:R-:W-:Y:S01]  /*2070*/  LEA R20, P0, R23, R34, 0x1 ;  /* 0x0000002217147211 */ /* 0x000fe200078008ff */
[----:B-1----:R-:W-:Y:S01]  /*2080*/  CS2R R44, SRZ ;  /* 0x00000000002c7805 */ /* 0x002fe2000001ff00 */
[----:B------:R-:W-:Y:S01]  /*2090*/  SHF.R.S32.HI R23, RZ, 0x1f, R18 ;  /* 0x0000001fff177819 */ /* 0x000fe20000011412 */
[----:B------:R1:W-:Y:S01]  /*20a0*/  LDGSTS.E.BYPASS.LTC128B.128 [R235+0xa080], [R38.64+0x100], !P3 ;  /* 0x0a08010026eb7fae */ /* 0x0003e2000d901d50 */
[----:B------:R-:W-:Y:S02]  /*20b0*/  ISETP.GT.AND P3, PT, R233, 0xf, PT ;  /* 0x0000000fe900780c */ /* 0x000fe40003f64270 */
[----:B------:R-:W-:Y:S01]  /*20c0*/  LEA.HI.X R21, R19, R35, R2, 0x1, P0 ;  /* 0x0000002313157211 */ /* 0x000fe200000f0c02 */
[----:B------:R3:W-:Y:S01]  /*20d0*/  LDGSTS.E.BYPASS.LTC128B.128 [R235+0x7080], [R32.64], !P5 ;  /* 0x0708000020eb7fae */ /* 0x0007e2000e901d50 */
[C---:B------:R-:W-:Y:S01]  /*20e0*/  ISETP.GE.AND P5, PT, R30.reuse, c[0x0][0x1fc], PT ;  /* 0x00007f001e007a0c */ /* 0x040fe20003fa6270 */
[----:B------:R-:W-:Y:S01]  /*20f0*/  IMAD.MOV.U32 R19, RZ, RZ, c[0x0][0x2a8] ;  /* 0x0000aa00ff137624 */ /* 0x000fe200078e00ff */
[----:B------:R-:W-:Y:S01]  /*2100*/  LEA.HI R23, R23, R18, RZ, 0x2 ;  /* 0x0000001217177211 */ /* 0x000fe200078f10ff */
[----:B------:R3:W-:Y:S01]  /*2110*/  LDGSTS.E.BYPASS.LTC128B.128 [R235+0x9080], [R32.64+0x80], !P4 ;  /* 0x0908008020eb7fae */ /* 0x0007e2000e101d50 */
[----:B------:R-:W-:-:S02]  /*2120*/  ISETP.GE.AND P4, PT, R30, c[0x0][0x1fc], PT ;  /* 0x00007f001e007a0c */ /* 0x000fc40003f86270 */
[----:B------:R-:W-:Y:S01]  /*2130*/  LOP3.LUT R23, R23, 0x1ffffffc, RZ, 0xc0, !PT ;  /* 0x1ffffffc17177812 */ /* 0x000fe200078ec0ff */
[----:B------:R3:W-:Y:S01]  /*2140*/  LDGSTS.E.BYPASS.LTC128B.128 [R235+0xb080], [R32.64+0x100], !P2 ;  /* 0x0b08010020eb7fae */ /* 0x0007e2000d101d50 */
[----:B------:R-:W-:Y:S01]  /*2150*/  ISETP.GE.AND P2, PT, R16, c[0x0][0x1fc], PT ;  /* 0x00007f0010007a0c */ /* 0x000fe20003f46270 */
[----:B------:R-:W-:Y:S01]  /*2160*/  @!P3 IMAD.SHL.U32 R25, R233, 0x10, RZ ;  /* 0x00000010e919b824 */ /* 0x000fe200078e00ff */
[----:B------:R-:W-:Y:S01]  /*2170*/  @!P3 IADD3 R2, P0, R40, UR15, RZ ;  /* 0x0000000f2802bc10 */ /* 0x000fe2000ff1e0ff */
[----:B------:R-:W-:Y:S01]  /*2180*/  IMAD.IADD R247, R18, 0x1, -R23 ;  /* 0x0000000112f77824 */ /* 0x000fe200078e0a17 */
[----:B------:R-:W-:Y:S01]  /*2190*/  LOP3.LUT R18, R11, 0xffffffe0, RZ, 0xc0, !PT ;  /* 0xffffffe00b127812 */ /* 0x000fe200078ec0ff */
[----:B--2---:R-:W-:Y:S01]  /*21a0*/  CS2R R40, SRZ ;  /* 0x0000000000287805 */ /* 0x004fe2000001ff00 */
[----:B------:R-:W-:Y:S02]  /*21b0*/  @!P3 IADD3.X R3, R246, UR4, RZ, P0, !PT ;  /* 0x00000004f603bc10 */ /* 0x000fe400087fe4ff */
[----:B------:R-:W-:Y:S01]  /*21c0*/  @!P3 LEA R36, P0, R2, c[0x0][0x258], 0x2 ;  /* 0x000096000224ba11 */ /* 0x000fe200078010ff */
[----:B------:R-:W-:-:S03]  /*21d0*/  IMAD.IADD R11, R233, 0x1, -R18 ;  /* 0x00000001e90b7824 */ /* 0x000fc600078e0a12 */
[----:B------:R-:W-:Y:S02]  /*21e0*/  @!P3 LEA.HI.X R37, R2, c[0x0][0x25c], R3, 0x2, P0 ;  /* 0x000097000225ba11 */ /* 0x000fe400000f1403 */
[----:B------:R-:W-:Y:S02]  /*21f0*/  ISETP.LT.OR P0, PT, R14, 0x1, P4 ;  /* 0x000000010e00780c */ /* 0x000fe40002701670 */
[----:B------:R-:W-:Y:S01]  /*2200*/  SEL R3, RZ, 0xffffffff, P1 ;  /* 0xffffffffff037807 */ /* 0x000fe20000800000 */
[----:B------:R2:W-:Y:S01]  /*2210*/  @!P3 LDGSTS.E.BYPASS.LTC128B.128 [R25+0x12080], [R36.64] ;  /* 0x120800002419bfae */ /* 0x0005e2000b901d50 */
[----:B------:R-:W-:Y:S02]  /*2220*/  ISETP.GE.AND P1, PT, R16, c[0x0][0x1fc], PT ;  /* 0x00007f0010007a0c */ /* 0x000fe40003f26270 */
[----:B------:R-:W-:Y:S01]  /*2230*/  SEL R2, RZ, 0x1, P5 ;  /* 0x00000001ff027807 */ /* 0x000fe20002800000 */
[----:B------:R-:W0:Y:S01]  /*2240*/  LDGDEPBAR ;  /* 0x00000000000079af */ /* 0x000e220000000000 */
[----:B------:R-:W-:-:S02]  /*2250*/  SEL R16, RZ, 0xffffffff, P1 ;  /* 0xffffffffff107807 */ /* 0x000fc40000800000 */
[----:B------:R-:W-:Y:S02]  /*2260*/  ISETP.GE.AND P1, PT, R15, c[0x0][0x1fc], PT ;  /* 0x00007f000f007a0c */ /* 0x000fe40003f26270 */
[C---:B------:R-:W-:Y:S01]  /*2270*/  ISETP.LT.OR P5, PT, R14.reuse, 0x1, P2 ;  /* 0x000000010e00780c */ /* 0x040fe200017a1670 */
[----:B------:R3:W-:Y:S01]  /*2280*/  LDGSTS.E.BYPASS.LTC128B.128 [R235+0xc080], [R34.64], !P0 ;  /* 0x0c08000022eb7fae */ /* 0x0007e2000c101d50 */
[C---:B------:R-:W-:Y:S02]  /*2290*/  ISETP.LT.OR P0, PT, R14.reuse, 0x1, P1 ;  /* 0x000000010e00780c */ /* 0x040fe40000f01670 */
[----:B------:R-:W-:Y:S02]  /*22a0*/  SHF.R.S32.HI R250, RZ, 0x1f, R11 ;  /* 0x0000001ffffa7819 */ /* 0x000fe4000001140b */
[----:B------:R-:W-:Y:S02]  /*22b0*/  ISETP.LT.OR P4, PT, R14, 0x21, P4 ;  /* 0x000000210e00780c */ /* 0x000fe40002781670 */
[----:B------:R-:W-:-:S02]  /*22c0*/  LEA.HI R250, R250, R11, RZ, 0x2 ;  /* 0x0000000bfafa7211 */ /* 0x000fc400078f10ff */
[C---:B------:R-:W-:Y:S02]  /*22d0*/  ISETP.LT.OR P2, PT, R14.reuse, 0x21, P2 ;  /* 0x000000210e00780c */ /* 0x040fe40001741670 */
[----:B------:R-:W-:Y:S01]  /*22e0*/  ISETP.LT.OR P1, PT, R14, 0x21, P1 ;  /* 0x000000210e00780c */ /* 0x000fe20000f21670 */
[----:B------:R3:W-:Y:S01]  /*22f0*/  LDGSTS.E.BYPASS.LTC128B.128 [R235+0xe080], [R34.64+0x80], !P5 ;  /* 0x0e08008022eb7fae */ /* 0x0007e2000e901d50 */
[----:B------:R-:W-:-:S03]  /*2300*/  ISETP.GE.AND P5, PT, R19, 0x1, PT ;  /* 0x000000011300780c */ /* 0x000fc60003fa6270 */
[----:B------:R3:W-:Y:S01]  /*2310*/  LDGSTS.E.BYPASS.LTC128B.128 [R235+0x10080], [R34.64+0x100], !P0 ;  /* 0x1008010022eb7fae */ /* 0x0007e2000c101d50 */
[----:B------:R-:W-:Y:S01]  /*2320*/  ISETP.GE.AND P0, PT, R15, c[0x0][0x1fc], PT ;  /* 0x00007f000f007a0c */ /* 0x000fe20003f06270 */
[----:B------:R-:W-:Y:S01]  /*2330*/  IMAD R15, R13, c[0x0][0x240], RZ ;  /* 0x000090000d0f7a24 */ /* 0x000fe200078e02ff */
[----:B--2---:R-:W-:Y:S01]  /*2340*/  CS2R R36, SRZ ;  /* 0x0000000000247805 */ /* 0x004fe2000001ff00 */
[----:B------:R-:W-:Y:S01]  /*2350*/  IMAD.IADD R13, R233, 0x1, -R22 ;  /* 0x00000001e90d7824 */ /* 0x000fe200078e0a16 */
[----:B------:R3:W-:Y:S01]  /*2360*/  LDGSTS.E.BYPASS.LTC128B.128 [R235+0xd080], [R20.64], !P4 ;  /* 0x0d08000014eb7fae */ /* 0x0007e2000e101d50 */
[----:B------:R-:W-:Y:S02]  /*2370*/  IMAD.IADD R25, R29, 0x1, R24 ;  /* 0x000000011d197824 */ /* 0x000fe400078e0218 */
[----:B------:R-:W-:Y:S01]  /*2380*/  IMAD.MOV.U32 R24, RZ, RZ, R28 ;  /* 0x000000ffff187224 */ /* 0x000fe200078e001c */
[----:B------:R-:W-:Y:S01]  /*2390*/  SHF.R.S32.HI R18, RZ, 0x1f, R13 ;  /* 0x0000001fff127819 */ /* 0x000fe2000001140d */
[C---:B------:R-:W-:Y:S01]  /*23a0*/  IMAD R242, R10.reuse, c[0x0][0x244], R15 ;  /* 0x000091000af27a24 */ /* 0x040fe200078e020f */
[----:B------:R3:W-:Y:S01]  /*23b0*/  LDGSTS.E.BYPASS.LTC128B.128 [R235+0xf080], [R20.64+0x80], !P2 ;  /* 0x0f08008014eb7fae */ /* 0x0007e2000d101d50 */
[----:B-1----:R-:W-:Y:S01]  /*23c0*/  IMAD.WIDE.U32 R38, R10, c[0x0][0x290], R24 ;  /* 0x0000a4000a267a25 */ /* 0x002fe200078e0018 */
[----:B------:R-:W-:-:S02]  /*23d0*/  LEA.HI R18, R18, R13, RZ, 0x3 ;  /* 0x0000000d12127211 */ /* 0x000fc400078f18ff */
[C---:B------:R-:W-:Y:S01]  /*23e0*/  LOP3.LUT R10, R250.reuse, 0x7ffffffc, RZ, 0xc0, !PT ;  /* 0x7ffffffcfa0a7812 */ /* 0x040fe200078ec0ff */
[----:B------:R3:W-:Y:S01]  /*23f0*/  LDGSTS.E.BYPASS.LTC128B.128 [R235+0x11080], [R20.64+0x100], !P1 ;  /* 0x1108010014eb7fae */ /* 0x0007e2000c901d50 */
[----:B------:R-:W-:Y:S01]  /*2400*/  LEA.HI.SX32 R250, R250, R12, 0x1e ;  /* 0x0000000cfafa7211 */ /* 0x000fe200078ff2ff */
[----:B------:R-:W-:Y:S01]  /*2410*/  IMAD.IADD R243, R39, 0x1, R243 ;  /* 0x0000000127f37824 */ /* 0x000fe200078e02f3 */
[----:B------:R-:W-:Y:S01]  /*2420*/  LOP3.LUT R12, R18, 0xfffffff8, RZ, 0xc0, !PT ;  /* 0xfffffff8120c7812 */ /* 0x000fe200078ec0ff */
[----:B------:R-:W-:Y:S01]  /*2430*/  IMAD.IADD R10, R11, 0x1, -R10 ;  /* 0x000000010b0a7824 */ /* 0x000fe200078e0a0a */
[----:B------:R-:W-:Y:S01]  /*2440*/  ISETP.GE.AND P1, PT, R233, 0x10, PT ;  /* 0x00000010e900780c */ /* 0x000fe20003f26270 */
[----:B------:R-:W-:Y:S01]  /*2450*/  IMAD.SHL.U32 R11, R4, 0x20, RZ ;  /* 0x00000020040b7824 */ /* 0x000fe200078e00ff */
[----:B------:R1:W-:Y:S01]  /*2460*/  STL.64 [R1+0x10], R38 ;  /* 0x0000102601007387 */ /* 0x0003e20000100a00 */
[----:B------:R-:W-:Y:S02]  /*2470*/  IMAD.IADD R13, R13, 0x1, -R12 ;  /* 0x000000010d0d7824 */ /* 0x000fe400078e0a0c */
[----:B------:R-:W-:Y:S01]  /*2480*/  IMAD.SHL.U32 R12, R3, 0x2, RZ ;  /* 0x00000002030c7824 */ /* 0x000fe200078e00ff */
[----:B------:R-:W-:Y:S01]  /*2490*/  LOP3.LUT R8, R8, 0x20, R11, 0xf8, !PT ;  /* 0x0000002008087812 */ /* 0x000fe200078ef80b */
[----:B------:R-:W-:Y:S01]  /*24a0*/  IMAD.SHL.U32 R3, R16, 0x2, RZ ;  /* 0x0000000210037824 */ /* 0x000fe200078e00ff */
[C---:B------:R-:W-:Y:S01]  /*24b0*/  LOP3.LUT P4, RZ, R13.reuse, 0x4, RZ, 0xc0, !PT ;  /* 0x000000040dff7812 */ /* 0x040fe2000788c0ff */
[C---:B------:R-:W-:Y:S01]  /*24c0*/  IMAD.SHL.U32 R7, R13.reuse, 0x40, RZ ;  /* 0x000000400d077824 */ /* 0x040fe200078e00ff */
[----:B------:R-:W-:Y:S01]  /*24d0*/  LOP3.LUT P2, RZ, R13, 0x2, RZ, 0xc0, !PT ;  /* 0x000000020dff7812 */ /* 0x000fe2000784c0ff */
[----:B------:R-:W-:Y:S01]  /*24e0*/  IMAD R247, R247, 0x4, R10 ;  /* 0x00000004f7f77824 */ /* 0x000fe200078e020a */
[----:B------:R-:W-:Y:S01]  /*24f0*/  LOP3.LUT R2, R3, 0x2, R2, 0xe2, !PT ;  /* 0x0000000203027812 */ /* 0x000fe200078ee202 */
[----:B------:R-:W-:Y:S01]  /*2500*/  IMAD.SHL.U32 R9, R18, 0x40, RZ ;  /* 0x0000004012097824 */ /* 0x000fe200078e00ff */
[----:B------:R-:W-:Y:S01]  /*2510*/  SEL R3, RZ, 0x4, P0 ;  /* 0x00000004ff037807 */ /* 0x000fe20000000000 */
[----:B------:R3:W-:Y:S01]  /*2520*/  STL.64 [R1+0x8], R132 ;  /* 0x0000088401007387 */ /* 0x0007e20000100a00 */
[----:B------:R-:W-:Y:S01]  /*2530*/  LOP3.LUT R7, R7, 0x1c0, RZ, 0xc0, !PT ;  /* 0x000001c007077812 */ /* 0x000fe200078ec0ff */
[----:B------:R-:W-:Y:S01]  /*2540*/  IMAD.SHL.U32 R247, R247, 0x2, RZ ;  /* 0x00000002f7f77824 */ /* 0x000fe200078e00ff */
[----:B------:R-:W-:Y:S01]  /*2550*/  IADD3 R4, P0, R38, UR15, RZ ;  /* 0x0000000f26047c10 */ /* 0x000fe2000ff1e0ff */
[----:B------:R-:W-:Y:S01]  /*2560*/  IMAD.IADD R242, R133, 0x1, R242 ;  /* 0x0000000185f27824 */ /* 0x000fe200078e02f2 */
[----:B------:R-:W-:-:S02]  /*2570*/  LOP3.LUT R249, R12, 0x2, R249, 0xe2, !PT ;  /* 0x000000020cf97812 */ /* 0x000fc400078ee2f9 */
[----:B------:R-:W-:Y:S02]  /*2580*/  LOP3.LUT R13, R7, 0x8, R6, 0xf8, !PT ;  /* 0x00000008070d7812 */ /* 0x000fe400078ef806 */
[--C-:B------:R-:W-:Y:S02]  /*2590*/  SHF.R.U32.HI R10, RZ, 0x3, R7.reuse ;  /* 0x00000003ff0a7819 */ /* 0x100fe40000011607 */
[----:B------:R-:W-:Y:S01]  /*25a0*/  IADD3.X R11, R243, UR4, RZ, P0, !PT ;  /* 0x00000004f30b7c10 */ /* 0x000fe200087fe4ff */
[----:B------:R-:W-:Y:S01]  /*25b0*/  ULDC UR4, c[0x0][0x2a0] ;  /* 0x0000a80000047ab9 */ /* 0x000fe20000000800 */
[----:B------:R-:W-:Y:S01]  /*25c0*/  LEA R12, P0, R4, c[0x0][0x280], 0x2 ;  /* 0x0000a000040c7a11 */ /* 0x000fe200078010ff */
[----:B------:R-:W-:Y:S01]  /*25d0*/  ULOP3.LUT UR4, URZ, UR4, URZ, 0x33, !UPT ;  /* 0x000000043f047292 */ /* 0x000fe2000f8e333f */
[----:B------:R-:W-:Y:S01]  /*25e0*/  LOP3.LUT R6, R13, R10, RZ, 0x3c, !PT ;  /* 0x0000000a0d067212 */ /* 0x000fe200078e3cff */
[----:B-1----:R-:W-:Y:S01]  /*25f0*/  CS2R R38, SRZ ;  /* 0x0000000000267805 */ /* 0x002fe2000001ff00 */
[----:B------:R-:W-:Y:S01]  /*2600*/  LOP3.LUT R8, R10, R8, R7, 0x1e, !PT ;  /* 0x000000080a087212 */ /* 0x000fe200078e1e07 */
[----:B------:R-:W-:Y:S01]  /*2610*/  @!P1 IMAD.SHL.U32 R7, R233, 0x10, RZ ;  /* 0x00000010e9079824 */ /* 0x000fe200078e00ff */
[----:B------:R-:W-:-:S02]  /*2620*/  LEA.HI.X R13, R4, c[0x0][0x284], R11, 0x2, P0 ;  /* 0x0000a100040d7a11 */ /* 0x000fc400000f140b */
[----:B------:R-:W-:Y:S02]  /*2630*/  LOP3.LUT R9, R9, 0xfffffe00, RZ, 0xc0, !PT ;  /* 0xfffffe0009097812 */ /* 0x000fe400078ec0ff */
[----:B------:R-:W-:Y:S01]  /*2640*/  LOP3.LUT R248, R2, R3, RZ, 0xfc, !PT ;  /* 0x0000000302f87212 */ /* 0x000fe200078efcff */
[----:B------:R3:W-:Y:S01]  /*2650*/  @!P1 LDGSTS.E.BYPASS.LTC128B.128 [R7+0x12180], [R12.64] ;  /* 0x121800000c079fae */ /* 0x0007e2000b901d50 */
[----:B------:R-:W-:Y:S01]  /*2660*/  IMAD.MOV.U32 R3, RZ, RZ, 0x10 ;  /* 0x00000010ff037424 */ /* 0x000fe200078e00ff */
[-C--:B------:R-:W-:Y:S02]  /*2670*/  IADD3 R230, R6, R9.reuse, R230 ;  /* 0x0000000906e67210 */ /* 0x080fe40007ffe0e6 */
[----:B------:R-:W0:Y:S01]  /*2680*/  LDGDEPBAR ;  /* 0x00000000000079af */ /* 0x000e220000000000 */
[----:B------:R-:W-:Y:S02]  /*2690*/  LOP3.LUT R228, R8, R9, RZ, 0xfc, !PT ;  /* 0x0000000908e47212 */ /* 0x000fe400078efcff */
[----:B------:R-:W-:Y:S01]  /*26a0*/  SEL R3, R3, 0xfffffff0, !P2 ;  /* 0xfffffff003037807 */ /* 0x000fe20005000000 */
[----:B------:R-:W-:Y:S01]  /*26b0*/  IMAD.SHL.U32 R230, R230, 0x2, RZ ;  /* 0x00000002e6e67824 */ /* 0x000fe200078e00ff */
[----:B------:R-:W-:Y:S01]  /*26c0*/  SEL R5, R5, 0xffffffe0, !P4 ;  /* 0xffffffe005057807 */ /* 0x000fe20006000000 */
[----:B------:R-:W-:Y:S01]  /*26d0*/  IMAD.SHL.U32 R228, R228, 0x2, RZ ;  /* 0x00000002e4e47824 */ /* 0x000fe200078e00ff */
[----:B------:R-:W-:Y:S01]  /*26e0*/  IADD3 R252, R252, -UR13, -R247 ;  /* 0x8000000dfcfc7c10 */ /* 0x000fe2000fffe8f7 */
[--C-:B------:R-:W-:Y:S01]  /*26f0*/  IMAD R224, R3, 0x2, R230.reuse ;  /* 0x0000000203e07824 */ /* 0x100fe200078e02e6 */
[----:B------:R-:W-:Y:S01]  /*2700*/  IADD3 R239, -R247, UR11, RZ ;  /* 0x0000000bf7ef7c10 */ /* 0x000fe2000fffe1ff */
[C---:B------:R-:W-:Y:S01]  /*2710*/  IMAD R3, R5.reuse, 0x2, R230 ;  /* 0x0000000205037824 */ /* 0x040fe200078e02e6 */
[C---:B------:R-:W-:Y:S01]  /*2720*/  IADD3 R251, R252.reuse, c[0x0][0x2a4], RZ ;  /* 0x0000a900fcfb7a10 */ /* 0x040fe20007ffe0ff */
[----:B------:R-:W-:Y:S01]  /*2730*/  IMAD R2, R5, 0x2, R224 ;  /* 0x0000000205027824 */ /* 0x000fe200078e02e0 */
[----:B----4-:R-:W-:-:S02]  /*2740*/  IADD3 R252, R252, UR4, RZ ;  /* 0x00000004fcfc7c10 */ /* 0x010fc4000fffe0ff */
.L_x_309:
[----:B------:R-:W-:Y:S04]  /*2750*/  DEPBAR.LE SB0, 0x0 ;  /* 0x000080000000791a */ /* 0x000fe80000000000 */
[----:B------:R-:W-:Y:S01]  /*2760*/  BAR.SYNC.DEFER_BLOCKING 0x0 ;  /* 0x0000000000007b1d */ /* 0x000fe20000010000 */
[----:B-1----:R-:W-:Y:S04]  /*2770*/  IMAD.U32 R141, RZ, RZ, UR6 ;  /* 0x00000006ff8d7e24 */ /* 0x002fe8000f8e00ff */
[----:B------:R-:W-:Y:S05]  /*2780*/  IMAD R140, R141, 0x40, R250 ;  /* 0x000000408d8c7824 */ /* 0x000fea00078e02fa */
[-C--:B------:R-:W-:Y:S02]  /*2790*/  IADD3 R210, R251, R140.reuse, RZ ;  /* 0x0000008cfbd27210 */ /* 0x080fe40007ffe0ff */
[----:B------:R-:W-:Y:S02]  /*27a0*/  IADD3 R211, R252, R140, RZ ;  /* 0x0000008cfcd37210 */ /* 0x000fe40007ffe0ff */
[----:B------:R-:W-:Y:S01]  /*27b0*/  IMNMX R210, R239, R210, PT ;  /* 0x000000d2efd27217 */ /* 0x000fe20003800200 */
[----:B---3--:R-:W-:Y:S04]  /*27c0*/  LDSM.16.M88.4 R20, [R230+0x6080] ;  /* 0x00608000e614783b */ /* 0x008fe80000000200 */
[----:B------:R-:W1:Y:S04]  /*27d0*/  LDSM.16.M88.4 R24, [R231+0x80] ;  /* 0x00008000e718783b */ /* 0x000e680000000200 */
[----:B------:R-:W2:Y:S04]  /*27e0*/  LDSM.16.M88.4 R28, [R230+0x7080] ;  /* 0x00708000e61c783b */ /* 0x000ea80000000200 */
[----:B------:R-:W-:Y:S04]  /*27f0*/  LDSM.16.M88.4 R32, [R224+0x6080] ;  /* 0x00608000e020783b */ /* 0x000fe80000000200 */
[----:B------:R-:W3:Y:S04]  /*2800*/  LDSM.16.M88.4 R132, [R227+0x80] ;  /* 0x00008000e384783b */ /* 0x000ee80000000200 */
[----:B------:R-:W4:Y:S04]  /*2810*/  LDSM.16.M88.4 R136, [R224+0x7080] ;  /* 0x00708000e088783b */ /* 0x000f280000000200 */
[----:B------:R-:W-:Y:S04]  /*2820*/  LDS R207, [R250.X4+0x12080] ;  /* 0x01208000facf7984 */ /* 0x000fe80000004800 */
[----:B------:R-:W-:Y:S04]  /*2830*/  LDS R202, [R250.X4+0x120a0] ;  /* 0x0120a000faca7984 */ /* 0x000fe80000004800 */
[----:B------:R-:W-:Y:S04]  /*2840*/  LDS R201, [R250.X4+0x12100] ;  /* 0x01210000fac97984 */ /* 0x000fe80000004800 */
[----:B------:R-:W-:Y:S01]  /*2850*/  LDS R200, [R250.X4+0x12120] ;  /* 0x01212000fac87984 */ /* 0x000fe20000004800 */
[-C--:B-1----:R-:W-:Y:S08]  /*2860*/  HMMA.16816.F32.BF16 R4, R20, R24.reuse, RZ ;  /* 0x000000181404723c */ /* 0x082ff000000418ff */
[C---:B--2---:R-:W-:Y:S08]  /*2870*/  HMMA.16816.F32.BF16 R8, R28.reuse, R24, RZ ;  /* 0x000000181c08723c */ /* 0x044ff000000418ff */
[-C--:B------:R-:W-:Y:S01]  /*2880*/  HMMA.16816.F32.BF16 R12, R28, R26.reuse, RZ ;  /* 0x0000001a1c0c723c */ /* 0x080fe200000418ff */
[----:B------:R-:W-:Y:S07]  /*2890*/  LDSM.16.M88.4 R28, [R3+0x7080] ;  /* 0x00708000031c783b */ /* 0x000fee0000000200 */
[----:B------:R-:W-:Y:S01]  /*28a0*/  HMMA.16816.F32.BF16 R16, R20, R26, RZ ;  /* 0x0000001a1410723c */ /* 0x000fe200000418ff */
[----:B------:R-:W-:Y:S04]  /*28b0*/  LDSM.16.M88.4 R20, [R3+0x6080] ;  /* 0x006080000314783b */ /* 0x000fe80000000200 */
[----:B------:R-:W1:Y:S03]  /*28c0*/  LDSM.16.M88.4 R24, [R226+0x80] ;  /* 0x00008000e218783b */ /* 0x000e660000000200 */
        /* <DEDUP_REMOVED lines=66> */
[----:B------:R-:W-:Y:S08]  /*2cf0*/  HMMA.16816.F32.BF16 R16, R20, R26, R16 ;  /* 0x0000001a1410723c */ /* 0x000ff00000041810 */
[-C--:B--2---:R-:W-:Y:S08]  /*2d00*/  HMMA.16816.F32.BF16 R4, R32, R132.reuse, R4 ;  /* 0x000000842004723c */ /* 0x084ff00000041804 */
[C---:B------:R-:W-:Y:S08]  /*2d10*/  HMMA.16816.F32.BF16 R8, R136.reuse, R132, R8 ;  /* 0x000000848808723c */ /* 0x040ff00000041808 */
[-C--:B------:R-:W-:Y:S08]  /*2d20*/  HMMA.16816.F32.BF16 R12, R136, R134.reuse, R12 ;  /* 0x00000086880c723c */ /* 0x080ff0000004180c */
[----:B------:R-:W-:Y:S01]  /*2d30*/  HMMA.16816.F32.BF16 R16, R32, R134, R16 ;  /* 0x000000862010723c */ /* 0x000fe20000041810 */
[----:B------:R-:W-:-:S07]  /*2d40*/  @!P5 BRA `(.L_x_291) ;  /* 0x000001900000d947 */ /* 0x000fce0003800000 */
[----:B------:R-:W-:Y:S01]  /*2d50*/  IADD3 R21, R140, UR7, RZ ;  /* 0x000000078c157c10 */ /* 0x000fe2000fffe0ff */
[----:B------:R-:W-:Y:S03]  /*2d60*/  BSSY B0, `(.L_x_292) ;  /* 0x0000011000007945 */ /* 0x000fe60003800000 */
[----:B------:R-:W-:Y:S11]  /*2d70*/  ISETP.GT.AND P0, PT, R21, -0x1, PT ;  /* 0xffffffff1500780c */ /* 0x000ff60003f04270 */
[----:B------:R-:W-:Y:S02]  /*2d80*/  @!UPT UIADD3 URZ, URZ, URZ, URZ ;  /* 0x0000003f3f3ff290 */ /* 0x000fe4000fffe03f */
[----:B------:R-:W-:-:S05]  /*2d90*/  @P0 BRA `(.L_x_293) ;  /* 0x0000008000000947 */ /* 0x000fca0003800000 */
[----:B------:R-:W-:Y:S01]  /*2da0*/  LOP3.LUT R21, RZ, R21, RZ, 0x33, !PT ;  /* 0x00000015ff157212 */ /* 0x000fe200078e33ff */
[----:B------:R-:W-:Y:S05]  /*2db0*/  IMAD.MOV.U32 R20, RZ, RZ, c[0x0][0x2a8] ;  /* 0x0000aa00ff147624 */ /* 0x000fea00078e00ff */
[----:B------:R-:W-:Y:S11]  /*2dc0*/  ISETP.NE.AND P0, PT, R20, 0x1, PT ;  /* 0x000000011400780c */ /* 0x000ff60003f05270 */
[----:B------:R-:W-:Y:S02]  /*2dd0*/  @!UPT UIADD3 URZ, URZ, URZ, URZ ;  /* 0x0000003f3f3ff290 */ /* 0x000fe4000fffe03f */
[----:B------:R-:W-:Y:S05]  /*2de0*/  @P0 IMAD.HI.U32 R20, R21, c[0x0][0x2ac], RZ ;  /* 0x0000ab0015140a27 */ /* 0x000fea00078e00ff */
[----:B------:R-:W-:Y:S04]  /*2df0*/  @P0 SHF.R.U32.HI R21, RZ, c[0x0][0x2b0], R20 ;  /* 0x0000ac00ff150a19 */ /* 0x000fe80000011614 */
[----:B------:R-:W-:Y:S01]  /*2e00*/  LOP3.LUT R21, RZ, R21, RZ, 0x33, !PT ;  /* 0x00000015ff157212 */ /* 0x000fe200078e33ff */
[----:B------:R-:W-:-:S05]  /*2e10*/  BRA `(.L_x_294) ;  /* 0x0000005000007947 */ /* 0x000fca0003800000 */
.L_x_293:
[----:B------:R-:W-:Y:S04]  /*2e20*/  MOV R20, c[0x0][0x2a8] ;  /* 0x0000aa0000147a02 */ /* 0x000fe80000000f00 */
[----:B------:R-:W-:Y:S11]  /*2e30*/  ISETP.NE.AND P0, PT, R20, 0x1, PT ;  /* 0x000000011400780c */ /* 0x000ff60003f05270 */
[----:B------:R-:W-:Y:S02]  /*2e40*/  @!UPT UIADD3 URZ, URZ, URZ, URZ ;  /* 0x0000003f3f3ff290 */ /* 0x000fe4000fffe03f */
[----:B------:R-:W-:Y:S05]  /*2e50*/  @P0 IMAD.HI.U32 R20, R21, c[0x0][0x2ac], RZ ;  /* 0x0000ab0015140a27 */ /* 0x000fea00078e00ff */
[----:B------:R-:W-:Y:S02]  /*2e60*/  @P0 SHF.R.U32.HI R21, RZ, c[0x0][0x2b0], R20 ;  /* 0x0000ac00ff150a19 */ /* 0x000fe40000011614 */
.L_x_294:
[----:B------:R-:W-:Y:S05]  /*2e70*/  BSYNC B0 ;  /* 0x0000000000007941 */ /* 0x000fea0003800000 */
.L_x_292:
[----:B------:R-:W-:Y:S04]  /*2e80*/  IMAD.MOV.U32 R20, RZ, RZ, c[0x0][0x2a8] ;  /* 0x0000aa00ff147624 */ /* 0x000fe800078e00ff */
[----:B------:R-:W-:Y:S04]  /*2e90*/  IMAD R20, R21, R20, -UR14 ;  /* 0x8000000e15147e24 */ /* 0x000fe8000f8e0214 */
[----:B------:R-:W-:Y:S05]  /*2ea0*/  IMAD.IADD R20, R20, 0x1, -R247 ;  /* 0x0000000114147824 */ /* 0x000fea00078e0af7 */
[----:B------:R-:W-:Y:S02]  /*2eb0*/  IADD3 R21, R20, c[0x0][0x2a8], RZ ;  /* 0x0000aa0014157a10 */ /* 0x000fe40007ffe0ff */
[----:B------:R-:W-:Y:S02]  /*2ec0*/  IMNMX R211, R211, R20, !PT ;  /* 0x00000014d3d37217 */ /* 0x000fe40007800200 */
[----:B------:R-:W-:Y:S02]  /*2ed0*/  IMNMX R210, R210, R21, PT ;  /* 0x00000015d2d27217 */ /* 0x000fe40003800200 */
.L_x_291:
[----:B------:R-:W-:Y:S05]  /*2ee0*/  IADD3 R21, R140, 0x8, RZ ;  /* 0x000000088c157810 */ /* 0x000fea0007ffe0ff */
[--C-:B------:R-:W-:Y:S02]  /*2ef0*/  IMAD.IADD R208, R251, 0x1, R21.reuse ;  /* 0x00000001fbd07824 */ /* 0x100fe400078e0215 */
[----:B------:R-:W-:Y:S03]  /*2f00*/  IMAD.IADD R209, R252, 0x1, R21 ;  /* 0x00000001fcd17824 */ /* 0x000fe600078e0215 */
[----:B------:R-:W-:Y:S01]  /*2f10*/  IMNMX R208, R239, R208, PT ;  /* 0x000000d0efd07217 */ /* 0x000fe20003800200 */
[----:B------:R-:W-:-:S05]  /*2f20*/  @!P5 BRA `(.L_x_295) ;  /* 0x000001900000d947 */ /* 0x000fca0003800000 */
        /* <DEDUP_REMOVED lines=13> */
.L_x_297:
[----:B------:R-:W-:Y:S04]  /*3000*/  MOV R20, c[0x0][0x2a8] ;  /* 0x0000aa0000147a02 */ /* 0x000fe80000000f00 */
[----:B------:R-:W-:Y:S11]  /*3010*/  ISETP.NE.AND P0, PT, R20, 0x1, PT ;  /* 0x000000011400780c */ /* 0x000ff60003f05270 */
[----:B------:R-:W-:Y:S02]  /*3020*/  @!UPT UIADD3 URZ, URZ, URZ, URZ ;  /* 0x0000003f3f3ff290 */ /* 0x000fe4000fffe03f */
[----:B------:R-:W-:Y:S05]  /*3030*/  @P0 IMAD.HI.U32 R20, R21, c[0x0][0x2ac], RZ ;  /* 0x0000ab0015140a27 */ /* 0x000fea00078e00ff */
[----:B------:R-:W-:Y:S02]  /*3040*/  @P0 SHF.R.U32.HI R21, RZ, c[0x0][0x2b0], R20 ;  /* 0x0000ac00ff150a19 */ /* 0x000fe40000011614 */
.L_x_298:
[----:B------:R-:W-:Y:S05]  /*3050*/  BSYNC B0 ;  /* 0x0000000000007941 */ /* 0x000fea0003800000 */
.L_x_296:
[----:B------:R-:W-:Y:S04]  /*3060*/  IMAD.MOV.U32 R20, RZ, RZ, c[0x0][0x2a8] ;  /* 0x0000aa00ff147624 */ /* 0x000fe800078e00ff */
[----:B------:R-:W-:Y:S04]  /*3070*/  IMAD R20, R21, R20, -UR14 ;  /* 0x8000000e15147e24 */ /* 0x000fe8000f8e0214 */
[----:B------:R-:W-:Y:S05]  /*3080*/  IMAD.IADD R20, R20, 0x1, -R247 ;  /* 0x0000000114147824 */ /* 0x000fea00078e0af7 */
[----:B------:R-:W-:Y:S02]  /*3090*/  IADD3 R21, R20, c[0x0][0x2a8], RZ ;  /* 0x0000aa0014157a10 */ /* 0x000fe40007ffe0ff */
[----:B------:R-:W-:Y:S02]  /*30a0*/  IMNMX R209, R209, R20, !PT ;  /* 0x00000014d1d17217 */ /* 0x000fe40007800200 */
[----:B------:R-:W-:Y:S02]  /*30b0*/  IMNMX R208, R208, R21, PT ;  /* 0x00000015d0d07217 */ /* 0x000fe40003800200 */
.L_x_295:
        /* <DEDUP_REMOVED lines=18> */
.L_x_301:
[----:B------:R-:W-:Y:S04]  /*31e0*/  MOV R20, c[0x0][0x2a8] ;  /* 0x0000aa0000147a02 */ /* 0x000fe80000000f00 */
[----:B------:R-:W-:Y:S11]  /*31f0*/  ISETP.NE.AND P0, PT, R20, 0x1, PT ;  /* 0x000000011400780c */ /* 0x000ff60003f05270 */
[----:B------:R-:W-:Y:S02]  /*3200*/  @!UPT UIADD3 URZ, URZ, URZ, URZ ;  /* 0x0000003f3f3ff290 */ /* 0x000fe4000fffe03f */
[----:B------:R-:W-:Y:S05]  /*3210*/  @P0 IMAD.HI.U32 R20, R21, c[0x0][0x2ac], RZ ;  /* 0x0000ab0015140a27 */ /* 0x000fea00078e00ff */
[----:B------:R-:W-:Y:S02]  /*3220*/  @P0 SHF.R.U32.HI R21, RZ, c[0x0][0x2b0], R20 ;  /* 0x0000ac00ff150a19 */ /* 0x000fe40000011614 */
.L_x_302:
[----:B------:R-:W-:Y:S05]  /*3230*/  BSYNC B0 ;  /* 0x0000000000007941 */ /* 0x000fea0003800000 */
.L_x_300:
[----:B------:R-:W-:Y:S04]  /*3240*/  IMAD.MOV.U32 R20, RZ, RZ, c[0x0][0x2a8] ;  /* 0x0000aa00ff147624 */ /* 0x000fe800078e00ff */
[----:B------:R-:W-:Y:S04]  /*3250*/  IMAD R20, R21, R20, -UR14 ;  /* 0x8000000e15147e24 */ /* 0x000fe8000f8e0214 */
[----:B------:R-:W-:Y:S05]  /*3260*/  IMAD.IADD R20, R20, 0x1, -R247 ;  /* 0x0000000114147824 */ /* 0x000fea00078e0af7 */
[----:B------:R-:W-:Y:S02]  /*3270*/  IADD3 R21, R20, c[0x0][0x2a8], RZ ;  /* 0x0000aa0014157a10 */ /* 0x000fe40007ffe0ff */
[----:B------:R-:W-:Y:S02]  /*3280*/  IMNMX R205, R205, R20, !PT ;  /* 0x00000014cdcd7217 */ /* 0x000fe40007800200 */
[----:B------:R-:W-:Y:S02]  /*3290*/  IMNMX R206, R206, R21, PT ;  /* 0x00000015cece7217 */ /* 0x000fe40003800200 */
.L_x_299:
        /* <DEDUP_REMOVED lines=18> */
.L_x_305:
[----:B------:R-:W-:Y:S04]  /*33c0*/  MOV R20, c[0x0][0x2a8] ;  /* 0x0000aa0000147a02 */ /* 0x000fe80000000f00 */
[----:B------:R-:W-:Y:S11]  /*33d0*/  ISETP.NE.AND P0, PT, R20, 0x1, PT ;  /* 0x000000011400780c */ /* 0x000ff60003f05270 */
[----:B------:R-:W-:Y:S02]  /*33e0*/  @!UPT UIADD3 URZ, URZ, URZ, URZ ;  /* 0x0000003f3f3ff290 */ /* 0x000fe4000fffe03f */
[----:B------:R-:W-:Y:S05]  /*33f0*/  @P0 IMAD.HI.U32 R20, R21, c[0x0][0x2ac], RZ ;  /* 0x0000ab0015140a27 */ /* 0x000fea00078e00ff */
[----:B------:R-:W-:Y:S02]  /*3400*/  @P0 SHF.R.U32.HI R21, RZ, c[0x0][0x2b0], R20 ;  /* 0x0000ac00ff150a19 */ /* 0x000fe40000011614 */
.L_x_306:
[----:B------:R-:W-:Y:S05]  /*3410*/  BSYNC B0 ;  /* 0x0000000000007941 */ /* 0x000fea0003800000 */
.L_x_304:
[----:B------:R-:W-:Y:S04]  /*3420*/  IMAD.MOV.U32 R20, RZ, RZ, c[0x0][0x2a8] ;  /* 0x0000aa00ff147624 */ /* 0x000fe800078e00ff */
[----:B------:R-:W-:Y:S04]  /*3430*/  IMAD R20, R21, R20, -UR14 ;  /* 0x8000000e15147e24 */ /* 0x000fe8000f8e0214 */
[----:B------:R-:W-:Y:S05]  /*3440*/  IMAD.IADD R20, R20, 0x1, -R247 ;  /* 0x0000000114147824 */ /* 0x000fea00078e0af7 */
[----:B------:R-:W-:Y:S02]  /*3450*/  IADD3 R21, R20, c[0x0][0x2a8], RZ ;  /* 0x0000aa0014157a10 */ /* 0x000fe40007ffe0ff */
[----:B------:R-:W-:Y:S02]  /*3460*/  IMNMX R203, R203, R20, !PT ;  /* 0x00000014cbcb7217 */ /* 0x000fe40007800200 */
[----:B------:R-:W-:Y:S02]  /*3470*/  IMNMX R204, R204, R21, PT ;  /* 0x00000015cccc7217 */ /* 0x000fe40003800200 */
.L_x_303:
[----:B------:R-:W-:Y:S04]  /*3480*/  DEPBAR.LE SB0, 0x0 ;  /* 0x000080000000791a */ /* 0x000fe80000000000 */
[----:B------:R-:W-:Y:S01]  /*3490*/  BAR.SYNC.DEFER_BLOCKING 0x0 ;  /* 0x0000000000007b1d */ /* 0x000fe20000010000 */
[----:B------:R-:W-:Y:S01]  /*34a0*/  PLOP3.LUT P0, PT, PT, PT, UP1, 0x80, 0x0 ;  /* 0x000000000000781c */ /* 0x000fe20003f0f018 */
[----:B------:R-:W-:Y:S03]  /*34b0*/  UIADD3 UR11, UR6, 0x1, URZ ;  /* 0x00000001060b7890 */ /* 0x000fe6000fffe03f */
[C---:B------:R-:W-:Y:S01]  /*34c0*/  ISETP.GT.AND P1, PT, R211.reuse, RZ, P0 ;  /* 0x000000ffd300720c */ /* 0x040fe20000724270 */
[----:B------:R-:W-:Y:S01]  /*34d0*/  UISETP.GE.AND UP0, UPT, UR11, UR12, UPT ;  /* 0x0000000c0b00728c */ /* 0x000fe2000bf06270 */
[C---:B------:R-:W-:Y:S02]  /*34e0*/  ISETP.GT.AND P2, PT, R211.reuse, 0x20, P0 ;  /* 0x00000020d300780c */ /* 0x040fe40000744270 */
[C---:B------:R-:W-:Y:S02]  /*34f0*/  ISETP.LT.OR P1, PT, R210.reuse, 0x1, P1 ;  /* 0x00000001d200780c */ /* 0x040fe40000f21670 */
[----:B------:R-:W-:Y:S02]  /*3500*/  ISETP.LT.OR P2, PT, R210, 0x21, P2 ;  /* 0x00000021d200780c */ /* 0x000fe40001741670 */
[----:B------:R-:W-:Y:S02]  /*3510*/  FSEL R4, R4, -INF , !P1 ;  /* 0xff80000004047808 */ /* 0x000fe40004800000 */
[----:B------:R-:W-:Y:S04]  /*3520*/  ISETP.GT.AND P1, PT, R211, 0x1, P0 ;  /* 0x00000001d300780c */ /* 0x000fe80000724270 */
[----:B------:R-:W-:Y:S01]  /*3530*/  ISETP.LT.OR P1, PT, R210, 0x2, P1 ;  /* 0x00000002d200780c */ /* 0x000fe20000f21670 */
[----:B------:R-:W1:Y:S05]  /*3540*/  LDSM.16.M88.4 R132, [R230+0xc080] ;  /* 0x00c08000e684783b */ /* 0x000e6a0000000200 */
[----:B------:R-:W2:Y:S05]  /*3550*/  LDSM.16.M88.4 R136, [R230+0xd080] ;  /* 0x00d08000e688783b */ /* 0x000eaa0000000200 */
[----:B------:R-:W3:Y:S05]  /*3560*/  LDSM.16.M88.4 R140, [R224+0xc080] ;  /* 0x00c08000e08c783b */ /* 0x000eea0000000200 */
[----:B------:R-:W4:Y:S05]  /*3570*/  LDSM.16.M88.4 R144, [R224+0xd080] ;  /* 0x00d08000e090783b */ /* 0x000f2a0000000200 */
[----:B------:R-:W-:Y:S01]  /*3580*/  LDSM.16.M88.4 R160, [R3+0xd080] ;  /* 0x00d0800003a0783b */ /* 0x000fe20000000200 */
[-C--:B-1----:R-:W-:Y:S08]  /*3590*/  HMMA.16816.F32.BF16 R20, R132, R148.reuse, RZ ;  /* 0x000000948414723c */ /* 0x082ff000000418ff */
[C---:B--2---:R-:W-:Y:S08]  /*35a0*/  HMMA.16816.F32.BF16 R24, R136.reuse, R148, RZ ;  /* 0x000000948818723c */ /* 0x044ff000000418ff */
[-C--:B------:R-:W-:Y:S01]  /*35b0*/  HMMA.16816.F32.BF16 R28, R136, R150.reuse, RZ ;  /* 0x00000096881c723c */ /* 0x080fe200000418ff */
[----:B------:R-:W1:Y:S07]  /*35c0*/  LDSM.16.M88.4 R136, [R3+0xc080] ;  /* 0x00c080000388783b */ /* 0x000e6e0000000200 */
[----:B------:R-:W-:Y:S01]  /*35d0*/  HMMA.16816.F32.BF16 R32, R132, R150, RZ ;  /* 0x000000968420723c */ /* 0x000fe200000418ff */
[----:B------:R-:W2:Y:S07]  /*35e0*/  LDSM.16.M88.4 R132, [R2+0xc080] ;  /* 0x00c080000284783b */ /* 0x000eae0000000200 */
[-C--:B---3--:R-:W-:Y:S08]  /*35f0*/  HMMA.16816.F32.BF16 R20, R140, R152.reuse, R20 ;  /* 0x000000988c14723c */ /* 0x088ff00000041814 */
[C---:B----4-:R-:W-:Y:S08]  /*3600*/  HMMA.16816.F32.BF16 R24, R144.reuse, R152, R24 ;  /* 0x000000989018723c */ /* 0x050ff00000041818 */
        /* <DEDUP_REMOVED lines=19> */
[----:B------:R-:W1:Y:S07]  /*3740*/  LDSM.16.M88.4 R160, [R3+0xf080] ;  /* 0x00f0800003a0783b */ /* 0x000e6e0000000200 */
[----:B------:R-:W-:Y:S01]  /*3750*/  HMMA.16816.F32.BF16 R32, R140, R170, R32 ;  /* 0x000000aa8c20723c */ /* 0x000fe20000041820 */
[----:B------:R-:W4:Y:S07]  /*3760*/  LDSM.16.M88.4 R140, [R2+0xe080] ;  /* 0x00e08000028c783b */ /* 0x000f2e0000000200 */
[-C--:B-----5:R-:W-:Y:S08]  /*3770*/  HMMA.16816.F32.BF16 R20, R136, R172.reuse, R20 ;  /* 0x000000ac8814723c */ /* 0x0a0ff00000041814 */
[C---:B--2---:R-:W-:Y:S08]  /*3780*/  HMMA.16816.F32.BF16 R24, R144.reuse, R172, R24 ;  /* 0x000000ac9018723c */ /* 0x044ff00000041818 */
[-C--:B------:R-:W-:Y:S01]  /*3790*/  HMMA.16816.F32.BF16 R28, R144, R174.reuse, R28 ;  /* 0x000000ae901c723c */ /* 0x080fe2000004181c */
[----:B------:R-:W-:Y:S07]  /*37a0*/  LDSM.16.M88.4 R144, [R230+0x10080] ;  /* 0x01008000e690783b */ /* 0x000fee0000000200 */
[----:B------:R-:W-:Y:S01]  /*37b0*/  HMMA.16816.F32.BF16 R32, R136, R174, R32 ;  /* 0x000000ae8820723c */ /* 0x000fe20000041820 */
[----:B------:R-:W2:Y:S07]  /*37c0*/  LDSM.16.M88.4 R136, [R2+0xf080] ;  /* 0x00f080000288783b */ /* 0x000eae0000000200 */
[-C--:B---3--:R-:W-:Y:S08]  /*37d0*/  HMMA.16816.F32.BF16 R20, R132, R176.reuse, R20 ;  /* 0x000000b08414723c */ /* 0x088ff00000041814 */
[C---:B-1----:R-:W-:Y:S08]  /*37e0*/  HMMA.16816.F32.BF16 R24, R160.reuse, R176, R24 ;  /* 0x000000b0a018723c */ /* 0x042ff00000041818 */
[-C--:B------:R-:W-:Y:S07]  /*37f0*/  HMMA.16816.F32.BF16 R28, R160, R178.reuse, R28 ;  /* 0x000000b2a01c723c */ /* 0x080fee000004181c */
[--C-:B------:R-:W-:Y:S01]  /*3800*/  FFMA.FTZ R160, R4, c[0x0][0x29c], -R207.reuse ;  /* 0x0000a70004a07a23 */ /* 0x100fe200000108cf */
[----:B------:R-:W-:Y:S01]  /*3810*/  HMMA.16816.F32.BF16 R32, R132, R178, R32 ;  /* 0x000000b28420723c */ /* 0x000fe20000041820 */
[----:B------:R-:W1:Y:S03]  /*3820*/  LDSM.16.M88.4 R132, [R230+0x11080] ;  /* 0x01108000e684783b */ /* 0x000e660000000200 */
[----:B------:R-:W-:Y:S01]  /*3830*/  FSEL R4, R5, -INF , !P1 ;  /* 0xff80000005047808 */ /* 0x000fe20004800000 */
[----:B------:R-:W3:Y:S01]  /*3840*/  MUFU.EX2 R160, R160 ;  /* 0x000000a000a07308 */ /* 0x000ee20000000800 */
[----:B------:R-:W-:Y:S02]  /*3850*/  ISETP.GT.AND P1, PT, R211, 0x21, P0 ;  /* 0x00000021d300780c */ /* 0x000fe40000724270 */
[-C--:B----4-:R-:W-:Y:S05]  /*3860*/  HMMA.16816.F32.BF16 R20, R140, R180.reuse, R20 ;  /* 0x000000b48c14723c */ /* 0x090fea0000041814 */
[----:B------:R-:W-:Y:S01]  /*3870*/  ISETP.LT.OR P1, PT, R210, 0x22, P1 ;  /* 0x00000022d200780c */ /* 0x000fe20000f21670 */
[--C-:B------:R-:W-:Y:S01]  /*3880*/  FFMA.FTZ R161, R4, c[0x0][0x29c], -R207.reuse ;  /* 0x0000a70004a17a23 */ /* 0x100fe200000108cf */
[----:B------:R-:W-:Y:S01]  /*3890*/  FSEL R4, R16, -INF , !P2 ;  /* 0xff80000010047808 */ /* 0x000fe20005000000 */
[C---:B--2---:R-:W-:Y:S04]  /*38a0*/  HMMA.16816.F32.BF16 R24, R136.reuse, R180, R24 ;  /* 0x000000b48818723c */ /* 0x044fe80000041818 */
[--C-:B------:R-:W-:Y:S01]  /*38b0*/  FFMA.FTZ R16, R4, c[0x0][0x29c], -R207.reuse ;  /* 0x0000a70004107a23 */ /* 0x100fe200000108cf */
[----:B------:R-:W-:Y:S01]  /*38c0*/  FSEL R4, R17, -INF , !P1 ;  /* 0xff80000011047808 */ /* 0x000fe20004800000 */
[----:B------:R-:W2:Y:S01]  /*38d0*/  MUFU.EX2 R161, R161 ;  /* 0x000000a100a17308 */ /* 0x000ea20000000800 */
[C---:B------:R-:W-:Y:S01]  /*38e0*/  ISETP.GT.AND P2, PT, R209.reuse, RZ, P0 ;  /* 0x000000ffd100720c */ /* 0x040fe20000744270 */
[-C--:B------:R-:W-:Y:S01]  /*38f0*/  HMMA.16816.F32.BF16 R28, R136, R182.reuse, R28 ;  /* 0x000000b6881c723c */ /* 0x080fe2000004181c */
[----:B------:R-:W4:Y:S02]  /*3900*/  LDSM.16.M88.4 R136, [R224+0x10080] ;  /* 0x01008000e088783b */ /* 0x000f240000000200 */
[----:B------:R-:W-:Y:S01]  /*3910*/  ISETP.LT.OR P2, PT, R208, 0x1, P2 ;  /* 0x00000001d000780c */ /* 0x000fe20001741670 */
[----:B------:R-:W-:Y:S01]  /*3920*/  FFMA.FTZ R207, R4, c[0x0][0x29c], -R207 ;  /* 0x0000a70004cf7a23 */ /* 0x000fe200000108cf */
[----:B------:R-:W-:Y:S02]  /*3930*/  ISETP.GT.AND P1, PT, R209, 0x1, P0 ;  /* 0x00000001d100780c */ /* 0x000fe40000724270 */
[----:B------:R-:W-:Y:S01]  /*3940*/  FSEL R5, R6, -INF , !P2 ;  /* 0xff80000006057808 */ /* 0x000fe20005000000 */
[----:B------:R-:W-:Y:S01]  /*3950*/  HMMA.16816.F32.BF16 R32, R140, R182, R32 ;  /* 0x000000b68c20723c */ /* 0x000fe20000041820 */
[----:B------:R-:W5:Y:S01]  /*3960*/  LDSM.16.M88.4 R140, [R224+0x11080] ;  /* 0x01108000e08c783b */ /* 0x000f620000000200 */
[----:B------:R-:W-:Y:S02]  /*3970*/  MUFU.EX2 R16, R16 ;  /* 0x0000001000107308 */ /* 0x000fe40000000800 */
[--C-:B------:R-:W-:Y:S01]  /*3980*/  FFMA.FTZ R17, R5, c[0x0][0x29c], -R202.reuse ;  /* 0x0000a70005117a23 */ /* 0x100fe200000108ca */
[C---:B------:R-:W-:Y:S02]  /*3990*/  ISETP.LT.OR P1, PT, R208.reuse, 0x2, P1 ;  /* 0x00000002d000780c */ /* 0x040fe40000f21670 */
[----:B------:R-:W-:Y:S01]  /*39a0*/  ISETP.GT.AND P2, PT, R209, 0x20, P0 ;  /* 0x00000020d100780c */ /* 0x000fe20000744270 */
[-C--:B------:R-:W-:Y:S04]  /*39b0*/  HMMA.16816.F32.BF16 R20, R144, R184.reuse, R20 ;  /* 0x000000b89014723c */ /* 0x080fe80000041814 */
[----:B------:R-:W2:Y:S01]  /*39c0*/  MUFU.EX2 R17, R17 ;  /* 0x0000001100117308 */ /* 0x000ea20000000800 */
[----:B------:R-:W-:Y:S02]  /*39d0*/  FSEL R163, R7, -INF , !P1 ;  /* 0xff80000007a37808 */ /* 0x000fe40004800000 */
[----:B------:R-:W-:Y:S01]  /*39e0*/  LDSM.16.M88.4 R4, [R2+0x10080] ;  /* 0x010080000204783b */ /* 0x000fe20000000200 */
[C---:B-1----:R-:W-:Y:S04]  /*39f0*/  HMMA.16816.F32.BF16 R24, R132.reuse, R184, R24 ;  /* 0x000000b88418723c */ /* 0x042fe80000041818 */
[C---:B------:R-:W-:Y:S01]  /*3a00*/  ISETP.LT.OR P2, PT, R208.reuse, 0x21, P2 ;  /* 0x00000021d000780c */ /* 0x040fe20001741670 */
[--C-:B------:R-:W-:Y:S01]  /*3a10*/  FFMA.FTZ R162, R163, c[0x0][0x29c], -R202.reuse ;  /* 0x0000a700a3a27a23 */ /* 0x100fe200000108ca */
[----:B------:R-:W-:Y:S01]  /*3a20*/  MUFU.EX2 R207, R207 ;  /* 0x000000cf00cf7308 */ /* 0x000fe20000000800 */
[----:B------:R-:W-:Y:S01]  /*3a30*/  ISETP.GT.AND P1, PT, R209, 0x21, P0 ;  /* 0x00000021d100780c */ /* 0x000fe20000724270 */
[-C--:B------:R-:W-:Y:S01]  /*3a40*/  HMMA.16816.F32.BF16 R28, R132, R186.reuse, R28 ;  /* 0x000000ba841c723c */ /* 0x080fe2000004181c */
[----:B------:R-:W1:Y:S02]  /*3a50*/  LDSM.16.M88.4 R132, [R3+0x10080] ;  /* 0x010080000384783b */ /* 0x000e640000000200 */
[----:B------:R-:W-:Y:S02]  /*3a60*/  ISETP.LT.OR P1, PT, R208, 0x22, P1 ;  /* 0x00000022d000780c */ /* 0x000fe40000f21670 */
[----:B------:R-:W-:Y:S02]  /*3a70*/  FSEL R163, R18, -INF , !P2 ;  /* 0xff80000012a37808 */ /* 0x000fe40005000000 */
[----:B------:R-:W-:Y:S01]  /*3a80*/  FSEL R19, R19, -INF , !P1 ;  /* 0xff80000013137808 */ /* 0x000fe20004800000 */
[----:B------:R-:W-:Y:S01]  /*3a90*/  HMMA.16816.F32.BF16 R32, R144, R186, R32 ;  /* 0x000000ba9020723c */ /* 0x000fe20000041820 */
[----:B------:R-:W2:Y:S01]  /*3aa0*/  LDSM.16.M88.4 R144, [R3+0x11080] ;  /* 0x011080000390783b */ /* 0x000ea20000000200 */
[----:B------:R-:W1:Y:S02]  /*3ab0*/  MUFU.EX2 R162, R162 ;  /* 0x000000a200a27308 */ /* 0x000e640000000800 */
[--C-:B------:R-:W-:Y:S01]  /*3ac0*/  FFMA.FTZ R18, R163, c[0x0][0x29c], -R202.reuse ;  /* 0x0000a700a3127a23 */ /* 0x100fe200000108ca */
[----:B------:R-:W-:Y:S01]  /*3ad0*/  ISETP.GT.AND P1, PT, R205, RZ, P0 ;  /* 0x000000ffcd00720c */ /* 0x000fe20000724270 */
[----:B------:R-:W-:Y:S01]  /*3ae0*/  FFMA.FTZ R202, R19, c[0x0][0x29c], -R202 ;  /* 0x0000a70013ca7a23 */ /* 0x000fe200000108ca */
[----:B------:R-:W-:Y:S01]  /*3af0*/  ISETP.GT.AND P2, PT, R205, 0x1, P0 ;  /* 0x00000001cd00780c */ /* 0x000fe20000744270 */
[-C--:B----4-:R-:W-:Y:S04]  /*3b00*/  HMMA.16816.F32.BF16 R20, R136, R188.reuse, R20 ;  /* 0x000000bc8814723c */ /* 0x090fe80000041814 */
[----:B------:R-:W-:Y:S01]  /*3b10*/  MUFU.EX2 R18, R18 ;  /* 0x0000001200127308 */ /* 0x000fe20000000800 */
[C---:B------:R-:W-:Y:S02]  /*3b20*/  ISETP.LT.OR P1, PT, R206.reuse, 0x1, P1 ;  /* 0x00000001ce00780c */ /* 0x040fe40000f21670 */
[----:B------:R-:W-:Y:S01]  /*3b30*/  ISETP.LT.OR P2, PT, R206, 0x2, P2 ;  /* 0x00000002ce00780c */ /* 0x000fe20001741670 */
[C---:B-----5:R-:W-:Y:S04]  /*3b40*/  HMMA.16816.F32.BF16 R24, R140.reuse, R188, R24 ;  /* 0x000000bc8c18723c */ /* 0x060fe80000041818 */
[----:B------:R-:W-:Y:S02]  /*3b50*/  FSEL R208, R9, -INF , !P2 ;  /* 0xff80000009d07808 */ /* 0x000fe40005000000 */
[----:B------:R-:W-:Y:S01]  /*3b60*/  LDS R9, [R250.X4+0x12180] ;  /* 0x01218000fa097984 */ /* 0x000fe20000004800 */
[----:B------:R4:W5:Y:S01]  /*3b70*/  MUFU.EX2 R19, R202 ;  /* 0x000000ca00137308 */ /* 0x0009620000000800 */
[-C--:B------:R-:W-:Y:S03]  /*3b80*/  HMMA.16816.F32.BF16 R28, R140, R190.reuse, R28 ;  /* 0x000000be8c1c723c */ /* 0x080fe6000004181c */
[----:B------:R-:W-:Y:S01]  /*3b90*/  ISETP.GT.AND P2, PT, R203, 0x1, P0 ;  /* 0x00000001cb00780c */ /* 0x000fe20000744270 */
[--C-:B------:R-:W-:Y:S01]  /*3ba0*/  FFMA.FTZ R163, R208, c[0x0][0x29c], -R201.reuse ;  /* 0x0000a700d0a37a23 */ /* 0x100fe200000108c9 */
[----:B------:R-:W-:Y:S02]  /*3bb0*/  FSEL R8, R8, -INF , !P1 ;  /* 0xff80000008087808 */ /* 0x000fe40004800000 */
[----:B------:R-:W-:Y:S01]  /*3bc0*/  ISETP.LT.OR P2, PT, R204, 0x2, P2 ;  /* 0x00000002cc00780c */ /* 0x000fe20001741670 */
[----:B------:R-:W-:Y:S01]  /*3bd0*/  HMMA.16816.F32.BF16 R32, R136, R190, R32 ;  /* 0x000000be8820723c */ /* 0x000fe20000041820 */
[----:B------:R-:W3:Y:S01]  /*3be0*/  LDSM.16.M88.4 R136, [R2+0x11080] ;  /* 0x011080000288783b */ /* 0x000ee20000000200 */
[----:B------:R-:W-:Y:S02]  /*3bf0*/  MUFU.EX2 R163, R163 ;  /* 0x000000a300a37308 */ /* 0x000fe40000000800 */
[--C-:B------:R-:W-:Y:S01]  /*3c00*/  FFMA.FTZ R209, R8, c[0x0][0x29c], -R201.reuse ;  /* 0x0000a70008d17a23 */ /* 0x100fe200000108c9 */
[----:B------:R-:W-:Y:S02]  /*3c10*/  ISETP.GT.AND P1, PT, R205, 0x20, P0 ;  /* 0x00000020cd00780c */ /* 0x000fe40000724270 */
[----:B------:R-:W-:Y:S01]  /*3c20*/  FSEL R11, R11, -INF , !P2 ;  /* 0xff8000000b0b7808 */ /* 0x000fe20005000000 */
[-C--:B-1----:R-:W-:Y:S04]  /*3c30*/  HMMA.16816.F32.BF16 R20, R132, R192.reuse, R20 ;  /* 0x000000c08414723c */ /* 0x082fe80000041814 */
[----:B------:R1:W-:Y:S01]  /*3c40*/  MUFU.EX2 R8, R209 ;  /* 0x000000d100087308 */ /* 0x0003e20000000800 */
[----:B------:R-:W-:Y:S03]  /*3c50*/  ISETP.LT.OR P1, PT, R206, 0x21, P1 ;  /* 0x00000021ce00780c */ /* 0x000fe60000f21670 */
[C---:B--2---:R-:W-:Y:S04]  /*3c60*/  HMMA.16816.F32.BF16 R24, R144.reuse, R192, R24 ;  /* 0x000000c09018723c */ /* 0x044fe80000041818 */
[----:B------:R-:W-:Y:S02]  /*3c70*/  FSEL R12, R12, -INF , !P1 ;  /* 0xff8000000c0c7808 */ /* 0x000fe40004800000 */
[----:B------:R-:W-:Y:S02]  /*3c80*/  ISETP.GT.AND P1, PT, R205, 0x21, P0 ;  /* 0x00000021cd00780c */ /* 0x000fe40000724270 */
[-C--:B------:R-:W-:Y:S03]  /*3c90*/  HMMA.16816.F32.BF16 R28, R144, R194.reuse, R28 ;  /* 0x000000c2901c723c */ /* 0x080fe6000004181c */
[----:B------:R-:W-:Y:S01]  /*3ca0*/  ISETP.LT.OR P1, PT, R206, 0x22, P1 ;  /* 0x00000022ce00780c */ /* 0x000fe20000f21670 */
[--C-:B----4-:R-:W-:Y:S02]  /*3cb0*/  FFMA.FTZ R202, R12, c[0x0][0x29c], -R201.reuse ;  /* 0x0000a7000cca7a23 */ /* 0x110fe400000108c9 */
[----:B------:R-:W2:Y:S01]  /*3cc0*/  LDS R12, [R250.X4+0x121a0] ;  /* 0x0121a000fa0c7984 */ /* 0x000ea20000004800 */
[----:B------:R-:W-:Y:S01]  /*3cd0*/  FSEL R206, R13, -INF , !P1 ;  /* 0xff8000000dce7808 */ /* 0x000fe20004800000 */
[----:B------:R-:W-:Y:S02]  /*3ce0*/  HMMA.16816.F32.BF16 R32, R132, R194, R32 ;  /* 0x000000c28420723c */ /* 0x000fe40000041820 */
[----:B------:R-:W-:Y:S01]  /*3cf0*/  MUFU.EX2 R202, R202 ;  /* 0x000000ca00ca7308 */ /* 0x000fe20000000800 */
[----:B------:R-:W-:Y:S01]  /*3d00*/  LDS R13, [R250.X4+0x12220] ;  /* 0x01222000fa0d7984 */ /* 0x000fe20000004800 */
[----:B------:R-:W-:Y:S01]  /*3d10*/  FFMA.FTZ R201, R206, c[0x0][0x29c], -R201 ;  /* 0x0000a700cec97a23 */ /* 0x000fe200000108c9 */
[----:B------:R-:W-:Y:S03]  /*3d20*/  ISETP.GT.AND P1, PT, R203, RZ, P0 ;  /* 0x000000ffcb00720c */ /* 0x000fe60000724270 */
[-C--:B------:R-:W-:Y:S04]  /*3d30*/  HMMA.16816.F32.BF16 R20, R4, R196.reuse, R20 ;  /* 0x000000c40414723c */ /* 0x080fe80000041814 */
[----:B------:R-:W-:Y:S01]  /*3d40*/  MUFU.EX2 R201, R201 ;  /* 0x000000c900c97308 */ /* 0x000fe20000000800 */
[----:B------:R-:W-:Y:S03]  /*3d50*/  ISETP.LT.OR P1, PT, R204, 0x1, P1 ;  /* 0x00000001cc00780c */ /* 0x000fe60000f21670 */
[C---:B---3--:R-:W-:Y:S08]  /*3d60*/  HMMA.16816.F32.BF16 R24, R136.reuse, R196, R24 ;  /* 0x000000c48818723c */ /* 0x048ff00000041818 */
[-C--:B------:R-:W-:Y:S08]  /*3d70*/  HMMA.16816.F32.BF16 R28, R136, R198.reuse, R28 ;  /* 0x000000c6881c723c */ /* 0x080ff0000004181c */
[----:B------:R-:W-:Y:S01]  /*3d80*/  HMMA.16816.F32.BF16 R32, R4, R198, R32 ;  /* 0x000000c60420723c */ /* 0x000fe20000041820 */
[----:B------:R-:W3:Y:S06]  /*3d90*/  LDS R4, [R250.X4+0x12200] ;  /* 0x01220000fa047984 */ /* 0x000eec0000004800 */
[----:B------:R-:W-:Y:S01]  /*3da0*/  FSEL R5, R10, -INF , !P1 ;  /* 0xff8000000a057808 */ /* 0x000fe20004800000 */
[--C-:B------:R-:W-:Y:S01]  /*3db0*/  FFMA.FTZ R7, R11, c[0x0][0x29c], -R200.reuse ;  /* 0x0000a7000b077a23 */ /* 0x100fe200000108c8 */
[C---:B------:R-:W-:Y:S02]  /*3dc0*/  ISETP.GT.AND P1, PT, R203.reuse, 0x20, P0 ;  /* 0x00000020cb00780c */ /* 0x040fe40000724270 */
[----:B------:R-:W-:Y:S01]  /*3dd0*/  ISETP.GT.AND P0, PT, R203, 0x21, P0 ;  /* 0x00000021cb00780c */ /* 0x000fe20000704270 */
[--C-:B------:R-:W-:Y:S01]  /*3de0*/  FFMA.FTZ R6, R5, c[0x0][0x29c], -R200.reuse ;  /* 0x0000a70005067a23 */ /* 0x100fe200000108c8 */
[C---:B------:R-:W-:Y:S01]  /*3df0*/  ISETP.LT.OR P1, PT, R204.reuse, 0x21, P1 ;  /* 0x00000021cc00780c */ /* 0x040fe20000f21670 */
[----:B------:R-:W-:Y:S01]  /*3e00*/  MUFU.EX2 R7, R7 ;  /* 0x0000000700077308 */ /* 0x000fe20000000800 */
[----:B------:R-:W-:Y:S01]  /*3e10*/  ISETP.LT.OR P0, PT, R204, 0x22, P0 ;  /* 0x00000022cc00780c */ /* 0x000fe20000701670 */
[--C-:B------:R-:W-:Y:S01]  /*3e20*/  FADD.FTZ R11, R20, -R9.reuse ;  /* 0x80000009140b7221 */ /* 0x100fe20000010000 */
[----:B------:R-:W-:Y:S01]  /*3e30*/  FSEL R5, R14, -INF , !P1 ;  /* 0xff8000000e057808 */ /* 0x000fe20004800000 */
[--C-:B------:R-:W-:Y:S01]  /*3e40*/  FADD.FTZ R10, R21, -R9.reuse ;  /* 0x80000009150a7221 */ /* 0x100fe20000010000 */
[----:B------:R-:W-:Y:S01]  /*3e50*/  FSEL R15, R15, -INF , !P0 ;  /* 0xff8000000f0f7808 */ /* 0x000fe20004000000 */
[----:B------:R-:W-:Y:S01]  /*3e60*/  FMUL.FTZ R11, R160, R11 ;  /* 0x0000000ba00b7220 */ /* 0x000fe20000410000 */
[----:B------:R-:W-:Y:S01]  /*3e70*/  PLOP3.LUT P0, PT, PT, PT, UP0, 0x80, 0x0 ;  /* 0x000000000000781c */ /* 0x000fe20003f0f008 */
[--C-:B------:R-:W-:Y:S02]  /*3e80*/  FFMA.FTZ R5, R5, c[0x0][0x29c], -R200.reuse ;  /* 0x0000a70005057a23 */ /* 0x100fe400000108c8 */
[----:B------:R-:W-:Y:S01]  /*3e90*/  FFMA.FTZ R200, R15, c[0x0][0x29c], -R200 ;  /* 0x0000a7000fc87a23 */ /* 0x000fe200000108c8 */
[----:B------:R-:W4:Y:S01]  /*3ea0*/  MUFU.EX2 R6, R6 ;  /* 0x0000000600067308 */ /* 0x000f220000000800 */
[C---:B------:R-:W-:Y:S01]  /*3eb0*/  FMUL.FTZ R10, R161.reuse, R10 ;  /* 0x0000000aa10a7220 */ /* 0x040fe20000410000 */
[----:B------:R-:W-:Y:S01]  /*3ec0*/  F2FP.BF16.PACK_AB R161, R161, R160 ;  /* 0x000000a0a1a1723e */ /* 0x000fe200000010ff */
[--C-:B------:R-:W-:Y:S02]  /*3ed0*/  FADD.FTZ R14, R33, -R9.reuse ;  /* 0x80000009210e7221 */ /* 0x100fe40000010000 */
[----:B------:R-:W-:Y:S01]  /*3ee0*/  FADD.FTZ R15, R32, -R9 ;  /* 0x80000009200f7221 */ /* 0x000fe20000010000 */
[----:B------:R-:W-:Y:S01]  /*3ef0*/  F2FP.BF16.PACK_AB R33, R10, R11 ;  /* 0x0000000b0a21723e */ /* 0x000fe200000010ff */
[--C-:B--2---:R-:W-:Y:S01]  /*3f00*/  FADD.FTZ R10, R22, -R12.reuse ;  /* 0x8000000c160a7221 */ /* 0x104fe20000010000 */
[----:B------:R2:W-:Y:S01]  /*3f10*/  STS [R236+0x12280], R161 ;  /* 0x012280a1ec007388 */ /* 0x0005e20000000800 */
[--C-:B------:R-:W-:Y:S01]  /*3f20*/  FADD.FTZ R11, R23, -R12.reuse ;  /* 0x8000000c170b7221 */ /* 0x100fe20000010000 */
[----:B------:R-:W-:Y:S01]  /*3f30*/  MUFU.EX2 R5, R5 ;  /* 0x0000000500057308 */ /* 0x000fe20000000800 */
[----:B------:R-:W-:Y:S01]  /*3f40*/  FMUL.FTZ R10, R17, R10 ;  /* 0x0000000a110a7220 */ /* 0x000fe20000410000 */
[----:B------:R-:W-:Y:S01]  /*3f50*/  F2FP.BF16.PACK_AB R17, R162, R17 ;  /* 0x00000011a211723e */ /* 0x000fe200000010ff */
[--C-:B------:R-:W-:Y:S01]  /*3f60*/  FADD.FTZ R203, R34, -R12.reuse ;  /* 0x8000000c22cb7221 */ /* 0x100fe20000010000 */
[----:B------:R-:W-:Y:S01]  /*3f70*/  F2FP.BF16.PACK_AB R9, R207, R16 ;  /* 0x00000010cf09723e */ /* 0x000fe200000010ff */
[----:B------:R-:W-:Y:S01]  /*3f80*/  FADD.FTZ R12, R35, -R12 ;  /* 0x8000000c230c7221 */ /* 0x000fe20000010000 */
[C---:B-----5:R-:W-:Y:S01]  /*3f90*/  F2FP.BF16.PACK_AB R35, R19.reuse, R18 ;  /* 0x000000121323723e */ /* 0x060fe200000010ff */
[----:B------:R-:W-:Y:S01]  /*3fa0*/  STS [R236+0x12680], R17 ;  /* 0x01268011ec007388 */ /* 0x000fe20000000800 */
[----:B------:R-:W-:Y:S02]  /*3fb0*/  FMUL.FTZ R11, R162, R11 ;  /* 0x0000000ba20b7220 */ /* 0x000fe40000410000 */
[----:B------:R-:W5:Y:S01]  /*3fc0*/  MUFU.EX2 R200, R200 ;  /* 0x000000c800c87308 */ /* 0x000f620000000800 */
[----:B------:R-:W-:Y:S01]  /*3fd0*/  FMUL.FTZ R12, R19, R12 ;  /* 0x0000000c130c7220 */ /* 0x000fe20000410000 */
[----:B------:R-:W-:Y:S01]  /*3fe0*/  STS [R234], R9 ;  /* 0x00000009ea007388 */ /* 0x000fe20000000800 */
[----:B------:R-:W-:Y:S01]  /*3ff0*/  FMUL.FTZ R15, R16, R15 ;  /* 0x0000000f100f7220 */ /* 0x000fe20000410000 */
[----:B-1----:R-:W-:Y:S01]  /*4000*/  F2FP.BF16.PACK_AB R209, R11, R10 ;  /* 0x0000000a0bd1723e */ /* 0x002fe200000010ff */
[--C-:B---3--:R-:W-:Y:S01]  /*4010*/  FADD.FTZ R16, R25, -R4.reuse ;  /* 0x8000000419107221 */ /* 0x108fe20000010000 */
[----:B----4-:R-:W-:Y:S01]  /*4020*/  F2FP.BF16.PACK_AB R11, R7, R6 ;  /* 0x00000006070b723e */ /* 0x010fe200000010ff */
[--C-:B------:R-:W-:Y:S01]  /*4030*/  FADD.FTZ R19, R24, -R4.reuse ;  /* 0x8000000418137221 */ /* 0x100fe20000010000 */
[----:B------:R-:W-:Y:S01]  /*4040*/  STS [R234+0x400], R35 ;  /* 0x00040023ea007388 */ /* 0x000fe20000000800 */
[----:B------:R-:W-:Y:S01]  /*4050*/  FMUL.FTZ R14, R207, R14 ;  /* 0x0000000ecf0e7220 */ /* 0x000fe20000410000 */
[C---:B------:R-:W-:Y:S01]  /*4060*/  F2FP.BF16.PACK_AB R207, R163.reuse, R8 ;  /* 0x00000008a3cf723e */ /* 0x040fe200000010ff */
[----:B------:R-:W-:Y:S01]  /*4070*/  FMUL.FTZ R16, R163, R16 ;  /* 0x00000010a3107220 */ /* 0x000fe20000410000 */
[----:B------:R-:W-:Y:S01]  /*4080*/  F2FP.BF16.PACK_AB R163, R201, R202 ;  /* 0x000000cac9a3723e */ /* 0x000fe200000010ff */
[----:B------:R-:W-:Y:S01]  /*4090*/  FMUL.FTZ R19, R8, R19 ;  /* 0x0000001308137220 */ /* 0x000fe20000410000 */
[----:B------:R-:W-:Y:S01]  /*40a0*/  STS [R236+0x13680], R11 ;  /* 0x0136800bec007388 */ /* 0x000fe20000000800 */
[--C-:B------:R-:W-:Y:S02]  /*40b0*/  FADD.FTZ R205, R28, -R4.reuse ;  /* 0x800000041ccd7221 */ /* 0x100fe40000010000 */
[----:B------:R-:W-:Y:S01]  /*40c0*/  FADD.FTZ R4, R29, -R4 ;  /* 0x800000041d047221 */ /* 0x000fe20000010000 */
[----:B------:R-:W-:Y:S01]  /*40d0*/  F2FP.BF16.PACK_AB R211, R16, R19 ;  /* 0x0000001310d3723e */ /* 0x000fe200000010ff */
[----:B------:R1:W-:Y:S01]  /*40e0*/  STS [R236+0x13280], R207 ;  /* 0x013280cfec007388 */ /* 0x0003e20000000800 */
[----:B------:R-:W-:Y:S02]  /*40f0*/  FMUL.FTZ R205, R202, R205 ;  /* 0x000000cdcacd7220 */ /* 0x000fe40000410000 */
[----:B------:R-:W-:Y:S01]  /*4100*/  FMUL.FTZ R4, R201, R4 ;  /* 0x00000004c9047220 */ /* 0x000fe20000410000 */
[----:B------:R-:W-:Y:S01]  /*4110*/  F2FP.BF16.PACK_AB R201, R14, R15 ;  /* 0x0000000f0ec9723e */ /* 0x000fe200000010ff */
[----:B------:R-:W-:Y:S01]  /*4120*/  STS [R234+0x1000], R163 ;  /* 0x001000a3ea007388 */ /* 0x000fe20000000800 */
[----:B-----5:R-:W-:Y:S01]  /*4130*/  F2FP.BF16.PACK_AB R19, R200, R5 ;  /* 0x00000005c813723e */ /* 0x020fe200000010ff */
[----:B------:R-:W-:Y:S01]  /*4140*/  FMUL.FTZ R203, R18, R203 ;  /* 0x000000cb12cb7220 */ /* 0x000fe20000410000 */
[----:B------:R-:W-:Y:S01]  /*4150*/  F2FP.BF16.PACK_AB R205, R4, R205 ;  /* 0x000000cd04cd723e */ /* 0x000fe200000010ff */
[--C-:B------:R-:W-:Y:S02]  /*4160*/  FADD.FTZ R15, R26, -R13.reuse ;  /* 0x8000000d1a0f7221 */ /* 0x100fe40000010000 */
[----:B------:R-:W-:Y:S01]  /*4170*/  STS [R234+0x1400], R19 ;  /* 0x00140013ea007388 */ /* 0x000fe20000000800 */
[--C-:B------:R-:W-:Y:S01]  /*4180*/  FADD.FTZ R4, R27, -R13.reuse ;  /* 0x8000000d1b047221 */ /* 0x100fe20000010000 */
[----:B------:R-:W-:Y:S01]  /*4190*/  F2FP.BF16.PACK_AB R203, R12, R203 ;  /* 0x000000cb0ccb723e */ /* 0x000fe200000010ff */
[----:B------:R-:W-:Y:S02]  /*41a0*/  FMUL.FTZ R15, R6, R15 ;  /* 0x0000000f060f7220 */ /* 0x000fe40000410000 */
[----:B------:R-:W-:Y:S01]  /*41b0*/  BAR.SYNC.DEFER_BLOCKING 0x0 ;  /* 0x0000000000007b1d */ /* 0x000fe20000010000 */
[----:B------:R-:W-:Y:S02]  /*41c0*/  FMUL.FTZ R4, R7, R4 ;  /* 0x0000000407047220 */ /* 0x000fe40000410000 */
[--C-:B------:R-:W-:Y:S02]  /*41d0*/  FADD.FTZ R8, R30, -R13.reuse ;  /* 0x8000000d1e087221 */ /* 0x100fe40000010000 */
[----:B------:R-:W-:Y:S01]  /*41e0*/  FADD.FTZ R13, R31, -R13 ;  /* 0x8000000d1f0d7221 */ /* 0x000fe20000010000 */
[----:B--2---:R-:W-:Y:S01]  /*41f0*/  F2FP.BF16.PACK_AB R161, R4, R15 ;  /* 0x0000000f04a1723e */ /* 0x004fe200000010ff */
[----:B------:R-:W-:Y:S02]  /*4200*/  FMUL.FTZ R8, R5, R8 ;  /* 0x0000000805087220 */ /* 0x000fe40000410000 */
[----:B------:R-:W-:Y:S05]  /*4210*/  FMUL.FTZ R13, R200, R13 ;  /* 0x0000000dc80d7220 */ /* 0x000fea0000410000 */
[----:B-1----:R-:W-:Y:S01]  /*4220*/  F2FP.BF16.PACK_AB R207, R13, R8 ;  /* 0x000000080dcf723e */ /* 0x002fe200000010ff */
        /* <DEDUP_REMOVED lines=89> */
[----:B------:R-:W2:Y:S01]  /*47c0*/  LDL.64 R222, [R1+0x10] ;  /* 0x0000100001de7983 */ /* 0x000ea20000100a00 */
[----:B------:R-:W-:Y:S02]  /*47d0*/  USHF.R.S32.HI UR15, URZ, 0x1f, UR11 ;  /* 0x0000001f3f0f7899 */ /* 0x000fe4000801140b */
[----:B------:R-:W-:Y:S01]  /*47e0*/  ULDC.64 UR4, c[0x0][0x208] ;  /* 0x0000820000047ab9 */ /* 0x000fe20000000a00 */
[----:B------:R-:W3:Y:S01]  /*47f0*/  LDL.64 R220, [R1] ;  /* 0x0000000001dc7983 */ /* 0x000ee20000100a00 */
[----:B------:R-:W-:Y:S02]  /*4800*/  UIMAD UR15, UR15, UR4, URZ ;  /* 0x000000040f0f72a4 */ /* 0x000fe4000f8e023f */
[----:B------:R-:W-:Y:S02]  /*4810*/  USHF.L.U32 UR18, UR11, 0x6, URZ ;  /* 0x000000060b127899 */ /* 0x000fe4000800063f */
[----:B------:R-:W-:Y:S02]  /*4820*/  UIMAD.WIDE.U32 UR20, UR11, UR4, URZ ;  /* 0x000000040b1472a5 */ /* 0x000fe4000f8e003f */
[----:B------:R-:W-:Y:S02]  /*4830*/  UIMAD UR15, UR11, UR5, UR15 ;  /* 0x000000050b0f72a4 */ /* 0x000fe4000f8e020f */
[----:B------:R-:W-:Y:S01]  /*4840*/  USHF.L.U32 UR4, UR20, 0x6, URZ ;  /* 0x0000000614047899 */ /* 0x000fe2000800063f */
[----:B------:R-:W-:Y:S01]  /*4850*/  IMAD.U32 R10, RZ, RZ, UR18 ;  /* 0x00000012ff0a7e24 */ /* 0x000fe2000f8e00ff */
[----:B------:R-:W-:Y:S04]  /*4860*/  UIADD3 UR15, UR21, UR15, URZ ;  /* 0x0000000f150f7290 */ /* 0x000fe8000fffe03f */
[----:B------:R-:W-:Y:S01]  /*4870*/  IADD3 R9, P2, R240, UR4, RZ ;  /* 0x00000004f0097c10 */ /* 0x000fe2000ff5e0ff */
[----:B------:R-:W-:Y:S03]  /*4880*/  USHF.L.U64.HI UR15, UR20, 0x6, UR15 ;  /* 0x00000006140f7899 */ /* 0x000fe6000801020f */
[----:B------:R-:W-:Y:S02]  /*4890*/  LEA R18, P1, R9, c[0x0][0x1f0], 0x1 ;  /* 0x00007c0009127a11 */ /* 0x000fe400078208ff */
[----:B--2---:R-:W-:Y:S04]  /*48a0*/  IADD3 R11, P0, R222, UR18, RZ ;  /* 0x00000012de0b7c10 */ /* 0x004fe8000ff1e0ff */
[----:B------:R-:W-:Y:S02]  /*48b0*/  LEA.HI.X.SX32 R10, R10, R243, 0x1, P0 ;  /* 0x000000f30a0a7211 */ /* 0x000fe400000f0eff */
[----:B------:R-:W-:Y:S02]  /*48c0*/  LEA R16, P0, R11, c[0x0][0x280], 0x2 ;  /* 0x0000a0000b107a11 */ /* 0x000fe400078010ff */
[----:B---3--:R-:W-:Y:S02]  /*48d0*/  IADD3.X R8, R221, UR15, RZ, P2, !PT ;  /* 0x0000000fdd087c10 */ /* 0x008fe400097fe4ff */
[----:B------:R-:W-:Y:S01]  /*48e0*/  LEA.HI.X R17, R11, c[0x0][0x284], R10, 0x2, P0 ;  /* 0x0000a1000b117a11 */ /* 0x000fe200000f140a */
[----:B------:R-:W-:Y:S01]  /*48f0*/  IMAD.U32 R11, RZ, RZ, UR9 ;  /* 0x00000009ff0b7e24 */ /* 0x000fe2000f8e00ff */
[----:B------:R-:W-:Y:S01]  /*4900*/  LEA.HI.X R19, R9, c[0x0][0x1f4], R8, 0x1, P1 ;  /* 0x00007d0009137a11 */ /* 0x000fe200008f0c08 */
[----:B------:R-:W-:Y:S01]  /*4910*/  IMAD.U32 R10, RZ, RZ, UR18 ;  /* 0x00000012ff0a7e24 */ /* 0x000fe2000f8e00ff */
[----:B------:R-:W-:Y:S01]  /*4920*/  LOP3.LUT P2, RZ, R248, 0x2, RZ, 0xc0, !PT ;  /* 0x00000002f8ff7812 */ /* 0x000fe2000784c0ff */
[----:B------:R-:W-:Y:S01]  /*4930*/  IMAD.U32 R8, RZ, RZ, UR8 ;  /* 0x00000008ff087e24 */ /* 0x000fe2000f8e00ff */
[----:B------:R-:W-:Y:S01]  /*4940*/  IADD3 R11, P1, P0, R240, UR4, R11 ;  /* 0x00000004f00b7c10 */ /* 0x000fe2000f83e00b */
[----:B------:R-:W-:Y:S01]  /*4950*/  @!P3 IMAD.SHL.U32 R9, R233, 0x10, RZ ;  /* 0x00000010e909b824 */ /* 0x000fe200078e00ff */
[----:B------:R-:W-:Y:S02]  /*4960*/  IADD3 R10, -R237, UR13, -R10 ;  /* 0x0000000ded0a7c10 */ /* 0x000fe4000fffe90a */
[----:B------:R-:W-:Y:S02]  /*4970*/  IADD3.X R8, R221, UR15, R8, P1, P0 ;  /* 0x0000000fdd087c10 */ /* 0x000fe40008fe0408 */
[C---:B------:R-:W-:Y:S02]  /*4980*/  LEA R20, P0, R11.reuse, c[0x0][0x1f0], 0x1 ;  /* 0x00007c000b147a11 */ /* 0x040fe400078008ff */
[C---:B------:R-:W-:Y:S02]  /*4990*/  ISETP.LT.OR P1, PT, R10.reuse, 0x1, !P4 ;  /* 0x000000010a00780c */ /* 0x040fe40006721670 */
[----:B------:R-:W-:Y:S02]  /*49a0*/  LEA.HI.X R21, R11, c[0x0][0x1f4], R8, 0x1, P0 ;  /* 0x00007d000b157a11 */ /* 0x000fe400000f0c08 */
[C---:B------:R-:W-:Y:S02]  /*49b0*/  ISETP.LT.OR P0, PT, R10.reuse, 0x1, !P2 ;  /* 0x000000010a00780c */ /* 0x040fe40005701670 */
[C---:B------:R-:W-:Y:S02]  /*49c0*/  ISETP.LT.OR P4, PT, R10.reuse, 0x21, !P4 ;  /* 0x000000210a00780c */ /* 0x040fe40006781670 */
[----:B------:R-:W-:Y:S05]  /*49d0*/  ISETP.LT.OR P2, PT, R10, 0x21, !P2 ;  /* 0x000000210a00780c */ /* 0x000fea0005741670 */
[----:B------:R-:W-:Y:S01]  /*49e0*/  @!PT LDS RZ, [RZ] ;  /* 0x00000000fffff984 */ /* 0x000fe20000000800 */
[----:B------:R-:W-:Y:S01]  /*49f0*/  @!PT LDS RZ, [RZ] ;  /* 0x00000000fffff984 */ /* 0x000fe20000000800 */
[----:B------:R-:W-:Y:S01]  /*4a00*/  @!PT LDS RZ, [RZ] ;  /* 0x00000000fffff984 */ /* 0x000fe20000000800 */
[----:B------:R1:W-:Y:S01]  /*4a10*/  LDGSTS.E.BYPASS.LTC128B.128 [R235+0xc080], [R18.64], !P1 ;  /* 0x0c08000012eb7fae */ /* 0x0003e2000c901d50 */
[----:B------:R-:W-:Y:S03]  /*4a20*/  LOP3.LUT P1, RZ, R248, 0x4, RZ, 0xc0, !PT ;  /* 0x00000004f8ff7812 */ /* 0x000fe6000782c0ff */
[----:B------:R1:W-:Y:S01]  /*4a30*/  LDGSTS.E.BYPASS.LTC128B.128 [R235+0xe080], [R18.64+0x80], !P0 ;  /* 0x0e08008012eb7fae */ /* 0x0003e2000c101d50 */
[C---:B------:R-:W-:Y:S02]  /*4a40*/  ISETP.LT.OR P0, PT, R10.reuse, 0x1, !P1 ;  /* 0x000000010a00780c */ /* 0x040fe40004f01670 */
[----:B------:R-:W-:Y:S11]  /*4a50*/  ISETP.LT.OR P1, PT, R10, 0x21, !P1 ;  /* 0x000000210a00780c */ /* 0x000ff60004f21670 */
[----:B------:R1:W-:Y:S04]  /*4a60*/  LDGSTS.E.BYPASS.LTC128B.128 [R235+0x10080], [R18.64+0x100], !P0 ;  /* 0x1008010012eb7fae */ /* 0x0003e8000c101d50 */
[----:B------:R1:W-:Y:S04]  /*4a70*/  LDGSTS.E.BYPASS.LTC128B.128 [R235+0xd080], [R20.64], !P4 ;  /* 0x0d08000014eb7fae */ /* 0x0003e8000e101d50 */
[----:B------:R1:W-:Y:S04]  /*4a80*/  LDGSTS.E.BYPASS.LTC128B.128 [R235+0xf080], [R20.64+0x80], !P2 ;  /* 0x0f08008014eb7fae */ /* 0x0003e8000d101d50 */
[----:B------:R1:W-:Y:S04]  /*4a90*/  LDGSTS.E.BYPASS.LTC128B.128 [R235+0x11080], [R20.64+0x100], !P1 ;  /* 0x1108010014eb7fae */ /* 0x0003e8000c901d50 */
[----:B------:R1:W-:Y:S02]  /*4aa0*/  @!P3 LDGSTS.E.BYPASS.LTC128B.128 [R9+0x12180], [R16.64] ;  /* 0x121800001009bfae */ /* 0x0003e4000b901d50 */
.L_x_307:
        /* <DEDUP_REMOVED lines=10> */
[----:B------:R-:W-:Y:S07]  /*4b50*/  LDSM.16.MT88.4 R24, [R229+0x15a80] ;  /* 0x015a8000e518783b */ /* 0x000fee0000004200 */
[C---:B------:R-:W-:Y:S01]  /*4b60*/  HMMA.16816.F32.BF16 R104, R32.reuse, R132, R104 ;  /* 0x000000842068723c */ /* 0x040fe20000041868 */
[----:B------:R-:W-:Y:S07]  /*4b70*/  LDSM.16.MT88.4 R28, [R228+0x7880] ;  /* 0x00788000e41c783b */ /* 0x000fee0000004200 */
[-C--:B------:R-:W-:Y:S01]  /*4b80*/  HMMA.16816.F32.BF16 R108, R32, R134.reuse, R108 ;  /* 0x00000086206c723c */ /* 0x080fe2000004186c */
[----:B------:R-:W0:Y:S07]  /*4b90*/  LDGDEPBAR ;  /* 0x00000000000079af */ /* 0x000e2e0000000000 */
[C---:B------:R-:W-:Y:S01]  /*4ba0*/  HMMA.16816.F32.BF16 R112, R4.reuse, R134, R112 ;  /* 0x000000860470723c */ /* 0x040fe20000041870 */
[----:B------:R-:W-:Y:S07]  /*4bb0*/  LDSM.16.MT88.4 R132, [R228+0xb880] ;  /* 0x00b88000e484783b */ /* 0x000fee0000004200 */
[-C--:B------:R-:W-:Y:S08]  /*4bc0*/  HMMA.16816.F32.BF16 R116, R4, R136.reuse, R116 ;  /* 0x000000880474723c */ /* 0x080ff00000041874 */
[C---:B------:R-:W-:Y:S08]  /*4bd0*/  HMMA.16816.F32.BF16 R120, R32.reuse, R136, R120 ;  /* 0x000000882078723c */ /* 0x040ff00000041878 */
[-C--:B------:R-:W-:Y:S01]  /*4be0*/  HMMA.16816.F32.BF16 R124, R32, R138.reuse, R124 ;  /* 0x0000008a207c723c */ /* 0x080fe2000004187c */
[----:B------:R-:W-:Y:S07]  /*4bf0*/  LDSM.16.MT88.4 R32, [R0+0x15a80] ;  /* 0x015a80000020783b */ /* 0x000fee0000004200 */
[----:B------:R-:W-:Y:S01]  /*4c00*/  HMMA.16816.F32.BF16 R128, R4, R138, R128 ;  /* 0x0000008a0480723c */ /* 0x000fe20000041880 */
[----:B------:R-:W2:Y:S07]  /*4c10*/  LDSM.16.MT88.4 R4, [R228+0xb080] ;  /* 0x00b08000e404783b */ /* 0x000eae0000004200 */
        /* <DEDUP_REMOVED lines=13> */
[C---:B------:R-:W-:Y:S08]  /*4cf0*/  HMMA.16816.F32.BF16 R88, R16.reuse, R12, R88 ;  /* 0x0000000c1058723c */ /* 0x040ff00000041858 */
[-C--:B------:R-:W-:Y:S08]  /*4d00*/  HMMA.16816.F32.BF16 R92, R16, R14.reuse, R92 ;  /* 0x0000000e105c723c */ /* 0x080ff0000004185c */
[C---:B------:R-:W-:Y:S01]  /*4d10*/  HMMA.16816.F32.BF16 R96, R8.reuse, R14, R96 ;  /* 0x0000000e0860723c */ /* 0x040fe20000041860 */
[----:B------:R-:W1:Y:S07]  /*4d20*/  LDSM.16.MT88.4 R12, [R228+0x9880] ;  /* 0x00988000e40c783b */ /* 0x000e6e0000004200 */
[-C--:B------:R-:W-:Y:S01]  /*4d30*/  HMMA.16816.F32.BF16 R100, R8, R20.reuse, R100 ;  /* 0x000000140864723c */ /* 0x080fe20000041864 */
[----:B------:R-:W-:Y:S07]  /*4d40*/  BAR.SYNC.DEFER_BLOCKING 0x0 ;  /* 0x0000000000007b1d */ /* 0x000fee0000010000 */
[C---:B------:R-:W-:Y:S08]  /*4d50*/  HMMA.16816.F32.BF16 R104, R16.reuse, R20, R104 ;  /* 0x000000141068723c */ /* 0x040ff00000041868 */
[-C--:B------:R-:W-:Y:S08]  /*4d60*/  HMMA.16816.F32.BF16 R108, R16, R22.reuse, R108 ;  /* 0x00000016106c723c */ /* 0x080ff0000004186c */
[C---:B------:R-:W-:Y:S01]  /*4d70*/  HMMA.16816.F32.BF16 R112, R8.reuse, R22, R112 ;  /* 0x000000160870723c */ /* 0x040fe20000041870 */
[----:B------:R3:W4:Y:S07]  /*4d80*/  LDSM.16.M88.4 R160, [R230+0x14280] ;  /* 0x01428000e6a0783b */ /* 0x00072e0000000200 */
[-C--:B--2---:R-:W-:Y:S01]  /*4d90*/  HMMA.16816.F32.BF16 R116, R8, R4.reuse, R116 ;  /* 0x000000040874723c */ /* 0x084fe20000041874 */
[----:B------:R3:W2:Y:S07]  /*4da0*/  LDSM.16.M88.4 R140, [R230+0x15280] ;  /* 0x01528000e68c783b */ /* 0x0006ae0000000200 */
        /* <DEDUP_REMOVED lines=25> */
[----:B------:R-:W2:Y:S01]  /*4f40*/  LDL.64 R20, [R1+0x18] ;  /* 0x0000180001147983 */ /* 0x000ea20000100a00 */
[----:B------:R-:W-:Y:S02]  /*4f50*/  USHF.R.S32.HI UR18, URZ, 0x1f, UR11 ;  /* 0x0000001f3f127899 */ /* 0x000fe4000801140b */
[----:B------:R-:W-:Y:S02]  /*4f60*/  ULDC.64 UR4, c[0x0][0x178] ;  /* 0x00005e0000047ab9 */ /* 0x000fe40000000a00 */
[----:B------:R-:W-:Y:S02]  /*4f70*/  UIMAD UR18, UR18, UR4, URZ ;  /* 0x00000004121272a4 */ /* 0x000fe4000f8e023f */
[----:B------:R-:W-:Y:S02]  /*4f80*/  UIMAD.WIDE.U32 UR22, UR11, UR4, URZ ;  /* 0x000000040b1672a5 */ /* 0x000fe4000f8e003f */
[----:B------:R-:W-:Y:S02]  /*4f90*/  UIMAD UR18, UR11, UR5, UR18 ;  /* 0x000000050b1272a4 */ /* 0x000fe4000f8e0212 */
[----:B------:R-:W-:Y:S02]  /*4fa0*/  USHF.L.U32 UR15, UR11, 0x6, URZ ;  /* 0x000000060b0f7899 */ /* 0x000fe4000800063f */
[----:B------:R-:W-:Y:S02]  /*4fb0*/  USHF.L.U32 UR19, UR22, 0x6, URZ ;  /* 0x0000000616137899 */ /* 0x000fe4000800063f */
[----:B------:R-:W-:Y:S02]  /*4fc0*/  UIADD3 UR18, UR23, UR18, URZ ;  /* 0x0000001217127290 */ /* 0x000fe4000fffe03f */
[----:B------:R-:W-:Y:S01]  /*4fd0*/  IMAD.U32 R5, RZ, RZ, UR15 ;  /* 0x0000000fff057e24 */ /* 0x000fe2000f8e00ff */
[----:B------:R-:W-:Y:S01]  /*4fe0*/  ULEA UR20, UP0, UR4, UR19, 0x5 ;  /* 0x0000001304147291 */ /* 0x000fe2000f80283f */
[----:B------:R-:W-:Y:S01]  /*4ff0*/  IADD3 R6, P1, R244, UR19, RZ ;  /* 0x00000013f4067c10 */ /* 0x000fe2000ff3e0ff */
[----:B------:R-:W-:Y:S01]  /*5000*/  USHF.L.U64.HI UR18, UR22, 0x6, UR18 ;  /* 0x0000000616127899 */ /* 0x000fe20008010212 */
[----:B------:R-:W-:Y:S02]  /*5010*/  IMAD.U32 R4, RZ, RZ, UR15 ;  /* 0x0000000fff047e24 */ /* 0x000fe4000f8e00ff */
[----:B------:R-:W-:Y:S01]  /*5020*/  LEA R12, P2, R6, c[0x0][0x160], 0x1 ;  /* 0x00005800060c7a11 */ /* 0x000fe200078408ff */
[----:B------:R-:W-:Y:S02]  /*5030*/  ULEA.HI.X UR4, UR4, UR18, UR5, 0x5, UP0 ;  /* 0x0000001204047291 */ /* 0x000fe400080f2c05 */
[----:B------:R-:W-:Y:S02]  /*5040*/  IADD3 R4, -R237, UR13, -R4 ;  /* 0x0000000ded047c10 */ /* 0x000fe4000fffe904 */
[----:B--2---:R-:W-:Y:S04]  /*5050*/  IADD3 R9, P0, R20, UR15, RZ ;  /* 0x0000000f14097c10 */ /* 0x004fe8000ff1e0ff */
[----:B------:R-:W-:Y:S02]  /*5060*/  LEA.HI.X.SX32 R8, R5, R246, 0x1, P0 ;  /* 0x000000f605087211 */ /* 0x000fe400000f0eff */
[----:B------:R-:W-:Y:S02]  /*5070*/  IADD3.X R5, R232, UR18, RZ, P1, !PT ;  /* 0x00000012e8057c10 */ /* 0x000fe40008ffe4ff */
[----:B------:R-:W-:Y:S02]  /*5080*/  LEA R10, P0, R9, c[0x0][0x258], 0x2 ;  /* 0x00009600090a7a11 */ /* 0x000fe400078010ff */
[----:B------:R-:W-:Y:S01]  /*5090*/  LEA.HI.X R13, R6, c[0x0][0x164], R5, 0x1, P2 ;  /* 0x00005900060d7a11 */ /* 0x000fe200010f0c05 */
[----:B------:R-:W-:Y:S01]  /*50a0*/  @!P3 IMAD.SHL.U32 R5, R233, 0x10, RZ ;  /* 0x00000010e905b824 */ /* 0x000fe200078e00ff */
[----:B------:R-:W-:Y:S02]  /*50b0*/  ISETP.LT.OR P2, PT, R4, 0x1, !P4 ;  /* 0x000000010400780c */ /* 0x000fe40006741670 */
[----:B------:R-:W-:Y:S02]  /*50c0*/  IADD3 R7, P1, R244, UR20, RZ ;  /* 0x00000014f4077c10 */ /* 0x000fe4000ff3e0ff */
[----:B------:R-:W-:Y:S02]  /*50d0*/  LEA.HI.X R11, R9, c[0x0][0x25c], R8, 0x2, P0 ;  /* 0x00009700090b7a11 */ /* 0x000fe400000f1408 */
[----:B------:R-:W-:Y:S02]  /*50e0*/  LEA R8, P0, R7, c[0x0][0x160], 0x1 ;  /* 0x0000580007087a11 */ /* 0x000fe400078008ff */
[----:B------:R-:W-:Y:S02]  /*50f0*/  IADD3.X R6, R232, UR4, RZ, P1, !PT ;  /* 0x00000004e8067c10 */ /* 0x000fe40008ffe4ff */
[----:B------:R-:W-:Y:S02]  /*5100*/  LOP3.LUT P1, RZ, R249, 0x2, RZ, 0xc0, !PT ;  /* 0x00000002f9ff7812 */ /* 0x000fe4000782c0ff */
[----:B------:R-:W-:Y:S01]  /*5110*/  LEA.HI.X R9, R7, c[0x0][0x164], R6, 0x1, P0 ;  /* 0x0000590007097a11 */ /* 0x000fe200000f0c06 */
[----:B------:R-:W-:Y:S01]  /*5120*/  @!PT LDS RZ, [RZ] ;  /* 0x00000000fffff984 */ /* 0x000fe20000000800 */
[----:B------:R-:W-:Y:S01]  /*5130*/  @!PT LDS RZ, [RZ] ;  /* 0x00000000fffff984 */ /* 0x000fe20000000800 */
[----:B------:R-:W-:Y:S01]  /*5140*/  @!PT LDS RZ, [RZ] ;  /* 0x00000000fffff984 */ /* 0x000fe20000000800 */
[----:B------:R1:W-:Y:S01]  /*5150*/  LDGSTS.E.BYPASS.LTC128B.128 [R235+0x6080], [R12.64], !P2 ;  /* 0x060800000ceb7fae */ /* 0x0003e2000d101d50 */
[C---:B------:R-:W-:Y:S02]  /*5160*/  ISETP.LT.OR P0, PT, R4.reuse, 0x1, !P1 ;  /* 0x000000010400780c */ /* 0x040fe40004f01670 */
[C---:B------:R-:W-:Y:S02]  /*5170*/  ISETP.LT.OR P2, PT, R4.reuse, 0x1, P6 ;  /* 0x000000010400780c */ /* 0x040fe40003741670 */
[C---:B------:R-:W-:Y:S02]  /*5180*/  ISETP.LT.OR P4, PT, R4.reuse, 0x21, !P4 ;  /* 0x000000210400780c */ /* 0x040fe40006781670 */
[C---:B------:R-:W-:Y:S07]  /*5190*/  ISETP.LT.OR P1, PT, R4.reuse, 0x21, !P1 ;  /* 0x000000210400780c */ /* 0x040fee0004f21670 */
[----:B------:R1:W-:Y:S01]  /*51a0*/  LDGSTS.E.BYPASS.LTC128B.128 [R235+0x8080], [R12.64+0x80], !P0 ;  /* 0x080800800ceb7fae */ /* 0x0003e2000c101d50 */
[----:B------:R-:W-:Y:S03]  /*51b0*/  ISETP.LT.OR P0, PT, R4, 0x21, P6 ;  /* 0x000000210400780c */ /* 0x000fe60003701670 */
[----:B------:R1:W-:Y:S04]  /*51c0*/  LDGSTS.E.BYPASS.LTC128B.128 [R235+0xa080], [R12.64+0x100], !P2 ;  /* 0x0a0801000ceb7fae */ /* 0x0003e8000d101d50 */
[----:B------:R1:W-:Y:S04]  /*51d0*/  LDGSTS.E.BYPASS.LTC128B.128 [R235+0x7080], [R8.64], !P4 ;  /* 0x0708000008eb7fae */ /* 0x0003e8000e101d50 */
[----:B------:R1:W-:Y:S04]  /*51e0*/  LDGSTS.E.BYPASS.LTC128B.128 [R235+0x9080], [R8.64+0x80], !P1 ;  /* 0x0908008008eb7fae */ /* 0x0003e8000c901d50 */
[----:B------:R1:W-:Y:S04]  /*51f0*/  LDGSTS.E.BYPASS.LTC128B.128 [R235+0xb080], [R8.64+0x100], !P0 ;  /* 0x0b08010008eb7fae */ /* 0x0003e8000c101d50 */
[----:B------:R1:W-:Y:S02]  /*5200*/  @!P3 LDGSTS.E.BYPASS.LTC128B.128 [R5+0x12080], [R10.64] ;  /* 0x120800000a05bfae */ /* 0x0003e4000b901d50 */
.L_x_308:
        /* <DEDUP_REMOVED lines=45> */
[C---:B------:R-:W-:Y:S01]  /*54e0*/  HMMA.16816.F32.BF16 R136, R208.reuse, R212, R136 ;  /* 0x000000d4d088723c */ /* 0x040fe20000041888 */
[----:B------:R-:W3:Y:S07]  /*54f0*/  LDL.64 R212, [R1+0x8] ;  /* 0x0000080001d47983 */ /* 0x000eee0000100a00 */
[-C--:B------:R-:W-:Y:S01]  /*5500*/  HMMA.16816.F32.BF16 R140, R208, R214.reuse, R140 ;  /* 0x000000d6d08c723c */ /* 0x080fe2000004188c */
[----:B------:R-:W4:Y:S07]  /*5510*/  LDSM.16.MT88.4 R208, [R228+0x5880] ;  /* 0x00588000e4d0783b */ /* 0x000f2e0000004200 */
[----:B------:R-:W-:Y:S08]  /*5520*/  HMMA.16816.F32.BF16 R144, R160, R214, R144 ;  /* 0x000000d6a090723c */ /* 0x000ff00000041890 */
[-C--:B-1----:R-:W-:Y:S08]  /*5530*/  HMMA.16816.F32.BF16 R4, R200, R204.reuse, R4 ;  /* 0x000000ccc804723c */ /* 0x082ff00000041804 */
[C---:B------:R-:W-:Y:S07]  /*5540*/  HMMA.16816.F32.BF16 R8, R220.reuse, R204, R8 ;  /* 0x000000ccdc08723c */ /* 0x040fee0000041808 */
[----:B------:R-:W-:Y:S01]  /*5550*/  IMAD.U32 R205, RZ, RZ, UR6 ;  /* 0x00000006ffcd7e24 */ /* 0x000fe2000f8e00ff */
[-C--:B------:R-:W-:Y:S08]  /*5560*/  HMMA.16816.F32.BF16 R12, R220, R206.reuse, R12 ;  /* 0x000000cedc0c723c */ /* 0x080ff0000004180c */
[C---:B------:R-:W-:Y:S08]  /*5570*/  HMMA.16816.F32.BF16 R16, R200.reuse, R206, R16 ;  /* 0x000000cec810723c */ /* 0x040ff00000041810 */
[-C--:B--2---:R-:W-:Y:S08]  /*5580*/  HMMA.16816.F32.BF16 R20, R200, R216.reuse, R20 ;  /* 0x000000d8c814723c */ /* 0x084ff00000041814 */
[C---:B------:R-:W-:Y:S08]  /*5590*/  HMMA.16816.F32.BF16 R24, R220.reuse, R216, R24 ;  /* 0x000000d8dc18723c */ /* 0x040ff00000041818 */
[-C--:B------:R-:W-:Y:S08]  /*55a0*/  HMMA.16816.F32.BF16 R28, R220, R218.reuse, R28 ;  /* 0x000000dadc1c723c */ /* 0x080ff0000004181c */
[C---:B------:R-:W-:Y:S08]  /*55b0*/  HMMA.16816.F32.BF16 R32, R200.reuse, R218, R32 ;  /* 0x000000dac820723c */ /* 0x040ff00000041820 */
[-C--:B----4-:R-:W-:Y:S08]  /*55c0*/  HMMA.16816.F32.BF16 R132, R200, R208.reuse, R132 ;  /* 0x000000d0c884723c */ /* 0x090ff00000041884 */
[C---:B------:R-:W-:Y:S08]  /*55d0*/  HMMA.16816.F32.BF16 R136, R220.reuse, R208, R136 ;  /* 0x000000d0dc88723c */ /* 0x040ff00000041888 */
[-C--:B------:R-:W-:Y:S08]  /*55e0*/  HMMA.16816.F32.BF16 R140, R220, R210.reuse, R140 ;  /* 0x000000d2dc8c723c */ /* 0x080ff0000004188c */
[----:B------:R-:W-:Y:S04]  /*55f0*/  HMMA.16816.F32.BF16 R144, R200, R210, R144 ;  /* 0x000000d2c890723c */ /* 0x000fe80000041890 */
[----:B---3--:R-:W-:Y:S01]  /*5600*/  IADD3 R204, P0, R212, UR6, RZ ;  /* 0x00000006d4cc7c10 */ /* 0x008fe2000ff1e0ff */
[----:B------:R-:W-:Y:S03]  /*5610*/  UMOV UR6, UR11 ;  /* 0x0000000b00067c82 */ /* 0x000fe60008000000 */
[----:B------:R-:W-:Y:S04]  /*5620*/  LEA.HI.X.SX32 R205, R205, R242, 0x1, P0 ;  /* 0x000000f2cdcd7211 */ /* 0x000fe800000f0eff */
[C---:B------:R-:W-:Y:S04]  /*5630*/  LEA R206, P0, R204.reuse, c[0x0][0x220], 0x2 ;  /* 0x00008800ccce7a11 */ /* 0x040fe800078010ff */
[----:B------:R-:W-:Y:S02]  /*5640*/  LEA.HI.X R207, R204, c[0x0][0x224], R205, 0x2, P0 ;  /* 0x00008900cccf7a11 */ /* 0x000fe400000f14cd */
[----:B------:R-:W-:Y:S03]  /*5650*/  PLOP3.LUT P0, PT, PT, PT, UP0, 0x80, 0x0 ;  /* 0x000000000000781c */ /* 0x000fe60003f0f008 */
        /* <DEDUP_REMOVED lines=98> */
.L_x_290:
[----:B------:R-:W-:Y:S05]  /*5c80*/  @P2 BRA `(.L_x_310) ;  /* 0x0000113000002947 */ /* 0x000fea0003800000 */
[----:B-----5:R-:W-:Y:S01]  /*5c90*/  SHF.R.S32.HI R0, RZ, 0x1f, R233 ;  /* 0x0000001fff007819 */ /* 0x020fe200000114e9 */
[----:B------:R-:W-:Y:S01]  /*5ca0*/  BAR.SYNC.DEFER_BLOCKING 0x1, 0x100 ;  /* 0x0044000000007b1d */ /* 0x000fe20000010000 */
[----:B------:R-:W-:Y:S02]  /*5cb0*/  F2FP.BF16.PACK_AB R36, R37, R36 ;  /* 0x000000242524723e */ /* 0x000fe400000010ff */
[----:B------:R-:W-:-:S02]  /*5cc0*/  LEA.HI R2, R0, R233, RZ, 0x2 ;  /* 0x000000e900027211 */ /* 0x000fc400078f10ff */
[CC--:B-1----:R-:W-:Y:S02]  /*5cd0*/  LEA.HI R5, R0.reuse, R233.reuse, RZ, 0x5 ;  /* 0x000000e900057211 */ /* 0x0c2fe400078f28ff */
[--C-:B------:R-:W-:Y:S02]  /*5ce0*/  SHF.R.S32.HI R4, RZ, 0x2, R2.reuse ;  /* 0x00000002ff047819 */ /* 0x100fe40000011402 */
[----:B------:R-:W-:Y:S02]  /*5cf0*/  SHF.R.S32.HI R3, RZ, 0x1f, R2 ;  /* 0x0000001fff037819 */ /* 0x000fe40000011402 */
[----:B------:R-:W-:Y:S02]  /*5d00*/  SHF.R.S32.HI R6, RZ, 0x5, R5 ;  /* 0x00000005ff067819 */ /* 0x000fe40000011405 */
[----:B------:R-:W-:Y:S02]  /*5d10*/  LEA.HI R3, R3, R4, RZ, 0x3 ;  /* 0x0000000403037211 */ /* 0x000fe400078f18ff */
[----:B------:R-:W-:-:S02]  /*5d20*/  LEA.HI R7, R0, R233, RZ, 0x6 ;  /* 0x000000e900077211 */ /* 0x000fc400078f30ff */
[----:B------:R-:W-:Y:S02]  /*5d30*/  LOP3.LUT R3, R3, 0xfffffff8, RZ, 0xc0, !PT ;  /* 0xfffffff803037812 */ /* 0x000fe400078ec0ff */
[----:B------:R-:W-:Y:S02]  /*5d40*/  LEA.HI R5, R5, R6, RZ, 0x1 ;  /* 0x0000000605057211 */ /* 0x000fe400078f08ff */
[----:B------:R-:W-:Y:S01]  /*5d50*/  SHF.R.S32.HI R7, RZ, 0x6, R7 ;  /* 0x00000006ff077819 */ /* 0x000fe20000011407 */
[----:B------:R-:W-:Y:S01]  /*5d60*/  IMAD.IADD R3, R4, 0x1, -R3 ;  /* 0x0000000104037824 */ /* 0x000fe200078e0a03 */
[----:B------:R-:W-:Y:S02]  /*5d70*/  LOP3.LUT R9, R5, 0x1ffffe, RZ, 0xc0, !PT ;  /* 0x001ffffe05097812 */ /* 0x000fe400078ec0ff */
[----:B------:R-:W-:Y:S01]  /*5d80*/  LOP3.LUT R2, R2, 0x3ffffffc, RZ, 0xc0, !PT ;  /* 0x3ffffffc02027812 */ /* 0x000fe200078ec0ff */
[C---:B------:R-:W-:Y:S01]  /*5d90*/  IMAD.SHL.U32 R4, R3.reuse, 0x40, RZ ;  /* 0x0000004003047824 */ /* 0x040fe200078e00ff */
[----:B------:R-:W-:Y:S01]  /*5da0*/  LOP3.LUT P0, RZ, R3, 0x4, RZ, 0xc0, !PT ;  /* 0x0000000403ff7812 */ /* 0x000fe2000780c0ff */
[----:B------:R-:W-:Y:S01]  /*5db0*/  IMAD.SHL.U32 R5, R7, 0x8, RZ ;  /* 0x0000000807057824 */ /* 0x000fe200078e00ff */
[----:B------:R-:W-:Y:S01]  /*5dc0*/  F2FP.BF16.PACK_AB R38, R39, R38 ;  /* 0x000000262726723e */ /* 0x000fe200000010ff */
[----:B------:R-:W-:Y:S01]  /*5dd0*/  IMAD.IADD R9, R6, 0x1, -R9 ;  /* 0x0000000106097824 */ /* 0x000fe200078e0a09 */
[----:B------:R-:W-:Y:S01]  /*5de0*/  LOP3.LUT R4, R4, 0x1c0, RZ, 0xc0, !PT ;  /* 0x000001c004047812 */ /* 0x000fe200078ec0ff */
[----:B------:R-:W-:Y:S01]  /*5df0*/  IMAD.IADD R2, R233, 0x1, -R2 ;  /* 0x00000001e9027824 */ /* 0x000fe200078e0a02 */
[----:B------:R-:W-:-:S02]  /*5e00*/  F2FP.BF16.PACK_AB R48, R49, R48 ;  /* 0x000000303130723e */ /* 0x000fc400000010ff */
[----:B------:R-:W-:Y:S01]  /*5e10*/  LOP3.LUT R5, R4, 0x18, R5, 0xf8, !PT ;  /* 0x0000001804057812 */ /* 0x000fe200078ef805 */
[----:B------:R-:W-:Y:S01]  /*5e20*/  IMAD R2, R9, 0x200, R2 ;  /* 0x0000020009027824 */ /* 0x000fe200078e0202 */
[----:B------:R-:W-:Y:S01]  /*5e30*/  SHF.R.U32.HI R4, RZ, 0x3, R4 ;  /* 0x00000003ff047819 */ /* 0x000fe20000011604 */
[----:B------:R-:W-:Y:S01]  /*5e40*/  IMAD.MOV.U32 R9, RZ, RZ, 0x4 ;  /* 0x00000004ff097424 */ /* 0x000fe200078e00ff */
[----:B------:R-:W-:Y:S02]  /*5e50*/  F2FP.BF16.PACK_AB R50, R51, R50 ;  /* 0x000000323332723e */ /* 0x000fe400000010ff */
[----:B------:R-:W-:Y:S01]  /*5e60*/  LOP3.LUT R5, R5, R4, RZ, 0x3c, !PT ;  /* 0x0000000405057212 */ /* 0x000fe200078e3cff */
[----:B------:R-:W-:Y:S01]  /*5e70*/  IMAD.WIDE R10, R238, R9, c[0x0][0x358] ;  /* 0x0000d600ee0a7625 */ /* 0x000fe200078e0209 */
[----:B------:R-:W-:Y:S02]  /*5e80*/  F2FP.BF16.PACK_AB R40, R41, R40 ;  /* 0x000000282928723e */ /* 0x000fe400000010ff */
[----:B------:R-:W-:Y:S01]  /*5e90*/  F2FP.BF16.PACK_AB R42, R43, R42 ;  /* 0x0000002a2b2a723e */ /* 0x000fe200000010ff */
[----:B------:R-:W-:Y:S01]  /*5ea0*/  IMAD.U32 R2, R2, 0x2, R5 ;  /* 0x0000000202027824 */ /* 0x000fe200078e0005 */
[----:B------:R-:W-:-:S02]  /*5eb0*/  F2FP.BF16.PACK_AB R44, R45, R44 ;  /* 0x0000002c2d2c723e */ /* 0x000fc400000010ff */
[----:B------:R-:W-:Y:S01]  /*5ec0*/  F2FP.BF16.PACK_AB R46, R47, R46 ;  /* 0x0000002e2f2e723e */ /* 0x000fe200000010ff */
[----:B------:R-:W-:Y:S01]  /*5ed0*/  IMAD.SHL.U32 R3, R2, 0x2, RZ ;  /* 0x0000000202037824 */ /* 0x000fe200078e00ff */
[----:B------:R-:W-:Y:S02]  /*5ee0*/  F2FP.BF16.PACK_AB R52, R53, R52 ;  /* 0x000000343534723e */ /* 0x000fe400000010ff */
[----:B------:R-:W-:Y:S02]  /*5ef0*/  F2FP.BF16.PACK_AB R54, R55, R54 ;  /* 0x000000363736723e */ /* 0x000fe400000010ff */
[C---:B------:R-:W-:Y:S01]  /*5f00*/  IADD3 R5, R3.reuse, 0x40, RZ ;  /* 0x0000004003057810 */ /* 0x040fe20007ffe0ff */
[----:B------:R-:W-:Y:S01]  /*5f10*/  STS [R3+0x6080], R36 ;  /* 0x0060802403007388 */ /* 0x000fe20000000800 */
[----:B------:R-:W-:Y:S02]  /*5f20*/  @P0 IADD3 R5, R3, -0x40, RZ ;  /* 0xffffffc003050810 */ /* 0x000fe40007ffe0ff */
        /* <DEDUP_REMOVED lines=10> */
[----:B------:R1:W-:Y:S01]  /*5fd0*/  STS [R3+0x7080], R40 ;  /* 0x0070802803007388 */ /* 0x0003e20000000800 */
[----:B------:R-:W-:-:S02]  /*5fe0*/  F2FP.BF16.PACK_AB R70, R71, R70 ;  /* 0x000000464746723e */ /* 0x000fc400000010ff */
[----:B------:R-:W-:Y:S01]  /*5ff0*/  F2FP.BF16.PACK_AB R80, R81, R80 ;  /* 0x000000505150723e */ /* 0x000fe200000010ff */
[----:B------:R-:W-:Y:S01]  /*6000*/  STS [R3+0x7480], R42 ;  /* 0x0074802a03007388 */ /* 0x000fe20000000800 */
[----:B------:R-:W-:Y:S02]  /*6010*/  F2FP.BF16.PACK_AB R82, R83, R82 ;  /* 0x000000525352723e */ /* 0x000fe400000010ff */
[----:B------:R-:W-:Y:S01]  /*6020*/  F2FP.BF16.PACK_AB R72, R73, R72 ;  /* 0x000000484948723e */ /* 0x000fe200000010ff */
[----:B------:R2:W-:Y:S01]  /*6030*/  STS [R5+0x7080], R44 ;  /* 0x0070802c05007388 */ /* 0x0005e20000000800 */
[----:B------:R-:W-:Y:S02]  /*6040*/  F2FP.BF16.PACK_AB R74, R75, R74 ;  /* 0x0000004a4b4a723e */ /* 0x000fe400000010ff */
[----:B------:R-:W-:Y:S01]  /*6050*/  F2FP.BF16.PACK_AB R76, R77, R76 ;  /* 0x0000004c4d4c723e */ /* 0x000fe200000010ff */
[----:B------:R3:W-:Y:S01]  /*6060*/  STS [R5+0x7480], R46 ;  /* 0x0074802e05007388 */ /* 0x0007e20000000800 */
[----:B------:R-:W-:-:S02]  /*6070*/  F2FP.BF16.PACK_AB R78, R79, R78 ;  /* 0x0000004e4f4e723e */ /* 0x000fc400000010ff */
[----:B------:R-:W-:Y:S01]  /*6080*/  F2FP.BF16.PACK_AB R84, R85, R84 ;  /* 0x000000545554723e */ /* 0x000fe200000010ff */
[----:B------:R3:W-:Y:S01]  /*6090*/  STS [R3+0x8080], R52 ;  /* 0x0080803403007388 */ /* 0x0007e20000000800 */
        /* <DEDUP_REMOVED lines=34> */
[----:B------:R-:W-:Y:S01]  /*62c0*/  ISETP.NE.U32.AND P0, PT, RZ, c[0x0][0x360], PT ;  /* 0x0000d800ff007a0c */ /* 0x000fe20003f05070 */
[----:B------:R3:W-:Y:S01]  /*62d0*/  STS [R3+0xb080], R72 ;  /* 0x00b0804803007388 */ /* 0x0007e20000000800 */
[----:B------:R-:W-:Y:S02]  /*62e0*/  ISETP.NE.U32.AND P1, PT, RZ, c[0x0][0x358], PT ;  /* 0x0000d600ff007a0c */ /* 0x000fe40003f25070 */
[----:B------:R-:W-:Y:S01]  /*62f0*/  ISETP.NE.AND.EX P0, PT, RZ, c[0x0][0x364], PT, P0 ;  /* 0x0000d900ff007a0c */ /* 0x000fe20003f05300 */
[----:B------:R3:W-:Y:S01]  /*6300*/  STS [R3+0xb480], R74 ;  /* 0x00b4804a03007388 */ /* 0x0007e20000000800 */
[----:B------:R-:W-:-:S03]  /*6310*/  ISETP.NE.AND.EX P1, PT, RZ, c[0x0][0x35c], PT, P1 ;  /* 0x0000d700ff007a0c */ /* 0x000fc60003f25310 */
[----:B------:R3:W-:Y:S04]  /*6320*/  STS [R5+0xb080], R76 ;  /* 0x00b0804c05007388 */ /* 0x0007e80000000800 */
        /* <DEDUP_REMOVED lines=25> */
[----:B------:R-:W-:Y:S01]  /*64c0*/  BAR.SYNC.DEFER_BLOCKING 0x1, 0x100 ;  /* 0x0044000000007b1d */ /* 0x000fe20000010000 */
[----:B-1----:R-:W-:-:S02]  /*64d0*/  IMAD.MOV.U32 R40, RZ, RZ, c[0x0][0x2f0] ;  /* 0x0000bc00ff287624 */ /* 0x002fc400078e00ff */
[----:B------:R-:W-:-:S03]  /*64e0*/  @P0 IMAD.WIDE R8, R238, R9, c[0x0][0x360] ;  /* 0x0000d800ee080625 */ /* 0x000fc600078e0209 */
[----:B------:R-:W4:Y:S04]  /*64f0*/  @P1 LDG.E R13, [R10.64] ;  /* 0x000000100a0d1981 */ /* 0x000f28000c1e1900 */
[----:B------:R3:W5:Y:S01]  /*6500*/  @P0 LDG.E R40, [R8.64] ;  /* 0x0000001008280981 */ /* 0x000762000c1e1900 */
[----:B--2---:R-:W-:Y:S02]  /*6510*/  CS2R R44, SRZ ;  /* 0x00000000002c7805 */ /* 0x004fe4000001ff00 */
[--C-:B----4-:R-:W-:Y:S01]  /*6520*/  @P1 SHF.R.S32.HI R45, RZ, 0x1f, R13.reuse ;  /* 0x0000001fff2d1819 */ /* 0x110fe2000001140d */
[----:B------:R-:W-:Y:S01]  /*6530*/  @P1 IMAD.MOV.U32 R44, RZ, RZ, R13 ;  /* 0x000000ffff2c1224 */ /* 0x000fe200078e000d */
[----:B------:R-:W-:Y:S05]  /*6540*/  @P0 BRA `(.L_x_311) ;  /* 0x0000004000000947 */ /* 0x000fea0003800000 */
[----:B---3--:R-:W-:Y:S05]  /*6550*/  @!P1 BRA `(.L_x_311) ;  /* 0x0000003000009947 */ /* 0x008fea0003800000 */
[----:B-----5:R-:W2:Y:S04]  /*6560*/  LDG.E R40, [R10.64] ;  /* 0x000000100a287981 */ /* 0x020ea8000c1e1900 */
[----:B------:R-:W2:Y:S02]  /*6570*/  LDG.E R3, [R10.64+0x4] ;  /* 0x000004100a037981 */ /* 0x000ea4000c1e1900 */
[----:B--2---:R-:W-:-:S02]  /*6580*/  IADD3 R40, -R40, R3, RZ ;  /* 0x0000000328287210 */ /* 0x004fc40007ffe1ff */
.L_x_311:
[----:B---3--:R-:W-:Y:S01]  /*6590*/  LEA.HI R0, R0, R233, RZ, 0x3 ;  /* 0x000000e900007211 */ /* 0x008fe200078f18ff */
[----:B------:R-:W-:Y:S01]  /*65a0*/  BSSY B0, `(.L_x_312) ;  /* 0x000003e000007945 */ /* 0x000fe20003800000 */
[----:B-----5:R-:W-:-:S02]  /*65b0*/  IADD3 R40, R40, -UR14, RZ ;  /* 0x8000000e28287c10 */ /* 0x020fc4000fffe0ff */
[----:B------:R-:W-:Y:S02]  /*65c0*/  LOP3.LUT R2, R0, 0x1ffffff8, RZ, 0xc0, !PT ;  /* 0x1ffffff800027812 */ /* 0x000fe400078ec0ff */
[----:B------:R-:W-:Y:S02]  /*65d0*/  SHF.R.S32.HI R0, RZ, 0x3, R0 ;  /* 0x00000003ff007819 */ /* 0x000fe40000011400 */
[----:B------:R-:W-:Y:S01]  /*65e0*/  IMNMX R53, R40, 0x40, PT ;  /* 0x0000004028357817 */ /* 0x000fe20003800200 */
[----:B------:R-:W-:Y:S01]  /*65f0*/  IMAD.IADD R2, R233, 0x1, -R2 ;  /* 0x00000001e9027824 */ /* 0x000fe200078e0a02 */
[----:B------:R-:W-:Y:S01]  /*6600*/  SHF.R.S32.HI R52, RZ, 0x1f, R238 ;  /* 0x0000001fff347819 */ /* 0x000fe200000114ee */
[C---:B------:R-:W-:Y:S01]  /*6610*/  IMAD.SHL.U32 R3, R0.reuse, 0x40, RZ ;  /* 0x0000004000037824 */ /* 0x040fe200078e00ff */
[----:B------:R-:W-:Y:S01]  /*6620*/  ISETP.GE.AND P4, PT, R0, R53, PT ;  /* 0x000000350000720c */ /* 0x000fe20003f86270 */
[----:B------:R-:W-:Y:S01]  /*6630*/  IMAD.SHL.U32 R58, R2, 0x8, RZ ;  /* 0x00000008023a7824 */ /* 0x000fe200078e00ff */
[----:B------:R-:W-:Y:S01]  /*6640*/  SEL R52, R52, RZ, !P1 ;  /* 0x000000ff34347207 */ /* 0x000fe20004800000 */
[----:B------:R-:W1:Y:S01]  /*6650*/  S2R R2, SR_CTAID.Y ;  /* 0x0000000000027919 */ /* 0x000e620000002600 */
[----:B------:R-:W-:-:S02]  /*6660*/  LOP3.LUT R3, R3, 0x1c0, RZ, 0xc0, !PT ;  /* 0x000001c003037812 */ /* 0x000fc400078ec0ff */
[--C-:B------:R-:W-:Y:S02]  /*6670*/  SHF.R.S32.HI R59, RZ, 0x1f, R58.reuse ;  /* 0x0000001fff3b7819 */ /* 0x100fe4000001143a */
[----:B------:R-:W-:Y:S02]  /*6680*/  LOP3.LUT R4, R3, 0x38, R58, 0xf8, !PT ;  /* 0x0000003803047812 */ /* 0x000fe400078ef83a */
[----:B------:R-:W-:Y:S02]  /*6690*/  SHF.R.U32.HI R3, RZ, 0x3, R3 ;  /* 0x00000003ff037819 */ /* 0x000fe40000011603 */
[----:B------:R-:W-:Y:S02]  /*66a0*/  IADD3 R62, P0, R0, R44, RZ ;  /* 0x0000002c003e7210 */ /* 0x000fe40007f1e0ff */
[----:B------:R-:W-:Y:S02]  /*66b0*/  LOP3.LUT R4, R4, R3, RZ, 0x3c, !PT ;  /* 0x0000000304047212 */ /* 0x000fe400078e3cff */
[----:B------:R-:W-:-:S02]  /*66c0*/  SEL R238, R238, RZ, !P1 ;  /* 0x000000ffeeee7207 */ /* 0x000fc40004800000 */
[----:B------:R-:W-:Y:S01]  /*66d0*/  LEA.HI.X.SX32 R63, R0, R45, 0x1, P0 ;  /* 0x0000002d003f7211 */ /* 0x000fe200000f0eff */
[----:B------:R-:W-:Y:S01]  /*66e0*/  IMAD R4, R7, 0x200, R4 ;  /* 0x0000020007047824 */ /* 0x000fe200078e0204 */
[----:B------:R-:W-:-:S03]  /*66f0*/  IADD3 R56, R58, 0x40, RZ ;  /* 0x000000403a387810 */ /* 0x000fc60007ffe0ff */
[----:B------:R-:W-:Y:S01]  /*6700*/  IMAD.SHL.U32 R57, R4, 0x2, RZ ;  /* 0x0000000204397824 */ /* 0x000fe200078e00ff */
[----:B-1----:R-:W-:-:S04]  /*6710*/  SHF.R.S32.HI R3, RZ, 0x1f, R2 ;  /* 0x0000001fff037819 */ /* 0x002fc80000011402 */
[----:B------:R1:W2:Y:S01]  /*6720*/  LDS.128 R36, [R57+0x7080] ;  /* 0x0070800039247984 */ /* 0x0002a20000000c00 */
[----:B------:R-:W-:-:S03]  /*6730*/  IMAD.WIDE.U32 R42, R2, c[0x0][0x338], R58 ;  /* 0x0000ce00022a7a25 */ /* 0x000fc600078e003a */
[----:B------:R1:W3:Y:S01]  /*6740*/  LDS.128 R32, [R57+0x9080] ;  /* 0x0090800039207984 */ /* 0x0002e20000000c00 */
[----:B------:R-:W-:Y:S02]  /*6750*/  IMAD R41, R3, c[0x0][0x338], RZ ;  /* 0x0000ce0003297a24 */ /* 0x000fe400078e02ff */
[----:B------:R-:W-:Y:S01]  /*6760*/  IMAD.MOV.U32 R60, RZ, RZ, R42 ;  /* 0x000000ffff3c7224 */ /* 0x000fe200078e002a */
[----:B------:R1:W4:Y:S01]  /*6770*/  LDS.128 R28, [R57+0xb080] ;  /* 0x00b08000391c7984 */ /* 0x0003220000000c00 */
[----:B------:R-:W-:-:S03]  /*6780*/  IMAD R41, R2, c[0x0][0x33c], R41 ;  /* 0x0000cf0002297a24 */ /* 0x000fc600078e0229 */
[----:B------:R1:W1:Y:S01]  /*6790*/  LDS.128 R24, [R57+0x80] ;  /* 0x0000800039187984 */ /* 0x0002620000000c00 */
[----:B------:R-:W-:Y:S02]  /*67a0*/  IMAD.IADD R61, R43, 0x1, R41 ;  /* 0x000000012b3d7824 */ /* 0x000fe400078e0229 */
[----:B------:R-:W-:Y:S01]  /*67b0*/  IMAD R43, R52, c[0x0][0x340], RZ ;  /* 0x0000d000342b7a24 */ /* 0x000fe200078e02ff */
[----:B------:R1:W1:Y:S01]  /*67c0*/  LDS.128 R20, [R57+0x2080] ;  /* 0x0020800039147984 */ /* 0x0002620000000c00 */
[----:B------:R-:W-:Y:S02]  /*67d0*/  IMAD.U32 R41, RZ, RZ, UR10 ;  /* 0x0000000aff297e24 */ /* 0x000fe4000f8e00ff */
[C---:B------:R-:W-:Y:S01]  /*67e0*/  IMAD R40, R238.reuse, c[0x0][0x344], R43 ;  /* 0x0000d100ee287a24 */ /* 0x040fe200078e022b */
[----:B------:R1:W1:Y:S01]  /*67f0*/  LDS.128 R16, [R57+0x4080] ;  /* 0x0040800039107984 */ /* 0x0002620000000c00 */
[----:B------:R-:W-:-:S03]  /*6800*/  IMAD.WIDE.U32 R60, R238, c[0x0][0x340], R60 ;  /* 0x0000d000ee3c7a25 */ /* 0x000fc600078e003c */
[----:B------:R1:W1:Y:S01]  /*6810*/  LDS.128 R12, [R57+0x1080] ;  /* 0x00108000390c7984 */ /* 0x0002620000000c00 */
[----:B------:R-:W-:-:S03]  /*6820*/  IMAD.WIDE R62, R41, 0x40, R62 ;  /* 0x00000040293e7825 */ /* 0x000fc600078e023e */
[----:B------:R1:W1:Y:S01]  /*6830*/  LDS.128 R8, [R57+0x3080] ;  /* 0x0030800039087984 */ /* 0x0002620000000c00 */
[----:B------:R-:W-:-:S03]  /*6840*/  IMAD.IADD R65, R61, 0x1, R40 ;  /* 0x000000013d417824 */ /* 0x000fc600078e0228 */
[----:B------:R1:W1:Y:S01]  /*6850*/  LDS.128 R4, [R57+0x5080] ;  /* 0x0050800039047984 */ /* 0x0002620000000c00 */
[----:B------:R-:W-:Y:S05]  /*6860*/  @P4 BRA `(.L_x_313) ;  /* 0x0000011000004947 */ /* 0x000fea0003800000 */
[C---:B------:R-:W-:Y:S01]  /*6870*/  ISETP.GE.AND P3, PT, R58.reuse, c[0x0][0x324], PT ;  /* 0x0000c9003a007a0c */ /* 0x040fe20003f66270 */
[----:B------:R-:W5:Y:S01]  /*6880*/  LDS.128 R48, [R57+0x8080] ;  /* 0x0080800039307984 */ /* 0x000f620000000c00 */
[----:B------:R-:W-:Y:S01]  /*6890*/  IMAD R54, R63, c[0x0][0x330], RZ ;  /* 0x0000cc003f367a24 */ /* 0x000fe200078e02ff */
[----:B------:R-:W-:Y:S01]  /*68a0*/  IADD3 R55, R58, 0x80, RZ ;  /* 0x000000803a377810 */ /* 0x000fe20007ffe0ff */
[----:B------:R-:W-:Y:S01]  /*68b0*/  IMAD.MOV.U32 R64, RZ, RZ, R60 ;  /* 0x000000ffff407224 */ /* 0x000fe200078e003c */
[----:B------:R-:W4:Y:S01]  /*68c0*/  LDS.128 R44, [R57+0xa080] ;  /* 0x00a08000392c7984 */ /* 0x000f220000000c00 */
[----:B------:R-:W-:Y:S01]  /*68d0*/  IMAD R54, R62, c[0x0][0x334], R54 ;  /* 0x0000cd003e367a24 */ /* 0x000fe200078e0236 */
[----:B------:R-:W-:Y:S01]  /*68e0*/  ISETP.GE.AND P2, PT, R56, c[0x0][0x324], PT ;  /* 0x0000c90038007a0c */ /* 0x000fe20003f46270 */
[----:B------:R-:W-:Y:S01]  /*68f0*/  IMAD.WIDE.U32 R66, R62, c[0x0][0x330], R64 ;  /* 0x0000cc003e427a25 */ /* 0x000fe200078e0040 */
[----:B------:R-:W-:-:S03]  /*6900*/  ISETP.GE.AND P1, PT, R55, c[0x0][0x324], PT ;  /* 0x0000c90037007a0c */ /* 0x000fc60003f26270 */
[----:B------:R-:W-:Y:S01]  /*6910*/  IMAD.IADD R54, R67, 0x1, R54 ;  /* 0x0000000143367824 */ /* 0x000fe200078e0236 */
[----:B------:R-:W3:Y:S01]  /*6920*/  @!P3 LDS.128 R40, [R57+0x6080] ;  /* 0x006080003928b984 */ /* 0x000ee20000000c00 */
[----:B------:R-:W-:-:S04]  /*6930*/  LEA R68, P0, R66, c[0x0][0x318], 0x1 ;  /* 0x0000c60042447a11 */ /* 0x000fc800078008ff */
[----:B------:R-:W-:-:S05]  /*6940*/  LEA.HI.X R69, R66, c[0x0][0x31c], R54, 0x1, P0 ;  /* 0x0000c70042457a11 */ /* 0x000fca00000f0c36 */
[----:B-----5:R2:W-:Y:S04]  /*6950*/  @!P2 STG.E.128 [R68.64+0x80], R48 ;  /* 0x000080304400a986 */ /* 0x0205e8000c101d10 */
[----:B----4-:R2:W-:Y:S04]  /*6960*/  @!P1 STG.E.128 [R68.64+0x100], R44 ;  /* 0x0001002c44009986 */ /* 0x0105e8000c101d10 */
[----:B---3--:R2:W-:Y:S02]  /*6970*/  @!P3 STG.E.128 [R68.64], R40 ;  /* 0x000000284400b986 */ /* 0x0085e4000c101d10 */
.L_x_313:
[----:B------:R-:W-:Y:S05]  /*6980*/  BSYNC B0 ;  /* 0x0000000000007941 */ /* 0x000fea0003800000 */
.L_x_312:
[----:B------:R-:W-:Y:S01]  /*6990*/  IADD3 R0, R0, 0x20, RZ ;  /* 0x0000002000007810 */ /* 0x000fe20007ffe0ff */
[----:B------:R-:W-:Y:S03]  /*69a0*/  BSSY B0, `(.L_x_314) ;  /* 0x0000014000007945 */ /* 0x000fe60003800000 */
[----:B------:R-:W-:-:S13]  /*69b0*/  ISETP.GE.AND P3, PT, R0, R53, PT ;  /* 0x000000350000720c */ /* 0x000fda0003f66270 */
[----:B------:R-:W-:Y:S05]  /*69c0*/  @P3 BRA `(.L_x_315) ;  /* 0x0000011000003947 */ /* 0x000fea0003800000 */
[----:B--2---:R-:W-:Y:S01]  /*69d0*/  IADD3 R41, P0, R62, 0x20, RZ ;  /* 0x000000203e297810 */ /* 0x004fe20007f1e0ff */
[----:B------:R-:W-:Y:S01]  /*69e0*/  IMAD.MOV.U32 R42, RZ, RZ, R60 ;  /* 0x000000ffff2a7224 */ /* 0x000fe200078e003c */
[C---:B------:R-:W-:Y:S01]  /*69f0*/  IADD3 R0, R58.reuse, 0x80, RZ ;  /* 0x000000803a007810 */ /* 0x040fe20007ffe0ff */
[----:B------:R-:W-:Y:S01]  /*6a00*/  IMAD.MOV.U32 R43, RZ, RZ, R65 ;  /* 0x000000ffff2b7224 */ /* 0x000fe200078e0041 */
[----:B------:R-:W-:Y:S01]  /*6a10*/  ISETP.GE.AND P2, PT, R58, c[0x0][0x324], PT ;  /* 0x0000c9003a007a0c */ /* 0x000fe20003f46270 */
[----:B------:R-:W-:Y:S01]  /*6a20*/  IMAD.X R40, RZ, RZ, R63, P0 ;  /* 0x000000ffff287224 */ /* 0x000fe200000e063f */
[----:B------:R-:W-:Y:S01]  /*6a30*/  ISETP.GE.AND P0, PT, R0, c[0x0][0x324], PT ;  /* 0x0000c90000007a0c */ /* 0x000fe20003f06270 */
[----:B------:R-:W-:Y:S01]  /*6a40*/  IMAD.WIDE.U32 R42, R41, c[0x0][0x330], R42 ;  /* 0x0000cc00292a7a25 */ /* 0x000fe200078e002a */
[----:B------:R-:W-:-:S03]  /*6a50*/  ISETP.GE.AND P1, PT, R56, c[0x0][0x324], PT ;  /* 0x0000c90038007a0c */ /* 0x000fc60003f26270 */
[----:B------:R-:W-:Y:S01]  /*6a60*/  IMAD R40, R40, c[0x0][0x330], RZ ;  /* 0x0000cc0028287a24 */ /* 0x000fe200078e02ff */
[----:B------:R-:W-:-:S03]  /*6a70*/  LEA R44, P5, R42, c[0x0][0x318], 0x1 ;  /* 0x0000c6002a2c7a11 */ /* 0x000fc600078a08ff */
[----:B------:R-:W-:-:S04]  /*6a80*/  IMAD R40, R41, c[0x0][0x334], R40 ;  /* 0x0000cd0029287a24 */ /* 0x000fc800078e0228 */
[----:B------:R-:W-:-:S05]  /*6a90*/  IMAD.IADD R40, R43, 0x1, R40 ;  /* 0x000000012b287824 */ /* 0x000fca00078e0228 */
[----:B------:R-:W-:-:S05]  /*6aa0*/  LEA.HI.X R45, R42, c[0x0][0x31c], R40, 0x1, P5 ;  /* 0x0000c7002a2d7a11 */ /* 0x000fca00028f0c28 */
[----:B------:R2:W-:Y:S04]  /*6ab0*/  @!P2 STG.E.128 [R44.64], R36 ;  /* 0x000000242c00a986 */ /* 0x0005e8000c101d10 */
[----:B---3--:R2:W-:Y:S04]  /*6ac0*/  @!P1 STG.E.128 [R44.64+0x80], R32 ;  /* 0x000080202c009986 */ /* 0x0085e8000c101d10 */
[----:B----4-:R2:W-:Y:S02]  /*6ad0*/  @!P0 STG.E.128 [R44.64+0x100], R28 ;  /* 0x0001001c2c008986 */ /* 0x0105e4000c101d10 */
.L_x_315:
[----:B------:R-:W-:Y:S05]  /*6ae0*/  BSYNC B0 ;  /* 0x0000000000007941 */ /* 0x000fea0003800000 */
.L_x_314:
[----:B------:R-:W-:Y:S01]  /*6af0*/  IMAD R3, R3, c[0x0][0x308], RZ ;  /* 0x0000c20003037a24 */ /* 0x000fe200078e02ff */
[----:B------:R-:W-:Y:S01]  /*6b00*/  BSSY B0, `(.L_x_316) ;  /* 0x0000017000007945 */ /* 0x000fe20003800000 */
[----:B--2-4-:R-:W-:-:S04]  /*6b10*/  IMAD.WIDE.U32 R30, R2, c[0x0][0x308], R58 ;  /* 0x0000c200021e7a25 */ /* 0x014fc800078e003a */
        /* <DEDUP_REMOVED lines=16> */
[----:B---3--:R-:W-:-:S04]  /*6c20*/  LEA R32, P0, R30, c[0x0][0x2e8], 0x1 ;  /* 0x0000ba001e207a11 */ /* 0x008fc800078008ff */
[----:B------:R-:W-:-:S05]  /*6c30*/  LEA.HI.X R33, R30, c[0x0][0x2ec], R2, 0x1, P0 ;  /* 0x0000bb001e217a11 */ /* 0x000fca00000f0c02 */
[----:B-1----:R1:W-:Y:S04]  /*6c40*/  @!P4 STG.E.128 [R32.64], R24 ;  /* 0x000000182000c986 */ /* 0x0023e8000c101d10 */
[----:B------:R1:W-:Y:S04]  /*6c50*/  @!P2 STG.E.128 [R32.64+0x80], R20 ;  /* 0x000080142000a986 */ /* 0x0003e8000c101d10 */
[----:B------:R1:W-:Y:S02]  /*6c60*/  @!P1 STG.E.128 [R32.64+0x100], R16 ;  /* 0x0001001020009986 */ /* 0x0003e4000c101d10 */
.L_x_317:
[----:B------:R-:W-:Y:S05]  /*6c70*/  BSYNC B0 ;  /* 0x0000000000007941 */ /* 0x000fea0003800000 */
.L_x_316:
[----:B------:R-:W-:Y:S05]  /*6c80*/  @P3 EXIT ;  /* 0x000000000000394d */ /* 0x000fea0003800000 */
[----:B------:R-:W-:Y:S01]  /*6c90*/  IADD3 R0, P0, R62, 0x20, RZ ;  /* 0x000000203e007810 */ /* 0x000fe20007f1e0ff */
[----:B-1----:R-:W-:Y:S01]  /*6ca0*/  IMAD.MOV.U32 R16, RZ, RZ, R238 ;  /* 0x000000ffff107224 */ /* 0x002fe200078e00ee */
[C---:B------:R-:W-:Y:S01]  /*6cb0*/  ISETP.GE.AND P1, PT, R58.reuse, c[0x0][0x2f4], PT ;  /* 0x0000bd003a007a0c */ /* 0x040fe20003f26270 */
[----:B------:R-:W-:Y:S01]  /*6cc0*/  IMAD.MOV.U32 R17, RZ, RZ, R29 ;  /* 0x000000ffff117224 */ /* 0x000fe200078e001d */
        /* <DEDUP_REMOVED lines=15> */
.L_x_310:
[----:B------:R-:W-:Y:S01]  /*6dc0*/  ISETP.NE.U32.AND P0, PT, RZ, c[0x0][0x360], PT ;  /* 0x0000d800ff007a0c */ /* 0x000fe20003f05070 */
[----:B-1----:R-:W-:Y:S01]  /*6dd0*/  IMAD.MOV.U32 R7, RZ, RZ, 0x4 ;  /* 0x00000004ff077424 */ /* 0x002fe200078e00ff */
[----:B------:R-:W-:-:S02]  /*6de0*/  ISETP.NE.U32.AND P1, PT, RZ, c[0x0][0x358], PT ;  /* 0x0000d600ff007a0c */ /* 0x000fc40003f25070 */
[----:B------:R-:W-:Y:S01]  /*6df0*/  ISETP.NE.AND.EX P0, PT, RZ, c[0x0][0x364], PT, P0 ;  /* 0x0000d900ff007a0c */ /* 0x000fe20003f05300 */
[----:B------:R-:W-:Y:S01]  /*6e00*/  IMAD.WIDE R4, R238, R7, c[0x0][0x358] ;  /* 0x0000d600ee047625 */ /* 0x000fe200078e0207 */
[----:B------:R-:W-:-:S03]  /*6e10*/  ISETP.NE.AND.EX P1, PT, RZ, c[0x0][0x35c], PT, P1 ;  /* 0x0000d700ff007a0c */ /* 0x000fc60003f25310 */
[----:B------:R-:W-:-:S08]  /*6e20*/  IMAD.MOV.U32 R6, RZ, RZ, c[0x0][0x2f0] ;  /* 0x0000bc00ff067624 */ /* 0x000fd000078e00ff */
[----:B------:R-:W-:Y:S02]  /*6e30*/  @P0 IMAD.WIDE R8, R238, R7, c[0x0][0x360] ;  /* 0x0000d800ee080625 */ /* 0x000fe400078e0207 */
[----:B------:R-:W2:Y:S04]  /*6e40*/  @P1 LDG.E R3, [R4.64] ;  /* 0x0000001004031981 */ /* 0x000ea8000c1e1900 */
[----:B------:R1:W5:Y:S01]  /*6e50*/  @P0 LDG.E R6, [R8.64] ;  /* 0x0000001008060981 */ /* 0x000362000c1e1900 */
[----:B------:R-:W-:Y:S02]  /*6e60*/  CS2R R10, SRZ ;  /* 0x00000000000a7805 */ /* 0x000fe4000001ff00 */
[--C-:B--2---:R-:W-:Y:S01]  /*6e70*/  @P1 SHF.R.S32.HI R11, RZ, 0x1f, R3.reuse ;  /* 0x0000001fff0b1819 */ /* 0x104fe20000011403 */
[----:B------:R-:W-:Y:S01]  /*6e80*/  @P1 IMAD.MOV.U32 R10, RZ, RZ, R3 ;  /* 0x000000ffff0a1224 */ /* 0x000fe200078e0003 */
[----:B------:R-:W-:Y:S05]  /*6e90*/  @P0 BRA `(.L_x_318) ;  /* 0x0000004000000947 */ /* 0x000fea0003800000 */
[----:B-1----:R-:W-:Y:S05]  /*6ea0*/  @!P1 BRA `(.L_x_318) ;  /* 0x0000003000009947 */ /* 0x002fea0003800000 */
[----:B-----5:R-:W2:Y:S04]  /*6eb0*/  LDG.E R6, [R4.64] ;  /* 0x0000001004067981 */ /* 0x020ea8000c1e1900 */
[----:B------:R-:W2:Y:S02]  /*6ec0*/  LDG.E R3, [R4.64+0x4] ;  /* 0x0000041004037981 */ /* 0x000ea4000c1e1900 */
[----:B--2---:R-:W-:-:S02]  /*6ed0*/  IADD3 R6, -R6, R3, RZ ;  /* 0x0000000306067210 */ /* 0x004fc40007ffe1ff */
.L_x_318:
[----:B-1---5:R-:W1:Y:S01]  /*6ee0*/  S2R R0, SR_CTAID.Y ;  /* 0x0000000000007919 */ /* 0x022e620000002600 */
[----:B------:R-:W-:Y:S01]  /*6ef0*/  SHF.R.S32.HI R2, RZ, 0x1f, R233 ;  /* 0x0000001fff027819 */ /* 0x000fe200000114e9 */
[----:B------:R-:W-:Y:S01]  /*6f00*/  BSSY B0, `(.L_x_319) ;  /* 0x000002a000007945 */ /* 0x000fe20003800000 */
[----:B------:R-:W-:-:S02]  /*6f10*/  IADD3 R6, R6, -UR14, RZ ;  /* 0x8000000e06067c10 */ /* 0x000fc4000fffe0ff */
[----:B------:R-:W-:Y:S02]  /*6f20*/  LEA.HI R3, R2, R233, RZ, 0x3 ;  /* 0x000000e902037211 */ /* 0x000fe400078f18ff */
[----:B------:R-:W-:Y:S02]  /*6f30*/  SHF.R.S32.HI R4, RZ, 0x1f, R238 ;  /* 0x0000001fff047819 */ /* 0x000fe400000114ee */
[----:B------:R-:W-:Y:S02]  /*6f40*/  LOP3.LUT R8, R3, 0x1ffffff8, RZ, 0xc0, !PT ;  /* 0x1ffffff803087812 */ /* 0x000fe400078ec0ff */
[----:B------:R-:W-:Y:S02]  /*6f50*/  SHF.R.S32.HI R3, RZ, 0x3, R3 ;  /* 0x00000003ff037819 */ /* 0x000fe40000011403 */
[----:B------:R-:W-:Y:S01]  /*6f60*/  SEL R4, R4, RZ, !P1 ;  /* 0x000000ff04047207 */ /* 0x000fe20004800000 */
[----:B------:R-:W-:Y:S01]  /*6f70*/  IMAD.IADD R8, R233, 0x1, -R8 ;  /* 0x00000001e9087824 */ /* 0x000fe200078e0a08 */
[----:B------:R-:W-:-:S02]  /*6f80*/  ISETP.GE.AND P4, PT, R3, R6, PT ;  /* 0x000000060300720c */ /* 0x000fc40003f86270 */
[C---:B------:R-:W-:Y:S01]  /*6f90*/  IADD3 R10, P0, R3.reuse, R10, RZ ;  /* 0x0000000a030a7210 */ /* 0x040fe20007f1e0ff */
[----:B------:R-:W-:Y:S01]  /*6fa0*/  IMAD.SHL.U32 R8, R8, 0x8, RZ ;  /* 0x0000000808087824 */ /* 0x000fe200078e00ff */
[----:B------:R-:W-:Y:S01]  /*6fb0*/  SEL R238, R238, RZ, !P1 ;  /* 0x000000ffeeee7207 */ /* 0x000fe20004800000 */
[----:B------:R-:W-:Y:S01]  /*6fc0*/  IMAD R17, R4, c[0x0][0x310], RZ ;  /* 0x0000c40004117a24 */ /* 0x000fe200078e02ff */
[----:B------:R-:W-:Y:S02]  /*6fd0*/  LEA.HI.X.SX32 R11, R3, R11, 0x1, P0 ;  /* 0x0000000b030b7211 */ /* 0x000fe400000f0eff */
[----:B------:R-:W-:Y:S01]  /*6fe0*/  SHF.R.S32.HI R9, RZ, 0x1f, R8 ;  /* 0x0000001fff097819 */ /* 0x000fe20000011408 */
[----:B------:R-:W-:Y:S01]  /*6ff0*/  IMAD R17, R238, c[0x0][0x314], R17 ;  /* 0x0000c500ee117a24 */ /* 0x000fe200078e0211 */
[----:B-1----:R-:W-:Y:S02]  /*7000*/  SHF.R.S32.HI R2, RZ, 0x1f, R0 ;  /* 0x0000001fff027819 */ /* 0x002fe40000011400 */
[----:B------:R-:W-:Y:S01]  /*7010*/  IADD3 R7, R8, 0x40, RZ ;  /* 0x0000004008077810 */ /* 0x000fe20007ffe0ff */
[----:B------:R-:W-:-:S04]  /*7020*/  IMAD.WIDE.U32 R14, R0, c[0x0][0x308], R8 ;  /* 0x0000c200000e7a25 */ /* 0x000fc800078e0008 */
[----:B------:R-:W-:-:S04]  /*7030*/  IMAD R5, R2, c[0x0][0x308], RZ ;  /* 0x0000c20002057a24 */ /* 0x000fc800078e02ff */
[----:B------:R-:W-:Y:S01]  /*7040*/  IMAD R12, R0, c[0x0][0x30c], R5 ;  /* 0x0000c300000c7a24 */ /* 0x000fe200078e0205 */
[----:B------:R-:W-:-:S03]  /*7050*/  IADD3 R5, R8, 0x80, RZ ;  /* 0x0000008008057810 */ /* 0x000fc60007ffe0ff */
[----:B------:R-:W-:Y:S02]  /*7060*/  IMAD.IADD R13, R15, 0x1, R12 ;  /* 0x000000010f0d7824 */ /* 0x000fe400078e020c */
[----:B------:R-:W-:Y:S02]  /*7070*/  IMAD.MOV.U32 R12, RZ, RZ, R14 ;  /* 0x000000ffff0c7224 */ /* 0x000fe400078e000e */
[----:B------:R-:W-:Y:S02]  /*7080*/  IMAD.U32 R14, RZ, RZ, UR10 ;  /* 0x0000000aff0e7e24 */ /* 0x000fe4000f8e00ff */
        /* <DEDUP_REMOVED lines=17> */
.L_x_320:
[----:B------:R-:W-:Y:S05]  /*71a0*/  BSYNC B0 ;  /* 0x0000000000007941 */ /* 0x000fea0003800000 */
.L_x_319:
[----:B------:R-:W-:Y:S01]  /*71b0*/  IADD3 R3, R3, 0x20, RZ ;  /* 0x0000002003037810 */ /* 0x000fe20007ffe0ff */
[----:B------:R-:W-:Y:S03]  /*71c0*/  BSSY B0, `(.L_x_321) ;  /* 0x0000013000007945 */ /* 0x000fe60003800000 */
[----:B------:R-:W-:-:S13]  /*71d0*/  ISETP.GE.AND P3, PT, R3, R6, PT ;  /* 0x000000060300720c */ /* 0x000fda0003f66270 */
[----:B------:R-:W-:Y:S05]  /*71e0*/  @P3 BRA `(.L_x_322) ;  /* 0x0000010000003947 */ /* 0x000fea0003800000 */
[----:B------:R-:W-:Y:S01]  /*71f0*/  IADD3 R6, P0, R14, 0x20, RZ ;  /* 0x000000200e067810 */ /* 0x000fe20007f1e0ff */
[----:B------:R-:W-:Y:S01]  /*7200*/  IMAD.MOV.U32 R10, RZ, RZ, R12 ;  /* 0x000000ffff0a7224 */ /* 0x000fe200078e000c */
[----:B------:R-:W-:Y:S02]  /*7210*/  MOV R11, R17 ;  /* 0x00000011000b7202 */ /* 0x000fe40000000f00 */
        /* <DEDUP_REMOVED lines=10> */
[----:B------:R2:W-:Y:S04]  /*72c0*/  @!P2 STG.E.128 [R12.64], RZ ;  /* 0x000000ff0c00a986 */ /* 0x0005e8000c101d10 */
[----:B------:R2:W-:Y:S04]  /*72d0*/  @!P1 STG.E.128 [R12.64+0x80], RZ ;  /* 0x000080ff0c009986 */ /* 0x0005e8000c101d10 */
[----:B------:R2:W-:Y:S02]  /*72e0*/  @!P0 STG.E.128 [R12.64+0x100], RZ ;  /* 0x000100ff0c008986 */ /* 0x0005e4000c101d10 */
.L_x_322:
[----:B------:R-:W-:Y:S05]  /*72f0*/  BSYNC B0 ;  /* 0x0000000000007941 */ /* 0x000fea0003800000 */
.L_x_321:
[----:B------:R-:W-:Y:S01]  /*7300*/  IMAD R3, R2, c[0x0][0x338], RZ ;  /* 0x0000ce0002037a24 */ /* 0x000fe200078e02ff */
[----:B------:R-:W-:Y:S01]  /*7310*/  BSSY B0, `(.L_x_323) ;  /* 0x0000016000007945 */ /* 0x000fe20003800000 */
[----:B------:R-:W-:-:S04]  /*7320*/  IMAD.WIDE.U32 R10, R0, c[0x0][0x338], R8 ;  /* 0x0000ce00000a7a25 */ /* 0x000fc800078e0008 */
[----:B------:R-:W-:Y:S02]  /*7330*/  IMAD R3, R0, c[0x0][0x33c], R3 ;  /* 0x0000cf0000037a24 */ /* 0x000fe400078e0203 */
[----:B--2---:R-:W-:-:S03]  /*7340*/  IMAD R13, R4, c[0x0][0x340], RZ ;  /* 0x0000d000040d7a24 */ /* 0x004fc600078e02ff */
        /* <DEDUP_REMOVED lines=18> */
.L_x_324:
[----:B------:R-:W-:Y:S05]  /*7470*/  BSYNC B0 ;  /* 0x0000000000007941 */ /* 0x000fea0003800000 */
.L_x_323:
[----:B------:R-:W-:Y:S05]  /*7480*/  @P3 EXIT ;  /* 0x000000000000394d */ /* 0x000fea0003800000 */
[----:B------:R-:W-:Y:S01]  /*7490*/  IADD3 R0, P0, R14, 0x20, RZ ;  /* 0x000000200e007810 */ /* 0x000fe20007f1e0ff */
[----:B------:R-:W-:Y:S01]  /*74a0*/  IMAD.MOV.U32 R10, RZ, RZ, R238 ;  /* 0x000000ffff0a7224 */ /* 0x000fe200078e00ee */
[----:B------:R-:W-:-:S03]  /*74b0*/  ISETP.GE.AND P1, PT, R8, c[0x0][0x324], PT ;  /* 0x0000c90008007a0c */ /* 0x000fc60003f26270 */
[----:B------:R-:W-:Y:S01]  /*74c0*/  IMAD.X R14, RZ, RZ, R15, P0 ;  /* 0x000000ffff0e7224 */ /* 0x000fe200000e060f */
[----:B------:R-:W-:Y:S01]  /*74d0*/  ISETP.GE.AND P0, PT, R7, c[0x0][0x324], PT ;  /* 0x0000c90007007a0c */ /* 0x000fe20003f06270 */
[----:B------:R-:W-:-:S04]  /*74e0*/  IMAD.WIDE.U32 R10, R0, c[0x0][0x330], R10 ;  /* 0x0000cc00000a7a25 */ /* 0x000fc800078e000a */
[----:B--2---:R-:W-:Y:S01]  /*74f0*/  IMAD R3, R14, c[0x0][0x330], RZ ;  /* 0x0000cc000e037a24 */ /* 0x004fe200078e02ff */
        /* <DEDUP_REMOVED lines=10> */
.L_x_325:
        /* <DEDUP_REMOVED lines=14> */
.L_x_1386:


//--------------------- .text._ZN7cutlass13device_kernelIN5flash19enable_sm80_to_sm89INS1_16FlashAttnBwdSm80INS1_25CollectiveMainloopBwdSm80ILi1ELi1EN4cute5tupleIJNS5_1CILi64EEES8_NS7_ILi192EEEEEENS_10bfloat16_tEfNS_4arch4Sm80ELb0ELb1ELb0ELb1ELb1ELb0ELb0ELb0ELi2ELi2ELi2ELi2ELb1EEENS1_21CollectiveEpilogueBwdISA_SB_SD_Li256ELb1ELb0ELi4EEENS1_19SingleTileSchedulerILb1ELb0ELb0ELi64EEEEEEEEEvNT_6ParamsE --------------------------
	.section	.text._ZN7cutlass13device_kernelIN5flash19enable_sm80_to_sm89INS1_16FlashAttnBwdSm80INS1_25CollectiveMainloopBwdSm80ILi1ELi1EN4cute5tupleIJNS5_1CILi64EEES8_NS7_ILi192EEEEEENS_10bfloat16_tEfNS_4arch4Sm80ELb0ELb1ELb0ELb1ELb1ELb0ELb0ELb0ELi2ELi2ELi2ELi2ELb1EEENS1_21CollectiveEpilogueBwdISA_SB_SD_Li256ELb1ELb0ELi4EEENS1_19SingleTileSchedulerILb1ELb0ELb0ELi64EEEEEEEEEvNT_6ParamsE,"ax",@progbits
	.sectioninfo	@"SHI_REGISTERS=255"
	.align	128
.text._ZN7cutlass13device_kernelIN5flash19enable_sm80_to_sm89INS1_16FlashAttnBwdSm80INS1_25CollectiveMainloopBwdSm80ILi1ELi1EN4cute5tupleIJNS5_1CILi64EEES8_NS7_ILi192EEEEEENS_10bfloat16_tEfNS_4arch4Sm80ELb0ELb1ELb0ELb1ELb1ELb0ELb0ELb0ELi2ELi2ELi2ELi2ELb1EEENS1_21CollectiveEpilogueBwdISA_SB_SD_Li256ELb1ELb0ELi4EEENS1_19SingleTileSchedulerILb1ELb0ELb0ELi64EEEEEEEEEvNT_6ParamsE:
        .type           _ZN7cutlass13device_kernelIN5flash19enable_sm80_to_sm89INS1_16FlashAttnBwdSm80INS1_25CollectiveMainloopBwdSm80ILi1ELi1EN4cute5tupleIJNS5_1CILi64EEES8_NS7_ILi192EEEEEENS_10bfloat16_tEfNS_4arch4Sm80ELb0ELb1ELb0ELb1ELb1ELb0ELb0ELb0ELi2ELi2ELi2ELi2ELb1EEENS1_21CollectiveEpilogueBwdISA_SB_SD_Li256ELb1ELb0ELi4EEENS1_19SingleTileSchedulerILb1ELb0ELb0ELi64EEEEEEEEEvNT_6ParamsE,@function
        .size           _ZN7cutlass13device_kernelIN5flash19enable_sm80_to_sm89INS1_16FlashAttnBwdSm80INS1_25CollectiveMainloopBwdSm80ILi1ELi1EN4cute5tupleIJNS5_1CILi64EEES8_NS7_ILi192EEEEEENS_10bfloat16_tEfNS_4arch4Sm80ELb0ELb1ELb0ELb1ELb1ELb0ELb0ELb0ELi2ELi2ELi2ELi2ELb1EEENS1_21CollectiveEpilogueBwdISA_SB_SD_Li256ELb1ELb0ELi4EEENS1_19SingleTileSchedulerILb1ELb0ELb0ELi64EEEEEEEEEvNT_6ParamsE,(.L_x_1387 - _ZN7cutlass13device_kernelIN5flash19enable_sm80_to_sm89INS1_16FlashAttnBwdSm80INS1_25CollectiveMainloopBwdSm80ILi1ELi1EN4cute5tupleIJNS5_1CILi64EEES8_NS7_ILi192EEEEEENS_10bfloat16_tEfNS_4arch4Sm80ELb0ELb1ELb0ELb1ELb1ELb0ELb0ELb0ELi2ELi2ELi2ELi2ELb1EEENS1_21CollectiveEpilogueBwdISA_SB_SD_Li256ELb1ELb0ELi4EEENS1_19SingleTileSchedulerILb1ELb0ELb0ELi64EEEEEEEEEvNT_6ParamsE)
        .other          _ZN7cutlass13device_kernelIN5flash19enable_sm80_to_sm89INS1_16FlashAttnBwdSm80INS1_25CollectiveMainloopBwdSm80ILi1ELi1EN4cute5tupleIJNS5_1CILi64EEES8_NS7_ILi192EEEEEENS_10bfloat16_tEfNS_4arch4Sm80ELb0ELb1ELb0ELb1ELb1ELb0ELb0ELb0ELi2ELi2ELi2ELi2ELb1EEENS1_21CollectiveEpilogueBwdISA_SB_SD_Li256ELb1ELb0ELi4EEENS1_19SingleTileSchedulerILb1ELb0ELb0ELi64EEEEEEEEEvNT_6ParamsE,@"STO_CUDA_ENTRY STV_DEFAULT"
_ZN7cutlass13device_kernelIN5flash19enable_sm80_to_sm89INS1_16FlashAttnBwdSm80INS1_25CollectiveMainloopBwdSm80ILi1ELi1EN4cute5tupleIJNS5_1CILi64EEES8_NS7_ILi192EEEEEENS_10bfloat16_tEfNS_4arch4Sm80ELb0ELb1ELb0ELb1ELb1ELb0ELb0ELb0ELi2ELi2ELi2ELi2ELb1EEENS1_21CollectiveEpilogueBwdISA_SB_SD_Li256ELb1ELb0ELi4EEENS1_19SingleTileSchedulerILb1ELb0ELb0ELi64EEEEEEEEEvNT_6ParamsE:
        /* <DEDUP_REMOVED lines=18> */
.L_x_327:
        /* <DEDUP_REMOVED lines=8> */
.L_x_329:
[----:B------:R-:W-:Y:S02]  /*01a0*/  MOV R0, c[0x0][0x3a4] ;  /* 0x0000e90000007a02 */ /* 0x000fe40000000f00 */
.L_x_328:
[----:B------:R-:W-:-:S06]  /*01b0*/  USHF.L.U32 UR14, UR10, 0x6, URZ ;  /* 0x000000060a0e7899 */ /* 0x000fcc000800063f */
[----:B-----5:R-:W-:-:S04]  /*01c0*/  ISETP.LE.AND P0, PT, R0, UR14, PT ;  /* 0x0000000e00007c0c */ /* 0x020fc8000bf03270 */
[----:B------:R-:W-:Y:S01]  /*01d0*/  SEL R238, R238, 0xffffffff, !P0 ;  /* 0xffffffffeeee7807 */ /* 0x000fe20004000000 */
[----:B------:R-:W-:Y:S05]  /*01e0*/  BRA `(.L_x_330) ;  /* 0x0000011000007947 */ /* 0x000fea0003800000 */
.L_x_326:
[----:B--2-4-:R-:W-:-:S04]  /*01f0*/  ISETP.NE.U32.AND P0, PT, RZ, c[0x0][0x3c0], PT ;  /* 0x0000f000ff007a0c */ /* 0x014fc80003f05070 */
[----:B------:R-:W-:-:S13]  /*0200*/  ISETP.NE.AND.EX P0, PT, RZ, c[0x0][0x3c4], PT, P0 ;  /* 0x0000f100ff007a0c */ /* 0x000fda0003f05300 */
[----:B------:R-:W-:Y:S05]  /*0210*/  @!P0 BRA `(.L_x_331) ;  /* 0x0000002000008947 */ /* 0x000fea0003800000 */
[----:B------:R1:W5:Y:S01]  /*0220*/  LDG.E R0, [R4.64] ;  /* 0x0000001004007981 */ /* 0x000362000c1e1900 */
[----:B------:R-:W-:Y:S05]  /*0230*/  BRA `(.L_x_332) ;  /* 0x0000009000007947 */ /* 0x000fea0003800000 */
.L_x_331:
        /* <DEDUP_REMOVED lines=8> */
.L_x_333:
[----:B------:R-:W-:Y:S02]  /*02c0*/  MOV R0, c[0x0][0x3a4] ;  /* 0x0000e90000007a02 */ /* 0x000fe40000000f00 */
.L_x_332:
[----:B------:R-:W-:-:S06]  /*02d0*/  USHF.L.U32 UR14, UR10, 0x6, URZ ;  /* 0x000000060a0e7899 */ /* 0x000fcc000800063f */
[----:B-----5:R-:W-:-:S04]  /*02e0*/  ISETP.LE.AND P0, PT, R0, UR14, PT ;  /* 0x0000000e00007c0c */ /* 0x020fc8000bf03270 */
[----:B------:R-:W-:-:S04]  /*02f0*/  SEL R238, R238, 0xffffffff, !P0 ;  /* 0xffffffffeeee7807 */ /* 0x000fc80004000000 */
.L_x_330:
        /* <DEDUP_REMOVED lines=32> */
.L_x_334:
[----:B------:R-:W-:-:S04]  /*0500*/  ISETP.NE.U32.AND P0, PT, RZ, c[0x0][0x2e0], PT ;  /* 0x0000b800ff007a0c */ /* 0x000fc80003f05070 */
[----:B------:R-:W-:-:S13]  /*0510*/  ISETP.NE.AND.EX P0, PT, RZ, c[0x0][0x2e4], PT, P0 ;  /* 0x0000b900ff007a0c */ /* 0x000fda0003f05300 */
[----:B------:R-:W-:Y:S05]  /*0520*/  @!P0 BRA `(.L_x_335) ;  /* 0x0000004000008947 */ /* 0x000fea0003800000 */
[----:B-1----:R-:W-:-:S05]  /*0530*/  IMAD.WIDE R6, R238, R7, c[0x0][0x2e0] ;  /* 0x0000b800ee067625 */ /* 0x002fca00078e0207 */
[----:B------:R-:W3:Y:S02]  /*0540*/  LDG.E R5, [R6.64] ;  /* 0x0000001006057981 */ /* 0x000ee4000c1e1900 */
[----:B---3--:R1:W3:Y:S02]  /*0550*/  R2UR UR7, R5 ;  /* 0x00000000050773c2 */ /* 0x0082e400000e0000 */
[----:B-1-3--:R-:W-:Y:S05]  /*0560*/  BRA `(.L_x_336) ;  /* 0x0000006000007947 */ /* 0x00afea0003800000 */
.L_x_335:
[----:B------:R-:W-:Y:S05]  /*0570*/  @!P4 BRA `(.L_x_336) ;  /* 0x000000500000c947 */ /* 0x000fea0003800000 */
[----:B------:R-:W3:Y:S04]  /*0580*/  LDG.E R5, [R8.64] ;  /* 0x0000001008057981 */ /* 0x000ee8000c1e1900 */
[----:B-1----:R-:W4:Y:S01]  /*0590*/  LDG.E R6, [R8.64+0x4] ;  /* 0x0000041008067981 */ /* 0x002f22000c1e1900 */
[----:B---3--:R-:W1:Y:S08]  /*05a0*/  R2UR UR7, R5 ;  /* 0x00000000050773c2 */ /* 0x008e7000000e0000 */
[----:B----4-:R-:W1:Y:S02]  /*05b0*/  R2UR UR4, R6 ;  /* 0x00000000060473c2 */ /* 0x010e6400000e0000 */
[----:B-1----:R-:W-:-:S06]  /*05c0*/  UIADD3 UR7, -UR7, UR4, URZ ;  /* 0x0000000407077290 */ /* 0x002fcc000fffe13f */
.L_x_336:
        /* <DEDUP_REMOVED lines=15> */
.L_x_337:
        /* <DEDUP_REMOVED lines=521> */
.L_x_357:
        /* <DEDUP_REMOVED lines=109> */
.L_x_341:
[----:B------:R-:W-:Y:S04]  /*2e20*/  MOV R20, c[0x0][0x2a8] ;  /* 0x0000aa0000147a02 */ /* 0x000fe80000000f00 */
[----:B------:R-:W-:Y:S11]  /*2e30*/  ISETP.NE.AND P0, PT, R20, 0x1, PT ;  /* 0x000000011400780c */ /* 0x000ff60003f05270 */
[----:B------:R-:W-:Y:S02]  /*2e40*/  @!UPT UIADD3 URZ, URZ, URZ, URZ ;  /* 0x0000003f3f3ff290 */ /* 0x000fe4000fffe03f */
[----:B------:R-:W-:Y:S05]  /*2e50*/  @P0 IMAD.HI.U32 R20, R21, c[0x0][0x2ac], RZ ;  /* 0x0000ab0015140a27 */ /* 0x000fea00078e00ff */
[----:B------:R-:W-:Y:S02]  /*2e60*/  @P0 SHF.R.U32.HI R21, RZ, c[0x0][0x2b0], R20 ;  /* 0x0000ac00ff150a19 */ /* 0x000fe40000011614 */
.L_x_342:
[----:B------:R-:W-:Y:S05]  /*2e70*/  BSYNC B0 ;  /* 0x0000000000007941 */ /* 0x000fea0003800000 */
.L_x_340:
[----:B------:R-:W-:Y:S04]  /*2e80*/  IMAD.MOV.U32 R20, RZ, RZ, c[0x0][0x2a8] ;  /* 0x0000aa00ff147624 */ /* 0x000fe800078e00ff */
[----:B------:R-:W-:Y:S04]  /*2e90*/  IMAD R20, R21, R20, -UR14 ;  /* 0x8000000e15147e24 */ /* 0x000fe8000f8e0214 */
[----:B------:R-:W-:Y:S05]  /*2ea0*/  IMAD.IADD R20, R20, 0x1, -R247 ;  /* 0x0000000114147824 */ /* 0x000fea00078e0af7 */
[----:B------:R-:W-:Y:S02]  /*2eb0*/  IADD3 R21, R20, c[0x0][0x2a8], RZ ;  /* 0x0000aa0014157a10 */ /* 0x000fe40007ffe0ff */
[----:B------:R-:W-:Y:S02]  /*2ec0*/  IMNMX R211, R211, R20, !PT ;  /* 0x00000014d3d37217 */ /* 0x000fe40007800200 */
[----:B------:R-:W-:Y:S02]  /*2ed0*/  IMNMX R210, R210, R21, PT ;  /* 0x00000015d2d27217 */ /* 0x000fe40003800200 */
.L_x_339:
        /* <DEDUP_REMOVED lines=18> */
.L_x_345:
[----:B------:R-:W-:Y:S04]  /*3000*/  MOV R20, c[0x0][0x2a8] ;  /* 0x0000aa0000147a02 */ /* 0x000fe80000000f00 */
[----:B------:R-:W-:Y:S11]  /*3010*/  ISETP.NE.AND P0, PT, R20, 0x1, PT ;  /* 0x000000011400780c */ /* 0x000ff60003f05270 */
[----:B------:R-:W-:Y:S02]  /*3020*/  @!UPT UIADD3 URZ, URZ, URZ, URZ ;  /* 0x0000003f3f3ff290 */ /* 0x000fe4000fffe03f */
[----:B------:R-:W-:Y:S05]  /*3030*/  @P0 IMAD.HI.U32 R20, R21, c[0x0][0x2ac], RZ ;  /* 0x0000ab0015140a27 */ /* 0x000fea00078e00ff */
[----:B------:R-:W-:Y:S02]  /*3040*/  @P0 SHF.R.U32.HI R21, RZ, c[0x0][0x2b0], R20 ;  /* 0x0000ac00ff150a19 */ /* 0x000fe40000011614 */
.L_x_346:
[----:B------:R-:W-:Y:S05]  /*3050*/  BSYNC B0 ;  /* 0x0000000000007941 */ /* 0x000fea0003800000 */
.L_x_344:
[----:B------:R-:W-:Y:S04]  /*3060*/  IMAD.MOV.U32 R20, RZ, RZ, c[0x0][0x2a8] ;  /* 0x0000aa00ff147624 */ /* 0x000fe800078e00ff */
[----:B------:R-:W-:Y:S04]  /*3070*/  IMAD R20, R21, R20, -UR14 ;  /* 0x8000000e15147e24 */ /* 0x000fe8000f8e0214 */
[----:B------:R-:W-:Y:S05]  /*3080*/  IMAD.IADD R20, R20, 0x1, -R247 ;  /* 0x0000000114147824 */ /* 0x000fea00078e0af7 */
[----:B------:R-:W-:Y:S02]  /*3090*/  IADD3 R21, R20, c[0x0][0x2a8], RZ ;  /* 0x0000aa0014157a10 */ /* 0x000fe40007ffe0ff */
[----:B------:R-:W-:Y:S02]  /*30a0*/  IMNMX R209, R209, R20, !PT ;  /* 0x00000014d1d17217 */ /* 0x000fe40007800200 */
[----:B------:R-:W-:Y:S02]  /*30b0*/  IMNMX R208, R208, R21, PT ;  /* 0x00000015d0d07217 */ /* 0x000fe40003800200 */
.L_x_343:
        /* <DEDUP_REMOVED lines=18> */
.L_x_349:
[----:B------:R-:W-:Y:S04]  /*31e0*/  MOV R20, c[0x0][0x2a8] ;  /* 0x0000aa0000147a02 */ /* 0x000fe80000000f00 */
[----:B------:R-:W-:Y:S11]  /*31f0*/  ISETP.NE.AND P0, PT, R20, 0x1, PT ;  /* 0x000000011400780c */ /* 0x000ff60003f05270 */
[----:B------:R-:W-:Y:S02]  /*3200*/  @!UPT UIADD3 URZ, URZ, URZ, URZ ;  /* 0x0000003f3f3ff290 */ /* 0x000fe4000fffe03f */
[----:B------:R-:W-:Y:S05]  /*3210*/  @P0 IMAD.HI.U32 R20, R21, c[0x0][0x2ac], RZ ;  /* 0x0000ab0015140a27 */ /* 0x000fea00078e00ff */
[----:B------:R-:W-:Y:S02]  /*3220*/  @P0 SHF.R.U32.HI R21, RZ, c[0x0][0x2b0], R20 ;  /* 0x0000ac00ff150a19 */ /* 0x000fe40000011614 */
.L_x_350:
[----:B------:R-:W-:Y:S05]  /*3230*/  BSYNC B0 ;  /* 0x0000000000007941 */ /* 0x000fea0003800000 */
.L_x_348:
[----:B------:R-:W-:Y:S04]  /*3240*/  IMAD.MOV.U32 R20, RZ, RZ, c[0x0][0x2a8] ;  /* 0x0000aa00ff147624 */ /* 0x000fe800078e00ff */
[----:B------:R-:W-:Y:S04]  /*3250*/  IMAD R20, R21, R20, -UR14 ;  /* 0x8000000e15147e24 */ /* 0x000fe8000f8e0214 */
[----:B------:R-:W-:Y:S05]  /*3260*/  IMAD.IADD R20, R20, 0x1, -R247 ;  /* 0x0000000114147824 */ /* 0x000fea00078e0af7 */
[----:B------:R-:W-:Y:S02]  /*3270*/  IADD3 R21, R20, c[0x0][0x2a8], RZ ;  /* 0x0000aa0014157a10 */ /* 0x000fe40007ffe0ff */
[----:B------:R-:W-:Y:S02]  /*3280*/  IMNMX R205, R205, R20, !PT ;  /* 0x00000014cdcd7217 */ /* 0x000fe40007800200 */
[----:B------:R-:W-:Y:S02]  /*3290*/  IMNMX R206, R206, R21, PT ;  /* 0x00000015cece7217 */ /* 0x000fe40003800200 */
.L_x_347:
        /* <DEDUP_REMOVED lines=18> */
.L_x_353:
[----:B------:R-:W-:Y:S04]  /*33c0*/  MOV R20, c[0x0][0x2a8] ;  /* 0x0000aa0000147a02 */ /* 0x000fe80000000f00 */
[----:B------:R-:W-:Y:S11]  /*33d0*/  ISETP.NE.AND P0, PT, R20, 0x1, PT ;  /* 0x000000011400780c */ /* 0x000ff60003f05270 */
[----:B------:R-:W-:Y:S02]  /*33e0*/  @!UPT UIADD3 URZ, URZ, URZ, URZ ;  /* 0x0000003f3f3ff290 */ /* 0x000fe4000fffe03f */
[----:B------:R-:W-:Y:S05]  /*33f0*/  @P0 IMAD.HI.U32 R20, R21, c[0x0][0x2ac], RZ ;  /* 0x0000ab0015140a27 */ /* 0x000fea00078e00ff */
[----:B------:R-:W-:Y:S02]  /*3400*/  @P0 SHF.R.U32.HI R21, RZ, c[0x0][0x2b0], R20 ;  /* 0x0000ac00ff150a19 */ /* 0x000fe40000011614 */
.L_x_354:
[----:B------:R-:W-:Y:S05]  /*3410*/  BSYNC B0 ;  /* 0x0000000000007941 */ /* 0x000fea0003800000 */
.L_x_352:
[----:B------:R-:W-:Y:S04]  /*3420*/  IMAD.MOV.U32 R20, RZ, RZ, c[0x0][0x2a8] ;  /* 0x0000aa00ff147624 */ /* 0x000fe800078e00ff */
[----:B------:R-:W-:Y:S04]  /*3430*/  IMAD R20, R21, R20, -UR14 ;  /* 0x8000000e15147e24 */ /* 0x000fe8000f8e0214 */
[----:B------:R-:W-:Y:S05]  /*3440*/  IMAD.IADD R20, R20, 0x1, -R247 ;  /* 0x0000000114147824 */ /* 0x000fea00078e0af7 */
[----:B------:R-:W-:Y:S02]  /*3450*/  IADD3 R21, R20, c[0x0][0x2a8], RZ ;  /* 0x0000aa0014157a10 */ /* 0x000fe40007ffe0ff */
[----:B------:R-:W-:Y:S02]  /*3460*/  IMNMX R203, R203, R20, !PT ;  /* 0x00000014cbcb7217 */ /* 0x000fe40007800200 */
[----:B------:R-:W-:Y:S02]  /*3470*/  IMNMX R204, R204, R21, PT ;  /* 0x00000015cccc7217 */ /* 0x000fe40003800200 */
.L_x_351:
        /* <DEDUP_REMOVED lines=355> */
.L_x_355:
        /* <DEDUP_REMOVED lines=118> */
.L_x_356:
        /* <DEDUP_REMOVED lines=167> */
.L_x_338:
        /* <DEDUP_REMOVED lines=145> */
.L_x_359:
        /* <DEDUP_REMOVED lines=63> */
.L_x_361:
[----:B------:R-:W-:Y:S05]  /*6980*/  BSYNC B0 ;  /* 0x0000000000007941 */ /* 0x000fea0003800000 */
.L_x_360:
        /* <DEDUP_REMOVED lines=21> */
.L_x_363:
[----:B------:R-:W-:Y:S05]  /*6ae0*/  BSYNC B0 ;  /* 0x0000000000007941 */ /* 0x000fea0003800000 */
.L_x_362:
        /* <DEDUP_REMOVED lines=24> */
.L_x_365:
[----:B------:R-:W-:Y:S05]  /*6c70*/  BSYNC B0 ;  /* 0x0000000000007941 */ /* 0x000fea0003800000 */
.L_x_364:
        /* <DEDUP_REMOVED lines=20> */
.L_x_358:
        /* <DEDUP_REMOVED lines=18> */
.L_x_366:
        /* <DEDUP_REMOVED lines=44> */
.L_x_368:
[----:B------:R-:W-:Y:S05]  /*71a0*/  BSYNC B0 ;  /* 0x0000000000007941 */ /* 0x000fea0003800000 */
.L_x_367:
        /* <DEDUP_REMOVED lines=20> */
.L_x_370:
[----:B------:R-:W-:Y:S05]  /*72f0*/  BSYNC B0 ;  /* 0x0000000000007941 */ /* 0x000fea0003800000 */
.L_x_369:
        /* <DEDUP_REMOVED lines=23> */
.L_x_372:
[----:B------:R-:W-:Y:S05]  /*7470*/  BSYNC B0 ;  /* 0x0000000000007941 */ /* 0x000fea0003800000 */
.L_x_371:
        /* <DEDUP_REMOVED lines=18> */
.L_x_373:
        /* <DEDUP_REMOVED lines=14> */
.L_x_1387:


//--------------------- .text._ZN7cutlass13device_kernelIN5flash19enable_sm80_to_sm89INS1_16FlashAttnBwdSm80INS1_25CollectiveMainloopBwdSm80ILi1ELi1EN4cute5tupleIJNS5_1CILi64EEES8_NS7_ILi192EEEEEENS_10bfloat16_tEfNS_4arch4Sm80ELb0ELb1ELb0ELb1ELb0ELb0ELb0ELb0ELi2ELi2ELi2ELi2ELb1EEENS1_24CollectiveEpilogueBwdGQAISA_fSD_Li256ELb1ELb0EEENS1_19SingleTileSchedulerILb1ELb0ELb0ELi64EEEEEEEEEvNT_6ParamsE --------------------------
	.section	.text._ZN7cutlass13device_kernelIN5flash19enable_sm80_to_sm89INS1_16FlashAttnBwdSm80INS1_25CollectiveMainloopBwdSm80ILi1ELi1EN4cute5tupleIJNS5_1CILi64EEES8_NS7_ILi192EEEEEENS_10bfloat16_tEfNS_4arch4Sm80ELb0ELb1ELb0ELb1ELb0ELb0ELb0ELb0ELi2ELi2ELi2ELi2ELb1EEENS1_24CollectiveEpilogueBwdGQAISA_fSD_Li256ELb1ELb0EEENS1_19SingleTileSchedulerILb1ELb0ELb0ELi64EEEEEEEEEvNT_6ParamsE,"ax",@progbits
	.sectioninfo	@"SHI_REGISTERS=255"
	.align	128
.text._ZN7cutlass13device_kernelIN5flash19enable_sm80_to_sm89INS1_16FlashAttnBwdSm80INS1_25CollectiveMainloopBwdSm80ILi1ELi1EN4cute5tupleIJNS5_1CILi64EEES8_NS7_ILi192EEEEEENS_10bfloat16_tEfNS_4arch4Sm80ELb0ELb1ELb0ELb1ELb0ELb0ELb0ELb0ELi2ELi2ELi2ELi2ELb1EEENS1_24CollectiveEpilogueBwdGQAISA_fSD_Li256ELb1ELb0EEENS1_19SingleTileSchedulerILb1ELb0ELb0ELi64EEEEEEEEEvNT_6ParamsE:
        .type           _ZN7cutlass13device_kernelIN5flash19enable_sm80_to_sm89INS1_16FlashAttnBwdSm80INS1_25CollectiveMainloopBwdSm80ILi1ELi1EN4cute5tupleIJNS5_1CILi64EEES8_NS7_ILi192EEEEEENS_10bfloat16_tEfNS_4arch4Sm80ELb0ELb1ELb0ELb1ELb0ELb0ELb0ELb0ELi2ELi2ELi2ELi2ELb1EEENS1_24CollectiveEpilogueBwdGQAISA_fSD_Li256ELb1ELb0EEENS1_19SingleTileSchedulerILb1ELb0ELb0ELi64EEEEEEEEEvNT_6ParamsE,@function
        .size           _ZN7cutlass13device_kernelIN5flash19enable_sm80_to_sm89INS1_16FlashAttnBwdSm80INS1_25CollectiveMainloopBwdSm80ILi1ELi1EN4cute5tupleIJNS5_1CILi64EEES8_NS7_ILi192EEEEEENS_10bfloat16_tEfNS_4arch4Sm80ELb0ELb1ELb0ELb1ELb0ELb0ELb0ELb0ELi2ELi2ELi2ELi2ELb1EEENS1_24CollectiveEpilogueBwdGQAISA_fSD_Li256ELb1ELb0EEENS1_19SingleTileSchedulerILb1ELb0ELb0ELi64EEEEEEEEEvNT_6ParamsE,(.L_x_1388 - _ZN7cutlass13device_kernelIN5flash19enable_sm80_to_sm89INS1_16FlashAttnBwdSm80INS1_25CollectiveMainloopBwdSm80ILi1ELi1EN4cute5tupleIJNS5_1CILi64EEES8_NS7_ILi192EEEEEENS_10bfloat16_tEfNS_4arch4Sm80ELb0ELb1ELb0ELb1ELb0ELb0ELb0ELb0ELi2ELi2ELi2ELi2ELb1EEENS1_24CollectiveEpilogueBwdGQAISA_fSD_Li256ELb1ELb0EEENS1_19SingleTileSchedulerILb1ELb0ELb0ELi64EEEEEEEEEvNT_6ParamsE)
        .other          _ZN7cutlass13device_kernelIN5flash19enable_sm80_to_sm89INS1_16FlashAttnBwdSm80INS1_25CollectiveMainloopBwdSm80ILi1ELi1EN4cute5tupleIJNS5_1CILi64EEES8_NS7_ILi192EEEEEENS_10bfloat16_tEfNS_4arch4Sm80ELb0ELb1ELb0ELb1ELb0ELb0ELb0ELb0ELi2ELi2ELi2ELi2ELb1EEENS1_24CollectiveEpilogueBwdGQAISA_fSD_Li256ELb1ELb0EEENS1_19SingleTileSchedulerILb1ELb0ELb0ELi64EEEEEEEEEvNT_6ParamsE,@"STO_CUDA_ENTRY STV_DEFAULT"
_ZN7cutlass13device_kernelIN5flash19enable_sm80_to_sm89INS1_16FlashAttnBwdSm80INS1_25CollectiveMainloopBwdSm80ILi1ELi1EN4cute5tupleIJNS5_1CILi64EEES8_NS7_ILi192EEEEEENS_10bfloat16_tEfNS_4arch4Sm80ELb0ELb1ELb0ELb1ELb0ELb0ELb0ELb0ELi2ELi2ELi2ELi2ELb1EEENS1_24CollectiveEpilogueBwdGQAISA_fSD_Li256ELb1ELb0EEENS1_19SingleTileSchedulerILb1ELb0ELb0ELi64EEEEEEEEEvNT_6ParamsE:
        /* <DEDUP_REMOVED lines=18> */
.L_x_375:
        /* <DEDUP_REMOVED lines=8> */
.L_x_377:
[----:B------:R-:W-:Y:S02]  /*01a0*/  MOV R0, c[0x0][0x3ac] ;  /* 0x0000eb0000007a02 */ /* 0x000fe40000000f00 */
.L_x_376:
[----:B------:R-:W-:-:S06]  /*01b0*/  USHF.L.U32 UR14, UR10, 0x6, URZ ;  /* 0x000000060a0e7899 */ /* 0x000fcc000800063f */
[----:B-----5:R-:W-:-:S04]  /*01c0*/  ISETP.LE.AND P0, PT, R0, UR14, PT ;  /* 0x0000000e00007c0c */ /* 0x020fc8000bf03270 */
[----:B------:R-:W-:Y:S01]  /*01d0*/  SEL R238, R238, 0xffffffff, !P0 ;  /* 0xffffffffeeee7807 */ /* 0x000fe20004000000 */
[----:B------:R-:W-:Y:S05]  /*01e0*/  BRA `(.L_x_378) ;  /* 0x0000011000007947 */ /* 0x000fea0003800000 */
.L_x_374:
[----:B--2-4-:R-:W-:-:S04]  /*01f0*/  ISETP.NE.U32.AND P0, PT, RZ, c[0x0][0x3c8], PT ;  /* 0x0000f200ff007a0c */ /* 0x014fc80003f05070 */
[----:B------:R-:W-:-:S13]  /*0200*/  ISETP.NE.AND.EX P0, PT, RZ, c[0x0][0x3cc], PT, P0 ;  /* 0x0000f300ff007a0c */ /* 0x000fda0003f05300 */
[----:B------:R-:W-:Y:S05]  /*0210*/  @!P0 BRA `(.L_x_379) ;  /* 0x0000002000008947 */ /* 0x000fea0003800000 */
[----:B------:R1:W5:Y:S01]  /*0220*/  LDG.E R0, [R4.64] ;  /* 0x0000001004007981 */ /* 0x000362000c1e1900 */
[----:B------:R-:W-:Y:S05]  /*0230*/  BRA `(.L_x_380) ;  /* 0x0000009000007947 */ /* 0x000fea0003800000 */
.L_x_379:
        /* <DEDUP_REMOVED lines=8> */
.L_x_381:
[----:B------:R-:W-:Y:S02]  /*02c0*/  MOV R0, c[0x0][0x3ac] ;  /* 0x0000eb0000007a02 */ /* 0x000fe40000000f00 */
.L_x_380:
[----:B------:R-:W-:-:S06]  /*02d0*/  USHF.L.U32 UR14, UR10, 0x6, URZ ;  /* 0x000000060a0e7899 */ /* 0x000fcc000800063f */
[----:B-----5:R-:W-:-:S04]  /*02e0*/  ISETP.LE.AND P0, PT, R0, UR14, PT ;  /* 0x0000000e00007c0c */ /* 0x020fc8000bf03270 */
[----:B------:R-:W-:-:S04]  /*02f0*/  SEL R238, R238, 0xffffffff, !P0 ;  /* 0xffffffffeeee7807 */ /* 0x000fc80004000000 */
.L_x_378:
        /* <DEDUP_REMOVED lines=10> */
[CC--:B------:R-:W-:Y:S02]  /*03a0*/  @P0 IMAD.WIDE R6, R238.reuse, R9.reuse, c[0x0][0x2d8] ;  /* 0x0000b600ee060625 */ /* 0x0c0fe400078e0209 */
[----:B------:R-:W3:Y:S02]  /*03b0*/  @P1 LDG.E R13, [R16.64] ;  /* 0x00000010100d1981 */ /* 0x000ee4000c1e1900 */
[----:B------:R-:W-:Y:S02]  /*03c0*/  IMAD.WIDE R14, R238, R9, c[0x0][0x2d0] ;  /* 0x0000b400ee0e7625 */ /* 0x000fe400078e0209 */
[----:B------:R1:W4:Y:S04]  /*03d0*/  @P0 LDG.E R8, [R6.64] ;  /* 0x0000001006080981 */ /* 0x000328000c1e1900 */
[----:B------:R-:W5:Y:S01]  /*03e0*/  @P4 LDG.E R11, [R14.64] ;  /* 0x000000100e0b4981 */ /* 0x000f62000c1e1900 */
[----:B------:R-:W-:-:S02]  /*03f0*/  ULDC UR13, c[0x0][0x168] ;  /* 0x00005a00000d7ab9 */ /* 0x000fc40000000800 */
[----:B------:R-:W-:Y:S01]  /*0400*/  ULDC UR7, c[0x0][0x198] ;  /* 0x0000660000077ab9 */ /* 0x000fe20000000800 */
[----:B------:R-:W-:Y:S01]  /*0410*/  IMAD.MOV.U32 R0, RZ, RZ, RZ ;  /* 0x000000ffff007224 */ /* 0x000fe200078e00ff */
[----:B-1----:R-:W-:Y:S01]  /*0420*/  CS2R R6, SRZ ;  /* 0x0000000000067805 */ /* 0x002fe2000001ff00 */
[----:B--2---:R-:W-:-:S05]  /*0430*/  @P1 IMAD R5, R238, 0x40, R5 ;  /* 0x00000040ee051824 */ /* 0x004fca00078e0205 */
[----:B------:R-:W-:Y:S01]  /*0440*/  @P1 SHF.R.S32.HI R2, RZ, 0x1f, R5 ;  /* 0x0000001fff021819 */ /* 0x000fe20000011405 */
[----:B----4-:R1:W2:Y:S03]  /*0450*/  @P0 R2UR UR13, R8 ;  /* 0x00000000080d03c2 */ /* 0x0102a600000e0000 */
[----:B------:R-:W-:Y:S02]  /*0460*/  @P1 LEA.HI R2, R2, R5, RZ, 0x6 ;  /* 0x0000000502021211 */ /* 0x000fe400078f30ff */
[----:B------:R-:W-:Y:S01]  /*0470*/  CS2R R4, SRZ ;  /* 0x0000000000047805 */ /* 0x000fe2000001ff00 */
[----:B-----5:R-:W-:Y:S01]  /*0480*/  @P4 SHF.R.S32.HI R7, RZ, 0x1f, R11 ;  /* 0x0000001fff074819 */ /* 0x020fe2000001140b */
[--C-:B---3--:R-:W-:Y:S01]  /*0490*/  @P1 IMAD.MOV.U32 R4, RZ, RZ, R13.reuse ;  /* 0x000000ffff041224 */ /* 0x108fe200078e000d */
[----:B------:R-:W-:Y:S01]  /*04a0*/  @P1 SHF.R.S32.HI R5, RZ, 0x1f, R13 ;  /* 0x0000001fff051819 */ /* 0x000fe2000001140d */
[----:B------:R-:W-:Y:S01]  /*04b0*/  @P4 IMAD.MOV.U32 R6, RZ, RZ, R11 ;  /* 0x000000ffff064224 */ /* 0x000fe200078e000b */
[----:B------:R-:W-:Y:S01]  /*04c0*/  @P1 LOP3.LUT R0, R2, 0xffffffc0, RZ, 0xc0, !PT ;  /* 0xffffffc002001812 */ /* 0x000fe200078ec0ff */
[----:B------:R-:W-:Y:S05]  /*04d0*/  @P0 BRA `(.L_x_382) ;  /* 0x0000006000000947 */ /* 0x000fea0003800000 */
[----:B------:R-:W-:Y:S05]  /*04e0*/  @!P1 BRA `(.L_x_382) ;  /* 0x0000005000009947 */ /* 0x000fea0003800000 */
[----:B-1----:R-:W3:Y:S04]  /*04f0*/  LDG.E R8, [R16.64] ;  /* 0x0000001010087981 */ /* 0x002ee8000c1e1900 */
[----:B------:R-:W4:Y:S01]  /*0500*/  LDG.E R2, [R16.64+0x4] ;  /* 0x0000041010027981 */ /* 0x000f22000c1e1900 */
[----:B--23--:R-:W1:Y:S08]  /*0510*/  R2UR UR13, R8 ;  /* 0x00000000080d73c2 */ /* 0x00ce7000000e0000 */
[----:B----4-:R-:W1:Y:S02]  /*0520*/  R2UR UR4, R2 ;  /* 0x00000000020473c2 */ /* 0x010e6400000e0000 */
[----:B-1----:R-:W-:-:S06]  /*0530*/  UIADD3 UR13, -UR13, UR4, URZ ;  /* 0x000000040d0d7290 */ /* 0x002fcc000fffe13f */
.L_x_382:
[----:B------:R-:W-:-:S04]  /*0540*/  ISETP.NE.U32.AND P0, PT, RZ, c[0x0][0x2e0], PT ;  /* 0x0000b800ff007a0c */ /* 0x000fc80003f05070 */
[----:B------:R-:W-:-:S13]  /*0550*/  ISETP.NE.AND.EX P0, PT, RZ, c[0x0][0x2e4], PT, P0 ;  /* 0x0000b900ff007a0c */ /* 0x000fda0003f05300 */
[----:B------:R-:W-:Y:S05]  /*0560*/  @!P0 BRA `(.L_x_383) ;  /* 0x0000004000008947 */ /* 0x000fea0003800000 */
[----:B-1----:R-:W-:-:S05]  /*0570*/  IMAD.WIDE R8, R238, R9, c[0x0][0x2e0] ;  /* 0x0000b800ee087625 */ /* 0x002fca00078e0209 */
[----:B------:R-:W3:Y:S02]  /*0580*/  LDG.E R2, [R8.64] ;  /* 0x0000001008027981 */ /* 0x000ee4000c1e1900 */
[----:B---3--:R1:W3:Y:S02]  /*0590*/  R2UR UR7, R2 ;  /* 0x00000000020773c2 */ /* 0x0082e400000e0000 */
[----:B-1-3--:R-:W-:Y:S05]  /*05a0*/  BRA `(.L_x_384) ;  /* 0x0000006000007947 */ /* 0x00afea0003800000 */
.L_x_383:
[----:B------:R-:W-:Y:S05]  /*05b0*/  @!P4 BRA `(.L_x_384) ;  /* 0x000000500000c947 */ /* 0x000fea0003800000 */
[----:B------:R-:W3:Y:S04]  /*05c0*/  LDG.E R2, [R14.64] ;  /* 0x000000100e027981 */ /* 0x000ee8000c1e1900 */
[----:B-1----:R-:W4:Y:S01]  /*05d0*/  LDG.E R8, [R14.64+0x4] ;  /* 0x000004100e087981 */ /* 0x002f22000c1e1900 */
[----:B---3--:R-:W1:Y:S08]  /*05e0*/  R2UR UR7, R2 ;  /* 0x00000000020773c2 */ /* 0x008e7000000e0000 */
[----:B----4-:R-:W1:Y:S02]  /*05f0*/  R2UR UR4, R8 ;  /* 0x00000000080473c2 */ /* 0x010e6400000e0000 */
[----:B-1----:R-:W-:-:S06]  /*0600*/  UIADD3 UR7, -UR7, UR4, URZ ;  /* 0x0000000407077290 */ /* 0x002fcc000fffe13f */
.L_x_384:
        /* <DEDUP_REMOVED lines=15> */
.L_x_385:
        /* <DEDUP_REMOVED lines=61> */
[----:B------:R-:W-:Y:S01]  /*0ad0*/  SHF.R.S32.HI R11, RZ, 0x1f, R0 ;  /* 0x0000001fff0b7819 */ /* 0x000fe20000011400 */
[----:B------:R-:W-:Y:S01]  /*0ae0*/  IMAD R10, R0, 0xc0, RZ ;  /* 0x000000c0000a7824 */ /* 0x000fe200078e02ff */
[--C-:B------:R-:W-:Y:S01]  /*0af0*/  SHF.R.S32.HI R9, RZ, 0x1f, R233.reuse ;  /* 0x0000001fff097819 */ /* 0x100fe200000114e9 */
[----:B------:R-:W-:Y:S01]  /*0b00*/  IMAD.SHL.U32 R12, R233, 0x4, RZ ;  /* 0x00000004e90c7824 */ /* 0x000fe200078e00ff */
[----:B------:R-:W-:Y:S01]  /*0b10*/  ISETP.NE.AND P3, PT, R2, 0x1, PT ;  /* 0x000000010200780c */ /* 0x000fe20003f65270 */
[----:B------:R-:W-:Y:S01]  /*0b20*/  IMAD.U32 R34, RZ, RZ, UR10 ;  /* 0x0000000aff227e24 */ /* 0x000fe2000f8e00ff */
[----:B------:R-:W-:Y:S01]  /*0b30*/  SHF.R.S32.HI R2, RZ, 0x1f, R233 ;  /* 0x0000001fff027819 */ /* 0x000fe200000114e9 */
[----:B------:R-:W-:Y:S01]  /*0b40*/  UIADD3 UR11, -UR14, UR7, URZ ;  /* 0x000000070e0b7290 */ /* 0x000fe2000fffe13f */
[----:B------:R-:W-:Y:S01]  /*0b50*/  IADD3 R28, P2, R12, R0, RZ ;  /* 0x000000000c1c7210 */ /* 0x000fe20007f5e0ff */
[----:B------:R-:W-:Y:S01]  /*0b60*/  USHF.R.S32.HI UR8, URZ, 0x1f, UR6 ;  /* 0x0000001f3f087899 */ /* 0x000fe20008011406 */
[-C--:B-1----:R-:W-:Y:S01]  /*0b70*/  LEA.HI R8, R2, R233.reuse, RZ, 0x3 ;  /* 0x000000e902087211 */ /* 0x082fe200078f18ff */
[----:B------:R-:W-:Y:S01]  /*0b80*/  ULDC.64 UR4, c[0x0][0x178] ;  /* 0x00005e0000047ab9 */ /* 0x000fe20000000a00 */
[----:B------:R-:W-:Y:S01]  /*0b90*/  IADD3 R26, P0, R10, R233, RZ ;  /* 0x000000e90a1a7210 */ /* 0x000fe20007f1e0ff */
        /* <DEDUP_REMOVED lines=9> */
[C---:B------:R-:W-:Y:S01]  /*0c30*/  IADD3 R25, P2, R237.reuse, R4, RZ ;  /* 0x00000004ed197210 */ /* 0x040fe20007f5e0ff */
[----:B------:R-:W-:Y:S01]  /*0c40*/  UIADD3 UR4, UR19, UR4, URZ ;  /* 0x0000000413047290 */ /* 0x000fe2000fffe03f */
[----:B------:R-:W-:Y:S01]  /*0c50*/  IADD3 R20, P0, R237, R6, RZ ;  /* 0x00000006ed147210 */ /* 0x000fe20007f1e0ff */
[----:B------:R-:W-:Y:S01]  /*0c60*/  USHF.L.U32 UR15, UR6, 0x6, URZ ;  /* 0x00000006060f7899 */ /* 0x000fe2000800063f */
[----:B------:R-:W-:Y:S01]  /*0c70*/  LOP3.LUT R4, R8, 0xfffffff8, RZ, 0xc0, !PT ;  /* 0xfffffff808047812 */ /* 0x000fe200078ec0ff */
[C---:B------:R-:W-:Y:S01]  /*0c80*/  IMAD.X R5, R9.reuse, 0x1, R5, P2 ;  /* 0x0000000109057824 */ /* 0x040fe200010e0605 */
[CC--:B------:R-:W-:Y:S01]  /*0c90*/  LEA.HI R17, R2.reuse, R233.reuse, RZ, 0x4 ;  /* 0x000000e902117211 */ /* 0x0c0fe200078f20ff */
[----:B------:R-:W-:Y:S01]  /*0ca0*/  IMAD.X R21, R9, 0x1, R7, P0 ;  /* 0x0000000109157824 */ /* 0x000fe200000e0607 */
[-C--:B------:R-:W-:Y:S01]  /*0cb0*/  LEA.HI R10, R2, R233.reuse, RZ, 0x5 ;  /* 0x000000e9020a7211 */ /* 0x080fe200078f28ff */
[----:B------:R-:W-:Y:S01]  /*0cc0*/  IMAD.IADD R9, R233, 0x1, -R4 ;  /* 0x00000001e9097824 */ /* 0x000fe200078e0a04 */
[----:B------:R-:W-:Y:S01]  /*0cd0*/  @P3 SHF.R.U32.HI R11, RZ, c[0x0][0x250], R0 ;  /* 0x00009400ff0b3a19 */ /* 0x000fe20000011600 */
[----:B------:R-:W-:Y:S01]  /*0ce0*/  IMAD.WIDE R34, R34, 0x40, R20 ;  /* 0x0000004022227825 */ /* 0x000fe200078e0214 */
[----:B------:R-:W-:Y:S01]  /*0cf0*/  SHF.R.S32.HI R13, RZ, 0x4, R17 ;  /* 0x00000004ff0d7819 */ /* 0x000fe20000011411 */
[----:B------:R-:W-:Y:S01]  /*0d00*/  UMOV UR9, 0x6 ;  /* 0x0000000600097882 */ /* 0x000fe20000000000 */
[----:B------:R-:W-:Y:S01]  /*0d10*/  LEA.HI R0, R2, R233, RZ, 0x2 ;  /* 0x000000e902007211 */ /* 0x000fe200078f10ff */
[----:B------:R-:W-:Y:S01]  /*0d20*/  IMAD.SHL.U32 R30, R9, 0x8, RZ ;  /* 0x00000008091e7824 */ /* 0x000fe200078e00ff */
[----:B------:R-:W-:Y:S01]  /*0d30*/  SHF.R.S32.HI R15, RZ, 0x5, R10 ;  /* 0x00000005ff0f7819 */ /* 0x000fe2000001140a */
[----:B------:R-:W-:Y:S01]  /*0d40*/  IMAD R40, R5, c[0x0][0x178], RZ ;  /* 0x00005e0005287a24 */ /* 0x000fe200078e02ff */
[----:B------:R-:W-:Y:S01]  /*0d50*/  LEA.HI R4, R17, R13, RZ, 0x1 ;  /* 0x0000000d11047211 */ /* 0x000fe200078f08ff */
[----:B------:R-:W-:Y:S01]  /*0d60*/  IMAD.WIDE.U32 R26, R3, c[0x0][0x238], R26 ;  /* 0x00008e00031a7a25 */ /* 0x000fe200078e001a */
[----:B------:R-:W-:Y:S01]  /*0d70*/  SHF.R.S32.HI R32, RZ, 0x1f, R11 ;  /* 0x0000001fff207819 */ /* 0x000fe2000001140b */
[----:B------:R-:W-:Y:S01]  /*0d80*/  CS2R R130, SRZ ;  /* 0x0000000000827805 */ /* 0x000fe2000001ff00 */
[----:B------:R-:W-:Y:S01]  /*0d90*/  SHF.R.S32.HI R7, RZ, 0x2, R0 ;  /* 0x00000002ff077819 */ /* 0x000fe20000011400 */
[----:B------:R-:W-:Y:S01]  /*0da0*/  IMAD R40, R25, c[0x0][0x17c], R40 ;  /* 0x00005f0019287a24 */ /* 0x000fe200078e0228 */
[----:B------:R-:W-:Y:S01]  /*0db0*/  SHF.R.S32.HI R6, RZ, 0x1f, R0 ;  /* 0x0000001fff067819 */ /* 0x000fe20000011400 */
[----:B------:R-:W-:Y:S01]  /*0dc0*/  IMAD R38, R32, c[0x0][0x1e0], RZ ;  /* 0x0000780020267a24 */ /* 0x000fe200078e02ff */
[----:B------:R-:W-:Y:S01]  /*0dd0*/  LEA.HI R12, R10, R15, RZ, 0x1 ;  /* 0x0000000f0a0c7211 */ /* 0x000fe200078f08ff */
[----:B------:R-:W-:Y:S01]  /*0de0*/  IMAD R32, R32, c[0x0][0x1b0], RZ ;  /* 0x00006c0020207a24 */ /* 0x000fe200078e02ff */
[----:B------:R-:W-:Y:S01]  /*0df0*/  LOP3.LUT R4, R4, 0xfffffffe, RZ, 0xc0, !PT ;  /* 0xfffffffe04047812 */ /* 0x000fe200078ec0ff */
[C---:B------:R-:W-:Y:S01]  /*0e00*/  IMAD R38, R11.reuse, c[0x0][0x1e4], R38 ;  /* 0x000079000b267a24 */ /* 0x040fe200078e0226 */
[----:B------:R-:W-:Y:S01]  /*0e10*/  SHF.R.S32.HI R31, RZ, 0x1f, R30 ;  /* 0x0000001fff1f7819 */ /* 0x000fe2000001141e */
[----:B------:R-:W-:Y:S01]  /*0e20*/  IMAD R32, R11, c[0x0][0x1b4], R32 ;  /* 0x00006d000b207a24 */ /* 0x000fe200078e0220 */
[----:B------:R-:W-:Y:S01]  /*0e30*/  LEA.HI R6, R6, R7, RZ, 0x3 ;  /* 0x0000000706067211 */ /* 0x000fe200078f18ff */
[----:B------:R-:W-:Y:S01]  /*0e40*/  IMAD.IADD R4, R13, 0x1, -R4 ;  /* 0x000000010d047824 */ /* 0x000fe200078e0a04 */
[----:B------:R-:W-:Y:S01]  /*0e50*/  LOP3.LUT R12, R12, 0xfffffffe, RZ, 0xc0, !PT ;  /* 0xfffffffe0c0c7812 */ /* 0x000fe200078ec0ff */
[----:B------:R-:W-:Y:S01]  /*0e60*/  IMAD.WIDE.U32 R18, R11, c[0x0][0x1e0], R30 ;  /* 0x000078000b127a25 */ /* 0x000fe200078e001e */
[----:B------:R-:W-:Y:S01]  /*0e70*/  LOP3.LUT R6, R6, 0xfffffff8, RZ, 0xc0, !PT ;  /* 0xfffffff806067812 */ /* 0x000fe200078ec0ff */
[----:B------:R-:W-:Y:S01]  /*0e80*/  CS2R R128, SRZ ;  /* 0x0000000000807805 */ /* 0x000fe2000001ff00 */
[----:B------:R-:W-:Y:S01]  /*0e90*/  SHF.R.S32.HI R13, RZ, 0x1f, R238 ;  /* 0x0000001fff0d7819 */ /* 0x000fe200000114ee */
[----:B------:R-:W-:Y:S01]  /*0ea0*/  IMAD.IADD R12, R15, 0x1, -R12 ;  /* 0x000000010f0c7824 */ /* 0x000fe200078e0a0c */
[----:B------:R-:W-:Y:S01]  /*0eb0*/  SEL R36, R238, RZ, !P4 ;  /* 0x000000ffee247207 */ /* 0x000fe20006000000 */
[----:B------:R-:W-:Y:S01]  /*0ec0*/  IMAD.WIDE.U32 R14, R11, c[0x0][0x1b0], R30 ;  /* 0x00006c000b0e7a25 */ /* 0x000fe200078e001e */
[----:B------:R-:W-:Y:S01]  /*0ed0*/  SEL R11, R13, RZ, !P4 ;  /* 0x000000ff0d0b7207 */ /* 0x000fe20006000000 */
[----:B------:R-:W-:Y:S01]  /*0ee0*/  CS2R R126, SRZ ;  /* 0x00000000007e7805 */ /* 0x000fe2000001ff00 */
[----:B------:R-:W-:Y:S01]  /*0ef0*/  LOP3.LUT R0, R0, 0x3ffffffc, RZ, 0xc0, !PT ;  /* 0x3ffffffc00007812 */ /* 0x000fe200078ec0ff */
[----:B------:R-:W-:Y:S01]  /*0f00*/  IMAD.IADD R39, R19, 0x1, R38 ;  /* 0x0000000113277824 */ /* 0x000fe200078e0226 */
[----:B------:R-:W-:Y:S01]  /*0f10*/  IADD3 R19, -R237, UR11, RZ ;  /* 0x0000000bed137c10 */ /* 0x000fe2000fffe1ff */
[----:B------:R-:W-:Y:S01]  /*0f20*/  IMAD.MOV.U32 R38, RZ, RZ, R18 ;  /* 0x000000ffff267224 */ /* 0x000fe200078e0012 */
[----:B------:R-:W-:Y:S01]  /*0f30*/  LEA.HI R18, R2, R233, RZ, 0x6 ;  /* 0x000000e902127211 */ /* 0x000fe200078f30ff */
[----:B------:R-:W-:Y:S01]  /*0f40*/  IMAD.IADD R6, R7, 0x1, -R6 ;  /* 0x0000000107067824 */ /* 0x000fe200078e0a06 */
[----:B------:R-:W-:Y:S01]  /*0f50*/  ISETP.GE.AND P4, PT, R30, c[0x0][0x1cc], PT ;  /* 0x000073001e007a0c */ /* 0x000fe20003f86270 */
[----:B------:R-:W-:Y:S01]  /*0f60*/  IMAD.SHL.U32 R7, R237, 0x40, RZ ;  /* 0x00000040ed077824 */ /* 0x000fe200078e00ff */
[----:B------:R-:W-:Y:S01]  /*0f70*/  SHF.R.S32.HI R18, RZ, 0x6, R18 ;  /* 0x00000006ff127819 */ /* 0x000fe20000011412 */
[----:B------:R-:W-:Y:S01]  /*0f80*/  IMAD.IADD R33, R15, 0x1, R32 ;  /* 0x000000010f217824 */ /* 0x000fe200078e0220 */
[----:B------:R-:W-:Y:S01]  /*0f90*/  LOP3.LUT P0, RZ, R6, 0x4, RZ, 0xc0, !PT ;  /* 0x0000000406ff7812 */ /* 0x000fe2000780c0ff */
[----:B------:R-:W-:Y:S01]  /*0fa0*/  IMAD R15, R11, c[0x0][0x1e8], RZ ;  /* 0x00007a000b0f7a24 */ /* 0x000fe200078e02ff */
[----:B------:R-:W-:Y:S01]  /*0fb0*/  LOP3.LUT R7, R7, 0x1c0, RZ, 0xc0, !PT ;  /* 0x000001c007077812 */ /* 0x000fe200078ec0ff */
[----:B------:R-:W-:Y:S01]  /*0fc0*/  IMAD R11, R11, c[0x0][0x1b8], RZ ;  /* 0x00006e000b0b7a24 */ /* 0x000fe200078e02ff */
[----:B------:R-:W-:Y:S01]  /*0fd0*/  ISETP.LT.OR P5, PT, R19, 0x1, P4 ;  /* 0x000000011300780c */ /* 0x000fe200027a1670 */
[----:B------:R-:W-:Y:S01]  /*0fe0*/  IMAD.MOV.U32 R32, RZ, RZ, R14 ;  /* 0x000000ffff207224 */ /* 0x000fe200078e000e */
[----:B------:R-:W-:Y:S01]  /*0ff0*/  LOP3.LUT R235, R7, 0x38, R30, 0xf8, !PT ;  /* 0x0000003807eb7812 */ /* 0x000fe200078ef81e */
[C---:B------:R-:W-:Y:S01]  /*1000*/  IMAD R22, R36.reuse, c[0x0][0x1ec], R15 ;  /* 0x00007b0024167a24 */ /* 0x040fe200078e020f */
[----:B------:R-:W-:Y:S01]  /*1010*/  SHF.R.U32.HI R2, RZ, 0x3, R7 ;  /* 0x00000003ff027819 */ /* 0x000fe20000011607 */
[----:B------:R-:W-:Y:S01]  /*1020*/  IMAD R14, R36, c[0x0][0x1bc], R11 ;  /* 0x00006f00240e7a24 */ /* 0x000fe200078e020b */
[----:B------:R-:W-:Y:S01]  /*1030*/  IADD3 R16, R30, 0x40, RZ ;  /* 0x000000401e107810 */ /* 0x000fe20007ffe0ff */
[----:B------:R-:W-:Y:S01]  /*1040*/  IMAD.SHL.U32 R21, R18, 0x200, RZ ;  /* 0x0000020012157824 */ /* 0x000fe200078e00ff */
[----:B------:R-:W-:Y:S01]  /*1050*/  ISETP.LT.OR P4, PT, R19, 0x21, P4 ;  /* 0x000000211300780c */ /* 0x000fe20002781670 */
[C---:B------:R-:W-:Y:S01]  /*1060*/  IMAD.WIDE.U32 R38, R36.reuse, c[0x0][0x1e8], R38 ;  /* 0x00007a0024267a25 */ /* 0x040fe200078e0026 */
[----:B------:R-:W-:Y:S01]  /*1070*/  SEL R13, R13, RZ, !P1 ;  /* 0x000000ff0d0d7207 */ /* 0x000fe20004800000 */
[----:B------:R-:W-:Y:S01]  /*1080*/  CS2R R124, SRZ ;  /* 0x00000000007c7805 */ /* 0x000fe2000001ff00 */
[----:B------:R-:W-:Y:S01]  /*1090*/  LOP3.LUT R235, R21, R235, R2, 0xf6, !PT ;  /* 0x000000eb15eb7212 */ /* 0x000fe200078ef602 */
[----:B------:R-:W-:Y:S01]  /*10a0*/  IMAD.WIDE.U32 R36, R36, c[0x0][0x1b8], R32 ;  /* 0x00006e0024247a25 */ /* 0x000fe200078e0020 */
[----:B------:R-:W-:Y:S01]  /*10b0*/  LOP3.LUT R10, R10, 0xffffffe0, RZ, 0xc0, !PT ;  /* 0xffffffe00a0a7812 */ /* 0x000fe200078ec0ff */
[----:B------:R-:W-:Y:S01]  /*10c0*/  CS2R R122, SRZ ;  /* 0x00000000007a7805 */ /* 0x000fe2000001ff00 */
[----:B------:R-:W-:Y:S01]  /*10d0*/  CS2R R120, SRZ ;  /* 0x0000000000787805 */ /* 0x000fe2000001ff00 */
[----:B------:R-:W-:Y:S01]  /*10e0*/  IMAD R32, R5, c[0x0][0x208], RZ ;  /* 0x0000820005207a24 */ /* 0x000fe200078e02ff */
[----:B------:R-:W-:Y:S01]  /*10f0*/  CS2R R118, SRZ ;  /* 0x0000000000767805 */ /* 0x000fe2000001ff00 */
[----:B------:R-:W-:Y:S01]  /*1100*/  IMAD.IADD R23, R39, 0x1, R22 ;  /* 0x0000000127177824 */ /* 0x000fe200078e0216 */
[----:B------:R-:W-:Y:S01]  /*1110*/  CS2R R116, SRZ ;  /* 0x0000000000747805 */ /* 0x000fe2000001ff00 */
[----:B------:R-:W-:Y:S01]  /*1120*/  IMAD.SHL.U32 R6, R6, 0x40, RZ ;  /* 0x0000004006067824 */ /* 0x000fe200078e00ff */
[----:B------:R-:W-:Y:S01]  /*1130*/  CS2R R114, SRZ ;  /* 0x0000000000727805 */ /* 0x000fe2000001ff00 */
[----:B------:R-:W-:Y:S01]  /*1140*/  IMAD.IADD R5, R233, 0x1, -R0 ;  /* 0x00000001e9057824 */ /* 0x000fe200078e0a00 */
[----:B------:R-:W-:Y:S01]  /*1150*/  CS2R R112, SRZ ;  /* 0x0000000000707805 */ /* 0x000fe2000001ff00 */
[----:B------:R-:W-:Y:S01]  /*1160*/  IMAD.IADD R15, R37, 0x1, R14 ;  /* 0x00000001250f7824 */ /* 0x000fe200078e020e */
[----:B------:R-:W-:Y:S01]  /*1170*/  LOP3.LUT R6, R6, 0x1c0, RZ, 0xc0, !PT ;  /* 0x000001c006067812 */ /* 0x000fe200078ec0ff */
[----:B------:R-:W-:Y:S01]  /*1180*/  IMAD.MOV.U32 R22, RZ, RZ, R38 ;  /* 0x000000ffff167224 */ /* 0x000fe200078e0026 */
[----:B------:R-:W-:Y:S01]  /*1190*/  CS2R R110, SRZ ;  /* 0x00000000006e7805 */ /* 0x000fe2000001ff00 */
[C---:B------:R-:W-:Y:S01]  /*11a0*/  IMAD R0, R35.reuse, c[0x0][0x1d8], RZ ;  /* 0x0000760023007a24 */ /* 0x040fe200078e02ff */
[----:B------:R-:W-:Y:S01]  /*11b0*/  SHF.R.U32.HI R236, RZ, 0x3, R6 ;  /* 0x00000003ffec7819 */ /* 0x000fe20000011606 */
[----:B------:R-:W-:Y:S01]  /*11c0*/  IMAD.MOV.U32 R14, RZ, RZ, R36 ;  /* 0x000000ffff0e7224 */ /* 0x000fe200078e0024 */
[----:B------:R-:W-:Y:S01]  /*11d0*/  CS2R R108, SRZ ;  /* 0x00000000006c7805 */ /* 0x000fe2000001ff00 */
[----:B------:R-:W-:Y:S01]  /*11e0*/  IMAD R2, R35, c[0x0][0x1a8], RZ ;  /* 0x00006a0023027a24 */ /* 0x000fe200078e02ff */
[----:B------:R-:W-:Y:S01]  /*11f0*/  CS2R R106, SRZ ;  /* 0x00000000006a7805 */ /* 0x000fe2000001ff00 */
[----:B------:R-:W-:Y:S01]  /*1200*/  IMAD.SHL.U32 R7, R18, 0x8, RZ ;  /* 0x0000000812077824 */ /* 0x000fe200078e00ff */
[----:B------:R-:W-:Y:S01]  /*1210*/  CS2R R104, SRZ ;  /* 0x0000000000687805 */ /* 0x000fe2000001ff00 */
[C---:B------:R-:W-:Y:S01]  /*1220*/  IMAD R0, R34.reuse, c[0x0][0x1dc], R0 ;  /* 0x0000770022007a24 */ /* 0x040fe200078e0200 */
[----:B------:R-:W-:Y:S01]  /*1230*/  CS2R R102, SRZ ;  /* 0x0000000000667805 */ /* 0x000fe2000001ff00 */
[C---:B------:R-:W-:Y:S01]  /*1240*/  IMAD.WIDE.U32 R22, R34.reuse, c[0x0][0x1d8], R22 ;  /* 0x0000760022167a25 */ /* 0x040fe200078e0016 */
[----:B------:R-:W-:Y:S01]  /*1250*/  LOP3.LUT R7, R7, 0x18, RZ, 0xc0, !PT ;  /* 0x0000001807077812 */ /* 0x000fe200078ec0ff */
[----:B------:R-:W-:Y:S01]  /*1260*/  CS2R R100, SRZ ;  /* 0x0000000000647805 */ /* 0x000fe2000001ff00 */
[----:B------:R-:W-:Y:S01]  /*1270*/  CS2R R98, SRZ ;  /* 0x0000000000627805 */ /* 0x000fe2000001ff00 */
[----:B------:R-:W-:Y:S01]  /*1280*/  IMAD R2, R34, c[0x0][0x1ac], R2 ;  /* 0x00006b0022027a24 */ /* 0x000fe200078e0202 */
[----:B------:R-:W-:Y:S01]  /*1290*/  LEA R38, P3, R22, c[0x0][0x1c0], 0x1 ;  /* 0x0000700016267a11 */ /* 0x000fe200078608ff */
[----:B------:R-:W-:Y:S01]  /*12a0*/  IMAD.WIDE.U32 R14, R34, c[0x0][0x1a8], R14 ;  /* 0x00006a00220e7a25 */ /* 0x000fe200078e000e */
[----:B------:R-:W-:Y:S01]  /*12b0*/  LOP3.LUT R236, R236, R6, R7, 0x1e, !PT ;  /* 0x00000006ecec7212 */ /* 0x000fe200078e1e07 */
[----:B------:R-:W-:Y:S01]  /*12c0*/  CS2R R96, SRZ ;  /* 0x0000000000607805 */ /* 0x000fe2000001ff00 */
[----:B------:R-:W-:Y:S01]  /*12d0*/  CS2R R94, SRZ ;  /* 0x00000000005e7805 */ /* 0x000fe2000001ff00 */
[----:B------:R-:W-:Y:S01]  /*12e0*/  IMAD.IADD R0, R23, 0x1, R0 ;  /* 0x0000000117007824 */ /* 0x000fe200078e0200 */
[----:B------:R-:W-:Y:S01]  /*12f0*/  LEA R34, P2, R14, c[0x0][0x190], 0x1 ;  /* 0x000064000e227a11 */ /* 0x000fe200078408ff */
[----:B------:R-:W-:Y:S01]  /*1300*/  IMAD.SHL.U32 R230, R12, 0x400, RZ ;  /* 0x000004000ce67824 */ /* 0x000fe200078e00ff */
[----:B------:R-:W-:Y:S01]  /*1310*/  CS2R R92, SRZ ;  /* 0x00000000005c7805 */ /* 0x000fe2000001ff00 */
[----:B------:R-:W-:Y:S01]  /*1320*/  IMAD.IADD R2, R15, 0x1, R2 ;  /* 0x000000010f027824 */ /* 0x000fe200078e0202 */
[----:B------:R-:W-:Y:S01]  /*1330*/  LEA.HI.X R39, R22, c[0x0][0x1c4], R0, 0x1, P3 ;  /* 0x0000710016277a11 */ /* 0x000fe200018f0c00 */
[----:B------:R-:W-:Y:S01]  /*1340*/  IMAD.MOV.U32 R15, RZ, RZ, c[0x0][0x1d8] ;  /* 0x00007600ff0f7624 */ /* 0x000fe200078e00ff */
[----:B------:R-:W-:Y:S01]  /*1350*/  SHF.R.S32.HI R22, RZ, 0x1f, R3 ;  /* 0x0000001fff167819 */ /* 0x000fe20000011403 */
[----:B------:R-:W-:Y:S01]  /*1360*/  IMAD.WIDE.U32 R42, R25, c[0x0][0x178], R30 ;  /* 0x00005e00192a7a25 */ /* 0x000fe200078e001e */
[----:B------:R-:W-:Y:S01]  /*1370*/  LEA.HI.X R35, R14, c[0x0][0x194], R2, 0x1, P2 ;  /* 0x000065000e237a11 */ /* 0x000fe200010f0c02 */
[----:B------:R-:W-:Y:S01]  /*1380*/  CS2R R90, SRZ ;  /* 0x00000000005a7805 */ /* 0x000fe2000001ff00 */
[----:B------:R-:W-:Y:S01]  /*1390*/  LEA R36, P3, R15, R38, 0x6 ;  /* 0x000000260f247211 */ /* 0x000fe200078630ff */
[C---:B------:R-:W-:Y:S01]  /*13a0*/  IMAD R32, R25.reuse, c[0x0][0x20c], R32 ;  /* 0x0000830019207a24 */ /* 0x040fe200078e0220 */
[----:B------:R-:W-:Y:S01]  /*13b0*/  CS2R R88, SRZ ;  /* 0x0000000000587805 */ /* 0x000fe2000001ff00 */
[----:B------:R-:W-:Y:S01]  /*13c0*/  IMAD.WIDE.U32 R24, R25, c[0x0][0x208], R30 ;  /* 0x0000820019187a25 */ /* 0x000fe200078e001e */
[----:B------:R-:W-:Y:S01]  /*13d0*/  CS2R R86, SRZ ;  /* 0x0000000000567805 */ /* 0x000fe2000001ff00 */
[----:B------:R-:W-:Y:S01]  /*13e0*/  CS2R R84, SRZ ;  /* 0x0000000000547805 */ /* 0x000fe2000001ff00 */
[----:B------:R-:W-:Y:S01]  /*13f0*/  CS2R R82, SRZ ;  /* 0x0000000000527805 */ /* 0x000fe2000001ff00 */
[----:B------:R-:W-:Y:S01]  /*1400*/  IMAD R5, R5, 0x2, R230 ;  /* 0x0000000205057824 */ /* 0x000fe200078e02e6 */
[----:B------:R-:W-:Y:S01]  /*1410*/  CS2R R80, SRZ ;  /* 0x0000000000507805 */ /* 0x000fe2000001ff00 */
[----:B------:R-:W-:Y:S01]  /*1420*/  IMAD.MOV.U32 R0, RZ, RZ, c[0x0][0x1dc] ;  /* 0x00007700ff007624 */ /* 0x000fe200078e00ff */
[----:B------:R-:W-:Y:S01]  /*1430*/  CS2R R78, SRZ ;  /* 0x00000000004e7805 */ /* 0x000fe2000001ff00 */
[----:B------:R-:W-:Y:S01]  /*1440*/  IMAD.MOV.U32 R11, RZ, RZ, c[0x0][0x1a8] ;  /* 0x00006a00ff0b7624 */ /* 0x000fe200078e00ff */
[----:B------:R-:W-:Y:S01]  /*1450*/  CS2R R76, SRZ ;  /* 0x00000000004c7805 */ /* 0x000fe2000001ff00 */
[----:B------:R-:W-:Y:S01]  /*1460*/  IMAD.IADD R33, R25, 0x1, R32 ;  /* 0x0000000119217824 */ /* 0x000fe200078e0220 */
[----:B------:R-:W-:Y:S01]  /*1470*/  LEA.HI.X R37, R15, R39, R0, 0x6, P3 ;  /* 0x000000270f257211 */ /* 0x000fe200018f3400 */
[----:B------:R-:W-:Y:S01]  /*1480*/  IMAD.IADD R236, R5, 0x1, R236 ;  /* 0x0000000105ec7824 */ /* 0x000fe200078e02ec */
[----:B------:R-:W-:Y:S01]  /*1490*/  IADD3 R15, R30, 0x80, RZ ;  /* 0x000000801e0f7810 */ /* 0x000fe20007ffe0ff */
[----:B------:R-:W-:Y:S01]  /*14a0*/  IMAD.MOV.U32 R32, RZ, RZ, R24 ;  /* 0x000000ffff207224 */ /* 0x000fe200078e0018 */
[----:B------:R-:W-:Y:S01]  /*14b0*/  LEA R24, P2, R11, R34, 0x6 ;  /* 0x000000220b187211 */ /* 0x000fe200078430ff */
[----:B------:R-:W-:Y:S01]  /*14c0*/  IMAD.MOV.U32 R5, RZ, RZ, c[0x0][0x1ac] ;  /* 0x00006b00ff057624 */ /* 0x000fe200078e00ff */
[----:B------:R-:W-:Y:S01]  /*14d0*/  ISETP.GE.AND P3, PT, R16, c[0x0][0x1cc], PT ;  /* 0x0000730010007a0c */ /* 0x000fe20003f66270 */
[----:B------:R-:W-:Y:S01]  /*14e0*/  IMAD.SHL.U32 R235, R235, 0x2, RZ ;  /* 0x00000002ebeb7824 */ /* 0x000fe200078e00ff */
[----:B------:R-:W-:Y:S01]  /*14f0*/  CS2R R74, SRZ ;  /* 0x00000000004a7805 */ /* 0x000fe2000001ff00 */
[----:B------:R-:W-:Y:S01]  /*1500*/  IMAD.IADD R41, R43, 0x1, R40 ;  /* 0x000000012b297824 */ /* 0x000fe200078e0228 */
[----:B------:R-:W-:Y:S01]  /*1510*/  LEA.HI.X R25, R11, R35, R5, 0x6, P2 ;  /* 0x000000230b197211 */ /* 0x000fe200010f3405 */
[----:B------:R-:W-:Y:S01]  /*1520*/  IMAD.MOV.U32 R40, RZ, RZ, R42 ;  /* 0x000000ffff287224 */ /* 0x000fe200078e002a */
[----:B------:R-:W-:Y:S01]  /*1530*/  ISETP.GE.AND P2, PT, R15, c[0x0][0x1cc], PT ;  /* 0x000073000f007a0c */ /* 0x000fe20003f46270 */
[----:B------:R-:W-:Y:S01]  /*1540*/  @!PT LDS RZ, [RZ] ;  /* 0x00000000fffff984 */ /* 0x000fe20000000800 */
[----:B------:R-:W-:Y:S01]  /*1550*/  @!PT LDS RZ, [RZ] ;  /* 0x00000000fffff984 */ /* 0x000fe20000000800 */
[----:B------:R-:W-:Y:S01]  /*1560*/  @!PT LDS RZ, [RZ] ;  /* 0x00000000fffff984 */ /* 0x000fe20000000800 */
[----:B------:R1:W-:Y:S01]  /*1570*/  LDGSTS.E.BYPASS.LTC128B.128 [R235+0x6080], [R38.64], !P5 ;  /* 0x0608000026eb7fae */ /* 0x0003e2000e901d50 */
[C---:B------:R-:W-:Y:S01]  /*1580*/  ISETP.LT.OR P6, PT, R19.reuse, 0x1, P3 ;  /* 0x000000011300780c */ /* 0x040fe20001fc1670 */
[----:B------:R-:W-:Y:S01]  /*1590*/  IMAD R2, R22, c[0x0][0x180], RZ ;  /* 0x0000600016027a24 */ /* 0x000fe200078e02ff */
[----:B------:R-:W-:Y:S01]  /*15a0*/  ISETP.LT.OR P5, PT, R19, 0x1, P2 ;  /* 0x000000011300780c */ /* 0x000fe200017a1670 */
[----:B------:R-:W-:Y:S01]  /*15b0*/  IMAD.WIDE.U32 R244, R3, c[0x0][0x180], R40 ;  /* 0x0000600003f47a25 */ /* 0x000fe200078e0028 */
[C---:B------:R-:W-:Y:S01]  /*15c0*/  ISETP.LT.OR P3, PT, R19.reuse, 0x21, P3 ;  /* 0x000000211300780c */ /* 0x040fe20001f61670 */
[----:B------:R-:W-:Y:S01]  /*15d0*/  CS2R R72, SRZ ;  /* 0x0000000000487805 */ /* 0x000fe2000001ff00 */
[----:B------:R-:W-:Y:S01]  /*15e0*/  ISETP.LT.OR P2, PT, R19, 0x21, P2 ;  /* 0x000000211300780c */ /* 0x000fe20001741670 */
[----:B------:R-:W-:Y:S01]  /*15f0*/  IMAD R0, R3, c[0x0][0x184], R2 ;  /* 0x0000610003007a24 */ /* 0x000fe200078e0202 */
[----:B------:R-:W-:Y:S01]  /*1600*/  SEL R11, R238, RZ, !P1 ;  /* 0x000000ffee0b7207 */ /* 0x000fe20004800000 */
[----:B------:R-:W-:Y:S01]  /*1610*/  IMAD.SHL.U32 R236, R236, 0x2, RZ ;  /* 0x00000002ecec7824 */ /* 0x000fe200078e00ff */
[----:B------:R-:W-:Y:S01]  /*1620*/  ISETP.GE.AND P1, PT, R30, c[0x0][0x19c], PT ;  /* 0x000067001e007a0c */ /* 0x000fe20003f26270 */
[----:B------:R-:W-:Y:S01]  /*1630*/  IMAD.IADD R245, R245, 0x1, R0 ;  /* 0x00000001f5f57824 */ /* 0x000fe200078e0200 */
[----:B------:R-:W-:Y:S01]  /*1640*/  CS2R R70, SRZ ;  /* 0x0000000000467805 */ /* 0x000fe2000001ff00 */
[----:B------:R1:W-:Y:S01]  /*1650*/  LDGSTS.E.BYPASS.LTC128B.128 [R235+0x8080], [R38.64+0x80], !P6 ;  /* 0x0808008026eb7fae */ /* 0x0003e2000f101d50 */
[C---:B------:R-:W-:Y:S01]  /*1660*/  IADD3 R0, R236.reuse, 0x12280, RZ ;  /* 0x00012280ec007810 */ /* 0x040fe20007ffe0ff */
[----:B------:R-:W-:Y:S01]  /*1670*/  IMAD.WIDE.U32 R244, R11, c[0x0][0x188], R244 ;  /* 0x000062000bf47a25 */ /* 0x000fe200078e00f4 */
[----:B------:R-:W-:Y:S01]  /*1680*/  IADD3 R234, R236, 0x122c0, RZ ;  /* 0x000122c0ecea7810 */ /* 0x000fe20007ffe0ff */
[----:B------:R1:W-:Y:S01]  /*1690*/  LDGSTS.E.BYPASS.LTC128B.128 [R235+0xa080], [R38.64+0x100], !P5 ;  /* 0x0a08010026eb7fae */ /* 0x0003e2000e901d50 */
[----:B------:R-:W-:Y:S01]  /*16a0*/  ISETP.GE.AND P5, PT, R16, c[0x0][0x19c], PT ;  /* 0x0000670010007a0c */ /* 0x000fe20003fa6270 */
[----:B------:R-:W-:Y:S01]  /*16b0*/  IMAD.U32 R23, RZ, RZ, UR4 ;  /* 0x00000004ff177e24 */ /* 0x000fe2000f8e00ff */
[----:B------:R-:W-:Y:S01]  /*16c0*/  @P0 IADD3 R234, R0, -0x40, RZ ;  /* 0xffffffc000ea0810 */ /* 0x000fe20007ffe0ff */
[----:B------:R2:W-:Y:S01]  /*16d0*/  LDGSTS.E.BYPASS.LTC128B.128 [R235+0x7080], [R36.64], !P4 ;  /* 0x0708000024eb7fae */ /* 0x0005e2000e101d50 */
[----:B------:R-:W-:Y:S01]  /*16e0*/  ISETP.GE.AND P4, PT, R15, c[0x0][0x19c], PT ;  /* 0x000067000f007a0c */ /* 0x000fe20003f86270 */
[----:B------:R-:W-:Y:S01]  /*16f0*/  IMAD R0, R13, c[0x0][0x188], RZ ;  /* 0x000062000d007a24 */ /* 0x000fe200078e02ff */
[C---:B------:R-:W-:Y:S01]  /*1700*/  ISETP.LT.OR P0, PT, R19.reuse, 0x1, P5 ;  /* 0x000000011300780c */ /* 0x040fe20002f01670 */
[----:B------:R2:W-:Y:S01]  /*1710*/  LDGSTS.E.BYPASS.LTC128B.128 [R235+0x9080], [R36.64+0x80], !P3 ;  /* 0x0908008024eb7fae */ /* 0x0005e2000d901d50 */
[----:B------:R-:W-:Y:S01]  /*1720*/  ISETP.LT.OR P6, PT, R19, 0x1, P4 ;  /* 0x000000011300780c */ /* 0x000fe200027c1670 */
[----:B------:R-:W-:Y:S01]  /*1730*/  IMAD R5, R11, c[0x0][0x18c], R0 ;  /* 0x000063000b057a24 */ /* 0x000fe200078e0200 */
[C---:B------:R-:W-:Y:S01]  /*1740*/  ISETP.LT.OR P5, PT, R19.reuse, 0x21, P5 ;  /* 0x000000211300780c */ /* 0x040fe20002fa1670 */
[----:B------:R2:W-:Y:S01]  /*1750*/  LDGSTS.E.BYPASS.LTC128B.128 [R235+0xb080], [R36.64+0x100], !P2 ;  /* 0x0b08010024eb7fae */ /* 0x0005e2000d101d50 */
[----:B------:R-:W-:Y:S01]  /*1760*/  ISETP.LT.OR P2, PT, R19, 0x1, P1 ;  /* 0x000000011300780c */ /* 0x000fe20000f41670 */
[----:B------:R-:W-:Y:S01]  /*1770*/  IMAD.IADD R232, R245, 0x1, R5 ;  /* 0x00000001f5e87824 */ /* 0x000fe200078e0205 */
[C---:B------:R-:W-:Y:S01]  /*1780*/  ISETP.LT.OR P1, PT, R19.reuse, 0x21, P1 ;  /* 0x000000211300780c */ /* 0x040fe20000f21670 */
[----:B------:R-:W0:Y:S01]  /*1790*/  LDGDEPBAR ;  /* 0x00000000000079af */ /* 0x000e220000000000 */
[----:B------:R-:W-:Y:S01]  /*17a0*/  ISETP.LT.OR P4, PT, R19, 0x21, P4 ;  /* 0x000000211300780c */ /* 0x000fe20002781670 */
[----:B------:R-:W-:Y:S01]  /*17b0*/  IMAD R240, R22, c[0x0][0x210], RZ ;  /* 0x0000840016f07a24 */ /* 0x000fe200078e02ff */
[----:B------:R-:W-:Y:S01]  /*17c0*/  LOP3.LUT P3, RZ, R9, 0x4, RZ, 0xc0, !PT ;  /* 0x0000000409ff7812 */ /* 0x000fe2000786c0ff */
[C---:B------:R-:W-:Y:S01]  /*17d0*/  IMAD.WIDE.U32 R32, R3.reuse, c[0x0][0x210], R32 ;  /* 0x0000840003207a25 */ /* 0x040fe200078e0020 */
[----:B------:R-:W-:Y:S01]  /*17e0*/  ULDC.64 UR4, c[0x0][0x208] ;  /* 0x0000820000047ab9 */ /* 0x000fe20000000a00 */
[----:B------:R-:W-:Y:S01]  /*17f0*/  CS2R R68, SRZ ;  /* 0x0000000000447805 */ /* 0x000fe2000001ff00 */
[----:B------:R-:W-:Y:S01]  /*1800*/  USHF.L.U64.HI UR9, UR4, UR9, UR5 ;  /* 0x0000000904097299 */ /* 0x000fe20008010205 */
[----:B------:R-:W-:Y:S01]  /*1810*/  IMAD R240, R3, c[0x0][0x214], R240 ;  /* 0x0000850003f07a24 */ /* 0x000fe200078e02f0 */
[----:B------:R-:W-:Y:S01]  /*1820*/  CS2R R66, SRZ ;  /* 0x0000000000427805 */ /* 0x000fe2000001ff00 */
[----:B------:R3:W-:Y:S01]  /*1830*/  LDGSTS.E.BYPASS.LTC128B.128 [R235+0x80], [R34.64], !P2 ;  /* 0x0008000022eb7fae */ /* 0x0007e2000d101d50 */
[----:B------:R-:W-:Y:S01]  /*1840*/  IMAD R20, R4, 0x800, R21 ;  /* 0x0000080004147824 */ /* 0x000fe200078e0215 */
[----:B------:R-:W-:Y:S01]  /*1850*/  UIMAD UR9, UR9, UR6, URZ ;  /* 0x00000006090972a4 */ /* 0x000fe2000f8e023f */
        /* <DEDUP_REMOVED lines=12> */
[----:B------:R-:W-:Y:S01]  /*1920*/  IMAD.MOV.U32 R21, RZ, RZ, c[0x0][0x178] ;  /* 0x00005e00ff157624 */ /* 0x000fe200078e00ff */
[----:B------:R4:W-:Y:S01]  /*1930*/  LDGSTS.E.BYPASS.LTC128B.128 [R235+0x3080], [R24.64+0x80], !P5 ;  /* 0x0308008018eb7fae */ /* 0x0009e2000e901d50 */
[----:B------:R-:W-:Y:S01]  /*1940*/  LOP3.LUT R231, R9, 0x8, R8, 0xf8, !PT ;  /* 0x0000000809e77812 */ /* 0x000fe200078ef808 */
[----:B------:R-:W-:Y:S01]  /*1950*/  IMAD.WIDE.U32 R240, R11, c[0x0][0x218], R240 ;  /* 0x000086000bf07a25 */ /* 0x000fe200078e00f0 */
[C---:B------:R-:W-:Y:S01]  /*1960*/  LEA R5, P2, R36.reuse, R244, 0x6 ;  /* 0x000000f424057211 */ /* 0x040fe200078430ff */
[----:B------:R4:W-:Y:S01]  /*1970*/  LDGSTS.E.BYPASS.LTC128B.128 [R235+0x5080], [R24.64+0x100], !P4 ;  /* 0x0508010018eb7fae */ /* 0x0009e2000e101d50 */
[----:B------:R-:W-:Y:S01]  /*1980*/  SHF.R.U32.HI R6, RZ, 0x3, R9 ;  /* 0x00000003ff067819 */ /* 0x000fe20000011609 */
[----:B------:R-:W-:Y:S01]  /*1990*/  IMAD.MOV.U32 R19, RZ, RZ, c[0x0][0x17c] ;  /* 0x00005f00ff137624 */ /* 0x000fe200078e00ff */
[----:B------:R-:W-:Y:S01]  /*19a0*/  LEA.HI.X R2, R36, R232, R23, 0x6, P2 ;  /* 0x000000e824027211 */ /* 0x000fe200010f3417 */
[----:B------:R-:W0:Y:S01]  /*19b0*/  LDGDEPBAR ;  /* 0x00000000000079af */ /* 0x000e220000000000 */
[----:B------:R-:W-:Y:S01]  /*19c0*/  ISETP.GE.AND P2, PT, R30, c[0x0][0x16c], PT ;  /* 0x00005b001e007a0c */ /* 0x000fe20003f46270 */
[----:B------:R-:W-:Y:S01]  /*19d0*/  USHF.L.U32 UR18, UR4, 0x6, URZ ;  /* 0x0000000604127899 */ /* 0x000fe2000800063f */
[----:B------:R-:W-:Y:S01]  /*19e0*/  SEL R14, RZ, 0x2, P1 ;  /* 0x00000002ff0e7807 */ /* 0x000fe20000800000 */
[----:B------:R-:W-:Y:S01]  /*19f0*/  IMAD.MOV.U32 R44, RZ, RZ, R240 ;  /* 0x000000ffff2c7224 */ /* 0x000fe200078e00f0 */
[----:B------:R-:W-:Y:S01]  /*1a00*/  SEL R249, RZ, 0x1, P2 ;  /* 0x00000001fff97807 */ /* 0x000fe20001000000 */
[----:B------:R-:W-:Y:S01]  /*1a10*/  UIMAD UR9, UR8, UR18, UR9 ;  /* 0x00000012080972a4 */ /* 0x000fe2000f8e0209 */
[C---:B-1----:R-:W-:Y:S01]  /*1a20*/  LEA R38, P2, R5.reuse, c[0x0][0x160], 0x1 ;  /* 0x0000580005267a11 */ /* 0x042fe200078408ff */
[----:B------:R-:W-:Y:S01]  /*1a30*/  IMAD.U32 R37, RZ, RZ, UR19 ;  /* 0x00000013ff257e24 */ /* 0x000fe2000f8e00ff */
[----:B------:R-:W-:Y:S01]  /*1a40*/  SEL R0, RZ, 0x4, P6 ;  /* 0x00000004ff007807 */ /* 0x000fe20003000000 */
[----:B------:R-:W-:Y:S01]  /*1a50*/  UMOV UR8, 0x5 ;  /* 0x0000000500087882 */ /* 0x000fe20000000000 */
[----:B------:R-:W-:Y:S01]  /*1a60*/  LEA.HI.X R39, R5, c[0x0][0x164], R2, 0x1, P2 ;  /* 0x0000590005277a11 */ /* 0x000fe200010f0c02 */
[----:B------:R-:W-:Y:S01]  /*1a70*/  IMAD R2, R13, c[0x0][0x218], RZ ;  /* 0x000086000d027a24 */ /* 0x000fe200078e02ff */
[----:B------:R-:W-:Y:S01]  /*1a80*/  LOP3.LUT R231, R231, R6, RZ, 0x3c, !PT ;  /* 0x00000006e7e77212 */ /* 0x000fe200078e3cff */
[----:B------:R-:W-:Y:S01]  /*1a90*/  IMAD.WIDE.U32 R36, R3, c[0x0][0x270], R28 ;  /* 0x00009c0003247a25 */ /* 0x000fe200078e001c */
[----:B------:R-:W-:Y:S01]  /*1aa0*/  LEA R32, P2, R21, R38, 0x6 ;  /* 0x0000002615207211 */ /* 0x000fe200078430ff */
[----:B------:R-:W-:Y:S01]  /*1ab0*/  USHF.L.U64.HI UR8, UR4, UR8, UR5 ;  /* 0x0000000804087299 */ /* 0x000fe20008010205 */
[----:B------:R-:W-:Y:S01]  /*1ac0*/  IADD3 R0, R0, R14, R249 ;  /* 0x0000000e00007210 */ /* 0x000fe20007ffe0f9 */
[----:B------:R-:W-:Y:S01]  /*1ad0*/  IMAD R5, R11, c[0x0][0x21c], R2 ;  /* 0x000087000b057a24 */ /* 0x000fe200078e0202 */
[----:B------:R-:W-:Y:S01]  /*1ae0*/  LEA.HI.X R33, R21, R39, R19, 0x6, P2 ;  /* 0x0000002715217211 */ /* 0x000fe200010f3413 */
[----:B------:R-:W-:Y:S01]  /*1af0*/  IMAD R2, R22, c[0x0][0x270], RZ ;  /* 0x00009c0016027a24 */ /* 0x000fe200078e02ff */
[C---:B------:R-:W-:Y:S01]  /*1b00*/  LOP3.LUT P5, RZ, R0.reuse, 0x1, RZ, 0xc0, !PT ;  /* 0x0000000100ff7812 */ /* 0x040fe200078ac0ff */
[----:B------:R-:W-:Y:S01]  /*1b10*/  IMAD.IADD R45, R241, 0x1, R5 ;  /* 0x00000001f12d7824 */ /* 0x000fe200078e0205 */
[----:B------:R-:W-:Y:S01]  /*1b20*/  LOP3.LUT P4, RZ, R0, 0x2, RZ, 0xc0, !PT ;  /* 0x0000000200ff7812 */ /* 0x000fe2000788c0ff */
[----:B------:R-:W-:-:S04]  /*1b30*/  DEPBAR.LE SB0, 0x1 ;  /* 0x000080400000791a */ /* 0x000fc80000000000 */
[----:B------:R-:W-:Y:S01]  /*1b40*/  IMAD.MOV.U32 R5, RZ, RZ, 0x20 ;  /* 0x00000020ff057424 */ /* 0x000fe200078e00ff */
[----:B------:R-:W-:Y:S01]  /*1b50*/  LOP3.LUT P2, RZ, R0, 0x4, RZ, 0xc0, !PT ;  /* 0x0000000400ff7812 */ /* 0x000fe2000784c0ff */
[----:B------:R-:W-:Y:S01]  /*1b60*/  IMAD.IADD R231, R20, 0x1, R231 ;  /* 0x0000000114e77824 */ /* 0x000fe200078e02e7 */
[----:B------:R1:W-:Y:S01]  /*1b70*/  STL.64 [R1], R44 ;  /* 0x0000002c01007387 */ /* 0x0003e20000100a00 */
[----:B------:R-:W-:Y:S01]  /*1b80*/  IMAD.MOV.U32 R0, RZ, RZ, 0x40 ;  /* 0x00000040ff007424 */ /* 0x000fe200078e00ff */
[----:B------:R-:W-:Y:S01]  /*1b90*/  UIADD3 UR5, UR7, 0x1, -UR14 ;  /* 0x0000000107057890 */ /* 0x000fe2000fffe80e */
[----:B------:R-:W-:Y:S01]  /*1ba0*/  IMAD R23, R3, c[0x0][0x274], R2 ;  /* 0x00009d0003177a24 */ /* 0x000fe200078e0202 */
[----:B------:R-:W-:Y:S01]  /*1bb0*/  SEL R2, R5, 0xffffffe0, !P0 ;  /* 0xffffffe005027807 */ /* 0x000fe20004000000 */
[----:B------:R-:W-:Y:S01]  /*1bc0*/  IMAD.SHL.U32 R231, R231, 0x2, RZ ;  /* 0x00000002e7e77824 */ /* 0x000fe200078e00ff */
[----:B------:R-:W-:Y:S01]  /*1bd0*/  BAR.SYNC.DEFER_BLOCKING 0x0 ;  /* 0x0000000000007b1d */ /* 0x000fe20000010000 */
[----:B------:R-:W-:Y:S01]  /*1be0*/  SEL R0, R0, 0xffffffc0, !P3 ;  /* 0xffffffc000007807 */ /* 0x000fe20005800000 */
[----:B------:R-:W-:Y:S01]  /*1bf0*/  IMAD.U32 R14, RZ, RZ, UR15 ;  /* 0x0000000fff0e7e24 */ /* 0x000fe2000f8e00ff */
[----:B------:R-:W-:Y:S01]  /*1c00*/  CS2R R62, SRZ ;  /* 0x00000000003e7805 */ /* 0x000fe2000001ff00 */
[C---:B------:R-:W-:Y:S01]  /*1c10*/  IMAD.IADD R227, R231.reuse, 0x1, R2 ;  /* 0x00000001e7e37824 */ /* 0x040fe200078e0202 */
[----:B------:R-:W-:Y:S01]  /*1c20*/  CS2R R60, SRZ ;  /* 0x00000000003c7805 */ /* 0x000fe2000001ff00 */
[----:B------:R-:W-:Y:S01]  /*1c30*/  IMAD.IADD R226, R231, 0x1, R0 ;  /* 0x00000001e7e27824 */ /* 0x000fe200078e0200 */
[----:B------:R-:W-:Y:S01]  /*1c40*/  IADD3 R19, -R237, UR13, -R14 ;  /* 0x0000000ded137c10 */ /* 0x000fe2000fffe90e */
[----:B------:R-:W-:Y:S01]  /*1c50*/  IMAD.IADD R225, R0, 0x1, R227 ;  /* 0x0000000100e17824 */ /* 0x000fe200078e02e3 */
[----:B------:R-:W-:Y:S01]  /*1c60*/  IADD3 R14, -R14, UR13, -R237 ;  /* 0x0000000d0e0e7c10 */ /* 0x000fe2000fffe9ed */
[----:B------:R-:W-:Y:S01]  /*1c70*/  IMAD.U32 R20, RZ, RZ, UR18 ;  /* 0x00000012ff147e24 */ /* 0x000fe2000f8e00ff */
[----:B------:R-:W-:Y:S01]  /*1c80*/  ISETP.LT.OR P3, PT, R19, 0x1, !P5 ;  /* 0x000000011300780c */ /* 0x000fe20006f61670 */
[----:B------:R-:W-:Y:S01]  /*1c90*/  IMAD.IADD R37, R37, 0x1, R23 ;  /* 0x0000000125257824 */ /* 0x000fe200078e0217 */
[C---:B------:R-:W-:Y:S01]  /*1ca0*/  ISETP.LT.OR P0, PT, R19.reuse, 0x1, !P4 ;  /* 0x000000011300780c */ /* 0x040fe20006701670 */
[----:B------:R-:W-:Y:S01]  /*1cb0*/  IMAD.WIDE.U32 R20, R20, UR6, R44 ;  /* 0x0000000614147c25 */ /* 0x000fe2000f8e002c */
[C---:B------:R-:W-:Y:S01]  /*1cc0*/  ISETP.LT.OR P5, PT, R19.reuse, 0x21, !P5 ;  /* 0x000000211300780c */ /* 0x040fe20006fa1670 */
[----:B------:R-:W-:Y:S01]  /*1cd0*/  CS2R R58, SRZ ;  /* 0x00000000003a7805 */ /* 0x000fe2000001ff00 */
[----:B------:R-:W-:Y:S01]  /*1ce0*/  ISETP.LT.OR P4, PT, R19, 0x21, !P4 ;  /* 0x000000211300780c */ /* 0x000fe20006781670 */
[----:B------:R-:W-:Y:S01]  /*1cf0*/  IMAD R246, R13, c[0x0][0x278], RZ ;  /* 0x00009e000df67a24 */ /* 0x000fe200078e02ff */
[----:B------:R-:W-:Y:S01]  /*1d00*/  IADD3 R2, R21, UR9, RZ ;  /* 0x0000000915027c10 */ /* 0x000fe2000fffe0ff */
[----:B------:R-:W-:Y:S01]  /*1d10*/  USHF.L.U32 UR9, UR4, 0x5, URZ ;  /* 0x0000000504097899 */ /* 0x000fe2000800063f */
[C---:B------:R-:W-:Y:S01]  /*1d20*/  IMAD.WIDE.U32 R40, R11.reuse, c[0x0][0x278], R36 ;  /* 0x00009e000b287a25 */ /* 0x040fe200078e0024 */
[----:B------:R-:W-:Y:S01]  /*1d30*/  USHF.R.S32.HI UR4, URZ, 0x1f, UR15 ;  /* 0x0000001f3f047899 */ /* 0x000fe2000801140f */
[----:B------:R-:W-:Y:S01]  /*1d40*/  SHF.R.S32.HI R23, RZ, 0x1f, R18 ;  /* 0x0000001fff177819 */ /* 0x000fe20000011412 */
[----:B------:R-:W2:Y:S01]  /*1d50*/  LDSM.16.M88.4 R148, [R231+0x6080] ;  /* 0x00608000e794783b */ /* 0x000ea20000000200 */
[----:B------:R-:W-:Y:S01]  /*1d60*/  IMAD R246, R11, c[0x0][0x27c], R246 ;  /* 0x00009f000bf67a24 */ /* 0x000fe200078e02f6 */
[----:B------:R-:W-:Y:S01]  /*1d70*/  CS2R R56, SRZ ;  /* 0x0000000000387805 */ /* 0x000fe2000001ff00 */
[----:B------:R-:W-:Y:S01]  /*1d80*/  IMAD.U32 R21, RZ, RZ, UR9 ;  /* 0x00000009ff157e24 */ /* 0x000fe2000f8e00ff */
[----:B------:R-:W2:Y:S01]  /*1d90*/  LDSM.16.M88.4 R152, [R227+0x6080] ;  /* 0x00608000e398783b */ /* 0x000ea20000000200 */
[C---:B----4-:R-:W-:Y:S01]  /*1da0*/  IMAD R24, R22.reuse, c[0x0][0x288], RZ ;  /* 0x0000a20016187a24 */ /* 0x050fe200078e02ff */
[----:B------:R-:W-:Y:S01]  /*1db0*/  LEA.HI R23, R23, R18, RZ, 0x2 ;  /* 0x0000001217177211 */ /* 0x000fe200078f10ff */
[----:B------:R-:W-:Y:S01]  /*1dc0*/  IMAD R22, R22, c[0x0][0x238], RZ ;  /* 0x00008e0016167a24 */ /* 0x000fe200078e02ff */
[----:B------:R-:W4:Y:S01]  /*1dd0*/  LDSM.16.M88.4 R156, [R226+0x6080] ;  /* 0x00608000e29c783b */ /* 0x000f220000000200 */
[----:B------:R-:W-:Y:S01]  /*1de0*/  IMAD.IADD R246, R41, 0x1, R246 ;  /* 0x0000000129f67824 */ /* 0x000fe200078e02f6 */
[----:B------:R-:W-:Y:S01]  /*1df0*/  LOP3.LUT R23, R23, 0x1ffffffc, RZ, 0xc0, !PT ;  /* 0x1ffffffc17177812 */ /* 0x000fe200078ec0ff */
[C---:B------:R-:W-:Y:S01]  /*1e00*/  IMAD R24, R3.reuse, c[0x0][0x28c], R24 ;  /* 0x0000a30003187a24 */ /* 0x040fe200078e0218 */
[----:B------:R-:W2:Y:S01]  /*1e10*/  LDSM.16.M88.4 R168, [R231+0x8080] ;  /* 0x00808000e7a8783b */ /* 0x000ea20000000200 */
[C---:B------:R-:W-:Y:S01]  /*1e20*/  IMAD R22, R3.reuse, c[0x0][0x23c], R22 ;  /* 0x00008f0003167a24 */ /* 0x040fe200078e0216 */
[----:B------:R-:W-:Y:S01]  /*1e30*/  CS2R R54, SRZ ;  /* 0x0000000000367805 */ /* 0x000fe2000001ff00 */
[----:B------:R-:W-:Y:S01]  /*1e40*/  IMAD.WIDE.U32 R28, R3, c[0x0][0x288], R28 ;  /* 0x0000a200031c7a25 */ /* 0x000fe200078e001c */
[----:B------:R-:W2:Y:S01]  /*1e50*/  LDSM.16.M88.4 R172, [R227+0x8080] ;  /* 0x00808000e3ac783b */ /* 0x000ea20000000200 */
[----:B------:R-:W-:Y:S01]  /*1e60*/  CS2R R52, SRZ ;  /* 0x0000000000347805 */ /* 0x000fe2000001ff00 */
[----:B------:R-:W-:Y:S01]  /*1e70*/  CS2R R50, SRZ ;  /* 0x0000000000327805 */ /* 0x000fe2000001ff00 */
[----:B------:R-:W-:Y:S01]  /*1e80*/  IMAD.IADD R27, R27, 0x1, R22 ;  /* 0x000000011b1b7824 */ /* 0x000fe200078e0216 */
[----:B------:R-:W2:Y:S01]  /*1e90*/  LDSM.16.M88.4 R176, [R226+0x8080] ;  /* 0x00808000e2b0783b */ /* 0x000ea20000000200 */
[----:B------:R-:W-:Y:S01]  /*1ea0*/  LOP3.LUT R22, R17, 0xfffffff0, RZ, 0xc0, !PT ;  /* 0xfffffff011167812 */ /* 0x000fe200078ec0ff */
[----:B------:R-:W-:Y:S01]  /*1eb0*/  IMAD.IADD R247, R18, 0x1, -R23 ;  /* 0x0000000112f77824 */ /* 0x000fe200078e0a17 */
[----:B------:R-:W-:Y:S01]  /*1ec0*/  CS2R R48, SRZ ;  /* 0x0000000000307805 */ /* 0x000fe2000001ff00 */
[----:B------:R-:W2:Y:S01]  /*1ed0*/  LDSM.16.M88.4 R184, [R231+0xa080] ;  /* 0x00a08000e7b8783b */ /* 0x000ea20000000200 */
[C---:B------:R-:W-:Y:S01]  /*1ee0*/  IMAD R18, R13.reuse, c[0x0][0x290], RZ ;  /* 0x0000a4000d127a24 */ /* 0x040fe200078e02ff */
[----:B------:R-:W-:Y:S01]  /*1ef0*/  CS2R R46, SRZ ;  /* 0x00000000002e7805 */ /* 0x000fe2000001ff00 */
[----:B------:R-:W-:Y:S01]  /*1f00*/  IMAD R242, R13, c[0x0][0x240], RZ ;  /* 0x000090000df27a24 */ /* 0x000fe200078e02ff */
[----:B------:R-:W2:Y:S01]  /*1f10*/  LDSM.16.M88.4 R188, [R227+0xa080] ;  /* 0x00a08000e3bc783b */ /* 0x000ea20000000200 */
[----:B------:R-:W-:Y:S01]  /*1f20*/  IMAD.IADD R13, R233, 0x1, -R22 ;  /* 0x00000001e90d7824 */ /* 0x000fe200078e0a16 */
[----:B-1----:R-:W-:Y:S01]  /*1f30*/  CS2R R44, SRZ ;  /* 0x00000000002c7805 */ /* 0x002fe2000001ff00 */
[----:B------:R-:W-:Y:S01]  /*1f40*/  IMAD R243, R11, c[0x0][0x294], R18 ;  /* 0x0000a5000bf37a24 */ /* 0x000fe200078e0212 */
[----:B------:R-:W1:Y:S01]  /*1f50*/  LDSM.16.M88.4 R192, [R226+0xa080] ;  /* 0x00a08000e2c0783b */ /* 0x000e620000000200 */
[----:B------:R-:W-:Y:S01]  /*1f60*/  IMAD.SHL.U32 R12, R12, 0x10, RZ ;  /* 0x000000100c0c7824 */ /* 0x000fe200078e00ff */
[----:B------:R-:W-:Y:S01]  /*1f70*/  SHF.R.S32.HI R18, RZ, 0x1f, R13 ;  /* 0x0000001fff127819 */ /* 0x000fe2000001140d */
[----:B------:R-:W-:Y:S01]  /*1f80*/  IMAD.IADD R10, R233, 0x1, -R10 ;  /* 0x00000001e90a7824 */ /* 0x000fe200078e0a0a */
[----:B------:R-:W1:Y:S01]  /*1f90*/  LDSM.16.M88.4 R164, [R225+0x6080] ;  /* 0x00608000e1a4783b */ /* 0x000e620000000200 */
[C---:B------:R-:W-:Y:S01]  /*1fa0*/  IMAD R242, R11.reuse, c[0x0][0x244], R242 ;  /* 0x000091000bf27a24 */ /* 0x040fe200078e02f2 */
[----:B------:R-:W-:Y:S01]  /*1fb0*/  LEA.HI R18, R18, R13, RZ, 0x3 ;  /* 0x0000000d12127211 */ /* 0x000fe200078f18ff */
[----:B------:R-:W-:Y:S01]  /*1fc0*/  IMAD.WIDE.U32 R132, R11, c[0x0][0x240], R26 ;  /* 0x000090000b847a25 */ /* 0x000fe200078e001a */
[----:B------:R-:W1:Y:S01]  /*1fd0*/  LDSM.16.M88.4 R180, [R225+0x8080] ;  /* 0x00808000e1b4783b */ /* 0x000e620000000200 */
[----:B------:R-:W-:Y:S01]  /*1fe0*/  LOP3.LUT R9, R9, 0x10, R12, 0xf8, !PT ;  /* 0x0000001009097812 */ /* 0x000fe200078ef80c */
[----:B------:R-:W-:Y:S01]  /*1ff0*/  CS2R R42, SRZ ;  /* 0x00000000002a7805 */ /* 0x000fe2000001ff00 */
[----:B------:R-:W-:Y:S01]  /*2000*/  LOP3.LUT R22, R18, 0xfffffff8, RZ, 0xc0, !PT ;  /* 0xfffffff812167812 */ /* 0x000fe200078ec0ff */
[----:B------:R-:W1:Y:S01]  /*2010*/  LDSM.16.M88.4 R196, [R225+0xa080] ;  /* 0x00a08000e1c4783b */ /* 0x000e620000000200 */
[----:B------:R-:W-:Y:S01]  /*2020*/  LOP3.LUT R9, R9, 0x8, R8, 0xf8, !PT ;  /* 0x0000000809097812 */ /* 0x000fe200078ef808 */
[----:B------:R-:W-:Y:S01]  /*2030*/  IMAD.U32 R252, RZ, RZ, UR5 ;  /* 0x00000005fffc7e24 */ /* 0x000fe2000f8e00ff */
[----:B------:R-:W-:Y:S01]  /*2040*/  UIADD3 UR7, UR7, -UR13, URZ ;  /* 0x8000000d07077290 */ /* 0x000fe2000fffe03f */
[----:B------:R-:W-:Y:S01]  /*2050*/  BAR.SYNC.DEFER_BLOCKING 0x0 ;  /* 0x0000000000007b1d */ /* 0x000fe20000010000 */
[----:B------:R-:W-:Y:S01]  /*2060*/  IMAD.IADD R13, R13, 0x1, -R22 ;  /* 0x000000010d0d7824 */ /* 0x000fe200078e0a16 */
[----:B------:R-:W-:Y:S01]  /*2070*/  LOP3.LUT R9, R9, R6, RZ, 0x3c, !PT ;  /* 0x0000000609097212 */ /* 0x000fe200078e3cff */
[----:B------:R-:W-:Y:S01]  /*2080*/  IMAD.IADD R242, R133, 0x1, R242 ;  /* 0x0000000185f27824 */ /* 0x000fe200078e02f2 */
[----:B------:R-:W-:Y:S01]  /*2090*/  UISETP.GT.AND UP1, UPT, UR10, -0x1, UPT ;  /* 0xffffffff0a00788c */ /* 0x000fe2000bf24270 */
[----:B------:R-:W-:Y:S01]  /*20a0*/  IMAD.SHL.U32 R6, R13, 0x40, RZ ;  /* 0x000000400d067824 */ /* 0x000fe200078e00ff */
[----:B------:R5:W-:Y:S01]  /*20b0*/  STL.64 [R1+0x18], R40 ;  /* 0x0000182801007387 */ /* 0x000be20000100a00 */
[----:B------:R-:W-:-:S02]  /*20c0*/  IMAD R229, R4, 0x200, R9 ;  /* 0x0000020004e57824 */ /* 0x000fc400078e0209 */
[----:B------:R-:W-:Y:S02]  /*20d0*/  IMAD.SHL.U32 R9, R18, 0x40, RZ ;  /* 0x0000004012097824 */ /* 0x000fe400078e00ff */
[C---:B------:R-:W-:Y:S02]  /*20e0*/  IMAD R0, R229.reuse, 0x2, R0 ;  /* 0x00000002e5007824 */ /* 0x040fe400078e0200 */
[----:B------:R-:W-:Y:S01]  /*20f0*/  IMAD.SHL.U32 R229, R229, 0x2, RZ ;  /* 0x00000002e5e57824 */ /* 0x000fe200078e00ff */
[----:B------:R-:W-:Y:S01]  /*2100*/  LOP3.LUT R9, R9, 0xfffffe00, RZ, 0xc0, !PT ;  /* 0xfffffe0009097812 */ /* 0x000fe200078ec0ff */
[----:B------:R-:W-:Y:S01]  /*2110*/  @!PT LDS RZ, [RZ] ;  /* 0x00000000fffff984 */ /* 0x000fe20000000800 */
[----:B------:R-:W-:Y:S01]  /*2120*/  @!PT LDS RZ, [RZ] ;  /* 0x00000000fffff984 */ /* 0x000fe20000000800 */
[----:B------:R-:W-:Y:S01]  /*2130*/  @!PT LDS RZ, [RZ] ;  /* 0x00000000fffff984 */ /* 0x000fe20000000800 */
[----:B------:R1:W-:Y:S01]  /*2140*/  LDGSTS.E.BYPASS.LTC128B.128 [R235+0x6080], [R38.64], !P3 ;  /* 0x0608000026eb7fae */ /* 0x0003e2000d901d50 */
[C---:B------:R-:W-:Y:S02]  /*2150*/  ISETP.LT.OR P3, PT, R19.reuse, 0x1, !P2 ;  /* 0x000000011300780c */ /* 0x040fe40005761670 */
[----:B------:R-:W-:Y:S01]  /*2160*/  ISETP.LT.OR P2, PT, R19, 0x21, !P2 ;  /* 0x000000211300780c */ /* 0x000fe20005741670 */
[----:B------:R1:W-:Y:S01]  /*2170*/  LDGSTS.E.BYPASS.LTC128B.128 [R235+0x8080], [R38.64+0x80], !P0 ;  /* 0x0808008026eb7fae */ /* 0x0003e2000c101d50 */
[----:B---3--:R-:W-:Y:S01]  /*2180*/  LEA R34, P0, R20, c[0x0][0x1f0], 0x1 ;  /* 0x00007c0014227a11 */ /* 0x008fe200078008ff */
[----:B------:R-:W-:-:S03]  /*2190*/  IMAD.U32 R19, RZ, RZ, UR9 ;  /* 0x00000009ff137e24 */ /* 0x000fc6000f8e00ff */
[----:B------:R-:W-:Y:S01]  /*21a0*/  LEA.HI.X R35, R20, c[0x0][0x1f4], R2, 0x1, P0 ;  /* 0x00007d0014237a11 */ /* 0x000fe200000f0c02 */
[----:B------:R-:W-:Y:S01]  /*21b0*/  IMAD.U32 R2, RZ, RZ, UR8 ;  /* 0x00000008ff027e24 */ /* 0x000fe2000f8e00ff */
[----:B------:R-:W-:-:S03]  /*21c0*/  LEA R20, P0, R21, R34, 0x1 ;  /* 0x0000002215147211 */ /* 0x000fc600078008ff */
[----:B------:R1:W-:Y:S01]  /*21d0*/  LDGSTS.E.BYPASS.LTC128B.128 [R235+0xa080], [R38.64+0x100], !P3 ;  /* 0x0a08010026eb7fae */ /* 0x0003e2000d901d50 */
[----:B------:R-:W-:Y:S02]  /*21e0*/  ISETP.GT.AND P3, PT, R233, 0xf, PT ;  /* 0x0000000fe900780c */ /* 0x000fe40003f64270 */
[----:B------:R-:W-:Y:S01]  /*21f0*/  LEA.HI.X R21, R19, R35, R2, 0x1, P0 ;  /* 0x0000002313157211 */ /* 0x000fe200000f0c02 */
[----:B------:R3:W-:Y:S01]  /*2200*/  LDGSTS.E.BYPASS.LTC128B.128 [R235+0x7080], [R32.64], !P5 ;  /* 0x0708000020eb7fae */ /* 0x0007e2000e901d50 */
[C---:B------:R-:W-:Y:S01]  /*2210*/  ISETP.GE.AND P5, PT, R30.reuse, c[0x0][0x1fc], PT ;  /* 0x00007f001e007a0c */ /* 0x040fe20003fa6270 */
[----:B------:R-:W-:Y:S02]  /*2220*/  IMAD.MOV.U32 R19, RZ, RZ, c[0x0][0x2a8] ;  /* 0x0000aa00ff137624 */ /* 0x000fe400078e00ff */
[----:B------:R3:W-:Y:S01]  /*2230*/  LDGSTS.E.BYPASS.LTC128B.128 [R235+0x9080], [R32.64+0x80], !P4 ;  /* 0x0908008020eb7fae */ /* 0x0007e2000e101d50 */
[----:B------:R-:W-:-:S03]  /*2240*/  ISETP.GE.AND P4, PT, R30, c[0x0][0x1fc], PT ;  /* 0x00007f001e007a0c */ /* 0x000fc60003f86270 */
[----:B------:R3:W-:Y:S01]  /*2250*/  LDGSTS.E.BYPASS.LTC128B.128 [R235+0xb080], [R32.64+0x100], !P2 ;  /* 0x0b08010020eb7fae */ /* 0x0007e2000d101d50 */
[----:B------:R-:W-:Y:S01]  /*2260*/  ISETP.GE.AND P2, PT, R16, c[0x0][0x1fc], PT ;  /* 0x00007f0010007a0c */ /* 0x000fe20003f46270 */
[----:B------:R-:W-:Y:S01]  /*2270*/  @!P3 IMAD.SHL.U32 R25, R233, 0x10, RZ ;  /* 0x00000010e919b824 */ /* 0x000fe200078e00ff */
[----:B------:R-:W-:Y:S02]  /*2280*/  @!P3 IADD3 R2, P0, R40, UR15, RZ ;  /* 0x0000000f2802bc10 */ /* 0x000fe4000ff1e0ff */
[----:B-----5:R-:W-:Y:S02]  /*2290*/  CS2R R40, SRZ ;  /* 0x0000000000287805 */ /* 0x020fe4000001ff00 */
[----:B------:R-:W-:Y:S02]  /*22a0*/  @!P3 IADD3.X R3, R246, UR4, RZ, P0, !PT ;  /* 0x00000004f603bc10 */ /* 0x000fe400087fe4ff */
[----:B------:R-:W-:-:S04]  /*22b0*/  @!P3 LEA R36, P0, R2, c[0x0][0x258], 0x2 ;  /* 0x000096000224ba11 */ /* 0x000fc800078010ff */
[----:B------:R-:W-:Y:S02]  /*22c0*/  @!P3 LEA.HI.X R37, R2, c[0x0][0x25c], R3, 0x2, P0 ;  /* 0x000097000225ba11 */ /* 0x000fe400000f1403 */
[----:B------:R-:W-:Y:S02]  /*22d0*/  ISETP.LT.OR P0, PT, R14, 0x1, P4 ;  /* 0x000000010e00780c */ /* 0x000fe40002701670 */
[----:B------:R-:W-:Y:S01]  /*22e0*/  SEL R3, RZ, 0xffffffff, P1 ;  /* 0xffffffffff037807 */ /* 0x000fe20000800000 */
[----:B------:R5:W-:Y:S01]  /*22f0*/  @!P3 LDGSTS.E.BYPASS.LTC128B.128 [R25+0x12080], [R36.64] ;  /* 0x120800002419bfae */ /* 0x000be2000b901d50 */
[----:B------:R-:W-:Y:S02]  /*2300*/  ISETP.GE.AND P1, PT, R16, c[0x0][0x1fc], PT ;  /* 0x00007f0010007a0c */ /* 0x000fe40003f26270 */
[----:B------:R-:W-:Y:S01]  /*2310*/  SEL R2, RZ, 0x1, P5 ;  /* 0x00000001ff027807 */ /* 0x000fe20002800000 */
[----:B------:R-:W0:Y:S01]  /*2320*/  LDGDEPBAR ;  /* 0x00000000000079af */ /* 0x000e220000000000 */
[----:B------:R-:W-:Y:S01]  /*2330*/  SEL R16, RZ, 0xffffffff, P1 ;  /* 0xffffffffff107807 */ /* 0x000fe20000800000 */
[----:B------:R-:W-:Y:S01]  /*2340*/  IMAD.SHL.U32 R8, R3, 0x2, RZ ;  /* 0x0000000203087824 */ /* 0x000fe200078e00ff */
[----:B------:R-:W-:-:S02]  /*2350*/  ISETP.GE.AND P1, PT, R15, c[0x0][0x1fc], PT ;  /* 0x00007f000f007a0c */ /* 0x000fc40003f26270 */
[C---:B------:R-:W-:Y:S01]  /*2360*/  ISETP.LT.OR P5, PT, R14.reuse, 0x1, P2 ;  /* 0x000000010e00780c */ /* 0x040fe200017a1670 */
[----:B------:R3:W-:Y:S01]  /*2370*/  LDGSTS.E.BYPASS.LTC128B.128 [R235+0xc080], [R34.64], !P0 ;  /* 0x0c08000022eb7fae */ /* 0x0007e2000c101d50 */
[----:B------:R-:W-:Y:S01]  /*2380*/  ISETP.LT.OR P0, PT, R14, 0x1, P1 ;  /* 0x000000010e00780c */ /* 0x000fe20000f01670 */
[----:B------:R-:W-:Y:S01]  /*2390*/  IMAD.SHL.U32 R3, R16, 0x2, RZ ;  /* 0x0000000210037824 */ /* 0x000fe200078e00ff */
[C---:B------:R-:W-:Y:S02]  /*23a0*/  ISETP.LT.OR P4, PT, R14.reuse, 0x21, P4 ;  /* 0x000000210e00780c */ /* 0x040fe40002781670 */
[C---:B------:R-:W-:Y:S02]  /*23b0*/  ISETP.LT.OR P2, PT, R14.reuse, 0x21, P2 ;  /* 0x000000210e00780c */ /* 0x040fe40001741670 */
[----:B------:R-:W-:Y:S02]  /*23c0*/  ISETP.LT.OR P1, PT, R14, 0x21, P1 ;  /* 0x000000210e00780c */ /* 0x000fe40000f21670 */
[----:B------:R-:W-:-:S02]  /*23d0*/  LOP3.LUT R2, R3, 0x2, R2, 0xe2, !PT ;  /* 0x0000000203027812 */ /* 0x000fc400078ee202 */
[----:B------:R-:W-:Y:S01]  /*23e0*/  LOP3.LUT R249, R8, 0x2, R249, 0xe2, !PT ;  /* 0x0000000208f97812 */ /* 0x000fe200078ee2f9 */
[----:B------:R3:W-:Y:S01]  /*23f0*/  LDGSTS.E.BYPASS.LTC128B.128 [R235+0xe080], [R34.64+0x80], !P5 ;  /* 0x0e08008022eb7fae */ /* 0x0007e2000e901d50 */
[----:B------:R-:W-:-:S03]  /*2400*/  ISETP.GE.AND P5, PT, R19, 0x1, PT ;  /* 0x000000011300780c */ /* 0x000fc60003fa6270 */
[----:B------:R3:W-:Y:S01]  /*2410*/  LDGSTS.E.BYPASS.LTC128B.128 [R235+0x10080], [R34.64+0x100], !P0 ;  /* 0x1008010022eb7fae */ /* 0x0007e2000c101d50 */
[----:B------:R-:W-:Y:S01]  /*2420*/  ISETP.GE.AND P0, PT, R15, c[0x0][0x1fc], PT ;  /* 0x00007f000f007a0c */ /* 0x000fe20003f06270 */
[----:B-----5:R-:W-:Y:S01]  /*2430*/  IMAD.IADD R25, R29, 0x1, R24 ;  /* 0x000000011d197824 */ /* 0x020fe200078e0218 */
[----:B------:R-:W-:Y:S01]  /*2440*/  SHF.R.S32.HI R15, RZ, 0x1f, R10 ;  /* 0x0000001fff0f7819 */ /* 0x000fe2000001140a */
[----:B------:R-:W-:Y:S01]  /*2450*/  IMAD.MOV.U32 R24, RZ, RZ, R28 ;  /* 0x000000ffff187224 */ /* 0x000fe200078e001c */
[----:B------:R3:W-:Y:S01]  /*2460*/  LDGSTS.E.BYPASS.LTC128B.128 [R235+0xd080], [R20.64], !P4 ;  /* 0x0d08000014eb7fae */ /* 0x0007e2000e101d50 */
[----:B------:R-:W-:Y:S01]  /*2470*/  LOP3.LUT P4, RZ, R13, 0x4, RZ, 0xc0, !PT ;  /* 0x000000040dff7812 */ /* 0x000fe2000788c0ff */
[----:B------:R-:W-:Y:S01]  /*2480*/  CS2R R36, SRZ ;  /* 0x0000000000247805 */ /* 0x000fe2000001ff00 */
[----:B------:R-:W-:Y:S01]  /*2490*/  LEA.HI R250, R15, R10, RZ, 0x2 ;  /* 0x0000000a0ffa7211 */ /* 0x000fe200078f10ff */
[----:B-1----:R-:W-:Y:S01]  /*24a0*/  IMAD.WIDE.U32 R38, R11, c[0x0][0x290], R24 ;  /* 0x0000a4000b267a25 */ /* 0x002fe200078e0018 */
[----:B------:R3:W-:Y:S01]  /*24b0*/  LDGSTS.E.BYPASS.LTC128B.128 [R235+0xf080], [R20.64+0x80], !P2 ;  /* 0x0f08008014eb7fae */ /* 0x0007e2000d101d50 */
[----:B------:R-:W-:-:S02]  /*24c0*/  LOP3.LUT P2, RZ, R13, 0x2, RZ, 0xc0, !PT ;  /* 0x000000020dff7812 */ /* 0x000fc4000784c0ff */
[----:B------:R-:W-:Y:S01]  /*24d0*/  LOP3.LUT R11, R250, 0x7ffffffc, RZ, 0xc0, !PT ;  /* 0x7ffffffcfa0b7812 */ /* 0x000fe200078ec0ff */
[----:B------:R3:W-:Y:S01]  /*24e0*/  LDGSTS.E.BYPASS.LTC128B.128 [R235+0x11080], [R20.64+0x100], !P1 ;  /* 0x1108010014eb7fae */ /* 0x0007e2000c901d50 */
[----:B------:R-:W-:Y:S01]  /*24f0*/  ISETP.GE.AND P1, PT, R233, 0x10, PT ;  /* 0x00000010e900780c */ /* 0x000fe20003f26270 */
[----:B------:R-:W-:Y:S01]  /*2500*/  IMAD.SHL.U32 R13, R4, 0x8, RZ ;  /* 0x00000008040d7824 */ /* 0x000fe200078e00ff */
[----:B------:R-:W-:Y:S01]  /*2510*/  LEA.HI.SX32 R250, R250, R12, 0x1e ;  /* 0x0000000cfafa7211 */ /* 0x000fe200078ff2ff */
[----:B------:R-:W-:Y:S01]  /*2520*/  IMAD.SHL.U32 R12, R4, 0x20, RZ ;  /* 0x00000020040c7824 */ /* 0x000fe200078e00ff */
[----:B------:R-:W-:Y:S01]  /*2530*/  SEL R3, RZ, 0x4, P0 ;  /* 0x00000004ff037807 */ /* 0x000fe20000000000 */
[----:B------:R-:W-:Y:S01]  /*2540*/  IMAD.IADD R10, R10, 0x1, -R11 ;  /* 0x000000010a0a7824 */ /* 0x000fe200078e0a0b */
[----:B------:R-:W-:Y:S01]  /*2550*/  LOP3.LUT R4, R6, 0x1c0, RZ, 0xc0, !PT ;  /* 0x000001c006047812 */ /* 0x000fe200078ec0ff */
[----:B------:R-:W-:Y:S01]  /*2560*/  IMAD.IADD R243, R39, 0x1, R243 ;  /* 0x0000000127f37824 */ /* 0x000fe200078e02f3 */
[----:B------:R-:W-:Y:S01]  /*2570*/  IADD3 R6, P0, R38, UR15, RZ ;  /* 0x0000000f26067c10 */ /* 0x000fe2000ff1e0ff */
[----:B------:R-:W-:Y:S01]  /*2580*/  IMAD R247, R247, 0x4, R10 ;  /* 0x00000004f7f77824 */ /* 0x000fe200078e020a */
[----:B------:R-:W-:Y:S01]  /*2590*/  LOP3.LUT R7, R7, 0x20, R12, 0xf8, !PT ;  /* 0x0000002007077812 */ /* 0x000fe200078ef80c */
[----:B------:R1:W-:Y:S01]  /*25a0*/  STL.64 [R1+0x10], R38 ;  /* 0x0000102601007387 */ /* 0x0003e20000100a00 */
[----:B------:R-:W-:Y:S01]  /*25b0*/  LOP3.LUT R13, R4, 0x8, R13, 0xf8, !PT ;  /* 0x00000008040d7812 */ /* 0x000fe200078ef80d */
[----:B------:R-:W-:Y:S01]  /*25c0*/  IMAD.SHL.U32 R247, R247, 0x2, RZ ;  /* 0x00000002f7f77824 */ /* 0x000fe200078e00ff */
[----:B------:R-:W-:Y:S01]  /*25d0*/  SHF.R.U32.HI R10, RZ, 0x3, R4 ;  /* 0x00000003ff0a7819 */ /* 0x000fe20000011604 */
[----:B------:R3:W-:Y:S01]  /*25e0*/  STL.64 [R1+0x8], R132 ;  /* 0x0000088401007387 */ /* 0x0007e20000100a00 */
[----:B------:R-:W-:Y:S01]  /*25f0*/  IADD3.X R11, R243, UR4, RZ, P0, !PT ;  /* 0x00000004f30b7c10 */ /* 0x000fe200087fe4ff */
[----:B------:R-:W-:Y:S01]  /*2600*/  ULDC UR4, c[0x0][0x2a0] ;  /* 0x0000a80000047ab9 */ /* 0x000fe20000000800 */
[----:B------:R-:W-:Y:S01]  /*2610*/  LEA R12, P0, R6, c[0x0][0x280], 0x2 ;  /* 0x0000a000060c7a11 */ /* 0x000fe200078010ff */
[----:B------:R-:W-:Y:S01]  /*2620*/  ULOP3.LUT UR4, URZ, UR4, URZ, 0x33, !UPT ;  /* 0x000000043f047292 */ /* 0x000fe2000f8e333f */
[----:B------:R-:W-:-:S02]  /*2630*/  LOP3.LUT R8, R13, R10, RZ, 0x3c, !PT ;  /* 0x0000000a0d087212 */ /* 0x000fc400078e3cff */
[----:B------:R-:W-:Y:S01]  /*2640*/  LOP3.LUT R228, R10, R7, R4, 0x1e, !PT ;  /* 0x000000070ae47212 */ /* 0x000fe200078e1e04 */
[----:B------:R-:W-:Y:S01]  /*2650*/  @!P1 IMAD.SHL.U32 R7, R233, 0x10, RZ ;  /* 0x00000010e9079824 */ /* 0x000fe200078e00ff */
[----:B------:R-:W-:Y:S02]  /*2660*/  LEA.HI.X R13, R6, c[0x0][0x284], R11, 0x2, P0 ;  /* 0x0000a100060d7a11 */ /* 0x000fe400000f140b */
[----:B------:R-:W-:Y:S01]  /*2670*/  LOP3.LUT R248, R2, R3, RZ, 0xfc, !PT ;  /* 0x0000000302f87212 */ /* 0x000fe200078efcff */
[----:B------:R-:W-:Y:S01]  /*2680*/  IMAD.MOV.U32 R3, RZ, RZ, 0x10 ;  /* 0x00000010ff037424 */ /* 0x000fe200078e00ff */
[-C--:B------:R-:W-:Y:S01]  /*2690*/  IADD3 R230, R8, R9.reuse, R230 ;  /* 0x0000000908e67210 */ /* 0x080fe20007ffe0e6 */
[----:B------:R3:W-:Y:S01]  /*26a0*/  @!P1 LDGSTS.E.BYPASS.LTC128B.128 [R7+0x12180], [R12.64] ;  /* 0x121800000c079fae */ /* 0x0007e2000b901d50 */
[----:B------:R-:W-:Y:S02]  /*26b0*/  LOP3.LUT R228, R228, R9, RZ, 0xfc, !PT ;  /* 0x00000009e4e47212 */ /* 0x000fe400078efcff */
[----:B------:R-:W-:Y:S01]  /*26c0*/  SEL R3, R3, 0xfffffff0, !P2 ;  /* 0xfffffff003037807 */ /* 0x000fe20005000000 */
[----:B------:R-:W0:Y:S01]  /*26d0*/  LDGDEPBAR ;  /* 0x00000000000079af */ /* 0x000e220000000000 */
[----:B------:R-:W-:Y:S01]  /*26e0*/  IMAD.SHL.U32 R230, R230, 0x2, RZ ;  /* 0x00000002e6e67824 */ /* 0x000fe200078e00ff */
[----:B------:R-:W-:Y:S01]  /*26f0*/  SEL R5, R5, 0xffffffe0, !P4 ;  /* 0xffffffe005057807 */ /* 0x000fe20006000000 */
[----:B------:R-:W-:Y:S01]  /*2700*/  IMAD.SHL.U32 R228, R228, 0x2, RZ ;  /* 0x00000002e4e47824 */ /* 0x000fe200078e00ff */
[----:B------:R-:W-:Y:S01]  /*2710*/  IADD3 R252, R252, -UR13, -R247 ;  /* 0x8000000dfcfc7c10 */ /* 0x000fe2000fffe8f7 */
[--C-:B------:R-:W-:Y:S01]  /*2720*/  IMAD R224, R3, 0x2, R230.reuse ;  /* 0x0000000203e07824 */ /* 0x100fe200078e02e6 */
[----:B-1----:R-:W-:Y:S01]  /*2730*/  CS2R R38, SRZ ;  /* 0x0000000000267805 */ /* 0x002fe2000001ff00 */
[----:B------:R-:W-:Y:S01]  /*2740*/  IADD3 R239, -R247, UR11, RZ ;  /* 0x0000000bf7ef7c10 */ /* 0x000fe2000fffe1ff */
[C---:B------:R-:W-:Y:S01]  /*2750*/  IMAD R3, R5.reuse, 0x2, R230 ;  /* 0x0000000205037824 */ /* 0x040fe200078e02e6 */
[C---:B------:R-:W-:Y:S01]  /*2760*/  IADD3 R251, R252.reuse, c[0x0][0x2a4], RZ ;  /* 0x0000a900fcfb7a10 */ /* 0x040fe20007ffe0ff */
[----:B------:R-:W-:Y:S01]  /*2770*/  IMAD R2, R5, 0x2, R224 ;  /* 0x0000000205027824 */ /* 0x000fe200078e02e0 */
[----:B--2-4-:R-:W-:-:S02]  /*2780*/  IADD3 R252, R252, UR4, RZ ;  /* 0x00000004fcfc7c10 */ /* 0x014fc4000fffe0ff */
.L_x_405:
        /* <DEDUP_REMOVED lines=109> */
.L_x_389:
[----:B------:R-:W-:Y:S04]  /*2e60*/  MOV R20, c[0x0][0x2a8] ;  /* 0x0000aa0000147a02 */ /* 0x000fe80000000f00 */
[----:B------:R-:W-:Y:S11]  /*2e70*/  ISETP.NE.AND P0, PT, R20, 0x1, PT ;  /* 0x000000011400780c */ /* 0x000ff60003f05270 */
[----:B------:R-:W-:Y:S02]  /*2e80*/  @!UPT UIADD3 URZ, URZ, URZ, URZ ;  /* 0x0000003f3f3ff290 */ /* 0x000fe4000fffe03f */
[----:B------:R-:W-:Y:S05]  /*2e90*/  @P0 IMAD.HI.U32 R20, R21, c[0x0][0x2ac], RZ ;  /* 0x0000ab0015140a27 */ /* 0x000fea00078e00ff */
[----:B------:R-:W-:Y:S02]  /*2ea0*/  @P0 SHF.R.U32.HI R21, RZ, c[0x0][0x2b0], R20 ;  /* 0x0000ac00ff150a19 */ /* 0x000fe40000011614 */
.L_x_390:
[----:B------:R-:W-:Y:S05]  /*2eb0*/  BSYNC B0 ;  /* 0x0000000000007941 */ /* 0x000fea0003800000 */
.L_x_388:
[----:B------:R-:W-:Y:S04]  /*2ec0*/  IMAD.MOV.U32 R20, RZ, RZ, c[0x0][0x2a8] ;  /* 0x0000aa00ff147624 */ /* 0x000fe800078e00ff */
[----:B------:R-:W-:Y:S04]  /*2ed0*/  IMAD R20, R21, R20, -UR14 ;  /* 0x8000000e15147e24 */ /* 0x000fe8000f8e0214 */
[----:B------:R-:W-:Y:S05]  /*2ee0*/  IMAD.IADD R20, R20, 0x1, -R247 ;  /* 0x0000000114147824 */ /* 0x000fea00078e0af7 */
[----:B------:R-:W-:Y:S02]  /*2ef0*/  IADD3 R21, R20, c[0x0][0x2a8], RZ ;  /* 0x0000aa0014157a10 */ /* 0x000fe40007ffe0ff */
[----:B------:R-:W-:Y:S02]  /*2f00*/  IMNMX R211, R211, R20, !PT ;  /* 0x00000014d3d37217 */ /* 0x000fe40007800200 */
[----:B------:R-:W-:Y:S02]  /*2f10*/  IMNMX R210, R210, R21, PT ;  /* 0x00000015d2d27217 */ /* 0x000fe40003800200 */
.L_x_387:
        /* <DEDUP_REMOVED lines=18> */
.L_x_393:
[----:B------:R-:W-:Y:S04]  /*3040*/  MOV R20, c[0x0][0x2a8] ;  /* 0x0000aa0000147a02 */ /* 0x000fe80000000f00 */
[----:B------:R-:W-:Y:S11]  /*3050*/  ISETP.NE.AND P0, PT, R20, 0x1, PT ;  /* 0x000000011400780c */ /* 0x000ff60003f05270 */
[----:B------:R-:W-:Y:S02]  /*3060*/  @!UPT UIADD3 URZ, URZ, URZ, URZ ;  /* 0x0000003f3f3ff290 */ /* 0x000fe4000fffe03f */
[----:B------:R-:W-:Y:S05]  /*3070*/  @P0 IMAD.HI.U32 R20, R21, c[0x0][0x2ac], RZ ;  /* 0x0000ab0015140a27 */ /* 0x000fea00078e00ff */
[----:B------:R-:W-:Y:S02]  /*3080*/  @P0 SHF.R.U32.HI R21, RZ, c[0x0][0x2b0], R20 ;  /* 0x0000ac00ff150a19 */ /* 0x000fe40000011614 */
.L_x_394:
[----:B------:R-:W-:Y:S05]  /*3090*/  BSYNC B0 ;  /* 0x0000000000007941 */ /* 0x000fea0003800000 */
.L_x_392:
[----:B------:R-:W-:Y:S04]  /*30a0*/  IMAD.MOV.U32 R20, RZ, RZ, c[0x0][0x2a8] ;  /* 0x0000aa00ff147624 */ /* 0x000fe800078e00ff */
[----:B------:R-:W-:Y:S04]  /*30b0*/  IMAD R20, R21, R20, -UR14 ;  /* 0x8000000e15147e24 */ /* 0x000fe8000f8e0214 */
[----:B------:R-:W-:Y:S05]  /*30c0*/  IMAD.IADD R20, R20, 0x1, -R247 ;  /* 0x0000000114147824 */ /* 0x000fea00078e0af7 */
[----:B------:R-:W-:Y:S02]  /*30d0*/  IADD3 R21, R20, c[0x0][0x2a8], RZ ;  /* 0x0000aa0014157a10 */ /* 0x000fe40007ffe0ff */
[----:B------:R-:W-:Y:S02]  /*30e0*/  IMNMX R209, R209, R20, !PT ;  /* 0x00000014d1d17217 */ /* 0x000fe40007800200 */
[----:B------:R-:W-:Y:S02]  /*30f0*/  IMNMX R208, R208, R21, PT ;  /* 0x00000015d0d07217 */ /* 0x000fe40003800200 */
.L_x_391:
        /* <DEDUP_REMOVED lines=18> */
.L_x_397:
[----:B------:R-:W-:Y:S04]  /*3220*/  MOV R20, c[0x0][0x2a8] ;  /* 0x0000aa0000147a02 */ /* 0x000fe80000000f00 */
[----:B------:R-:W-:Y:S11]  /*3230*/  ISETP.NE.AND P0, PT, R20, 0x1, PT ;  /* 0x000000011400780c */ /* 0x000ff60003f05270 */
[----:B------:R-:W-:Y:S02]  /*3240*/  @!UPT UIADD3 URZ, URZ, URZ, URZ ;  /* 0x0000003f3f3ff290 */ /* 0x000fe4000fffe03f */
[----:B------:R-:W-:Y:S05]  /*3250*/  @P0 IMAD.HI.U32 R20, R21, c[0x0][0x2ac], RZ ;  /* 0x0000ab0015140a27 */ /* 0x000fea00078e00ff */
[----:B------:R-:W-:Y:S02]  /*3260*/  @P0 SHF.R.U32.HI R21, RZ, c[0x0][0x2b0], R20 ;  /* 0x0000ac00ff150a19 */ /* 0x000fe40000011614 */
.L_x_398:
[----:B------:R-:W-:Y:S05]  /*3270*/  BSYNC B0 ;  /* 0x0000000000007941 */ /* 0x000fea0003800000 */
.L_x_396:
[----:B------:R-:W-:Y:S04]  /*3280*/  IMAD.MOV.U32 R20, RZ, RZ, c[0x0][0x2a8] ;  /* 0x0000aa00ff147624 */ /* 0x000fe800078e00ff */
[----:B------:R-:W-:Y:S04]  /*3290*/  IMAD R20, R21, R20, -UR14 ;  /* 0x8000000e15147e24 */ /* 0x000fe8000f8e0214 */
[----:B------:R-:W-:Y:S05]  /*32a0*/  IMAD.IADD R20, R20, 0x1, -R247 ;  /* 0x0000000114147824 */ /* 0x000fea00078e0af7 */
[----:B------:R-:W-:Y:S02]  /*32b0*/  IADD3 R21, R20, c[0x0][0x2a8], RZ ;  /* 0x0000aa0014157a10 */ /* 0x000fe40007ffe0ff */
[----:B------:R-:W-:Y:S02]  /*32c0*/  IMNMX R205, R205, R20, !PT ;  /* 0x00000014cdcd7217 */ /* 0x000fe40007800200 */
[----:B------:R-:W-:Y:S02]  /*32d0*/  IMNMX R206, R206, R21, PT ;  /* 0x00000015cece7217 */ /* 0x000fe40003800200 */
.L_x_395:
        /* <DEDUP_REMOVED lines=18> */
.L_x_401:
[----:B------:R-:W-:Y:S04]  /*3400*/  MOV R20, c[0x0][0x2a8] ;  /* 0x0000aa0000147a02 */ /* 0x000fe80000000f00 */
[----:B------:R-:W-:Y:S11]  /*3410*/  ISETP.NE.AND P0, PT, R20, 0x1, PT ;  /* 0x000000011400780c */ /* 0x000ff60003f05270 */
[----:B------:R-:W-:Y:S02]  /*3420*/  @!UPT UIADD3 URZ, URZ, URZ, URZ ;  /* 0x0000003f3f3ff290 */ /* 0x000fe4000fffe03f */
[----:B------:R-:W-:Y:S05]  /*3430*/  @P0 IMAD.HI.U32 R20, R21, c[0x0][0x2ac], RZ ;  /* 0x0000ab0015140a27 */ /* 0x000fea00078e00ff */
[----:B------:R-:W-:Y:S02]  /*3440*/  @P0 SHF.R.U32.HI R21, RZ, c[0x0][0x2b0], R20 ;  /* 0x0000ac00ff150a19 */ /* 0x000fe40000011614 */
.L_x_402:
[----:B------:R-:W-:Y:S05]  /*3450*/  BSYNC B0 ;  /* 0x0000000000007941 */ /* 0x000fea0003800000 */
.L_x_400:
[----:B------:R-:W-:Y:S04]  /*3460*/  IMAD.MOV.U32 R20, RZ, RZ, c[0x0][0x2a8] ;  /* 0x0000aa00ff147624 */ /* 0x000fe800078e00ff */
[----:B------:R-:W-:Y:S04]  /*3470*/  IMAD R20, R21, R20, -UR14 ;  /* 0x8000000e15147e24 */ /* 0x000fe8000f8e0214 */
[----:B------:R-:W-:Y:S05]  /*3480*/  IMAD.IADD R20, R20, 0x1, -R247 ;  /* 0x0000000114147824 */ /* 0x000fea00078e0af7 */
[----:B------:R-:W-:Y:S02]  /*3490*/  IADD3 R21, R20, c[0x0][0x2a8], RZ ;  /* 0x0000aa0014157a10 */ /* 0x000fe40007ffe0ff */
[----:B------:R-:W-:Y:S02]  /*34a0*/  IMNMX R203, R203, R20, !PT ;  /* 0x00000014cbcb7217 */ /* 0x000fe40007800200 */
[----:B------:R-:W-:Y:S02]  /*34b0*/  IMNMX R204, R204, R21, PT ;  /* 0x00000015cccc7217 */ /* 0x000fe40003800200 */
.L_x_399:
        /* <DEDUP_REMOVED lines=355> */
.L_x_403:
        /* <DEDUP_REMOVED lines=118> */
.L_x_404:
        /* <DEDUP_REMOVED lines=167> */
.L_x_386:
[----:B------:R-:W-:Y:S05]  /*5cc0*/  @P2 EXIT ;  /* 0x000000000000294d */ /* 0x000fea0003800000 */
[----:B------:R-:W-:-:S04]  /*5cd0*/  ISETP.NE.U32.AND P2, PT, RZ, c[0x0][0x360], PT ;  /* 0x0000d800ff007a0c */ /* 0x000fc80003f45070 */
[----:B------:R-:W-:-:S13]  /*5ce0*/  ISETP.NE.AND.EX P2, PT, RZ, c[0x0][0x364], PT, P2 ;  /* 0x0000d900ff007a0c */ /* 0x000fda0003f45320 */
[----:B------:R-:W-:-:S04]  /*5cf0*/  @P2 IMAD.MOV.U32 R3, RZ, RZ, 0x4 ;  /* 0x00000004ff032424 */ /* 0x000fc800078e00ff */
[----:B-1----:R-:W-:-:S05]  /*5d00*/  @P2 IMAD.WIDE R8, R238, R3, c[0x0][0x360] ;  /* 0x0000d800ee082625 */ /* 0x002fca00078e0203 */
[----:B------:R-:W2:Y:S01]  /*5d10*/  @P2 LDG.E R3, [R8.64] ;  /* 0x0000001008032981 */ /* 0x000ea2000c1e1900 */
[----:B------:R-:W-:Y:S01]  /*5d20*/  MOV R0, c[0x0][0x338] ;  /* 0x0000ce0000007a02 */ /* 0x000fe20000000f00 */
[----:B------:R-:W-:Y:S02]  /*5d30*/  UIMAD UR5, UR10, 0x3000, URZ ;  /* 0x000030000a0578a4 */ /* 0x000fe4000f8e023f */
[----:B------:R-:W1:Y:S04]  /*5d40*/  S2R R4, SR_CTAID.Y ;  /* 0x0000000000047919 */ /* 0x000e680000002600 */
[----:B------:R-:W-:Y:S01]  /*5d50*/  BAR.SYNC.DEFER_BLOCKING 0x1, 0x100 ;  /* 0x0044000000007b1d */ /* 0x000fe20000010000 */
[----:B------:R-:W-:Y:S01]  /*5d60*/  ISETP.NE.AND P0, PT, R0, 0x1, PT ;  /* 0x000000010000780c */ /* 0x000fe20003f05270 */
[----:B------:R-:W-:-:S12]  /*5d70*/  USHF.R.S32.HI UR4, URZ, 0x1f, UR5 ;  /* 0x0000001f3f047899 */ /* 0x000fd80008011405 */
[----:B-1----:R-:W-:-:S05]  /*5d80*/  @P0 IMAD.HI.U32 R0, R4, c[0x0][0x33c], RZ ;  /* 0x0000cf0004000a27 */ /* 0x002fca00078e00ff */
[----:B------:R-:W-:Y:S02]  /*5d90*/  @P0 SHF.R.U32.HI R4, RZ, c[0x0][0x340], R0 ;  /* 0x0000d000ff040a19 */ /* 0x000fe40000011600 */
[----:B------:R-:W-:Y:S02]  /*5da0*/  SHF.R.S32.HI R0, RZ, 0x1f, R233 ;  /* 0x0000001fff007819 */ /* 0x000fe400000114e9 */
[----:B------:R-:W-:Y:S01]  /*5db0*/  SHF.R.S32.HI R5, RZ, 0x1f, R4 ;  /* 0x0000001fff057819 */ /* 0x000fe20000011404 */
[----:B--2---:R-:W-:-:S05]  /*5dc0*/  @P2 IMAD R3, R238, 0x40, R3 ;  /* 0x00000040ee032824 */ /* 0x004fca00078e0203 */
[----:B------:R-:W-:-:S04]  /*5dd0*/  @P2 SHF.R.S32.HI R2, RZ, 0x1f, R3 ;  /* 0x0000001fff022819 */ /* 0x000fc80000011403 */
[----:B------:R-:W-:Y:S01]  /*5de0*/  @P2 LEA.HI R2, R2, R3, RZ, 0x6 ;  /* 0x0000000302022211 */ /* 0x000fe200078f30ff */
[C---:B------:R-:W-:Y:S02]  /*5df0*/  IMAD R3, R5.reuse, c[0x0][0x328], RZ ;  /* 0x0000ca0005037a24 */ /* 0x040fe400078e02ff */
[----:B------:R-:W-:Y:S01]  /*5e00*/  IMAD R5, R5, c[0x0][0x300], RZ ;  /* 0x0000c00005057a24 */ /* 0x000fe200078e02ff */
[----:B------:R-:W-:Y:S01]  /*5e10*/  @P2 SHF.R.S32.HI R6, RZ, 0x6, R2 ;  /* 0x00000006ff062819 */ /* 0x000fe20000011402 */
[C---:B------:R-:W-:Y:S02]  /*5e20*/  IMAD R3, R4.reuse, c[0x0][0x32c], R3 ;  /* 0x0000cb0004037a24 */ /* 0x040fe400078e0203 */
[----:B------:R-:W-:Y:S02]  /*5e30*/  IMAD R2, R4, c[0x0][0x304], R5 ;  /* 0x0000c10004027a24 */ /* 0x000fe400078e0205 */
[----:B------:R-:W-:-:S05]  /*5e40*/  @P2 IMAD R6, R6, 0x3000, RZ ;  /* 0x0000300006062824 */ /* 0x000fca00078e02ff */
[----:B------:R-:W-:Y:S02]  /*5e50*/  @P2 SHF.R.S32.HI R7, RZ, 0x1f, R6 ;  /* 0x0000001fff072819 */ /* 0x000fe40000011406 */
[----:B------:R-:W-:-:S06]  /*5e60*/  @!P2 CS2R R6, SRZ ;  /* 0x000000000006a805 */ /* 0x000fcc000001ff00 */
[----:B------:R-:W-:-:S04]  /*5e70*/  IADD3 R8, P1, P0, R6, UR5, R233 ;  /* 0x0000000506087c10 */ /* 0x000fc8000f83e0e9 */
[----:B------:R-:W-:Y:S02]  /*5e80*/  IADD3.X R9, R7, UR4, R0, P1, P0 ;  /* 0x0000000407097c10 */ /* 0x000fe40008fe0400 */
[----:B------:R-:W-:-:S03]  /*5e90*/  SHF.R.S32.HI R0, RZ, 0x1f, R238 ;  /* 0x0000001fff007819 */ /* 0x000fc600000114ee */
[----:B------:R-:W-:Y:S01]  /*5ea0*/  IMAD.WIDE.U32 R6, R4, c[0x0][0x328], R8 ;  /* 0x0000ca0004067a25 */ /* 0x000fe200078e0008 */
[----:B------:R-:W-:-:S03]  /*5eb0*/  SEL R0, R0, RZ, !P2 ;  /* 0x000000ff00007207 */ /* 0x000fc60005000000 */
[----:B------:R-:W-:-:S04]  /*5ec0*/  IMAD.WIDE.U32 R4, R4, c[0x0][0x300], R8 ;  /* 0x0000c00004047a25 */ /* 0x000fc800078e0008 */
[----:B------:R-:W-:Y:S01]  /*5ed0*/  IMAD.IADD R7, R7, 0x1, R3 ;  /* 0x0000000107077824 */ /* 0x000fe200078e0203 */
[----:B------:R-:W-:Y:S01]  /*5ee0*/  IADD3 R5, R5, R2, RZ ;  /* 0x0000000205057210 */ /* 0x000fe20007ffe0ff */
[----:B------:R-:W-:Y:S01]  /*5ef0*/  IMAD R2, R0, c[0x0][0x330], RZ ;  /* 0x0000cc0000027a24 */ /* 0x000fe200078e02ff */
[----:B------:R-:W-:Y:S01]  /*5f00*/  SEL R3, R238, RZ, !P2 ;  /* 0x000000ffee037207 */ /* 0x000fe20005000000 */
[----:B------:R-:W-:-:S04]  /*5f10*/  IMAD R0, R0, c[0x0][0x308], RZ ;  /* 0x0000c20000007a24 */ /* 0x000fc800078e02ff */
[C---:B------:R-:W-:Y:S02]  /*5f20*/  IMAD R2, R3.reuse, c[0x0][0x334], R2 ;  /* 0x0000cd0003027a24 */ /* 0x040fe400078e0202 */
[----:B------:R-:W-:-:S04]  /*5f30*/  IMAD.WIDE.U32 R6, R3, c[0x0][0x330], R6 ;  /* 0x0000cc0003067a25 */ /* 0x000fc800078e0006 */
[C---:B------:R-:W-:Y:S01]  /*5f40*/  IMAD R0, R3.reuse, c[0x0][0x30c], R0 ;  /* 0x0000c30003007a24 */ /* 0x040fe200078e0200 */
        /* <DEDUP_REMOVED lines=104> */
.L_x_406:
        /* <DEDUP_REMOVED lines=11> */
.L_x_1388:


//--------------------- .text._ZN7cutlass13device_kernelIN5flash19enable_sm80_to_sm89INS1_16FlashAttnBwdSm80INS1_25CollectiveMainloopBwdSm80ILi1ELi1EN4cute5tupleIJNS5_1CILi64EEES8_NS7_ILi192EEEEEENS_10bfloat16_tEfNS_4arch4Sm80ELb0ELb1ELb0ELb1ELb1ELb0ELb0ELb0ELi2ELi2ELi2ELi2ELb1EEENS1_24CollectiveEpilogueBwdGQAISA_fSD_Li256ELb1ELb1EEENS1_19SingleTileSchedulerILb1ELb0ELb0ELi64EEEEEEEEEvNT_6ParamsE --------------------------
	.section	.text._ZN7cutlass13device_kernelIN5flash19enable_sm80_to_sm89INS1_16FlashAttnBwdSm80INS1_25CollectiveMainloopBwdSm80ILi1ELi1EN4cute5tupleIJNS5_1CILi64EEES8_NS7_ILi192EEEEEENS_10bfloat16_tEfNS_4arch4Sm80ELb0ELb1ELb0ELb1ELb1ELb0ELb0ELb0ELi2ELi2ELi2ELi2ELb1EEENS1_24CollectiveEpilogueBwdGQAISA_fSD_Li256ELb1ELb1EEENS1_19SingleTileSchedulerILb1ELb0ELb0ELi64EEEEEEEEEvNT_6ParamsE,"ax",@progbits
	.sectioninfo	@"SHI_REGISTERS=255"
	.align	128
.text._ZN7cutlass13device_kernelIN5flash19enable_sm80_to_sm89INS1_16FlashAttnBwdSm80INS1_25CollectiveMainloopBwdSm80ILi1ELi1EN4cute5tupleIJNS5_1CILi64EEES8_NS7_ILi192EEEEEENS_10bfloat16_tEfNS_4arch4Sm80ELb0ELb1ELb0ELb1ELb1ELb0ELb0ELb0ELi2ELi2ELi2ELi2ELb1EEENS1_24CollectiveEpilogueBwdGQAISA_fSD_Li256ELb1ELb1EEENS1_19SingleTileSchedulerILb1ELb0ELb0ELi64EEEEEEEEEvNT_6ParamsE:
        .type           _ZN7cutlass13device_kernelIN5flash19enable_sm80_to_sm89INS1_16FlashAttnBwdSm80INS1_25CollectiveMainloopBwdSm80ILi1ELi1EN4cute5tupleIJNS5_1CILi64EEES8_NS7_ILi192EEEEEENS_10bfloat16_tEfNS_4arch4Sm80ELb0ELb1ELb0ELb1ELb1ELb0ELb0ELb0ELi2ELi2ELi2ELi2ELb1EEENS1_24CollectiveEpilogueBwdGQAISA_fSD_Li256ELb1ELb1EEENS1_19SingleTileSchedulerILb1ELb0ELb0ELi64EEEEEEEEEvNT_6ParamsE,@function
        .size           _ZN7cutlass13device_kernelIN5flash19enable_sm80_to_sm89INS1_16FlashAttnBwdSm80INS1_25CollectiveMainloopBwdSm80ILi1ELi1EN4cute5tupleIJNS5_1CILi64EEES8_NS7_ILi192EEEEEENS_10bfloat16_tEfNS_4arch4Sm80ELb0ELb1ELb0ELb1ELb1ELb0ELb0ELb0ELi2ELi2ELi2ELi2ELb1EEENS1_24CollectiveEpilogueBwdGQAISA_fSD_Li256ELb1ELb1EEENS1_19SingleTileSchedulerILb1ELb0ELb0ELi64EEEEEEEEEvNT_6ParamsE,(.L_x_1389 - _ZN7cutlass13device_kernelIN5flash19enable_sm80_to_sm89INS1_16FlashAttnBwdSm80INS1_25CollectiveMainloopBwdSm80ILi1ELi1EN4cute5tupleIJNS5_1CILi64EEES8_NS7_ILi192EEEEEENS_10bfloat16_tEfNS_4arch4Sm80ELb0ELb1ELb0ELb1ELb1ELb0ELb0ELb0ELi2ELi2ELi2ELi2ELb1EEENS1_24CollectiveEpilogueBwdGQAISA_fSD_Li256ELb1ELb1EEENS1_19SingleTileSchedulerILb1ELb0ELb0ELi64EEEEEEEEEvNT_6ParamsE)
        .other          _ZN7cutlass13device_kernelIN5flash19enable_sm80_to_sm89INS1_16FlashAttnBwdSm80INS1_25CollectiveMainloopBwdSm80ILi1ELi1EN4cute5tupleIJNS5_1CILi64EEES8_NS7_ILi192EEEEEENS_10bfloat16_tEfNS_4arch4Sm80ELb0ELb1ELb0ELb1ELb1ELb0ELb0ELb0ELi2ELi2ELi2ELi2ELb1EEENS1_24CollectiveEpilogueBwdGQAISA_fSD_Li256ELb1ELb1EEENS1_19SingleTileSchedulerILb1ELb0ELb0ELi64EEEEEEEEEvNT_6ParamsE,@"STO_CUDA_ENTRY STV_DEFAULT"
_ZN7cutlass13device_kernelIN5flash19enable_sm80_to_sm89INS1_16FlashAttnBwdSm80INS1_25CollectiveMainloopBwdSm80ILi1ELi1EN4cute5tupleIJNS5_1CILi64EEES8_NS7_ILi192EEEEEENS_10bfloat16_tEfNS_4arch4Sm80ELb0ELb1ELb0ELb1ELb1ELb0ELb0ELb0ELi2ELi2ELi2ELi2ELb1EEENS1_24CollectiveEpilogueBwdGQAISA_fSD_Li256ELb1ELb1EEENS1_19SingleTileSchedulerILb1ELb0ELb0ELi64EEEEEEEEEvNT_6ParamsE:
        /* <DEDUP_REMOVED lines=18> */
.L_x_408:
        /* <DEDUP_REMOVED lines=8> */
.L_x_410:
[----:B------:R-:W-:Y:S02]  /*01a0*/  MOV R0, c[0x0][0x3ac] ;  /* 0x0000eb0000007a02 */ /* 0x000fe40000000f00 */
.L_x_409:
[----:B------:R-:W-:-:S06]  /*01b0*/  USHF.L.U32 UR14, UR10, 0x6, URZ ;  /* 0x000000060a0e7899 */ /* 0x000fcc000800063f */
[----:B-----5:R-:W-:-:S04]  /*01c0*/  ISETP.LE.AND P0, PT, R0, UR14, PT ;  /* 0x0000000e00007c0c */ /* 0x020fc8000bf03270 */
[----:B------:R-:W-:Y:S01]  /*01d0*/  SEL R238, R238, 0xffffffff, !P0 ;  /* 0xffffffffeeee7807 */ /* 0x000fe20004000000 */
[----:B------:R-:W-:Y:S05]  /*01e0*/  BRA `(.L_x_411) ;  /* 0x0000011000007947 */ /* 0x000fea0003800000 */
.L_x_407:
[----:B--2-4-:R-:W-:-:S04]  /*01f0*/  ISETP.NE.U32.AND P0, PT, RZ, c[0x0][0x3c8], PT ;  /* 0x0000f200ff007a0c */ /* 0x014fc80003f05070 */
[----:B------:R-:W-:-:S13]  /*0200*/  ISETP.NE.AND.EX P0, PT, RZ, c[0x0][0x3cc], PT, P0 ;  /* 0x0000f300ff007a0c */ /* 0x000fda0003f05300 */
[----:B------:R-:W-:Y:S05]  /*0210*/  @!P0 BRA `(.L_x_412) ;  /* 0x0000002000008947 */ /* 0x000fea0003800000 */
[----:B------:R1:W5:Y:S01]  /*0220*/  LDG.E R0, [R4.64] ;  /* 0x0000001004007981 */ /* 0x000362000c1e1900 */
[----:B------:R-:W-:Y:S05]  /*0230*/  BRA `(.L_x_413) ;  /* 0x0000009000007947 */ /* 0x000fea0003800000 */
.L_x_412:
        /* <DEDUP_REMOVED lines=8> */
.L_x_414:
[----:B------:R-:W-:Y:S02]  /*02c0*/  MOV R0, c[0x0][0x3ac] ;  /* 0x0000eb0000007a02 */ /* 0x000fe40000000f00 */
.L_x_413:
[----:B------:R-:W-:-:S06]  /*02d0*/  USHF.L.U32 UR14, UR10, 0x6, URZ ;  /* 0x000000060a0e7899 */ /* 0x000fcc000800063f */
[----:B-----5:R-:W-:-:S04]  /*02e0*/  ISETP.LE.AND P0, PT, R0, UR14, PT ;  /* 0x0000000e00007c0c */ /* 0x020fc8000bf03270 */
[----:B------:R-:W-:-:S04]  /*02f0*/  SEL R238, R238, 0xffffffff, !P0 ;  /* 0xffffffffeeee7807 */ /* 0x000fc80004000000 */
.L_x_411:
        /* <DEDUP_REMOVED lines=36> */
.L_x_415:
[----:B------:R-:W-:-:S04]  /*0540*/  ISETP.NE.U32.AND P0, PT, RZ, c[0x0][0x2e0], PT ;  /* 0x0000b800ff007a0c */ /* 0x000fc80003f05070 */
[----:B------:R-:W-:-:S13]  /*0550*/  ISETP.NE.AND.EX P0, PT, RZ, c[0x0][0x2e4], PT, P0 ;  /* 0x0000b900ff007a0c */ /* 0x000fda0003f05300 */
[----:B------:R-:W-:Y:S05]  /*0560*/  @!P0 BRA `(.L_x_416) ;  /* 0x0000004000008947 */ /* 0x000fea0003800000 */
[----:B-1----:R-:W-:-:S05]  /*0570*/  IMAD.WIDE R8, R238, R9, c[0x0][0x2e0] ;  /* 0x0000b800ee087625 */ /* 0x002fca00078e0209 */
[----:B------:R-:W3:Y:S02]  /*0580*/  LDG.E R2, [R8.64] ;  /* 0x0000001008027981 */ /* 0x000ee4000c1e1900 */
[----:B---3--:R1:W3:Y:S02]  /*0590*/  R2UR UR7, R2 ;  /* 0x00000000020773c2 */ /* 0x0082e400000e0000 */
[----:B-1-3--:R-:W-:Y:S05]  /*05a0*/  BRA `(.L_x_417) ;  /* 0x0000006000007947 */ /* 0x00afea0003800000 */
.L_x_416:
[----:B------:R-:W-:Y:S05]  /*05b0*/  @!P4 BRA `(.L_x_417) ;  /* 0x000000500000c947 */ /* 0x000fea0003800000 */
[----:B------:R-:W3:Y:S04]  /*05c0*/  LDG.E R2, [R14.64] ;  /* 0x000000100e027981 */ /* 0x000ee8000c1e1900 */
[----:B-1----:R-:W4:Y:S01]  /*05d0*/  LDG.E R8, [R14.64+0x4] ;  /* 0x000004100e087981 */ /* 0x002f22000c1e1900 */
[----:B---3--:R-:W1:Y:S08]  /*05e0*/  R2UR UR7, R2 ;  /* 0x00000000020773c2 */ /* 0x008e7000000e0000 */
[----:B----4-:R-:W1:Y:S02]  /*05f0*/  R2UR UR4, R8 ;  /* 0x00000000080473c2 */ /* 0x010e6400000e0000 */
[----:B-1----:R-:W-:-:S06]  /*0600*/  UIADD3 UR7, -UR7, UR4, URZ ;  /* 0x0000000407077290 */ /* 0x002fcc000fffe13f */
.L_x_417:
        /* <DEDUP_REMOVED lines=15> */
.L_x_418:
        /* <DEDUP_REMOVED lines=521> */
.L_x_438:
        /* <DEDUP_REMOVED lines=109> */
.L_x_422:
[----:B------:R-:W-:Y:S04]  /*2e60*/  MOV R20, c[0x0][0x2a8] ;  /* 0x0000aa0000147a02 */ /* 0x000fe80000000f00 */
[----:B------:R-:W-:Y:S11]  /*2e70*/  ISETP.NE.AND P0, PT, R20, 0x1, PT ;  /* 0x000000011400780c */ /* 0x000ff60003f05270 */
[----:B------:R-:W-:Y:S02]  /*2e80*/  @!UPT UIADD3 URZ, URZ, URZ, URZ ;  /* 0x0000003f3f3ff290 */ /* 0x000fe4000fffe03f */
[----:B------:R-:W-:Y:S05]  /*2e90*/  @P0 IMAD.HI.U32 R20, R21, c[0x0][0x2ac], RZ ;  /* 0x0000ab0015140a27 */ /* 0x000fea00078e00ff */
[----:B------:R-:W-:Y:S02]  /*2ea0*/  @P0 SHF.R.U32.HI R21, RZ, c[0x0][0x2b0], R20 ;  /* 0x0000ac00ff150a19 */ /* 0x000fe40000011614 */
.L_x_423:
[----:B------:R-:W-:Y:S05]  /*2eb0*/  BSYNC B0 ;  /* 0x0000000000007941 */ /* 0x000fea0003800000 */
.L_x_421:
[----:B------:R-:W-:Y:S04]  /*2ec0*/  IMAD.MOV.U32 R20, RZ, RZ, c[0x0][0x2a8] ;  /* 0x0000aa00ff147624 */ /* 0x000fe800078e00ff */
[----:B------:R-:W-:Y:S04]  /*2ed0*/  IMAD R20, R21, R20, -UR14 ;  /* 0x8000000e15147e24 */ /* 0x000fe8000f8e0214 */
[----:B------:R-:W-:Y:S05]  /*2ee0*/  IMAD.IADD R20, R20, 0x1, -R247 ;  /* 0x0000000114147824 */ /* 0x000fea00078e0af7 */
[----:B------:R-:W-:Y:S02]  /*2ef0*/  IADD3 R21, R20, c[0x0][0x2a8], RZ ;  /* 0x0000aa0014157a10 */ /* 0x000fe40007ffe0ff */
[----:B------:R-:W-:Y:S02]  /*2f00*/  IMNMX R211, R211, R20, !PT ;  /* 0x00000014d3d37217 */ /* 0x000fe40007800200 */
[----:B------:R-:W-:Y:S02]  /*2f10*/  IMNMX R210, R210, R21, PT ;  /* 0x00000015d2d27217 */ /* 0x000fe40003800200 */
.L_x_420:
        /* <DEDUP_REMOVED lines=18> */
.L_x_426:
[----:B------:R-:W-:Y:S04]  /*3040*/  MOV R20, c[0x0][0x2a8] ;  /* 0x0000aa0000147a02 */ /* 0x000fe80000000f00 */
[----:B------:R-:W-:Y:S11]  /*3050*/  ISETP.NE.AND P0, PT, R20, 0x1, PT ;  /* 0x000000011400780c */ /* 0x000ff60003f05270 */
[----:B------:R-:W-:Y:S02]  /*3060*/  @!UPT UIADD3 URZ, URZ, URZ, URZ ;  /* 0x0000003f3f3ff290 */ /* 0x000fe4000fffe03f */
[----:B------:R-:W-:Y:S05]  /*3070*/  @P0 IMAD.HI.U32 R20, R21, c[0x0][0x2ac], RZ ;  /* 0x0000ab0015140a27 */ /* 0x000fea00078e00ff */
[----:B------:R-:W-:Y:S02]  /*3080*/  @P0 SHF.R.U32.HI R21, RZ, c[0x0][0x2b0], R20 ;  /* 0x0000ac00ff150a19 */ /* 0x000fe40000011614 */
.L_x_427:
[----:B------:R-:W-:Y:S05]  /*3090*/  BSYNC B0 ;  /* 0x0000000000007941 */ /* 0x000fea0003800000 */
.L_x_425:
[----:B------:R-:W-:Y:S04]  /*30a0*/  IMAD.MOV.U32 R20, RZ, RZ, c[0x0][0x2a8] ;  /* 0x0000aa00ff147624 */ /* 0x000fe800078e00ff */
[----:B------:R-:W-:Y:S04]  /*30b0*/  IMAD R20, R21, R20, -UR14 ;  /* 0x8000000e15147e24 */ /* 0x000fe8000f8e0214 */
[----:B------:R-:W-:Y:S05]  /*30c0*/  IMAD.IADD R20, R20, 0x1, -R247 ;  /* 0x0000000114147824 */ /* 0x000fea00078e0af7 */
[----:B------:R-:W-:Y:S02]  /*30d0*/  IADD3 R21, R20, c[0x0][0x2a8], RZ ;  /* 0x0000aa0014157a10 */ /* 0x000fe40007ffe0ff */
[----:B------:R-:W-:Y:S02]  /*30e0*/  IMNMX R209, R209, R20, !PT ;  /* 0x00000014d1d17217 */ /* 0x000fe40007800200 */
[----:B------:R-:W-:Y:S02]  /*30f0*/  IMNMX R208, R208, R21, PT ;  /* 0x00000015d0d07217 */ /* 0x000fe40003800200 */
.L_x_424:
        /* <DEDUP_REMOVED lines=18> */
.L_x_430:
[----:B------:R-:W-:Y:S04]  /*3220*/  MOV R20, c[0x0][0x2a8] ;  /* 0x0000aa0000147a02 */ /* 0x000fe80000000f00 */
[----:B------:R-:W-:Y:S11]  /*3230*/  ISETP.NE.AND P0, PT, R20, 0x1, PT ;  /* 0x000000011400780c */ /* 0x000ff60003f05270 */
[----:B------:R-:W-:Y:S02]  /*3240*/  @!UPT UIADD3 URZ, URZ, URZ, URZ ;  /* 0x0000003f3f3ff290 */ /* 0x000fe4000fffe03f */
[----:B------:R-:W-:Y:S05]  /*3250*/  @P0 IMAD.HI.U32 R20, R21, c[0x0][0x2ac], RZ ;  /* 0x0000ab0015140a27 */ /* 0x000fea00078e00ff */
[----:B------:R-:W-:Y:S02]  /*3260*/  @P0 SHF.R.U32.HI R21, RZ, c[0x0][0x2b0], R20 ;  /* 0x0000ac00ff150a19 */ /* 0x000fe40000011614 */
.L_x_431:
[----:B------:R-:W-:Y:S05]  /*3270*/  BSYNC B0 ;  /* 0x0000000000007941 */ /* 0x000fea0003800000 */
.L_x_429:
[----:B------:R-:W-:Y:S04]  /*3280*/  IMAD.MOV.U32 R20, RZ, RZ, c[0x0][0x2a8] ;  /* 0x0000aa00ff147624 */ /* 0x000fe800078e00ff */
[----:B------:R-:W-:Y:S04]  /*3290*/  IMAD R20, R21, R20, -UR14 ;  /* 0x8000000e15147e24 */ /* 0x000fe8000f8e0214 */
[----:B------:R-:W-:Y:S05]  /*32a0*/  IMAD.IADD R20, R20, 0x1, -R247 ;  /* 0x0000000114147824 */ /* 0x000fea00078e0af7 */
[----:B------:R-:W-:Y:S02]  /*32b0*/  IADD3 R21, R20, c[0x0][0x2a8], RZ ;  /* 0x0000aa0014157a10 */ /* 0x000fe40007ffe0ff */
[----:B------:R-:W-:Y:S02]  /*32c0*/  IMNMX R205, R205, R20, !PT ;  /* 0x00000014cdcd7217 */ /* 0x000fe40007800200 */
[----:B------:R-:W-:Y:S02]  /*32d0*/  IMNMX R206, R206, R21, PT ;  /* 0x00000015cece7217 */ /* 0x000fe40003800200 */
.L_x_428:
        /* <DEDUP_REMOVED lines=18> */
.L_x_434:
[----:B------:R-:W-:Y:S04]  /*3400*/  MOV R20, c[0x0][0x2a8] ;  /* 0x0000aa0000147a02 */ /* 0x000fe80000000f00 */
[----:B------:R-:W-:Y:S11]  /*3410*/  ISETP.NE.AND P0, PT, R20, 0x1, PT ;  /* 0x000000011400780c */ /* 0x000ff60003f05270 */
[----:B------:R-:W-:Y:S02]  /*3420*/  @!UPT UIADD3 URZ, URZ, URZ, URZ ;  /* 0x0000003f3f3ff290 */ /* 0x000fe4000fffe03f */
[----:B------:R-:W-:Y:S05]  /*3430*/  @P0 IMAD.HI.U32 R20, R21, c[0x0][0x2ac], RZ ;  /* 0x0000ab0015140a27 */ /* 0x000fea00078e00ff */
[----:B------:R-:W-:Y:S02]  /*3440*/  @P0 SHF.R.U32.HI R21, RZ, c[0x0][0x2b0], R20 ;  /* 0x0000ac00ff150a19 */ /* 0x000fe40000011614 */
.L_x_435:
[----:B------:R-:W-:Y:S05]  /*3450*/  BSYNC B0 ;  /* 0x0000000000007941 */ /* 0x000fea0003800000 */
.L_x_433:
[----:B------:R-:W-:Y:S04]  /*3460*/  IMAD.MOV.U32 R20, RZ, RZ, c[0x0][0x2a8] ;  /* 0x0000aa00ff147624 */ /* 0x000fe800078e00ff */
[----:B------:R-:W-:Y:S04]  /*3470*/  IMAD R20, R21, R20, -UR14 ;  /* 0x8000000e15147e24 */ /* 0x000fe8000f8e0214 */
[----:B------:R-:W-:Y:S05]  /*3480*/  IMAD.IADD R20, R20, 0x1, -R247 ;  /* 0x0000000114147824 */ /* 0x000fea00078e0af7 */
[----:B------:R-:W-:Y:S02]  /*3490*/  IADD3 R21, R20, c[0x0][0x2a8], RZ ;  /* 0x0000aa0014157a10 */ /* 0x000fe40007ffe0ff */
[----:B------:R-:W-:Y:S02]  /*34a0*/  IMNMX R203, R203, R20, !PT ;  /* 0x00000014cbcb7217 */ /* 0x000fe40007800200 */
[----:B------:R-:W-:Y:S02]  /*34b0*/  IMNMX R204, R204, R21, PT ;  /* 0x00000015cccc7217 */ /* 0x000fe40003800200 */
.L_x_432:
        /* <DEDUP_REMOVED lines=355> */
.L_x_436:
        /* <DEDUP_REMOVED lines=118> */
.L_x_437:
        /* <DEDUP_REMOVED lines=167> */
.L_x_419:
[----:B------:R-:W-:Y:S05]  /*5cc0*/  @P2 EXIT ;  /* 0x000000000000294d */ /* 0x000fea0003800000 */
[----:B------:R-:W-:-:S04]  /*5cd0*/  ISETP.NE.U32.AND P1, PT, RZ, c[0x0][0x360], PT ;  /* 0x0000d800ff007a0c */ /* 0x000fc80003f25070 */
[----:B------:R-:W-:-:S13]  /*5ce0*/  ISETP.NE.AND.EX P1, PT, RZ, c[0x0][0x364], PT, P1 ;  /* 0x0000d900ff007a0c */ /* 0x000fda0003f25310 */
[----:B------:R-:W-:-:S04]  /*5cf0*/  @P1 IMAD.MOV.U32 R3, RZ, RZ, 0x4 ;  /* 0x00000004ff031424 */ /* 0x000fc800078e00ff */
[----:B-1----:R-:W-:-:S05]  /*5d00*/  @P1 IMAD.WIDE R4, R238, R3, c[0x0][0x360] ;  /* 0x0000d800ee041625 */ /* 0x002fca00078e0203 */
[----:B------:R1:W2:Y:S01]  /*5d10*/  @P1 LDG.E R7, [R4.64] ;  /* 0x0000001004071981 */ /* 0x0002a2000c1e1900 */
[----:B------:R-:W-:Y:S01]  /*5d20*/  IMAD.MOV.U32 R0, RZ, RZ, c[0x0][0x338] ;  /* 0x0000ce00ff007624 */ /* 0x000fe200078e00ff */
[----:B------:R-:W-:Y:S01]  /*5d30*/  ULDC UR5, c[0x0][0x358] ;  /* 0x0000d60000057ab9 */ /* 0x000fe20000000800 */
[----:B------:R-:W-:Y:S01]  /*5d40*/  IMAD R3, R238, c[0x0][0x2f4], RZ ;  /* 0x0000bd00ee037a24 */ /* 0x000fe200078e02ff */
[----:B------:R-:W3:Y:S01]  /*5d50*/  S2R R2, SR_CTAID.Y ;  /* 0x0000000000027919 */ /* 0x000ee20000002600 */
[----:B------:R-:W-:-:S03]  /*5d60*/  UIMAD UR5, UR10, UR5, URZ ;  /* 0x000000050a0572a4 */ /* 0x000fc6000f8e023f */
[----:B------:R-:W-:Y:S01]  /*5d70*/  BAR.SYNC.DEFER_BLOCKING 0x1, 0x100 ;  /* 0x0044000000007b1d */ /* 0x000fe20000010000 */
[----:B------:R-:W-:-:S05]  /*5d80*/  ISETP.NE.AND P0, PT, R0, 0x1, PT ;  /* 0x000000010000780c */ /* 0x000fca0003f05270 */
[----:B------:R-:W-:Y:S01]  /*5d90*/  ULDC UR4, c[0x0][0x2f4] ;  /* 0x0000bd0000047ab9 */ /* 0x000fe20000000800 */
[----:B------:R-:W-:Y:S01]  /*5da0*/  BSSY B0, `(.L_x_439) ;  /* 0x0000022000007945 */ /* 0x000fe20003800000 */
[----:B------:R-:W-:-:S04]  /*5db0*/  UIMAD UR5, UR5, UR4, URZ ;  /* 0x00000004050572a4 */ /* 0x000fc8000f8e023f */
[----:B------:R-:W-:Y:S01]  /*5dc0*/  USHF.R.S32.HI UR4, URZ, 0x1f, UR5 ;  /* 0x0000001f3f047899 */ /* 0x000fe20008011405 */
[----:B-1----:R-:W-:Y:S01]  /*5dd0*/  SHF.R.S32.HI R4, RZ, 0x1f, R3 ;  /* 0x0000001fff047819 */ /* 0x002fe20000011403 */
[----:B---3--:R-:W-:-:S04]  /*5de0*/  @P0 IMAD.HI.U32 R0, R2, c[0x0][0x33c], RZ ;  /* 0x0000cf0002000a27 */ /* 0x008fc800078e00ff */
[----:B------:R-:W-:Y:S01]  /*5df0*/  IMAD.MOV.U32 R8, RZ, RZ, R2 ;  /* 0x000000ffff087224 */ /* 0x000fe200078e0002 */
[----:B------:R-:W-:Y:S02]  /*5e00*/  @P0 SHF.R.U32.HI R8, RZ, c[0x0][0x340], R0 ;  /* 0x0000d000ff080a19 */ /* 0x000fe40000011600 */
[----:B------:R-:W-:Y:S02]  /*5e10*/  SHF.R.S32.HI R0, RZ, 0x1f, R238 ;  /* 0x0000001fff007819 */ /* 0x000fe400000114ee */
[--C-:B------:R-:W-:Y:S02]  /*5e20*/  IADD3 R3, P2, P0, R3, UR5, R8.reuse ;  /* 0x0000000503037c10 */ /* 0x100fe4000f85e008 */
[----:B------:R-:W-:Y:S02]  /*5e30*/  SHF.R.S32.HI R5, RZ, 0x1f, R8 ;  /* 0x0000001fff057819 */ /* 0x000fe40000011408 */
[----:B------:R-:W-:Y:S02]  /*5e40*/  SEL R0, R0, RZ, !P1 ;  /* 0x000000ff00007207 */ /* 0x000fe40004800000 */
[----:B------:R-:W-:-:S02]  /*5e50*/  IADD3.X R4, R4, UR4, R5, P2, P0 ;  /* 0x0000000404047c10 */ /* 0x000fc400097e0405 */
[----:B------:R-:W-:Y:S02]  /*5e60*/  ISETP.NE.AND P2, PT, R233, RZ, PT ;  /* 0x000000ffe900720c */ /* 0x000fe40003f45270 */
[C---:B------:R-:W-:Y:S01]  /*5e70*/  SHF.L.U64.HI R4, R3.reuse, 0x2, R4 ;  /* 0x0000000203047819 */ /* 0x040fe20000010204 */
[----:B------:R-:W-:-:S05]  /*5e80*/  IMAD.SHL.U32 R3, R3, 0x4, RZ ;  /* 0x0000000403037824 */ /* 0x000fca00078e00ff */
[----:B------:R-:W-:-:S04]  /*5e90*/  IADD3 R10, P0, R3, c[0x0][0x350], RZ ;  /* 0x0000d400030a7a10 */ /* 0x000fc80007f1e0ff */
[----:B------:R-:W-:Y:S01]  /*5ea0*/  IADD3.X R11, R4, c[0x0][0x354], RZ, P0, !PT ;  /* 0x0000d500040b7a10 */ /* 0x000fe200007fe4ff */
[C---:B--2---:R-:W-:Y:S01]  /*5eb0*/  @P1 IMAD R7, R238.reuse, 0x40, R7 ;  /* 0x00000040ee071824 */ /* 0x044fe200078e0207 */
[----:B------:R-:W-:-:S04]  /*5ec0*/  SEL R238, R238, RZ, !P1 ;  /* 0x000000ffeeee7207 */ /* 0x000fc80004800000 */
[----:B------:R-:W-:-:S04]  /*5ed0*/  @P1 SHF.R.S32.HI R6, RZ, 0x1f, R7 ;  /* 0x0000001fff061819 */ /* 0x000fc80000011407 */
[----:B------:R-:W-:Y:S01]  /*5ee0*/  @P1 LEA.HI R6, R6, R7, RZ, 0x6 ;  /* 0x0000000706061211 */ /* 0x000fe200078f30ff */
[----:B------:R-:W-:-:S03]  /*5ef0*/  IMAD.MOV R7, RZ, RZ, -R8 ;  /* 0x000000ffff077224 */ /* 0x000fc600078e0a08 */
[----:B------:R-:W-:Y:S01]  /*5f00*/  @P1 SHF.R.S32.HI R6, RZ, 0x6, R6 ;  /* 0x00000006ff061819 */ /* 0x000fe20000011406 */
[----:B------:R-:W-:-:S04]  /*5f10*/  IMAD R7, R7, c[0x0][0x338], R2 ;  /* 0x0000ce0007077a24 */ /* 0x000fc800078e0202 */
[----:B------:R-:W-:-:S04]  /*5f20*/  @P1 IMAD R6, R6, 0x3000, RZ ;  /* 0x0000300006061824 */ /* 0x000fc800078e02ff */
[--C-:B------:R-:W-:Y:S01]  /*5f30*/  @P1 IMAD.MOV.U32 R12, RZ, RZ, R6.reuse ;  /* 0x000000ffff0c1224 */ /* 0x100fe200078e0006 */
[----:B------:R-:W-:Y:S01]  /*5f40*/  @P1 SHF.R.S32.HI R13, RZ, 0x1f, R6 ;  /* 0x0000001fff0d1819 */ /* 0x000fe20000011406 */
[----:B------:R-:W-:Y:S01]  /*5f50*/  @!P1 CS2R R12, SRZ ;  /* 0x00000000000c9805 */ /* 0x000fe2000001ff00 */
[----:B------:R-:W-:Y:S05]  /*5f60*/  @P2 BRA `(.L_x_440) ;  /* 0x0000005000002947 */ /* 0x000fea0003800000 */
.L_x_441:
[----:B------:R-:W2:Y:S01]  /*5f70*/  LDG.E.STRONG.GPU R2, [R10.64] ;  /* 0x000000100a027981 */ /* 0x000ea2000c1ef900 */
[----:B------:R-:W-:Y:S01]  /*5f80*/  YIELD ;  /* 0x0000000000007946 */ /* 0x000fe20003800000 */
[----:B--2---:R-:W-:Y:S01]  /*5f90*/  ISETP.NE.AND P0, PT, R2, R7, PT ;  /* 0x000000070200720c */ /* 0x004fe20003f05270 */
[----:B------:R-:W-:-:S12]  /*5fa0*/  CCTL.IVALL ;  /* 0x00000000ff00798f */ /* 0x000fd80002000000 */
[----:B------:R-:W-:Y:S05]  /*5fb0*/  @P0 BRA `(.L_x_441) ;  /* 0xffffffb000000947 */ /* 0x000fea000383ffff */
.L_x_440:
[----:B------:R-:W-:Y:S05]  /*5fc0*/  BSYNC B0 ;  /* 0x0000000000007941 */ /* 0x000fea0003800000 */
.L_x_439:
[----:B------:R-:W-:Y:S01]  /*5fd0*/  MOV R2, 0xffffffff ;  /* 0xffffffff00027802 */ /* 0x000fe20000000f00 */
[----:B------:R-:W-:Y:S05]  /*5fe0*/  BRA.CONV ~URZ, `(.L_x_442) ;  /* 0x000000237f007947 */ /* 0x000fea000b800000 */
[----:B------:R-:W-:Y:S02]  /*5ff0*/  MOV R6, 0x6010 ;  /* 0x0000601000067802 */ /* 0x000fe40000000f00 */
[----:B------:R-:W-:Y:S05]  /*6000*/  CALL.REL.NOINC `($__internal_3_$__cuda_sm70_warpsync) ;  /* 0x00000a9000007944 */ /* 0x000fea0003c00000 */
.L_x_442:
        /* <DEDUP_REMOVED lines=9> */
[----:B------:R-:W-:-:S04]  /*60a0*/  IMAD.WIDE.U32 R16, R8, c[0x0][0x328], R12 ;  /* 0x0000ca0008107a25 */ /* 0x000fc800078e000c */
[----:B------:R-:W-:Y:S01]  /*60b0*/  IMAD R9, R238, c[0x0][0x334], R9 ;  /* 0x0000cd00ee097a24 */ /* 0x000fe200078e0209 */
[----:B------:R-:W-:-:S05]  /*60c0*/  IADD3 R17, R17, R15, RZ ;  /* 0x0000000f11117210 */ /* 0x000fca0007ffe0ff */
        /* <DEDUP_REMOVED lines=54> */
[----:B-1----:R-:W-:Y:S05]  /*6430*/  CALL.REL.NOINC `($__internal_3_$__cuda_sm70_warpsync) ;  /* 0x0000066000007944 */ /* 0x002fea0003c00000 */
.L_x_443:
        /* <DEDUP_REMOVED lines=12> */
.L_x_445:
[----:B------:R-:W-:Y:S05]  /*6500*/  BSYNC B0 ;  /* 0x0000000000007941 */ /* 0x000fea0003800000 */
.L_x_444:
[----:B--2---:R-:W-:Y:S01]  /*6510*/  IADD3 R10, P0, R3, c[0x0][0x348], RZ ;  /* 0x0000d200030a7a10 */ /* 0x004fe20007f1e0ff */
[----:B------:R-:W-:Y:S03]  /*6520*/  BSSY B0, `(.L_x_446) ;  /* 0x0000008000007945 */ /* 0x000fe60003800000 */
[----:B------:R-:W-:Y:S01]  /*6530*/  IADD3.X R11, R4, c[0x0][0x34c], RZ, P0, !PT ;  /* 0x0000d300040b7a10 */ /* 0x000fe200007fe4ff */
[----:B------:R-:W-:Y:S05]  /*6540*/  @P2 BRA `(.L_x_447) ;  /* 0x0000005000002947 */ /* 0x000fea0003800000 */
.L_x_448:
[----:B------:R-:W2:Y:S01]  /*6550*/  LDG.E.STRONG.GPU R4, [R10.64] ;  /* 0x000000100a047981 */ /* 0x000ea2000c1ef900 */
[----:B------:R-:W-:Y:S01]  /*6560*/  YIELD ;  /* 0x0000000000007946 */ /* 0x000fe20003800000 */
[----:B--2---:R-:W-:Y:S01]  /*6570*/  ISETP.NE.AND P0, PT, R4, R7, PT ;  /* 0x000000070400720c */ /* 0x004fe20003f05270 */
[----:B------:R-:W-:-:S12]  /*6580*/  CCTL.IVALL ;  /* 0x00000000ff00798f */ /* 0x000fd80002000000 */
[----:B------:R-:W-:Y:S05]  /*6590*/  @P0 BRA `(.L_x_448) ;  /* 0xffffffb000000947 */ /* 0x000fea000383ffff */
.L_x_447:
[----:B------:R-:W-:Y:S05]  /*65a0*/  BSYNC B0 ;  /* 0x0000000000007941 */ /* 0x000fea0003800000 */
.L_x_446:
[----:B------:R-:W-:Y:S05]  /*65b0*/  BRA.CONV ~URZ, `(.L_x_449) ;  /* 0x000000237f007947 */ /* 0x000fea000b800000 */
[----:B------:R-:W-:Y:S02]  /*65c0*/  MOV R6, 0x65e0 ;  /* 0x000065e000067802 */ /* 0x000fe40000000f00 */
[----:B-1----:R-:W-:Y:S05]  /*65d0*/  CALL.REL.NOINC `($__internal_3_$__cuda_sm70_warpsync) ;  /* 0x000004c000007944 */ /* 0x002fea0003c00000 */
.L_x_449:
[----:B------:R-:W-:Y:S01]  /*65e0*/  MOV R6, R12 ;  /* 0x0000000c00067202 */ /* 0x000fe20000000f00 */
[----:B------:R-:W-:Y:S01]  /*65f0*/  IMAD R5, R5, c[0x0][0x300], RZ ;  /* 0x0000c00005057a24 */ /* 0x000fe200078e02ff */
[----:B------:R-:W-:Y:S01]  /*6600*/  MOV R7, R13 ;  /* 0x0000000d00077202 */ /* 0x000fe20000000f00 */
[----:B------:R-:W-:Y:S01]  /*6610*/  IMAD R3, R0, c[0x0][0x308], RZ ;  /* 0x0000c20000037a24 */ /* 0x000fe200078e02ff */
[----:B------:R-:W-:-:S06]  /*6620*/  NOP ;  /* 0x0000000000007918 */ /* 0x000fcc0000000000 */
[----:B------:R-:W-:-:S04]  /*6630*/  IMAD.WIDE.U32 R6, R8, c[0x0][0x300], R6 ;  /* 0x0000c00008067a25 */ /* 0x000fc800078e0006 */
[----:B------:R-:W-:Y:S02]  /*6640*/  IMAD R5, R8, c[0x0][0x304], R5 ;  /* 0x0000c10008057a24 */ /* 0x000fe400078e0205 */
[----:B------:R-:W-:-:S03]  /*6650*/  IMAD R3, R238, c[0x0][0x30c], R3 ;  /* 0x0000c300ee037a24 */ /* 0x000fc600078e0203 */
        /* <DEDUP_REMOVED lines=55> */
[----:B-12---:R-:W-:Y:S05]  /*69d0*/  CALL.REL.NOINC `($__internal_3_$__cuda_sm70_warpsync) ;  /* 0x000000c000007944 */ /* 0x006fea0003c00000 */
.L_x_450:
        /* <DEDUP_REMOVED lines=12> */
        .weak           $__internal_3_$__cuda_sm70_warpsync
        .type           $__internal_3_$__cuda_sm70_warpsync,@function
        .size           $__internal_3_$__cuda_sm70_warpsync,(.L_x_1389 - $__internal_3_$__cuda_sm70_warpsync)
$__internal_3_$__cuda_sm70_warpsync:
[----:B------:R-:W-:Y:S01]  /*6aa0*/  MOV R14, R6 ;  /* 0x00000006000e7202 */ /* 0x000fe20000000f00 */
[----:B------:R-:W-:Y:S04]  /*6ab0*/  WARPSYNC R2 ;  /* 0x0000000200007348 */ /* 0x000fe80003800000 */
[----:B------:R-:W-:-:S04]  /*6ac0*/  MOV R15, 0x0 ;  /* 0x00000000000f7802 */ /* 0x000fc80000000f00 */
[----:B------:R-:W-:Y:S05]  /*6ad0*/  RET.REL.NODEC R14 `(_ZN7cutlass13device_kernelIN5flash19enable_sm80_to_sm89INS1_16FlashAttnBwdSm80INS1_25CollectiveMainloopBwdSm80ILi1ELi1EN4cute5tupleIJNS5_1CILi64EEES8_NS7_ILi192EEEEEENS_10bfloat16_tEfNS_4arch4Sm80ELb0ELb1ELb0ELb1ELb1ELb0ELb0ELb0ELi2ELi2ELi2ELi2ELb1EEENS1_24CollectiveEpilogueBwdGQAISA_fSD_Li256ELb1ELb1EEENS1_19SingleTileSchedulerILb1ELb0ELb0ELi64EEEEEEEEEvNT_6ParamsE) ;  /* 0xffff95200e007950 */ /* 0x000fea0003c3ffff */
.L_x_451:
        /* <DEDUP_REMOVED lines=10> */
.L_x_1389:


//--------------------- .text._ZN7cutlass13device_kernelIN5flash19enable_sm80_to_sm89INS1_16FlashAttnBwdSm80INS1_25CollectiveMainloopBwdSm80ILi1ELi1EN4cute5tupleIJNS5_1CILi64EEES8_NS7_ILi192EEEEEENS_10bfloat16_tEfNS_4arch4Sm80ELb1ELb0ELb0ELb0ELb0ELb0ELb0ELb0ELi2ELi2ELi2ELi2ELb1EEENS1_21CollectiveEpilogueBwdISA_SB_SD_Li256ELb0ELb0ELi4EEENS1_25SingleTileBwdLPTSchedulerILb0ELi64ELb0EEEEEEEEEvNT_6ParamsE --------------------------
	.section	.text._ZN7cutlass13device_kernelIN5flash19enable_sm80_to_sm89INS1_16FlashAttnBwdSm80INS1_25CollectiveMainloopBwdSm80ILi1ELi1EN4cute5tupleIJNS5_1CILi64EEES8_NS7_ILi192EEEEEENS_10bfloat16_tEfNS_4arch4Sm80ELb1ELb0ELb0ELb0ELb0ELb0ELb0ELb0ELi2ELi2ELi2ELi2ELb1EEENS1_21CollectiveEpilogueBwdISA_SB_SD_Li256ELb0ELb0ELi4EEENS1_25SingleTileBwdLPTSchedulerILb0ELi64ELb0EEEEEEEEEvNT_6ParamsE,"ax",@progbits
	.sectioninfo	@"SHI_REGISTERS=255"
	.align	128
.text._ZN7cutlass13device_kernelIN5flash19enable_sm80_to_sm89INS1_16FlashAttnBwdSm80INS1_25CollectiveMainloopBwdSm80ILi1ELi1EN4cute5tupleIJNS5_1CILi64EEES8_NS7_ILi192EEEEEENS_10bfloat16_tEfNS_4arch4Sm80ELb1ELb0ELb0ELb0ELb0ELb0ELb0ELb0ELi2ELi2ELi2ELi2ELb1EEENS1_21CollectiveEpilogueBwdISA_SB_SD_Li256ELb0ELb0ELi4EEENS1_25SingleTileBwdLPTSchedulerILb0ELi64ELb0EEEEEEEEEvNT_6ParamsE:
        .type           _ZN7cutlass13device_kernelIN5flash19enable_sm80_to_sm89INS1_16FlashAttnBwdSm80INS1_25CollectiveMainloopBwdSm80ILi1ELi1EN4cute5tupleIJNS5_1CILi64EEES8_NS7_ILi192EEEEEENS_10bfloat16_tEfNS_4arch4Sm80ELb1ELb0ELb0ELb0ELb0ELb0ELb0ELb0ELi2ELi2ELi2ELi2ELb1EEENS1_21CollectiveEpilogueBwdISA_SB_SD_Li256ELb0ELb0ELi4EEENS1_25SingleTileBwdLPTSchedulerILb0ELi64ELb0EEEEEEEEEvNT_6ParamsE,@function
        .size           _ZN7cutlass13device_kernelIN5flash19enable_sm80_to_sm89INS1_16FlashAttnBwdSm80INS1_25CollectiveMainloopBwdSm80ILi1ELi1EN4cute5tupleIJNS5_1CILi64EEES8_NS7_ILi192EEEEEENS_10bfloat16_tEfNS_4arch4Sm80ELb1ELb0ELb0ELb0ELb0ELb0ELb0ELb0ELi2ELi2ELi2ELi2ELb1EEENS1_21CollectiveEpilogueBwdISA_SB_SD_Li256ELb0ELb0ELi4EEENS1_25SingleTileBwdLPTSchedulerILb0ELi64ELb0EEEEEEEEEvNT_6ParamsE,(.L_x_1391 - _ZN7cutlass13device_kernelIN5flash19enable_sm80_to_sm89INS1_16FlashAttnBwdSm80INS1_25CollectiveMainloopBwdSm80ILi1ELi1EN4cute5tupleIJNS5_1CILi64EEES8_NS7_ILi192EEEEEENS_10bfloat16_tEfNS_4arch4Sm80ELb1ELb0ELb0ELb0ELb0ELb0ELb0ELb0ELi2ELi2ELi2ELi2ELb1EEENS1_21CollectiveEpilogueBwdISA_SB_SD_Li256ELb0ELb0ELi4EEENS1_25SingleTileBwdLPTSchedulerILb0ELi64ELb0EEEEEEEEEvNT_6ParamsE)
        .other          _ZN7cutlass13device_kernelIN5flash19enable_sm80_to_sm89INS1_16FlashAttnBwdSm80INS1_25CollectiveMainloopBwdSm80ILi1ELi1EN4cute5tupleIJNS5_1CILi64EEES8_NS7_ILi192EEEEEENS_10bfloat16_tEfNS_4arch4Sm80ELb1ELb0ELb0ELb0ELb0ELb0ELb0ELb0ELi2ELi2ELi2ELi2ELb1EEENS1_21CollectiveEpilogueBwdISA_SB_SD_Li256ELb0ELb0ELi4EEENS1_25SingleTileBwdLPTSchedulerILb0ELi64ELb0EEEEEEEEEvNT_6ParamsE,@"STO_CUDA_ENTRY STV_DEFAULT"
_ZN7cutlass13device_kernelIN5flash19enable_sm80_to_sm89INS1_16FlashAttnBwdSm80INS1_25CollectiveMainloopBwdSm80ILi1ELi1EN4cute5tupleIJNS5_1CILi64EEES8_NS7_ILi192EEEEEENS_10bfloat16_tEfNS_4arch4Sm80ELb1ELb0ELb0ELb0ELb0ELb0ELb0ELb0ELi2ELi2ELi2ELi2ELb1EEENS1_21CollectiveEpilogueBwdISA_SB_SD_Li256ELb0ELb0ELi4EEENS1_25SingleTileBwdLPTSchedulerILb0ELi64ELb0EEEEEEEEEvNT_6ParamsE:
[----:B------:R-:W-:Y:S02]  /*0000*/  MOV R1, c[0x0][0x28] ;  /* 0x00000a0000017a02 */ /* 0x000fe40000000f00 */
[----:B------:R-:W1:Y:S01]  /*0010*/  S2R R234, SR_TID.X ;  /* 0x0000000000ea7919 */ /* 0x000e620000002100 */
[----:B------:R-:W2:Y:S01]  /*0020*/  S2UR UR4, SR_CTAID.X ;  /* 0x00000000000479c3 */ /* 0x000ea20000002500 */
[----:B------:R-:W-:Y:S02]  /*0030*/  IADD3 R1, R1, -0x8, RZ ;  /* 0xfffffff801017810 */ /* 0x000fe40007ffe0ff */
[----:B-1----:R-:W-:-:S06]  /*0040*/  SHF.R.U32.HI R0, RZ, 0x5, R234 ;  /* 0x00000005ff007819 */ /* 0x002fcc00000116ea */
[----:B------:R-:W1:Y:S02]  /*0050*/  SHFL.IDX PT, R0, R0, RZ, 0x1f ;  /* 0x00001fff00007589 */ /* 0x000e6400000e0000 */
[----:B-1----:R-:W-:-:S13]  /*0060*/  ISETP.NE.AND P0, PT, R0, RZ, PT ;  /* 0x000000ff0000720c */ /* 0x002fda0003f05270 */
[----:B--2---:R-:W-:Y:S05]  /*0070*/  @!P0 BRA `(.L_x_452) ;  /* 0x0000026000008947 */ /* 0x004fea0003800000 */
[----:B------:R-:W-:Y:S02]  /*0080*/  ULDC.64 UR6, c[0x0][0x3b8] ;  /* 0x0000ee0000067ab9 */ /* 0x000fe40000000a00 */
[----:B------:R-:W-:Y:S02]  /*0090*/  UISETP.NE.AND UP0, UPT, UR6, 0x1, UPT ;  /* 0x000000010600788c */ /* 0x000fe4000bf05270 */
[----:B------:R-:W-:Y:S02]  /*00a0*/  UIMAD.WIDE.U32 UR10, UR4, UR7, URZ ;  /* 0x00000007040a72a5 */ /* 0x000fe4000f8e003f */
[----:B------:R-:W-:Y:S02]  /*00b0*/  ULDC UR5, c[0x0][0x3c0] ;  /* 0x0000f00000057ab9 */ /* 0x000fe40000000800 */
[----:B------:R-:W-:-:S05]  /*00c0*/  UMOV UR8, UR4 ;  /* 0x0000000400087c82 */ /* 0x000fca0008000000 */
[----:B------:R-:W-:-:S03]  /*00d0*/  @UP0 USHF.R.U32.HI UR8, URZ, UR5, UR11 ;  /* 0x000000053f080299 */ /* 0x000fc6000801160b */
[----:B------:R-:W-:Y:S02]  /*00e0*/  ULDC UR5, c[0x0][0x3d0] ;  /* 0x0000f40000057ab9 */ /* 0x000fe40000000800 */
[----:B------:R-:W-:Y:S02]  /*00f0*/  UISETP.GE.AND UP0, UPT, UR8, UR5, UPT ;  /* 0x000000050800728c */ /* 0x000fe4000bf06270 */
[----:B------:R-:W-:-:S04]  /*0100*/  UIADD3 UR5, -UR8, URZ, URZ ;  /* 0x0000003f08057290 */ /* 0x000fc8000fffe13f */
[----:B------:R-:W-:Y:S01]  /*0110*/  PLOP3.LUT P0, PT, PT, PT, UP0, 0x80, 0x0 ;  /* 0x000000000000781c */ /* 0x000fe20003f0f008 */
[----:B------:R-:W-:-:S12]  /*0120*/  UIMAD UR6, UR5, UR6, UR4 ;  /* 0x00000006050672a4 */ /* 0x000fd8000f8e0204 */
[----:B------:R-:W-:Y:S05]  /*0130*/  @!P0 BRA `(.L_x_453) ;  /* 0x0000008000008947 */ /* 0x000fea0003800000 */
[----:B------:R-:W-:Y:S02]  /*0140*/  ULDC UR7, c[0x0][0x3c4] ;  /* 0x0000f10000077ab9 */ /* 0x000fe40000000800 */
[----:B------:R-:W-:Y:S02]  /*0150*/  UISETP.NE.AND UP0, UPT, UR7, 0x1, UPT ;  /* 0x000000010700788c */ /* 0x000fe4000bf05270 */
[----:B------:R-:W-:Y:S02]  /*0160*/  ULDC.64 UR4, c[0x0][0x3c8] ;  /* 0x0000f20000047ab9 */ /* 0x000fe40000000a00 */
[----:B------:R-:W-:Y:S02]  /*0170*/  UIMAD.WIDE.U32 UR10, UR6, UR4, URZ ;  /* 0x00000004060a72a5 */ /* 0x000fe4000f8e003f */
[----:B------:R-:W-:-:S05]  /*0180*/  UMOV UR15, UR6 ;  /* 0x00000006000f7c82 */ /* 0x000fca0008000000 */
[----:B------:R-:W-:-:S04]  /*0190*/  @UP0 USHF.R.U32.HI UR15, URZ, UR5, UR11 ;  /* 0x000000053f0f0299 */ /* 0x000fc8000801160b */
[----:B------:R-:W-:Y:S01]  /*01a0*/  UIMAD UR7, UR15, UR7, URZ ;  /* 0x000000070f0772a4 */ /* 0x000fe2000f8e023f */
[----:B------:R-:W-:Y:S05]  /*01b0*/  BRA `(.L_x_454) ;  /* 0x0000007000007947 */ /* 0x000fea0003800000 */
.L_x_453:
[----:B------:R-:W-:Y:S02]  /*01c0*/  ULDC UR7, c[0x0][0x3ac] ;  /* 0x0000eb0000077ab9 */ /* 0x000fe40000000800 */
[----:B------:R-:W-:Y:S02]  /*01d0*/  UISETP.NE.AND UP0, UPT, UR7, 0x1, UPT ;  /* 0x000000010700788c */ /* 0x000fe4000bf05270 */
[----:B------:R-:W-:Y:S02]  /*01e0*/  ULDC.64 UR4, c[0x0][0x3b0] ;  /* 0x0000ec0000047ab9 */ /* 0x000fe40000000a00 */
[----:B------:R-:W-:Y:S02]  /*01f0*/  UIMAD.WIDE.U32 UR10, UR6, UR4, URZ ;  /* 0x00000004060a72a5 */ /* 0x000fe4000f8e003f */
[----:B------:R-:W-:-:S05]  /*0200*/  UMOV UR15, UR6 ;  /* 0x00000006000f7c82 */ /* 0x000fca0008000000 */
[----:B------:R-:W-:-:S04]  /*0210*/  @UP0 USHF.R.U32.HI UR15, URZ, UR5, UR11 ;  /* 0x000000053f0f0299 */ /* 0x000fc8000801160b */
[----:B------:R-:W-:-:S04]  /*0220*/  UIMAD UR7, UR15, UR7, URZ ;  /* 0x000000070f0772a4 */ /* 0x000fc8000f8e023f */
.L_x_454:
[----:B------:R-:W-:Y:S02]  /*0230*/  UIADD3 UR9, UR6, -UR7, URZ ;  /* 0x8000000706097290 */ /* 0x000fe4000fffe03f */
[----:B------:R-:W-:Y:S02]  /*0240*/  ULDC.64 UR4, c[0x0][0x3a8] ;  /* 0x0000ea0000047ab9 */ /* 0x000fe40000000a00 */
[----:B------:R-:W-:Y:S02]  /*0250*/  ULDC.64 UR6, c[0x0][0x3a0] ;  /* 0x0000e80000067ab9 */ /* 0x000fe40000000a00 */
[----:B------:R-:W-:Y:S02]  /*0260*/  UISETP.NE.AND UP0, UPT, UR6, 0x1, UPT ;  /* 0x000000010600788c */ /* 0x000fe4000bf05270 */
[----:B------:R-:W-:-:S04]  /*0270*/  UIMAD UR5, UR8, UR5, UR9 ;  /* 0x00000005080572a4 */ /* 0x000fc8000f8e0209 */
[----:B------:R-:W-:-:S03]  /*0280*/  UIMAD.WIDE.U32 UR8, UR5, UR7, URZ ;  /* 0x00000007050872a5 */ /* 0x000fc6000f8e003f */
[----:B------:R-:W-:Y:S02]  /*0290*/  UMOV UR14, UR5 ;  /* 0x00000005000e7c82 */ /* 0x000fe40008000000 */
[----:B------:R-:W-:-:S04]  /*02a0*/  @UP0 USHF.R.U32.HI UR14, URZ, UR4, UR9 ;  /* 0x000000043f0e0299 */ /* 0x000fc80008011609 */
[----:B------:R-:W-:-:S04]  /*02b0*/  UIADD3 UR13, -UR14, URZ, URZ ;  /* 0x0000003f0e0d7290 */ /* 0x000fc8000fffe13f */
[----:B------:R-:W-:Y:S01]  /*02c0*/  UIMAD UR13, UR13, UR6, UR5 ;  /* 0x000000060d0d72a4 */ /* 0x000fe2000f8e0205 */
[----:B------:R-:W-:Y:S05]  /*02d0*/  BRA `(.L_x_455) ;  /* 0x0000025000007947 */ /* 0x000fea0003800000 */
.L_x_452:
        /* <DEDUP_REMOVED lines=20> */
.L_x_456:
[----:B------:R-:W-:Y:S02]  /*0420*/  ULDC UR7, c[0x0][0x3ac] ;  /* 0x0000eb0000077ab9 */ /* 0x000fe40000000800 */
[----:B------:R-:W-:Y:S02]  /*0430*/  UISETP.NE.AND UP0, UPT, UR7, 0x1, UPT ;  /* 0x000000010700788c */ /* 0x000fe4000bf05270 */
[----:B------:R-:W-:Y:S02]  /*0440*/  ULDC.64 UR4, c[0x0][0x3b0] ;  /* 0x0000ec0000047ab9 */ /* 0x000fe40000000a00 */
[----:B------:R-:W-:Y:S02]  /*0450*/  UIMAD.WIDE.U32 UR10, UR6, UR4, URZ ;  /* 0x00000004060a72a5 */ /* 0x000fe4000f8e003f */
[----:B------:R-:W-:-:S05]  /*0460*/  UMOV UR15, UR6 ;  /* 0x00000006000f7c82 */ /* 0x000fca0008000000 */
[----:B------:R-:W-:-:S04]  /*0470*/  @UP0 USHF.R.U32.HI UR15, URZ, UR5, UR11 ;  /* 0x000000053f0f0299 */ /* 0x000fc8000801160b */
[----:B------:R-:W-:-:S04]  /*0480*/  UIMAD UR7, UR15, UR7, URZ ;  /* 0x000000070f0772a4 */ /* 0x000fc8000f8e023f */
.L_x_457:
        /* <DEDUP_REMOVED lines=9> */
[----:B------:R-:W-:Y:S02]  /*0520*/  UIMAD UR13, UR13, UR6, UR5 ;  /* 0x000000060d0d72a4 */ /* 0x000fe4000f8e0205 */
.L_x_455:
[----:B------:R-:W-:-:S13]  /*0530*/  ISETP.LE.AND P0, PT, RZ, UR14, PT ;  /* 0x0000000eff007c0c */ /* 0x000fda000bf03270 */
[----:B------:R-:W-:Y:S05]  /*0540*/  @!P0 EXIT ;  /* 0x000000000000894d */ /* 0x000fea0003800000 */
[----:B------:R-:W-:Y:S01]  /*0550*/  USHF.L.U32 UR10, UR15, 0x6, URZ ;  /* 0x000000060f0a7899 */ /* 0x000fe2000800063f */
        /* <DEDUP_REMOVED lines=13> */
[----:B------:R-:W-:Y:S01]  /*0630*/  UIADD3 UR6, UR6, 0x3f, URZ ;  /* 0x0000003f06067890 */ /* 0x000fe2000fffe03f */
[----:B------:R-:W-:Y:S01]  /*0640*/  IMAD.MOV.U32 R120, RZ, RZ, RZ ;  /* 0x000000ffff787224 */ /* 0x000fe200078e00ff */
[----:B------:R-:W-:Y:S01]  /*0650*/  USHF.R.S32.HI UR4, URZ, 0x1f, UR5 ;  /* 0x0000001f3f047899 */ /* 0x000fe20008011405 */
[----:B------:R-:W-:Y:S01]  /*0660*/  MOV R11, RZ ;  /* 0x000000ff000b7202 */ /* 0x000fe20000000f00 */
[----:B------:R-:W-:Y:S01]  /*0670*/  ULDC.64 UR16, c[0x0][0x118] ;  /* 0x0000460000107ab9 */ /* 0x000fe20000000a00 */
[----:B------:R-:W-:Y:S01]  /*0680*/  IMAD.MOV.U32 R118, RZ, RZ, RZ ;  /* 0x000000ffff767224 */ /* 0x000fe200078e00ff */
[----:B------:R-:W-:Y:S01]  /*0690*/  ULEA.HI UR11, UR4, UR5, URZ, 0x6 ;  /* 0x00000005040b7291 */ /* 0x000fe2000f8f303f */
[----:B------:R-:W-:Y:S01]  /*06a0*/  CS2R R12, SRZ ;  /* 0x00000000000c7805 */ /* 0x000fe2000001ff00 */
[----:B------:R-:W-:Y:S01]  /*06b0*/  USHF.R.S32.HI UR4, URZ, 0x1f, UR6 ;  /* 0x0000001f3f047899 */ /* 0x000fe20008011406 */
[----:B------:R-:W-:Y:S01]  /*06c0*/  MOV R116, RZ ;  /* 0x000000ff00747202 */ /* 0x000fe20000000f00 */
[----:B------:R-:W-:Y:S01]  /*06d0*/  USHF.R.S32.HI UR11, URZ, 0x6, UR11 ;  /* 0x000000063f0b7899 */ /* 0x000fe2000801140b */
[----:B------:R-:W-:Y:S01]  /*06e0*/  IMAD.MOV.U32 R110, RZ, RZ, RZ ;  /* 0x000000ffff6e7224 */ /* 0x000fe200078e00ff */
[----:B------:R-:W-:Y:S01]  /*06f0*/  ULEA.HI UR4, UR4, UR6, URZ, 0x6 ;  /* 0x0000000604047291 */ /* 0x000fe2000f8f303f */
[----:B------:R-:W-:Y:S01]  /*0700*/  MOV R15, RZ ;  /* 0x000000ff000f7202 */ /* 0x000fe20000000f00 */
[----:B------:R-:W-:Y:S01]  /*0710*/  UISETP.LT.AND UP0, UPT, URZ, UR11, UPT ;  /* 0x0000000b3f00728c */ /* 0x000fe2000bf01270 */
[----:B------:R-:W-:Y:S01]  /*0720*/  IMAD.MOV.U32 R108, RZ, RZ, RZ ;  /* 0x000000ffff6c7224 */ /* 0x000fe200078e00ff */
[----:B------:R-:W-:Y:S01]  /*0730*/  USHF.R.S32.HI UR12, URZ, 0x6, UR4 ;  /* 0x000000063f0c7899 */ /* 0x000fe20008011404 */
[----:B------:R-:W-:Y:S01]  /*0740*/  CS2R R16, SRZ ;  /* 0x0000000000107805 */ /* 0x000fe2000001ff00 */
[----:B------:R-:W-:Y:S01]  /*0750*/  USEL UR11, URZ, UR11, !UP0 ;  /* 0x0000000b3f0b7287 */ /* 0x000fe2000c000000 */
[----:B------:R-:W-:Y:S01]  /*0760*/  MOV R114, RZ ;  /* 0x000000ff00727202 */ /* 0x000fe20000000f00 */
[----:B------:R-:W-:Y:S01]  /*0770*/  IMAD.MOV.U32 R112, RZ, RZ, RZ ;  /* 0x000000ffff707224 */ /* 0x000fe200078e00ff */
[----:B------:R-:W-:Y:S01]  /*0780*/  CS2R R18, SRZ ;  /* 0x0000000000127805 */ /* 0x000fe2000001ff00 */
[----:B------:R-:W-:Y:S01]  /*0790*/  UISETP.GT.AND UP0, UPT, UR12, UR11, UPT ;  /* 0x0000000b0c00728c */ /* 0x000fe2000bf04270 */
[----:B------:R-:W-:Y:S01]  /*07a0*/  MOV R106, RZ ;  /* 0x000000ff006a7202 */ /* 0x000fe20000000f00 */
[----:B------:R-:W-:Y:S01]  /*07b0*/  IMAD.MOV.U32 R104, RZ, RZ, RZ ;  /* 0x000000ffff687224 */ /* 0x000fe200078e00ff */
[----:B------:R-:W-:Y:S01]  /*07c0*/  CS2R R20, SRZ ;  /* 0x0000000000147805 */ /* 0x000fe2000001ff00 */
[----:B------:R-:W-:Y:S01]  /*07d0*/  MOV R102, RZ ;  /* 0x000000ff00667202 */ /* 0x000fe20000000f00 */
[----:B------:R-:W-:Y:S01]  /*07e0*/  IMAD.MOV.U32 R100, RZ, RZ, RZ ;  /* 0x000000ffff647224 */ /* 0x000fe200078e00ff */
[----:B------:R-:W-:Y:S01]  /*07f0*/  PLOP3.LUT P0, PT, PT, PT, UP0, 0x80, 0x0 ;  /* 0x000000000000781c */ /* 0x000fe20003f0f008 */
        /* <DEDUP_REMOVED lines=37> */
[----:B------:R-:W-:Y:S01]  /*0a50*/  IMAD.SHL.U32 R2, R234, 0x4, RZ ;  /* 0x00000004ea027824 */ /* 0x000fe200078e00ff */
[----:B------:R-:W-:Y:S01]  /*0a60*/  SHF.R.S32.HI R14, RZ, 0x1f, R234 ;  /* 0x0000001fff0e7819 */ /* 0x000fe200000114ea */
[----:B------:R-:W-:Y:S01]  /*0a70*/  ULDC.64 UR4, c[0x0][0x248] ;  /* 0x0000920000047ab9 */ /* 0x000fe20000000a00 */
[----:B------:R-:W-:Y:S01]  /*0a80*/  IMAD.U32 R0, RZ, RZ, UR13 ;  /* 0x0000000dff007e24 */ /* 0x000fe2000f8e00ff */
[----:B------:R-:W-:Y:S01]  /*0a90*/  USHF.R.S32.HI UR18, URZ, 0x1f, UR13 ;  /* 0x0000001f3f127899 */ /* 0x000fe2000801140d */
[----:B------:R-:W-:Y:S01]  /*0aa0*/  SHF.R.S32.HI R3, RZ, 0x1f, R2 ;  /* 0x0000001fff037819 */ /* 0x000fe20000011402 */
[----:B------:R-:W-:Y:S01]  /*0ab0*/  UISETP.NE.AND UP0, UPT, UR4, 0x1, UPT ;  /* 0x000000010400788c */ /* 0x000fe2000bf05270 */
[-C--:B------:R-:W-:Y:S01]  /*0ac0*/  LEA.HI R27, R14, R234.reuse, RZ, 0x3 ;  /* 0x000000ea0e1b7211 */ /* 0x080fe200078f18ff */
[----:B------:R-:W-:Y:S01]  /*0ad0*/  UIMAD.WIDE.U32 UR8, UR13, UR5, URZ ;  /* 0x000000050d0872a5 */ /* 0x000fe2000f8e003f */
[----:B------:R-:W-:Y:S01]  /*0ae0*/  SHF.R.S32.HI R235, RZ, 0x1f, R234 ;  /* 0x0000001fffeb7819 */ /* 0x000fe200000114ea */
[----:B------:R-:W-:Y:S01]  /*0af0*/  IMAD.WIDE.U32 R22, R0, c[0x0][0x288], R2 ;  /* 0x0000a20000167a25 */ /* 0x000fe200078e0002 */
[----:B------:R-:W-:Y:S01]  /*0b00*/  ULDC.64 UR4, c[0x0][0x238] ;  /* 0x00008e0000047ab9 */ /* 0x000fe20000000a00 */
[----:B------:R-:W-:Y:S01]  /*0b10*/  LOP3.LUT R0, R27, 0xfffffff8, RZ, 0xc0, !PT ;  /* 0xfffffff81b007812 */ /* 0x000fe200078ec0ff */
[----:B------:R-:W-:Y:S01]  /*0b20*/  UIMAD UR4, UR18, UR4, URZ ;  /* 0x00000004120472a4 */ /* 0x000fe2000f8e023f */
[----:B------:R-:W-:Y:S01]  /*0b30*/  IMAD.U32 R4, RZ, RZ, UR13 ;  /* 0x0000000dff047e24 */ /* 0x000fe2000f8e00ff */
[CC--:B------:R-:W-:Y:S01]  /*0b40*/  LEA.HI R31, R14.reuse, R234.reuse, RZ, 0x2 ;  /* 0x000000ea0e1f7211 */ /* 0x0c0fe200078f10ff */
[----:B------:R-:W-:Y:S01]  /*0b50*/  IMAD.U32 R6, RZ, RZ, UR13 ;  /* 0x0000000dff067e24 */ /* 0x000fe2000f8e00ff */
[-C--:B------:R-:W-:Y:S01]  /*0b60*/  LEA.HI R25, R14, R234.reuse, RZ, 0x4 ;  /* 0x000000ea0e197211 */ /* 0x080fe200078f20ff */
[----:B------:R-:W-:Y:S01]  /*0b70*/  UIMAD UR5, UR13, UR5, UR4 ;  /* 0x000000050d0572a4 */ /* 0x000fe2000f8e0204 */
[----:B------:R-:W-:Y:S01]  /*0b80*/  IMAD.WIDE.U32 R4, R4, c[0x0][0x238], R234 ;  /* 0x00008e0004047a25 */ /* 0x000fe200078e00ea */
[----:B------:R-:W-:Y:S01]  /*0b90*/  UMOV UR7, UR13 ;  /* 0x0000000d00077c82 */ /* 0x000fe20008000000 */
[----:B------:R-:W-:Y:S01]  /*0ba0*/  SHF.R.S32.HI R7, RZ, 0x4, R25 ;  /* 0x00000004ff077819 */ /* 0x000fe20000011419 */
[----:B------:R-:W-:Y:S01]  /*0bb0*/  ULDC UR4, c[0x0][0x250] ;  /* 0x0000940000047ab9 */ /* 0x000fe20000000800 */
[----:B------:R-:W-:Y:S01]  /*0bc0*/  IMAD.WIDE.U32 R20, R6, c[0x0][0x270], R2 ;  /* 0x00009c0006147a25 */ /* 0x000fe200078e0002 */
[--C-:B------:R-:W-:Y:S01]  /*0bd0*/  SHF.R.S32.HI R6, RZ, 0x2, R31.reuse ;  /* 0x00000002ff067819 */ /* 0x100fe2000001141f */
[----:B------:R-:W-:Y:S01]  /*0be0*/  @UP0 USHF.R.U32.HI UR7, URZ, UR4, UR9 ;  /* 0x000000043f070299 */ /* 0x000fe20008011609 */
[----:B------:R-:W-:Y:S01]  /*0bf0*/  LEA.HI R26, R14, R234, RZ, 0x5 ;  /* 0x000000ea0e1a7211 */ /* 0x000fe200078f28ff */
[----:B------:R-:W-:Y:S01]  /*0c00*/  IMAD.IADD R15, R234, 0x1, -R0 ;  /* 0x00000001ea0f7824 */ /* 0x000fe200078e0a00 */
[----:B------:R-:W-:Y:S01]  /*0c10*/  SHF.R.S32.HI R0, RZ, 0x1f, R31 ;  /* 0x0000001fff007819 */ /* 0x000fe2000001141f */
[----:B------:R-:W-:Y:S01]  /*0c20*/  IMAD.MOV.U32 R18, RZ, RZ, R4 ;  /* 0x000000ffff127224 */ /* 0x000fe200078e0004 */
[----:B------:R-:W-:Y:S01]  /*0c30*/  LEA.HI R4, R25, R7, RZ, 0x1 ;  /* 0x0000000719047211 */ /* 0x000fe200078f08ff */
[----:B------:R-:W-:Y:S01]  /*0c40*/  USHF.R.S32.HI UR6, URZ, 0x1f, UR7 ;  /* 0x0000001f3f067899 */ /* 0x000fe20008011407 */
[----:B------:R-:W-:Y:S01]  /*0c50*/  LEA.HI R0, R0, R6, RZ, 0x3 ;  /* 0x0000000600007211 */ /* 0x000fe200078f18ff */
[----:B------:R-:W-:Y:S01]  /*0c60*/  IMAD.SHL.U32 R12, R15, 0x8, RZ ;  /* 0x000000080f0c7824 */ /* 0x000fe200078e00ff */
[----:B------:R-:W-:Y:S01]  /*0c70*/  IADD3 R19, R5, UR5, RZ ;  /* 0x0000000505137c10 */ /* 0x000fe2000fffe0ff */
[----:B------:R-:W-:Y:S01]  /*0c80*/  ULDC.64 UR4, c[0x0][0x1e0] ;  /* 0x0000780000047ab9 */ /* 0x000fe20000000a00 */
[----:B------:R-:W-:Y:S01]  /*0c90*/  SHF.R.S32.HI R236, RZ, 0x3, R27 ;  /* 0x00000003ffec7819 */ /* 0x000fe2000001141b */
[----:B------:R-:W-:Y:S01]  /*0ca0*/  UIMAD UR4, UR6, UR4, URZ ;  /* 0x00000004060472a4 */ /* 0x000fe2000f8e023f */
[----:B------:R-:W-:Y:S01]  /*0cb0*/  LOP3.LUT R4, R4, 0xfffffffe, RZ, 0xc0, !PT ;  /* 0xfffffffe04047812 */ /* 0x000fe200078ec0ff */
[----:B------:R-:W-:Y:S01]  /*0cc0*/  IMAD.U32 R2, RZ, RZ, UR15 ;  /* 0x0000000fff027e24 */ /* 0x000fe2000f8e00ff */
[----:B------:R-:W-:Y:S01]  /*0cd0*/  LOP3.LUT R0, R0, 0xfffffff8, RZ, 0xc0, !PT ;  /* 0xfffffff800007812 */ /* 0x000fe200078ec0ff */
[----:B------:R-:W-:Y:S01]  /*0ce0*/  IMAD.U32 R9, RZ, RZ, UR7 ;  /* 0x00000007ff097e24 */ /* 0x000fe2000f8e00ff */
[----:B------:R-:W-:Y:S01]  /*0cf0*/  SHF.R.S32.HI R8, RZ, 0x5, R26 ;  /* 0x00000005ff087819 */ /* 0x000fe2000001141a */
[----:B------:R-:W-:Y:S01]  /*0d00*/  IMAD.IADD R17, R7, 0x1, -R4 ;  /* 0x0000000107117824 */ /* 0x000fe200078e0a04 */
[----:B------:R-:W-:Y:S01]  /*0d10*/  SHF.R.S32.HI R237, RZ, 0x1f, R236 ;  /* 0x0000001fffed7819 */ /* 0x000fe200000114ec */
[----:B------:R-:W-:Y:S01]  /*0d20*/  IMAD.IADD R32, R6, 0x1, -R0 ;  /* 0x0000000106207824 */ /* 0x000fe200078e0a00 */
[----:B------:R-:W-:Y:S01]  /*0d30*/  SHF.R.S32.HI R13, RZ, 0x1f, R12 ;  /* 0x0000001fff0d7819 */ /* 0x000fe2000001140c */
[----:B------:R-:W-:Y:S01]  /*0d40*/  IMAD.SHL.U32 R4, R236, 0x40, RZ ;  /* 0x00000040ec047824 */ /* 0x000fe200078e00ff */
[----:B------:R-:W-:Y:S01]  /*0d50*/  LEA.HI R5, R26, R8, RZ, 0x1 ;  /* 0x000000081a057211 */ /* 0x000fe200078f08ff */
[----:B------:R-:W-:Y:S01]  /*0d60*/  UIMAD UR8, UR7, UR5, UR4 ;  /* 0x00000005070872a4 */ /* 0x000fe2000f8e0204 */
[----:B------:R-:W-:Y:S01]  /*0d70*/  LEA.HI R0, R14, R234, RZ, 0x6 ;  /* 0x000000ea0e007211 */ /* 0x000fe200078f30ff */
[----:B------:R-:W-:Y:S01]  /*0d80*/  IMAD.WIDE R10, R2, 0x40, R236 ;  /* 0x00000040020a7825 */ /* 0x000fe200078e02ec */
[----:B------:R-:W-:Y:S01]  /*0d90*/  ULDC.64 UR4, c[0x0][0x1b0] ;  /* 0x00006c0000047ab9 */ /* 0x000fe20000000a00 */
[----:B------:R-:W-:Y:S01]  /*0da0*/  LOP3.LUT R5, R5, 0xfffffffe, RZ, 0xc0, !PT ;  /* 0xfffffffe05057812 */ /* 0x000fe200078ec0ff */
[----:B------:R-:W-:Y:S01]  /*0db0*/  UIMAD UR6, UR6, UR4, URZ ;  /* 0x00000004060672a4 */ /* 0x000fe2000f8e023f */
[----:B------:R-:W-:Y:S01]  /*0dc0*/  IMAD.WIDE.U32 R2, R9, c[0x0][0x1e0], R12 ;  /* 0x0000780009027a25 */ /* 0x000fe200078e000c */
[----:B------:R-:W-:Y:S01]  /*0dd0*/  SHF.R.S32.HI R29, RZ, 0x6, R0 ;  /* 0x00000006ff1d7819 */ /* 0x000fe20000011400 */
[----:B------:R-:W-:Y:S01]  /*0de0*/  USHF.R.S32.HI UR9, URZ, 0x1f, UR14 ;  /* 0x0000001f3f097899 */ /* 0x000fe2000801140e */
[----:B------:R-:W-:Y:S01]  /*0df0*/  LOP3.LUT R0, R4, 0x1c0, RZ, 0xc0, !PT ;  /* 0x000001c004007812 */ /* 0x000fe200078ec0ff */
[----:B------:R-:W-:Y:S01]  /*0e00*/  IMAD.IADD R220, R8, 0x1, -R5 ;  /* 0x0000000108dc7824 */ /* 0x000fe200078e0a05 */
[----:B------:R-:W-:Y:S01]  /*0e10*/  IADD3 R3, R3, UR8, RZ ;  /* 0x0000000803037c10 */ /* 0x000fe2000fffe0ff */
[----:B------:R-:W-:Y:S01]  /*0e20*/  UIMAD UR6, UR7, UR5, UR6 ;  /* 0x00000005070672a4 */ /* 0x000fe2000f8e0206 */
[----:B------:R-:W-:Y:S01]  /*0e30*/  IMAD.U32 R6, RZ, RZ, UR14 ;  /* 0x0000000eff067e24 */ /* 0x000fe2000f8e00ff */
[----:B------:R-:W-:Y:S01]  /*0e40*/  LOP3.LUT R8, R0, 0x38, R12, 0xf8, !PT ;  /* 0x0000003800087812 */ /* 0x000fe200078ef80c */
[----:B------:R-:W-:Y:S01]  /*0e50*/  IMAD.SHL.U32 R14, R29, 0x200, RZ ;  /* 0x000002001d0e7824 */ /* 0x000fe200078e00ff */
[----:B------:R-:W-:Y:S01]  /*0e60*/  SHF.R.U32.HI R0, RZ, 0x3, R0 ;  /* 0x00000003ff007819 */ /* 0x000fe20000011600 */
[----:B------:R-:W-:Y:S01]  /*0e70*/  IMAD.WIDE.U32 R4, R9, c[0x0][0x1b0], R12 ;  /* 0x00006c0009047a25 */ /* 0x000fe200078e000c */
[----:B------:R-:W-:Y:S01]  /*0e80*/  ULDC.64 UR4, c[0x0][0x1e8] ;  /* 0x00007a0000047ab9 */ /* 0x000fe20000000a00 */
[----:B------:R-:W-:Y:S01]  /*0e90*/  IADD3 R28, R12, 0x40, RZ ;  /* 0x000000400c1c7810 */ /* 0x000fe20007ffe0ff */
[----:B------:R-:W-:Y:S01]  /*0ea0*/  UIMAD UR4, UR9, UR4, URZ ;  /* 0x00000004090472a4 */ /* 0x000fe2000f8e023f */
[----:B------:R-:W-:Y:S01]  /*0eb0*/  IMAD.WIDE.U32 R6, R6, c[0x0][0x1e8], R2 ;  /* 0x00007a0006067a25 */ /* 0x000fe200078e0002 */
[----:B------:R-:W-:Y:S01]  /*0ec0*/  IADD3 R3, R5, UR6, RZ ;  /* 0x0000000605037c10 */ /* 0x000fe2000fffe0ff */
[----:B------:R-:W-:Y:S01]  /*0ed0*/  ULDC UR8, c[0x0][0x198] ;  /* 0x0000660000087ab9 */ /* 0x000fe20000000800 */
[----:B------:R-:W-:Y:S01]  /*0ee0*/  LOP3.LUT R228, R14, R8, R0, 0xf6, !PT ;  /* 0x000000080ee47212 */ /* 0x000fe200078ef600 */
[----:B------:R-:W-:Y:S01]  /*0ef0*/  IMAD.U32 R8, RZ, RZ, UR14 ;  /* 0x0000000eff087e24 */ /* 0x000fe2000f8e00ff */
[----:B------:R-:W-:Y:S01]  /*0f00*/  UIMAD UR7, UR14, UR5, UR4 ;  /* 0x000000050e0772a4 */ /* 0x000fe2000f8e0204 */
[----:B------:R-:W-:Y:S01]  /*0f10*/  IMAD.MOV.U32 R2, RZ, RZ, R4 ;  /* 0x000000ffff027224 */ /* 0x000fe200078e0004 */
[----:B------:R-:W-:Y:S01]  /*0f20*/  UIADD3 UR8, -UR10, UR8, URZ ;  /* 0x000000080a087290 */ /* 0x000fe2000fffe13f */
[----:B------:R-:W-:Y:S01]  /*0f30*/  IMAD.MOV.U32 R4, RZ, RZ, R6 ;  /* 0x000000ffff047224 */ /* 0x000fe200078e0006 */
[----:B------:R-:W-:Y:S01]  /*0f40*/  IADD3 R30, R12, 0x80, RZ ;  /* 0x000000800c1e7810 */ /* 0x000fe20007ffe0ff */
[----:B------:R-:W-:Y:S01]  /*0f50*/  IMAD.WIDE.U32 R8, R8, c[0x0][0x1b8], R2 ;  /* 0x00006e0008087a25 */ /* 0x000fe200078e0002 */
[----:B------:R-:W-:Y:S01]  /*0f60*/  IADD3 R5, R7, UR7, RZ ;  /* 0x0000000707057c10 */ /* 0x000fe2000fffe0ff */
[----:B------:R-:W-:Y:S01]  /*0f70*/  ULDC.64 UR4, c[0x0][0x1b8] ;  /* 0x00006e0000047ab9 */ /* 0x000fe20000000a00 */
[----:B------:R-:W-:Y:S01]  /*0f80*/  ISETP.GE.AND P3, PT, R12, c[0x0][0x1cc], PT ;  /* 0x000073000c007a0c */ /* 0x000fe20003f66270 */
[----:B------:R-:W-:Y:S01]  /*0f90*/  IMAD R2, R237, c[0x0][0x178], RZ ;  /* 0x00005e00ed027a24 */ /* 0x000fe200078e02ff */
[----:B------:R-:W-:Y:S01]  /*0fa0*/  ISETP.GE.AND P2, PT, R28, c[0x0][0x1cc], PT ;  /* 0x000073001c007a0c */ /* 0x000fe20003f46270 */
[----:B------:R-:W-:Y:S01]  /*0fb0*/  IMAD R0, R11, c[0x0][0x1d8], RZ ;  /* 0x000076000b007a24 */ /* 0x000fe200078e02ff */
[----:B------:R-:W-:Y:S01]  /*0fc0*/  ISETP.GE.AND P1, PT, R30, c[0x0][0x1cc], PT ;  /* 0x000073001e007a0c */ /* 0x000fe20003f26270 */
[C---:B------:R-:W-:Y:S01]  /*0fd0*/  IMAD R2, R236.reuse, c[0x0][0x17c], R2 ;  /* 0x00005f00ec027a24 */ /* 0x040fe200078e0202 */
[----:B------:R-:W-:Y:S01]  /*0fe0*/  UIMAD UR4, UR9, UR4, URZ ;  /* 0x00000004090472a4 */ /* 0x000fe2000f8e023f */
[----:B------:R-:W-:Y:S01]  /*0ff0*/  IMAD.WIDE.U32 R6, R236, c[0x0][0x178], R12 ;  /* 0x00005e00ec067a25 */ /* 0x000fe200078e000c */
[----:B------:R-:W-:Y:S01]  /*1000*/  USHF.R.S32.HI UR19, URZ, 0x1f, UR11 ;  /* 0x0000001f3f137899 */ /* 0x000fe2000801140b */
[----:B------:R-:W-:Y:S01]  /*1010*/  CS2R R130, SRZ ;  /* 0x0000000000827805 */ /* 0x000fe2000001ff00 */
[----:B------:R-:W-:Y:S01]  /*1020*/  UIMAD UR5, UR14, UR5, UR4 ;  /* 0x000000050e0572a4 */ /* 0x000fe2000f8e0204 */
[C---:B------:R-:W-:Y:S01]  /*1030*/  IMAD R3, R10.reuse, c[0x0][0x1dc], R0 ;  /* 0x000077000a037a24 */ /* 0x040fe200078e0200 */
[----:B------:R-:W-:Y:S01]  /*1040*/  CS2R R128, SRZ ;  /* 0x0000000000807805 */ /* 0x000fe2000001ff00 */
[----:B------:R-:W-:Y:S01]  /*1050*/  IMAD.U32 R0, RZ, RZ, UR13 ;  /* 0x0000000dff007e24 */ /* 0x000fe2000f8e00ff */
[----:B------:R-:W-:Y:S01]  /*1060*/  CS2R R126, SRZ ;  /* 0x00000000007e7805 */ /* 0x000fe2000001ff00 */
[----:B------:R-:W-:Y:S01]  /*1070*/  IMAD.IADD R7, R7, 0x1, R2 ;  /* 0x0000000107077824 */ /* 0x000fe200078e0202 */
[----:B------:R-:W-:Y:S01]  /*1080*/  IADD3 R9, R9, UR5, RZ ;  /* 0x0000000509097c10 */ /* 0x000fe2000fffe0ff */
[----:B------:R-:W-:Y:S01]  /*1090*/  IMAD.WIDE.U32 R4, R10, c[0x0][0x1d8], R4 ;  /* 0x000076000a047a25 */ /* 0x000fe200078e0004 */
[----:B------:R-:W-:Y:S01]  /*10a0*/  ULDC.64 UR4, c[0x0][0x180] ;  /* 0x0000600000047ab9 */ /* 0x000fe20000000a00 */
[----:B------:R-:W-:Y:S01]  /*10b0*/  CS2R R124, SRZ ;  /* 0x00000000007c7805 */ /* 0x000fe2000001ff00 */
[----:B------:R-:W-:Y:S01]  /*10c0*/  UIMAD UR4, UR18, UR4, URZ ;  /* 0x00000004120472a4 */ /* 0x000fe2000f8e023f */
[----:B------:R-:W-:Y:S01]  /*10d0*/  IMAD.WIDE.U32 R6, R0, c[0x0][0x180], R6 ;  /* 0x0000600000067a25 */ /* 0x000fe200078e0006 */
[----:B------:R-:W-:Y:S01]  /*10e0*/  IADD3 R0, -R236, UR8, RZ ;  /* 0x00000008ec007c10 */ /* 0x000fe2000fffe1ff */
[----:B------:R-:W-:Y:S01]  /*10f0*/  CS2R R122, SRZ ;  /* 0x00000000007a7805 */ /* 0x000fe2000001ff00 */
[----:B------:R-:W-:Y:S01]  /*1100*/  LEA R2, P0, R4, c[0x0][0x1c0], 0x1 ;  /* 0x0000700004027a11 */ /* 0x000fe200078008ff */
[----:B------:R-:W-:Y:S01]  /*1110*/  IMAD.IADD R3, R5, 0x1, R3 ;  /* 0x0000000105037824 */ /* 0x000fe200078e0203 */
[C---:B------:R-:W-:Y:S01]  /*1120*/  ISETP.LT.OR P6, PT, R0.reuse, 0x1, P3 ;  /* 0x000000010000780c */ /* 0x040fe20001fc1670 */
[----:B------:R-:W-:Y:S01]  /*1130*/  IMAD.MOV.U32 R16, RZ, RZ, c[0x0][0x1d8] ;  /* 0x00007600ff107624 */ /* 0x000fe200078e00ff */
[C---:B------:R-:W-:Y:S01]  /*1140*/  ISETP.LT.OR P5, PT, R0.reuse, 0x1, P2 ;  /* 0x000000010000780c */ /* 0x040fe200017a1670 */
[----:B------:R-:W-:Y:S01]  /*1150*/  IMAD.MOV.U32 R24, RZ, RZ, c[0x0][0x1dc] ;  /* 0x00007700ff187624 */ /* 0x000fe200078e00ff */
[C---:B------:R-:W-:Y:S01]  /*1160*/  ISETP.LT.OR P4, PT, R0.reuse, 0x1, P1 ;  /* 0x000000010000780c */ /* 0x040fe20000f81670 */
[----:B------:R-:W-:Y:S01]  /*1170*/  IMAD R5, R11, c[0x0][0x1a8], RZ ;  /* 0x00006a000b057a24 */ /* 0x000fe200078e02ff */
[----:B------:R-:W-:Y:S01]  /*1180*/  ISETP.LT.OR P3, PT, R0, 0x21, P3 ;  /* 0x000000210000780c */ /* 0x000fe20001f61670 */
[----:B------:R-:W-:Y:S01]  /*1190*/  IMAD.SHL.U32 R228, R228, 0x2, RZ ;  /* 0x00000002e4e47824 */ /* 0x000fe200078e00ff */
[----:B------:R-:W-:Y:S01]  /*11a0*/  ISETP.LT.OR P2, PT, R0, 0x21, P2 ;  /* 0x000000210000780c */ /* 0x000fe20001741670 */
[----:B------:R-:W-:Y:S01]  /*11b0*/  IMAD R11, R10, c[0x0][0x1ac], R5 ;  /* 0x00006b000a0b7a24 */ /* 0x000fe200078e0205 */
[----:B------:R-:W-:Y:S01]  /*11c0*/  LEA.HI.X R3, R4, c[0x0][0x1c4], R3, 0x1, P0 ;  /* 0x0000710004037a11 */ /* 0x000fe200000f0c03 */
[----:B------:R-:W-:Y:S01]  /*11d0*/  IMAD.WIDE.U32 R8, R10, c[0x0][0x1a8], R8 ;  /* 0x00006a000a087a25 */ /* 0x000fe200078e0008 */
[----:B------:R-:W-:Y:S01]  /*11e0*/  LEA R4, P0, R16, R2, 0x6 ;  /* 0x0000000210047211 */ /* 0x000fe200078030ff */
[----:B------:R-:W-:Y:S01]  /*11f0*/  UIMAD UR4, UR13, UR5, UR4 ;  /* 0x000000050d0472a4 */ /* 0x000fe2000f8e0204 */
[----:B------:R-:W-:Y:S01]  /*1200*/  ISETP.LT.OR P1, PT, R0, 0x21, P1 ;  /* 0x000000210000780c */ /* 0x000fe20000f21670 */
[----:B------:R-:W-:Y:S01]  /*1210*/  @!PT LDS RZ, [RZ] ;  /* 0x00000000fffff984 */ /* 0x000fe20000000800 */
[----:B------:R-:W-:Y:S01]  /*1220*/  @!PT LDS RZ, [RZ] ;  /* 0x00000000fffff984 */ /* 0x000fe20000000800 */
[----:B------:R-:W-:Y:S01]  /*1230*/  @!PT LDS RZ, [RZ] ;  /* 0x00000000fffff984 */ /* 0x000fe20000000800 */
[----:B------:R1:W-:Y:S01]  /*1240*/  LDGSTS.E.BYPASS.LTC128B.128 [R228+0x6080], [R2.64], !P6 ;  /* 0x0608000002e47fae */ /* 0x0003e2000f101d50 */
[----:B------:R-:W-:Y:S01]  /*1250*/  LEA.HI.X R5, R16, R3, R24, 0x6, P0 ;  /* 0x0000000310057211 */ /* 0x000fe200000f3418 */
[----:B------:R-:W-:Y:S01]  /*1260*/  IMAD.MOV.U32 R33, RZ, RZ, 0x20 ;  /* 0x00000020ff217424 */ /* 0x000fe200078e00ff */
[----:B------:R-:W-:Y:S01]  /*1270*/  ISETP.GE.AND P6, PT, R28, c[0x0][0x19c], PT ;  /* 0x000067001c007a0c */ /* 0x000fe20003fc6270 */
[----:B------:R1:W-:Y:S01]  /*1280*/  LDGSTS.E.BYPASS.LTC128B.128 [R228+0x8080], [R2.64+0x80], !P5 ;  /* 0x0808008002e47fae */ /* 0x0003e2000e901d50 */
[----:B------:R-:W-:Y:S01]  /*1290*/  ISETP.GE.AND P5, PT, R12, c[0x0][0x19c], PT ;  /* 0x000067000c007a0c */ /* 0x000fe20003fa6270 */
[----:B------:R-:W-:Y:S01]  /*12a0*/  IMAD.MOV.U32 R34, RZ, RZ, 0x40 ;  /* 0x00000040ff227424 */ /* 0x000fe200078e00ff */
[----:B------:R-:W-:Y:S01]  /*12b0*/  CS2R R120, SRZ ;  /* 0x0000000000787805 */ /* 0x000fe2000001ff00 */
[----:B------:R1:W-:Y:S01]  /*12c0*/  LDGSTS.E.BYPASS.LTC128B.128 [R228+0xa080], [R2.64+0x100], !P4 ;  /* 0x0a08010002e47fae */ /* 0x0003e2000e101d50 */
[C---:B------:R-:W-:Y:S01]  /*12d0*/  ISETP.LT.OR P4, PT, R0.reuse, 0x1, P5 ;  /* 0x000000010000780c */ /* 0x040fe20002f81670 */
[----:B------:R-:W-:Y:S01]  /*12e0*/  CS2R R118, SRZ ;  /* 0x0000000000767805 */ /* 0x000fe2000001ff00 */
[C---:B------:R-:W-:Y:S01]  /*12f0*/  ISETP.LT.OR P5, PT, R0.reuse, 0x21, P5 ;  /* 0x000000210000780c */ /* 0x040fe20002fa1670 */
[----:B------:R2:W-:Y:S01]  /*1300*/  LDGSTS.E.BYPASS.LTC128B.128 [R228+0x7080], [R4.64], !P3 ;  /* 0x0708000004e47fae */ /* 0x0005e2000d901d50 */
[C---:B------:R-:W-:Y:S01]  /*1310*/  ISETP.LT.OR P3, PT, R0.reuse, 0x1, P6 ;  /* 0x000000010000780c */ /* 0x040fe20003761670 */
[----:B------:R-:W-:Y:S01]  /*1320*/  CS2R R116, SRZ ;  /* 0x0000000000747805 */ /* 0x000fe2000001ff00 */
[----:B------:R-:W-:Y:S01]  /*1330*/  ISETP.LT.OR P6, PT, R0, 0x21, P6 ;  /* 0x000000210000780c */ /* 0x000fe200037c1670 */
[----:B------:R2:W-:Y:S01]  /*1340*/  LDGSTS.E.BYPASS.LTC128B.128 [R228+0x9080], [R4.64+0x80], !P2 ;  /* 0x0908008004e47fae */ /* 0x0005e2000d101d50 */
[----:B------:R-:W-:Y:S01]  /*1350*/  ISETP.GE.AND P2, PT, R30, c[0x0][0x19c], PT ;  /* 0x000067001e007a0c */ /* 0x000fe20003f46270 */
[----:B------:R-:W-:Y:S01]  /*1360*/  CS2R R114, SRZ ;  /* 0x0000000000727805 */ /* 0x000fe2000001ff00 */
[----:B------:R-:W-:Y:S01]  /*1370*/  CS2R R112, SRZ ;  /* 0x0000000000707805 */ /* 0x000fe2000001ff00 */
[----:B------:R2:W-:Y:S01]  /*1380*/  LDGSTS.E.BYPASS.LTC128B.128 [R228+0xb080], [R4.64+0x100], !P1 ;  /* 0x0b08010004e47fae */ /* 0x0005e2000c901d50 */
[C---:B------:R-:W-:Y:S01]  /*1390*/  ISETP.LT.OR P1, PT, R0.reuse, 0x1, P2 ;  /* 0x000000010000780c */ /* 0x040fe20001721670 */
[----:B------:R-:W-:Y:S01]  /*13a0*/  CS2R R110, SRZ ;  /* 0x00000000006e7805 */ /* 0x000fe2000001ff00 */
[----:B------:R-:W-:Y:S01]  /*13b0*/  ISETP.LT.OR P2, PT, R0, 0x21, P2 ;  /* 0x000000210000780c */ /* 0x000fe20001741670 */
[----:B------:R-:W0:Y:S01]  /*13c0*/  LDGDEPBAR ;  /* 0x00000000000079af */ /* 0x000e220000000000 */
[----:B------:R-:W-:Y:S01]  /*13d0*/  IMAD.U32 R0, RZ, RZ, UR14 ;  /* 0x0000000eff007e24 */ /* 0x000fe2000f8e00ff */
        /* <DEDUP_REMOVED lines=9> */
[----:B-1----:R-:W-:Y:S01]  /*1470*/  IMAD.IADD R3, R9, 0x1, R11 ;  /* 0x0000000109037824 */ /* 0x002fe200078e020b */
[C---:B------:R-:W-:Y:S01]  /*1480*/  LEA R2, P0, R8.reuse, c[0x0][0x190], 0x1 ;  /* 0x0000640008027a11 */ /* 0x040fe200078008ff */
[----:B------:R-:W-:Y:S01]  /*1490*/  CS2R R90, SRZ ;  /* 0x00000000005a7805 */ /* 0x000fe2000001ff00 */
[----:B------:R-:W-:Y:S01]  /*14a0*/  CS2R R88, SRZ ;  /* 0x0000000000587805 */ /* 0x000fe2000001ff00 */
[----:B------:R-:W-:Y:S01]  /*14b0*/  CS2R R86, SRZ ;  /* 0x0000000000567805 */ /* 0x000fe2000001ff00 */
[----:B------:R-:W-:Y:S01]  /*14c0*/  LEA.HI.X R3, R8, c[0x0][0x194], R3, 0x1, P0 ;  /* 0x0000650008037a11 */ /* 0x000fe200000f0c03 */
[----:B------:R-:W-:Y:S01]  /*14d0*/  CS2R R84, SRZ ;  /* 0x0000000000547805 */ /* 0x000fe2000001ff00 */
[----:B------:R-:W-:Y:S01]  /*14e0*/  CS2R R82, SRZ ;  /* 0x0000000000527805 */ /* 0x000fe2000001ff00 */
[----:B------:R-:W-:Y:S01]  /*14f0*/  CS2R R80, SRZ ;  /* 0x0000000000507805 */ /* 0x000fe2000001ff00 */
[----:B------:R-:W-:Y:S01]  /*1500*/  CS2R R78, SRZ ;  /* 0x00000000004e7805 */ /* 0x000fe2000001ff00 */
[----:B------:R1:W-:Y:S01]  /*1510*/  LDGSTS.E.BYPASS.LTC128B.128 [R228+0x80], [R2.64], !P4 ;  /* 0x0008000002e47fae */ /* 0x0003e2000e101d50 */
[----:B------:R-:W-:Y:S01]  /*1520*/  ISETP.GE.AND P4, PT, R28, c[0x0][0x16c], PT ;  /* 0x00005b001c007a0c */ /* 0x000fe20003f86270 */
[----:B--2---:R-:W-:Y:S01]  /*1530*/  IMAD.MOV.U32 R4, RZ, RZ, R6 ;  /* 0x000000ffff047224 */ /* 0x004fe200078e0006 */
[----:B------:R-:W-:Y:S01]  /*1540*/  IADD3 R5, R7, UR4, RZ ;  /* 0x0000000407057c10 */ /* 0x000fe2000fffe0ff */
[----:B------:R-:W-:Y:S01]  /*1550*/  IMAD.MOV.U32 R6, RZ, RZ, c[0x0][0x1a8] ;  /* 0x00006a00ff067624 */ /* 0x000fe200078e00ff */
[----:B------:R-:W-:Y:S01]  /*1560*/  ULDC.64 UR4, c[0x0][0x178] ;  /* 0x00005e0000047ab9 */ /* 0x000fe20000000a00 */
[----:B------:R-:W-:Y:S01]  /*1570*/  IMAD.MOV.U32 R7, RZ, RZ, c[0x0][0x1ac] ;  /* 0x00006b00ff077624 */ /* 0x000fe200078e00ff */
[----:B------:R-:W-:Y:S01]  /*1580*/  UIMAD UR6, UR19, UR4, URZ ;  /* 0x00000004130672a4 */ /* 0x000fe2000f8e023f */
[----:B------:R1:W-:Y:S01]  /*1590*/  LDGSTS.E.BYPASS.LTC128B.128 [R228+0x2080], [R2.64+0x80], !P3 ;  /* 0x0208008002e47fae */ /* 0x0003e2000d901d50 */
[----:B------:R-:W-:Y:S01]  /*15a0*/  LEA R8, P0, R6, R2, 0x6 ;  /* 0x0000000206087211 */ /* 0x000fe200078030ff */
[----:B------:R-:W-:Y:S01]  /*15b0*/  UIMAD.WIDE.U32 UR20, UR11, UR4, URZ ;  /* 0x000000040b1472a5 */ /* 0x000fe2000f8e003f */
[----:B------:R-:W-:Y:S01]  /*15c0*/  IMAD.WIDE.U32 R242, R0, c[0x0][0x188], R4 ;  /* 0x0000620000f27a25 */ /* 0x000fe200078e0004 */
[----:B------:R1:W-:Y:S01]  /*15d0*/  LDGSTS.E.BYPASS.LTC128B.128 [R228+0x4080], [R2.64+0x100], !P1 ;  /* 0x0408010002e47fae */ /* 0x0003e2000c901d50 */
[----:B------:R-:W-:Y:S01]  /*15e0*/  LEA.HI.X R9, R6, R3, R7, 0x6, P0 ;  /* 0x0000000306097211 */ /* 0x000fe200000f3407 */
[----:B------:R-:W-:Y:S01]  /*15f0*/  UIMAD UR6, UR11, UR5, UR6 ;  /* 0x000000050b0672a4 */ /* 0x000fe2000f8e0206 */
[----:B------:R-:W-:Y:S01]  /*1600*/  IMAD R0, R237, c[0x0][0x208], RZ ;  /* 0x00008200ed007a24 */ /* 0x000fe200078e02ff */
[----:B------:R-:W-:Y:S01]  /*1610*/  ISETP.GE.AND P0, PT, R12, c[0x0][0x16c], PT ;  /* 0x00005b000c007a0c */ /* 0x000fe20003f06270 */
[----:B------:R-:W-:Y:S01]  /*1620*/  ULDC.64 UR4, c[0x0][0x188] ;  /* 0x0000620000047ab9 */ /* 0x000fe20000000a00 */
[----:B------:R2:W-:Y:S01]  /*1630*/  LDGSTS.E.BYPASS.LTC128B.128 [R228+0x1080], [R8.64], !P5 ;  /* 0x0108000008e47fae */ /* 0x0005e2000e901d50 */
[----:B------:R-:W-:Y:S01]  /*1640*/  UIMAD UR4, UR9, UR4, URZ ;  /* 0x00000004090472a4 */ /* 0x000fe2000f8e023f */
[----:B------:R-:W-:Y:S01]  /*1650*/  IMAD.U32 R5, RZ, RZ, UR21 ;  /* 0x00000015ff057e24 */ /* 0x000fe2000f8e00ff */
[----:B------:R-:W-:Y:S01]  /*1660*/  UIADD3 UR6, UR21, UR6, URZ ;  /* 0x0000000615067290 */ /* 0x000fe2000fffe03f */
[----:B------:R2:W-:Y:S01]  /*1670*/  LDGSTS.E.BYPASS.LTC128B.128 [R228+0x3080], [R8.64+0x80], !P6 ;  /* 0x0308008008e47fae */ /* 0x0005e2000f101d50 */
[----:B------:R-:W-:Y:S01]  /*1680*/  IMAD R5, R236, c[0x0][0x20c], R0 ;  /* 0x00008300ec057a24 */ /* 0x000fe200078e0200 */
[----:B------:R-:W-:Y:S01]  /*1690*/  UIMAD UR4, UR14, UR5, UR4 ;  /* 0x000000050e0472a4 */ /* 0x000fe2000f8e0204 */
[----:B------:R-:W-:Y:S01]  /*16a0*/  IMAD.U32 R4, RZ, RZ, UR20 ;  /* 0x00000014ff047e24 */ /* 0x000fe2000f8e00ff */
[----:B------:R2:W-:Y:S01]  /*16b0*/  LDGSTS.E.BYPASS.LTC128B.128 [R228+0x5080], [R8.64+0x100], !P2 ;  /* 0x0508010008e47fae */ /* 0x0005e2000d101d50 */
[----:B------:R-:W-:Y:S01]  /*16c0*/  ISETP.GE.AND P5, PT, R30, c[0x0][0x16c], PT ;  /* 0x00005b001e007a0c */ /* 0x000fe20003fa6270 */
[----:B------:R-:W-:Y:S01]  /*16d0*/  IMAD.U32 R11, RZ, RZ, UR6 ;  /* 0x00000006ff0b7e24 */ /* 0x000fe2000f8e00ff */
[----:B------:R-:W-:Y:S01]  /*16e0*/  SEL R24, RZ, 0x1, P0 ;  /* 0x00000001ff187807 */ /* 0x000fe20000000000 */
[----:B------:R-:W0:Y:S01]  /*16f0*/  LDGDEPBAR ;  /* 0x00000000000079af */ /* 0x000e220000000000 */
[----:B------:R-:W-:Y:S01]  /*1700*/  IMAD.WIDE.U32 R6, R236, c[0x0][0x208], R12 ;  /* 0x00008200ec067a25 */ /* 0x000fe200078e000c */
[----:B------:R-:W-:Y:S01]  /*1710*/  SEL R13, RZ, 0x2, P4 ;  /* 0x00000002ff0d7807 */ /* 0x000fe20002000000 */
[----:B------:R-:W-:Y:S01]  /*1720*/  ULDC.64 UR6, c[0x0][0x270] ;  /* 0x00009c0000067ab9 */ /* 0x000fe20000000a00 */
[----:B------:R-:W-:Y:S01]  /*1730*/  SEL R10, RZ, 0x4, P5 ;  /* 0x00000004ff0a7807 */ /* 0x000fe20002800000 */
[----:B------:R-:W-:Y:S01]  /*1740*/  IMAD.IADD R5, R7, 0x1, R5 ;  /* 0x0000000107057824 */ /* 0x000fe200078e0205 */
[----:B------:R-:W-:Y:S01]  /*1750*/  IADD3 R244, R243, UR4, RZ ;  /* 0x00000004f3f47c10 */ /* 0x000fe2000fffe0ff */
[----:B------:R-:W-:Y:S01]  /*1760*/  ULDC.64 UR4, c[0x0][0x210] ;  /* 0x0000840000047ab9 */ /* 0x000fe20000000a00 */
[C---:B------:R-:W-:Y:S01]  /*1770*/  LOP3.LUT P1, RZ, R15.reuse, 0x2, RZ, 0xc0, !PT ;  /* 0x000000020fff7812 */ /* 0x040fe2000782c0ff */
[----:B-1----:R-:W-:Y:S01]  /*1780*/  IMAD.SHL.U32 R2, R15, 0x40, RZ ;  /* 0x000000400f027824 */ /* 0x002fe200078e00ff */
[----:B------:R-:W-:Y:S01]  /*1790*/  UIMAD UR4, UR18, UR4, URZ ;  /* 0x00000004120472a4 */ /* 0x000fe2000f8e023f */
[----:B------:R-:W-:Y:S01]  /*17a0*/  IMAD R3, R17, 0x800, R14 ;  /* 0x0000080011037824 */ /* 0x000fe200078e020e */
[----:B------:R-:W-:Y:S01]  /*17b0*/  LOP3.LUT P3, RZ, R15, 0x4, RZ, 0xc0, !PT ;  /* 0x000000040fff7812 */ /* 0x000fe2000786c0ff */
[----:B------:R-:W-:Y:S01]  /*17c0*/  UIMAD UR6, UR18, UR6, URZ ;  /* 0x00000006120672a4 */ /* 0x000fe2000f8e023f */
[----:B------:R-:W-:Y:S01]  /*17d0*/  LOP3.LUT R16, R2, 0x1c0, RZ, 0xc0, !PT ;  /* 0x000001c002107812 */ /* 0x000fe200078ec0ff */
[----:B------:R-:W-:Y:S01]  /*17e0*/  UIMAD UR20, UR13, UR5, UR4 ;  /* 0x000000050d1472a4 */ /* 0x000fe2000f8e0204 */
[----:B------:R-:W-:Y:S01]  /*17f0*/  SEL R222, R34, 0xffffffc0, !P3 ;  /* 0xffffffc022de7807 */ /* 0x000fe20005800000 */
[----:B------:R-:W-:Y:S01]  /*1800*/  UIMAD UR22, UR13, UR7, UR6 ;  /* 0x000000070d1672a4 */ /* 0x000fe2000f8e0206 */
[----:B------:R-:W-:Y:S01]  /*1810*/  LOP3.LUT R0, R16, 0x8, R27, 0xf8, !PT ;  /* 0x0000000810007812 */ /* 0x000fe200078ef81b */
[----:B------:R-:W-:Y:S01]  /*1820*/  ULDC.64 UR4, c[0x0][0x218] ;  /* 0x0000860000047ab9 */ /* 0x000fe20000000a00 */
[----:B------:R-:W-:Y:S01]  /*1830*/  SHF.R.U32.HI R223, RZ, 0x3, R16 ;  /* 0x00000003ffdf7819 */ /* 0x000fe20000011610 */
[----:B------:R-:W-:Y:S01]  /*1840*/  ULDC.64 UR6, c[0x0][0x208] ;  /* 0x0000820000067ab9 */ /* 0x000fe20000000a00 */
[----:B------:R-:W-:Y:S01]  /*1850*/  SEL R238, RZ, 0xffffffff, P4 ;  /* 0xffffffffffee7807 */ /* 0x000fe20002000000 */
[----:B------:R-:W-:Y:S01]  /*1860*/  UIMAD UR19, UR19, UR6, URZ ;  /* 0x00000006131372a4 */ /* 0x000fe2000f8e023f */
[----:B------:R-:W-:Y:S01]  /*1870*/  LOP3.LUT R2, R0, R223, RZ, 0x3c, !PT ;  /* 0x000000df00027212 */ /* 0x000fe200078e3cff */
[----:B------:R-:W-:-:S04]  /*1880*/  DEPBAR.LE SB0, 0x1 ;  /* 0x000080400000791a */ /* 0x000fc80000000000 */
[----:B------:R-:W-:Y:S01]  /*1890*/  LEA R0, P0, R4, R242, 0x6 ;  /* 0x000000f204007211 */ /* 0x000fe200078030ff */
[----:B------:R-:W-:Y:S01]  /*18a0*/  IMAD.IADD R2, R3, 0x1, R2 ;  /* 0x0000000103027824 */ /* 0x000fe200078e0202 */
[----:B------:R-:W-:Y:S01]  /*18b0*/  IADD3 R3, R10, R13, R24 ;  /* 0x0000000d0a037210 */ /* 0x000fe20007ffe018 */
[----:B------:R-:W-:Y:S01]  /*18c0*/  UIMAD.WIDE.U32 UR24, UR11, UR6, URZ ;  /* 0x000000060b1872a5 */ /* 0x000fe2000f8e003f */
[----:B------:R-:W-:Y:S01]  /*18d0*/  LEA.HI.X R7, R4, R244, R11, 0x6, P0 ;  /* 0x000000f404077211 */ /* 0x000fe200000f340b */
[----:B------:R-:W-:Y:S01]  /*18e0*/  IMAD.MOV.U32 R4, RZ, RZ, R6 ;  /* 0x000000ffff047224 */ /* 0x000fe200078e0006 */
[----:B------:R-:W-:Y:S01]  /*18f0*/  LEA R10, P0, R0, c[0x0][0x160], 0x1 ;  /* 0x00005800000a7a11 */ /* 0x000fe200078008ff */
[----:B------:R-:W-:Y:S01]  /*1900*/  IMAD.SHL.U32 R224, R2, 0x2, RZ ;  /* 0x0000000202e07824 */ /* 0x000fe200078e00ff */
[----:B------:R-:W-:Y:S01]  /*1910*/  BAR.SYNC.DEFER_BLOCKING 0x0 ;  /* 0x0000000000007b1d */ /* 0x000fe20000010000 */
[C---:B------:R-:W-:Y:S01]  /*1920*/  LOP3.LUT P6, RZ, R3.reuse, 0x1, RZ, 0xc0, !PT ;  /* 0x0000000103ff7812 */ /* 0x040fe200078cc0ff */
[----:B------:R-:W-:Y:S01]  /*1930*/  IMAD.MOV.U32 R6, RZ, RZ, c[0x0][0x178] ;  /* 0x00005e00ff067624 */ /* 0x000fe200078e00ff */
[----:B------:R-:W-:Y:S01]  /*1940*/  LEA.HI.X R11, R0, c[0x0][0x164], R7, 0x1, P0 ;  /* 0x00005900000b7a11 */ /* 0x000fe200000f0c07 */
[----:B------:R-:W-:Y:S01]  /*1950*/  IMAD.U32 R0, RZ, RZ, UR13 ;  /* 0x0000000dff007e24 */ /* 0x000fe2000f8e00ff */
[----:B------:R-:W-:Y:S01]  /*1960*/  LOP3.LUT P2, RZ, R3, 0x4, RZ, 0xc0, !PT ;  /* 0x0000000403ff7812 */ /* 0x000fe2000784c0ff */
[----:B------:R-:W-:Y:S01]  /*1970*/  IMAD.IADD R227, R224, 0x1, R222 ;  /* 0x00000001e0e37824 */ /* 0x000fe200078e02de */
[----:B------:R-:W-:Y:S01]  /*1980*/  LEA R14, P0, R6, R10, 0x6 ;  /* 0x0000000a060e7211 */ /* 0x000fe200078030ff */
[----:B------:R-:W-:Y:S01]  /*1990*/  IMAD.WIDE.U32 R4, R0, c[0x0][0x210], R4 ;  /* 0x0000840000047a25 */ /* 0x000fe200078e0004 */
[----:B------:R-:W-:Y:S01]  /*19a0*/  UIMAD UR19, UR11, UR7, UR19 ;  /* 0x000000070b1372a4 */ /* 0x000fe2000f8e0213 */
[----:B------:R-:W-:Y:S01]  /*19b0*/  CS2R R76, SRZ ;  /* 0x00000000004c7805 */ /* 0x000fe2000001ff00 */
[----:B------:R-:W-:Y:S01]  /*19c0*/  UIMAD UR4, UR9, UR4, URZ ;  /* 0x00000004090472a4 */ /* 0x000fe2000f8e023f */
[----:B------:R-:W-:Y:S01]  /*19d0*/  IMAD.U32 R0, RZ, RZ, UR14 ;  /* 0x0000000eff007e24 */ /* 0x000fe2000f8e00ff */
[----:B------:R-:W-:Y:S01]  /*19e0*/  IADD3 R5, R5, UR20, RZ ;  /* 0x0000001405057c10 */ /* 0x000fe2000fffe0ff */
[----:B------:R-:W-:Y:S01]  /*19f0*/  USHF.L.U32 UR20, UR11, 0x6, URZ ;  /* 0x000000060b147899 */ /* 0x000fe2000800063f */
[----:B------:R-:W-:Y:S01]  /*1a00*/  IMAD.MOV.U32 R7, RZ, RZ, c[0x0][0x17c] ;  /* 0x00005f00ff077624 */ /* 0x000fe200078e00ff */
[----:B------:R-:W-:Y:S01]  /*1a10*/  UIADD3 UR19, UR25, UR19, URZ ;  /* 0x0000001319137290 */ /* 0x000fe2000fffe03f */
[----:B------:R-:W-:Y:S01]  /*1a20*/  IMAD.MOV.U32 R2, RZ, RZ, R20 ;  /* 0x000000ffff027224 */ /* 0x000fe200078e0014 */
[----:B------:R-:W-:Y:S01]  /*1a30*/  UIMAD UR21, UR14, UR5, UR4 ;  /* 0x000000050e1572a4 */ /* 0x000fe2000f8e0204 */
[----:B------:R-:W-:Y:S01]  /*1a40*/  IMAD.WIDE.U32 R240, R0, c[0x0][0x218], R4 ;  /* 0x0000860000f07a25 */ /* 0x000fe200078e0004 */
[----:B------:R-:W-:Y:S01]  /*1a50*/  SEL R0, R33, 0xffffffe0, !P1 ;  /* 0xffffffe021007807 */ /* 0x000fe20004800000 */
[----:B------:R-:W-:Y:S01]  /*1a60*/  ULDC.64 UR4, c[0x0][0x278] ;  /* 0x00009e0000047ab9 */ /* 0x000fe20000000a00 */
[----:B------:R-:W-:Y:S01]  /*1a70*/  LEA.HI.X R15, R6, R11, R7, 0x6, P0 ;  /* 0x0000000b060f7211 */ /* 0x000fe200000f3407 */
[----:B------:R-:W-:Y:S01]  /*1a80*/  IMAD.U32 R13, RZ, RZ, UR20 ;  /* 0x00000014ff0d7e24 */ /* 0x000fe2000f8e00ff */
[----:B------:R1:W3:Y:S01]  /*1a90*/  LDSM.16.M88.4 R148, [R224+0x6080] ;  /* 0x00608000e094783b */ /* 0x0002e20000000200 */
[----:B------:R-:W-:Y:S01]  /*1aa0*/  IMAD.IADD R225, R224, 0x1, R0 ;  /* 0x00000001e0e17824 */ /* 0x000fe200078e0200 */
[----:B------:R-:W-:Y:S01]  /*1ab0*/  LOP3.LUT P0, RZ, R3, 0x2, RZ, 0xc0, !PT ;  /* 0x0000000203ff7812 */ /* 0x000fe2000780c0ff */
[----:B------:R-:W-:Y:S01]  /*1ac0*/  IMAD.U32 R6, RZ, RZ, UR24 ;  /* 0x00000018ff067e24 */ /* 0x000fe2000f8e00ff */
[----:B------:R1:W4:Y:S01]  /*1ad0*/  LDSM.16.M88.4 R160, [R227+0x6080] ;  /* 0x00608000e3a0783b */ /* 0x0003220000000200 */
[----:B------:R-:W-:Y:S01]  /*1ae0*/  IMAD.IADD R226, R222, 0x1, R225 ;  /* 0x00000001dee27824 */ /* 0x000fe200078e02e1 */
[----:B------:R-:W-:Y:S01]  /*1af0*/  IADD3 R4, -R236, c[0x0][0x168], -R13 ;  /* 0x00005a00ec047a10 */ /* 0x000fe20007ffe90d */
[----:B------:R-:W-:Y:S01]  /*1b00*/  IMAD.U32 R7, RZ, RZ, UR25 ;  /* 0x00000019ff077e24 */ /* 0x000fe2000f8e00ff */
[----:B------:R1:W1:Y:S01]  /*1b10*/  LDSM.16.M88.4 R152, [R225+0x6080] ;  /* 0x00608000e198783b */ /* 0x0002620000000200 */
[----:B------:R-:W-:Y:S01]  /*1b20*/  IADD3 R3, R21, UR22, RZ ;  /* 0x0000001615037c10 */ /* 0x000fe2000fffe0ff */
[----:B------:R-:W-:Y:S01]  /*1b30*/  IMAD.U32 R7, RZ, RZ, UR19 ;  /* 0x00000013ff077e24 */ /* 0x000fe2000f8e00ff */
[C---:B------:R-:W-:Y:S01]  /*1b40*/  ISETP.LT.OR P3, PT, R4.reuse, 0x1, !P6 ;  /* 0x000000010400780c */ /* 0x040fe20007761670 */
[----:B------:R1:W1:Y:S01]  /*1b50*/  LDSM.16.M88.4 R168, [R224+0x8080] ;  /* 0x00808000e0a8783b */ /* 0x0002620000000200 */
[C---:B------:R-:W-:Y:S01]  /*1b60*/  ISETP.LT.OR P1, PT, R4.reuse, 0x1, !P0 ;  /* 0x000000010400780c */ /* 0x040fe20004721670 */
[----:B------:R-:W-:Y:S01]  /*1b70*/  IMAD.U32 R5, RZ, RZ, UR14 ;  /* 0x0000000eff057e24 */ /* 0x000fe2000f8e00ff */
[----:B------:R-:W-:Y:S01]  /*1b80*/  IADD3 R239, R241, UR21, RZ ;  /* 0x00000015f1ef7c10 */ /* 0x000fe2000fffe0ff */
[----:B------:R1:W1:Y:S01]  /*1b90*/  LDSM.16.M88.4 R172, [R225+0x8080] ;  /* 0x00808000e1ac783b */ /* 0x0002620000000200 */
[C---:B------:R-:W-:Y:S01]  /*1ba0*/  ISETP.LT.OR P6, PT, R4.reuse, 0x21, !P6 ;  /* 0x000000210400780c */ /* 0x040fe200077c1670 */
[----:B------:R-:W-:Y:S01]  /*1bb0*/  UIMAD UR4, UR9, UR4, URZ ;  /* 0x00000004090472a4 */ /* 0x000fe2000f8e023f */
[----:B------:R-:W-:Y:S01]  /*1bc0*/  IMAD.WIDE.U32 R248, R5, c[0x0][0x278], R2 ;  /* 0x00009e0005f87a25 */ /* 0x000fe200078e0002 */
[----:B------:R1:W1:Y:S01]  /*1bd0*/  LDSM.16.M88.4 R176, [R227+0x8080] ;  /* 0x00808000e3b0783b */ /* 0x0002620000000200 */
[----:B------:R-:W-:Y:S01]  /*1be0*/  ISETP.LT.OR P0, PT, R4, 0x21, !P0 ;  /* 0x000000210400780c */ /* 0x000fe20004701670 */
[----:B------:R-:W-:Y:S01]  /*1bf0*/  UIMAD UR19, UR14, UR5, UR4 ;  /* 0x000000050e1372a4 */ /* 0x000fe2000f8e0204 */
[----:B------:R-:W-:Y:S01]  /*1c00*/  IMAD.U32 R5, RZ, RZ, UR6 ;  /* 0x00000006ff057e24 */ /* 0x000fe2000f8e00ff */
[----:B------:R1:W1:Y:S01]  /*1c10*/  LDSM.16.M88.4 R184, [R224+0xa080] ;  /* 0x00a08000e0b8783b */ /* 0x0002620000000200 */
[----:B------:R-:W-:Y:S01]  /*1c20*/  ULDC.64 UR4, c[0x0][0x288] ;  /* 0x0000a20000047ab9 */ /* 0x000fe20000000a00 */
[----:B--2---:R-:W-:Y:S01]  /*1c30*/  IMAD.U32 R9, RZ, RZ, UR14 ;  /* 0x0000000eff097e24 */ /* 0x004fe2000f8e00ff */
[----:B------:R-:W-:Y:S01]  /*1c40*/  UIMAD UR4, UR18, UR4, URZ ;  /* 0x00000004120472a4 */ /* 0x000fe2000f8e023f */
[----:B------:R2:W1:Y:S01]  /*1c50*/  LDSM.16.M88.4 R188, [R225+0xa080] ;  /* 0x00a08000e1bc783b */ /* 0x0004620000000200 */
[----:B------:R-:W-:Y:S01]  /*1c60*/  USHF.R.S32.HI UR18, URZ, 0x1f, UR20 ;  /* 0x0000001f3f127899 */ /* 0x000fe20008011414 */
[----:B------:R-:W-:Y:S01]  /*1c70*/  IADD3 R251, R249, UR19, RZ ;  /* 0x00000013f9fb7c10 */ /* 0x000fe2000fffe0ff */
[----:B------:R-:W-:Y:S01]  /*1c80*/  IMAD.WIDE.U32 R132, R9, c[0x0][0x240], R18 ;  /* 0x0000900009847a25 */ /* 0x000fe200078e0012 */
[----:B------:R2:W1:Y:S01]  /*1c90*/  LDSM.16.M88.4 R192, [R227+0xa080] ;  /* 0x00a08000e3c0783b */ /* 0x0004620000000200 */
[----:B------:R-:W-:Y:S01]  /*1ca0*/  UIMAD UR5, UR13, UR5, UR4 ;  /* 0x000000050d0572a4 */ /* 0x000fe2000f8e0204 */
[----:B------:R-:W-:Y:S01]  /*1cb0*/  CS2R R74, SRZ ;  /* 0x00000000004a7805 */ /* 0x000fe2000001ff00 */
[----:B------:R-:W-:Y:S01]  /*1cc0*/  IMAD.SHL.U32 R238, R238, 0x2, RZ ;  /* 0x00000002eeee7824 */ /* 0x000fe200078e00ff */
[----:B------:R2:W1:Y:S01]  /*1cd0*/  LDSM.16.M88.4 R164, [R226+0x6080] ;  /* 0x00608000e2a4783b */ /* 0x0004620000000200 */
[----:B------:R-:W-:Y:S01]  /*1ce0*/  CS2R R72, SRZ ;  /* 0x0000000000487805 */ /* 0x000fe2000001ff00 */
[----:B------:R-:W-:Y:S01]  /*1cf0*/  CS2R R70, SRZ ;  /* 0x0000000000467805 */ /* 0x000fe2000001ff00 */
[----:B------:R-:W-:Y:S01]  /*1d00*/  CS2R R68, SRZ ;  /* 0x0000000000447805 */ /* 0x000fe2000001ff00 */
[----:B------:R2:W1:Y:S01]  /*1d10*/  LDSM.16.M88.4 R180, [R226+0x8080] ;  /* 0x00808000e2b4783b */ /* 0x0004620000000200 */
[----:B------:R-:W-:Y:S01]  /*1d20*/  LOP3.LUT R238, R238, 0x2, R24, 0xe2, !PT ;  /* 0x00000002eeee7812 */ /* 0x000fe200078ee218 */
[----:B------:R-:W-:Y:S01]  /*1d30*/  CS2R R66, SRZ ;  /* 0x0000000000427805 */ /* 0x000fe2000001ff00 */
[----:B------:R-:W-:Y:S01]  /*1d40*/  CS2R R64, SRZ ;  /* 0x0000000000407805 */ /* 0x000fe2000001ff00 */
[----:B------:R2:W1:Y:S01]  /*1d50*/  LDSM.16.M88.4 R196, [R226+0xa080] ;  /* 0x00a08000e2c4783b */ /* 0x0004620000000200 */
[----:B------:R-:W-:Y:S01]  /*1d60*/  CS2R R62, SRZ ;  /* 0x00000000003e7805 */ /* 0x000fe2000001ff00 */
[----:B------:R-:W-:Y:S01]  /*1d70*/  CS2R R60, SRZ ;  /* 0x00000000003c7805 */ /* 0x000fe2000001ff00 */
[----:B------:R-:W-:Y:S01]  /*1d80*/  CS2R R58, SRZ ;  /* 0x00000000003a7805 */ /* 0x000fe2000001ff00 */
[----:B------:R-:W-:Y:S01]  /*1d90*/  BAR.SYNC.DEFER_BLOCKING 0x0 ;  /* 0x0000000000007b1d */ /* 0x000fe20000010000 */
[----:B------:R-:W-:Y:S01]  /*1da0*/  CS2R R56, SRZ ;  /* 0x0000000000387805 */ /* 0x000fe2000001ff00 */
[----:B------:R-:W-:Y:S01]  /*1db0*/  CS2R R54, SRZ ;  /* 0x0000000000367805 */ /* 0x000fe2000001ff00 */
[----:B------:R-:W-:Y:S01]  /*1dc0*/  CS2R R52, SRZ ;  /* 0x0000000000347805 */ /* 0x000fe2000001ff00 */
[----:B------:R-:W-:Y:S01]  /*1dd0*/  CS2R R50, SRZ ;  /* 0x0000000000327805 */ /* 0x000fe2000001ff00 */
[----:B------:R-:W-:Y:S01]  /*1de0*/  CS2R R48, SRZ ;  /* 0x0000000000307805 */ /* 0x000fe2000001ff00 */
[----:B------:R2:W-:Y:S01]  /*1df0*/  STL.64 [R1], R132 ;  /* 0x0000008401007387 */ /* 0x0005e20000100a00 */
[----:B------:R-:W-:Y:S01]  /*1e00*/  CS2R R46, SRZ ;  /* 0x00000000002e7805 */ /* 0x000fe2000001ff00 */
[----:B------:R-:W-:Y:S01]  /*1e10*/  CS2R R44, SRZ ;  /* 0x00000000002c7805 */ /* 0x000fe2000001ff00 */
[----:B------:R-:W-:Y:S01]  /*1e20*/  CS2R R42, SRZ ;  /* 0x00000000002a7805 */ /* 0x000fe2000001ff00 */
[----:B------:R-:W-:Y:S01]  /*1e30*/  CS2R R40, SRZ ;  /* 0x0000000000287805 */ /* 0x000fe2000001ff00 */
[----:B------:R-:W-:Y:S01]  /*1e40*/  CS2R R38, SRZ ;  /* 0x0000000000267805 */ /* 0x000fe2000001ff00 */
[----:B------:R-:W-:Y:S01]  /*1e50*/  CS2R R36, SRZ ;  /* 0x0000000000247805 */ /* 0x000fe2000001ff00 */
[----:B------:R-:W-:Y:S01]  /*1e60*/  @!PT LDS RZ, [RZ] ;  /* 0x00000000fffff984 */ /* 0x000fe20000000800 */
[----:B------:R-:W-:Y:S01]  /*1e70*/  @!PT LDS RZ, [RZ] ;  /* 0x00000000fffff984 */ /* 0x000fe20000000800 */
[----:B------:R-:W-:Y:S01]  /*1e80*/  @!PT LDS RZ, [RZ] ;  /* 0x00000000fffff984 */ /* 0x000fe20000000800 */
[----:B------:R5:W-:Y:S01]  /*1e90*/  LDGSTS.E.BYPASS.LTC128B.128 [R228+0x6080], [R10.64], !P3 ;  /* 0x060800000ae47fae */ /* 0x000be2000d901d50 */
[----:B------:R-:W-:-:S02]  /*1ea0*/  ISETP.LT.OR P3, PT, R4, 0x1, !P2 ;  /* 0x000000010400780c */ /* 0x000fc40005761670 */
[----:B------:R-:W-:Y:S01]  /*1eb0*/  ISETP.LT.OR P2, PT, R4, 0x21, !P2 ;  /* 0x000000210400780c */ /* 0x000fe20005741670 */
[----:B------:R5:W-:Y:S01]  /*1ec0*/  LDGSTS.E.BYPASS.LTC128B.128 [R228+0x8080], [R10.64+0x80], !P1 ;  /* 0x080800800ae47fae */ /* 0x000be2000c901d50 */
[----:B------:R-:W-:Y:S01]  /*1ed0*/  LEA R0, P1, R6, R240, 0x6 ;  /* 0x000000f006007211 */ /* 0x000fe200078230ff */
[----:B------:R-:W-:-:S03]  /*1ee0*/  IMAD.MOV.U32 R4, RZ, RZ, R22 ;  /* 0x000000ffff047224 */ /* 0x000fc600078e0016 */
[----:B------:R-:W-:Y:S02]  /*1ef0*/  LEA.HI.X R6, R6, R239, R7, 0x6, P1 ;  /* 0x000000ef06067211 */ /* 0x000fe400008f3407 */
[----:B------:R-:W-:-:S03]  /*1f00*/  LEA R2, P1, R0, c[0x0][0x1f0], 0x1 ;  /* 0x00007c0000027a11 */ /* 0x000fc600078208ff */
[----:B------:R5:W-:Y:S01]  /*1f10*/  LDGSTS.E.BYPASS.LTC128B.128 [R228+0xa080], [R10.64+0x100], !P3 ;  /* 0x0a0801000ae47fae */ /* 0x000be2000d901d50 */
[----:B------:R-:W-:Y:S02]  /*1f20*/  ISETP.GT.AND P3, PT, R234, 0xf, PT ;  /* 0x0000000fea00780c */ /* 0x000fe40003f64270 */
[----:B------:R-:W-:Y:S01]  /*1f30*/  LEA.HI.X R3, R0, c[0x0][0x1f4], R6, 0x1, P1 ;  /* 0x00007d0000037a11 */ /* 0x000fe200008f0c06 */
[----:B------:R-:W-:Y:S01]  /*1f40*/  IMAD.U32 R0, RZ, RZ, UR7 ;  /* 0x00000007ff007e24 */ /* 0x000fe2000f8e00ff */
[C---:B------:R-:W-:Y:S01]  /*1f50*/  LEA R6, P1, R5.reuse, R2, 0x6 ;  /* 0x0000000205067211 */ /* 0x040fe200078230ff */
[----:B------:R1:W-:Y:S01]  /*1f60*/  LDGSTS.E.BYPASS.LTC128B.128 [R228+0x7080], [R14.64], !P6 ;  /* 0x070800000ee47fae */ /* 0x0003e2000f101d50 */
[----:B------:R-:W-:Y:S02]  /*1f70*/  USHF.L.U64.HI UR7, UR6, 0x5, UR7 ;  /* 0x0000000506077899 */ /* 0x000fe40008010207 */
[----:B------:R-:W-:Y:S01]  /*1f80*/  LEA.HI.X R7, R5, R3, R0, 0x6, P1 ;  /* 0x0000000305077211 */ /* 0x000fe200008f3400 */
[----:B------:R1:W-:Y:S01]  /*1f90*/  LDGSTS.E.BYPASS.LTC128B.128 [R228+0x9080], [R14.64+0x80], !P0 ;  /* 0x090800800ee47fae */ /* 0x0003e2000c101d50 */
[C---:B------:R-:W-:Y:S01]  /*1fa0*/  ISETP.GE.AND P0, PT, R12.reuse, c[0x0][0x1fc], PT ;  /* 0x00007f000c007a0c */ /* 0x040fe20003f06270 */
[----:B------:R-:W-:Y:S01]  /*1fb0*/  USHF.L.U32 UR6, UR6, 0x5, URZ ;  /* 0x0000000506067899 */ /* 0x000fe2000800063f */
[----:B------:R-:W-:Y:S01]  /*1fc0*/  ISETP.GE.AND P1, PT, R12, c[0x0][0x1fc], PT ;  /* 0x00007f000c007a0c */ /* 0x000fe20003f26270 */
[----:B------:R1:W-:Y:S01]  /*1fd0*/  LDGSTS.E.BYPASS.LTC128B.128 [R228+0xb080], [R14.64+0x100], !P2 ;  /* 0x0b0801000ee47fae */ /* 0x0003e2000d101d50 */
[----:B------:R-:W-:-:S02]  /*1fe0*/  @!P3 IADD3 R0, P6, R248, UR20, RZ ;  /* 0x00000014f800bc10 */ /* 0x000fc4000ffde0ff */
[----:B------:R-:W-:Y:S01]  /*1ff0*/  IADD3 R5, R23, UR5, RZ ;  /* 0x0000000517057c10 */ /* 0x000fe2000fffe0ff */
[----:B------:R-:W-:Y:S01]  /*2000*/  ULDC.64 UR4, c[0x0][0x290] ;  /* 0x0000a40000047ab9 */ /* 0x000fe20000000a00 */
[----:B------:R-:W-:Y:S01]  /*2010*/  SHF.R.S32.HI R12, RZ, 0x1f, R29 ;  /* 0x0000001fff0c7819 */ /* 0x000fe2000001141d */
[----:B------:R-:W-:Y:S01]  /*2020*/  UIMAD UR4, UR9, UR4, URZ ;  /* 0x00000004090472a4 */ /* 0x000fe2000f8e023f */
[----:B------:R-:W-:-:S03]  /*2030*/  ISETP.GE.AND P2, PT, R28, c[0x0][0x1fc], PT ;  /* 0x00007f001c007a0c */ /* 0x000fc60003f46270 */
[----:B------:R-:W-:Y:S01]  /*2040*/  UIMAD UR4, UR14, UR5, UR4 ;  /* 0x000000050e0472a4 */ /* 0x000fe2000f8e0204 */
[----:B-----5:R-:W-:Y:S02]  /*2050*/  @!P3 IADD3.X R10, R251, UR18, RZ, P6, !PT ;  /* 0x00000012fb0abc10 */ /* 0x020fe4000b7fe4ff */
[----:B------:R-:W-:Y:S02]  /*2060*/  @!P3 LEA R8, P6, R0, c[0x0][0x258], 0x2 ;  /* 0x000096000008ba11 */ /* 0x000fe400078c10ff */
[----:B------:R-:W-:Y:S02]  /*2070*/  LOP3.LUT R11, R26, 0xffffffe0, RZ, 0xc0, !PT ;  /* 0xffffffe01a0b7812 */ /* 0x000fe400078ec0ff */
[----:B------:R-:W-:Y:S01]  /*2080*/  @!P3 LEA.HI.X R9, R0, c[0x0][0x25c], R10, 0x2, P6 ;  /* 0x000097000009ba11 */ /* 0x000fe200030f140a */
[----:B------:R-:W-:Y:S01]  /*2090*/  @!P3 IMAD.SHL.U32 R10, R234, 0x10, RZ ;  /* 0x00000010ea0ab824 */ /* 0x000fe200078e00ff */
[----:B------:R-:W-:Y:S02]  /*20a0*/  IADD3 R0, -R13, c[0x0][0x168], -R236 ;  /* 0x00005a000d007a10 */ /* 0x000fe40007ffe9ec */
[----:B------:R-:W-:-:S02]  /*20b0*/  ISETP.GE.AND P6, PT, R28, c[0x0][0x1fc], PT ;  /* 0x00007f001c007a0c */ /* 0x000fc40003fc6270 */
[C---:B------:R-:W-:Y:S01]  /*20c0*/  ISETP.LT.OR P4, PT, R0.reuse, 0x1, P0 ;  /* 0x000000010000780c */ /* 0x040fe20000781670 */
[----:B------:R5:W-:Y:S01]  /*20d0*/  @!P3 LDGSTS.E.BYPASS.LTC128B.128 [R10+0x12080], [R8.64] ;  /* 0x12080000080abfae */ /* 0x000be2000b901d50 */
[----:B-1----:R-:W-:Y:S02]  /*20e0*/  SEL R14, RZ, 0x1, P1 ;  /* 0x00000001ff0e7807 */ /* 0x002fe40000800000 */
[C---:B------:R-:W-:Y:S01]  /*20f0*/  ISETP.LT.OR P1, PT, R0.reuse, 0x1, P6 ;  /* 0x000000010000780c */ /* 0x040fe20003721670 */
[----:B------:R-:W0:Y:S01]  /*2100*/  LDGDEPBAR ;  /* 0x00000000000079af */ /* 0x000e220000000000 */
[C---:B------:R-:W-:Y:S02]  /*2110*/  ISETP.LT.OR P0, PT, R0.reuse, 0x21, P0 ;  /* 0x000000210000780c */ /* 0x040fe40000701670 */
[----:B------:R-:W-:Y:S02]  /*2120*/  ISETP.LT.OR P6, PT, R0, 0x21, P6 ;  /* 0x000000210000780c */ /* 0x000fe400037c1670 */
[----:B------:R-:W-:-:S02]  /*2130*/  SEL R13, RZ, 0xffffffff, P2 ;  /* 0xffffffffff0d7807 */ /* 0x000fc40001000000 */
[C---:B------:R-:W-:Y:S01]  /*2140*/  ISETP.GE.AND P2, PT, R30.reuse, c[0x0][0x1fc], PT ;  /* 0x00007f001e007a0c */ /* 0x040fe20003f46270 */
[----:B------:R1:W-:Y:S01]  /*2150*/  LDGSTS.E.BYPASS.LTC128B.128 [R228+0xc080], [R2.64], !P4 ;  /* 0x0c08000002e47fae */ /* 0x0003e2000e101d50 */
[----:B------:R-:W-:Y:S02]  /*2160*/  ISETP.GE.AND P4, PT, R30, c[0x0][0x1fc], PT ;  /* 0x00007f001e007a0c */ /* 0x000fe40003f86270 */
[----:B------:R-:W-:Y:S01]  /*2170*/  SEL R233, RZ, 0xffffffff, P2 ;  /* 0xffffffffffe97807 */ /* 0x000fe20001000000 */
[----:B------:R1:W-:Y:S01]  /*2180*/  LDGSTS.E.BYPASS.LTC128B.128 [R228+0xe080], [R2.64+0x80], !P1 ;  /* 0x0e08008002e47fae */ /* 0x0003e2000c901d50 */
[C---:B------:R-:W-:Y:S02]  /*2190*/  ISETP.LT.OR P1, PT, R0.reuse, 0x1, P4 ;  /* 0x000000010000780c */ /* 0x040fe40002721670 */
[----:B------:R-:W-:Y:S01]  /*21a0*/  ISETP.LT.OR P4, PT, R0, 0x21, P4 ;  /* 0x000000210000780c */ /* 0x000fe20002781670 */
[----:B------:R-:W-:Y:S01]  /*21b0*/  IMAD.SHL.U32 R233, R233, 0x4, RZ ;  /* 0x00000004e9e97824 */ /* 0x000fe200078e00ff */
[C---:B------:R-:W-:Y:S01]  /*21c0*/  ISETP.GE.AND P2, PT, R234.reuse, 0x10, PT ;  /* 0x00000010ea00780c */ /* 0x040fe20003f46270 */
[----:B-----5:R-:W-:Y:S01]  /*21d0*/  IMAD.IADD R8, R234, 0x1, -R11 ;  /* 0x00000001ea087824 */ /* 0x020fe200078e0a0b */
[----:B------:R-:W-:Y:S01]  /*21e0*/  LOP3.LUT R9, R25, 0xfffffff0, RZ, 0xc0, !PT ;  /* 0xfffffff019097812 */ /* 0x000fe200078ec0ff */
[----:B------:R-:W-:-:S06]  /*21f0*/  IMAD.U32 R10, RZ, RZ, UR14 ;  /* 0x0000000eff0a7e24 */ /* 0x000fcc000f8e00ff */
[----:B------:R1:W-:Y:S01]  /*2200*/  LDGSTS.E.BYPASS.LTC128B.128 [R228+0x10080], [R2.64+0x100], !P1 ;  /* 0x1008010002e47fae */ /* 0x0003e2000c901d50 */
[----:B------:R-:W-:Y:S02]  /*2210*/  LOP3.LUT P1, RZ, R32, 0x4, RZ, 0xc0, !PT ;  /* 0x0000000420ff7812 */ /* 0x000fe4000782c0ff */
[----:B------:R-:W-:Y:S01]  /*2220*/  SHF.R.S32.HI R229, RZ, 0x1f, R8 ;  /* 0x0000001fffe57819 */ /* 0x000fe20000011408 */
[----:B------:R-:W-:Y:S01]  /*2230*/  IMAD.IADD R9, R234, 0x1, -R9 ;  /* 0x00000001ea097824 */ /* 0x000fe200078e0a09 */
[----:B------:R2:W-:Y:S01]  /*2240*/  LDGSTS.E.BYPASS.LTC128B.128 [R228+0xd080], [R6.64], !P0 ;  /* 0x0d08000006e47fae */ /* 0x0005e2000c101d50 */
[----:B------:R-:W-:Y:S01]  /*2250*/  IMAD.WIDE.U32 R246, R10, c[0x0][0x290], R4 ;  /* 0x0000a4000af67a25 */ /* 0x000fe200078e0004 */
[----:B------:R-:W-:Y:S02]  /*2260*/  LEA.HI R229, R229, R8, RZ, 0x2 ;  /* 0x00000008e5e57211 */ /* 0x000fe400078f10ff */
[----:B------:R-:W-:Y:S01]  /*2270*/  SHF.R.S32.HI R5, RZ, 0x1f, R9 ;  /* 0x0000001fff057819 */ /* 0x000fe20000011409 */
[C---:B------:R-:W-:Y:S01]  /*2280*/  IMAD.SHL.U32 R4, R220.reuse, 0x10, RZ ;  /* 0x00000010dc047824 */ /* 0x040fe200078e00ff */
[----:B------:R-:W-:Y:S01]  /*2290*/  LOP3.LUT R10, R229, 0x7ffffffc, RZ, 0xc0, !PT ;  /* 0x7ffffffce50a7812 */ /* 0x000fe200078ec0ff */
[----:B------:R2:W-:Y:S01]  /*22a0*/  LDGSTS.E.BYPASS.LTC128B.128 [R228+0xf080], [R6.64+0x80], !P6 ;  /* 0x0f08008006e47fae */ /* 0x0005e2000f101d50 */
[----:B------:R-:W-:Y:S01]  /*22b0*/  LEA.HI R5, R5, R9, RZ, 0x3 ;  /* 0x0000000905057211 */ /* 0x000fe200078f18ff */
[----:B------:R-:W-:Y:S01]  /*22c0*/  IMAD.SHL.U32 R220, R220, 0x400, RZ ;  /* 0x00000400dcdc7824 */ /* 0x000fe200078e00ff */
[----:B------:R-:W-:Y:S01]  /*22d0*/  LEA.HI.SX32 R229, R229, R4, 0x1e ;  /* 0x00000004e5e57211 */ /* 0x000fe200078ff2ff */
[----:B------:R-:W-:Y:S01]  /*22e0*/  IMAD.IADD R11, R8, 0x1, -R10 ;  /* 0x00000001080b7824 */ /* 0x000fe200078e0a0a */
[C---:B------:R-:W-:Y:S01]  /*22f0*/  LOP3.LUT R8, R5.reuse, 0xfffffff8, RZ, 0xc0, !PT ;  /* 0xfffffff805087812 */ /* 0x040fe200078ec0ff */
[----:B------:R2:W-:Y:S01]  /*2300*/  LDGSTS.E.BYPASS.LTC128B.128 [R228+0x11080], [R6.64+0x100], !P4 ;  /* 0x1108010006e47fae */ /* 0x0005e2000e101d50 */
[----:B------:R-:W-:Y:S01]  /*2310*/  LEA.HI R10, R12, R29, RZ, 0x2 ;  /* 0x0000001d0c0a7211 */ /* 0x000fe200078f10ff */
[----:B------:R-:W-:Y:S01]  /*2320*/  IMAD.SHL.U32 R5, R5, 0x40, RZ ;  /* 0x0000004005057824 */ /* 0x000fe200078e00ff */
[----:B------:R-:W-:Y:S01]  /*2330*/  LOP3.LUT R16, R16, 0x10, R4, 0xf8, !PT ;  /* 0x0000001010107812 */ /* 0x000fe200078ef804 */
[----:B------:R-:W-:Y:S01]  /*2340*/  IMAD.IADD R4, R9, 0x1, -R8 ;  /* 0x0000000109047824 */ /* 0x000fe200078e0a08 */
[----:B------:R-:W-:-:S02]  /*2350*/  LOP3.LUT R8, R10, 0x1ffffffc, RZ, 0xc0, !PT ;  /* 0x1ffffffc0a087812 */ /* 0x000fc400078ec0ff */
[----:B------:R-:W-:Y:S01]  /*2360*/  IADD3 R250, R247, UR4, RZ ;  /* 0x00000004f7fa7c10 */ /* 0x000fe2000fffe0ff */
[----:B------:R-:W-:Y:S01]  /*2370*/  ULDC.64 UR4, c[0x0][0x240] ;  /* 0x0000900000047ab9 */ /* 0x000fe20000000a00 */
[----:B-1----:R-:W-:Y:S01]  /*2380*/  IMAD.SHL.U32 R2, R32, 0x40, RZ ;  /* 0x0000004020027824 */ /* 0x002fe200078e00ff */
[----:B------:R-:W-:Y:S01]  /*2390*/  LOP3.LUT P4, RZ, R4, 0x2, RZ, 0xc0, !PT ;  /* 0x0000000204ff7812 */ /* 0x000fe2000788c0ff */
[C---:B------:R-:W-:Y:S01]  /*23a0*/  IMAD.SHL.U32 R3, R29.reuse, 0x8, RZ ;  /* 0x000000081d037824 */ /* 0x040fe200078e00ff */
[----:B------:R-:W-:Y:S01]  /*23b0*/  UIMAD UR4, UR9, UR4, URZ ;  /* 0x00000004090472a4 */ /* 0x000fe2000f8e023f */
[----:B------:R-:W-:Y:S01]  /*23c0*/  IMAD.IADD R9, R29, 0x1, -R8 ;  /* 0x000000011d097824 */ /* 0x000fe200078e0a08 */
[----:B------:R-:W-:Y:S01]  /*23d0*/  LOP3.LUT R0, R2, 0x1c0, RZ, 0xc0, !PT ;  /* 0x000001c002007812 */ /* 0x000fe200078ec0ff */
[----:B------:R-:W-:Y:S01]  /*23e0*/  IMAD.SHL.U32 R8, R17, 0x20, RZ ;  /* 0x0000002011087824 */ /* 0x000fe200078e00ff */
[----:B------:R-:W-:Y:S01]  /*23f0*/  LOP3.LUT R2, R3, 0x18, RZ, 0xc0, !PT ;  /* 0x0000001803027812 */ /* 0x000fe200078ec0ff */
[----:B------:R-:W-:Y:S01]  /*2400*/  IMAD R245, R9, 0x4, R11 ;  /* 0x0000000409f57824 */ /* 0x000fe200078e020b */
[----:B------:R-:W-:Y:S01]  /*2410*/  SHF.R.U32.HI R3, RZ, 0x3, R0 ;  /* 0x00000003ff037819 */ /* 0x000fe20000011600 */
[----:B------:R-:W-:Y:S01]  /*2420*/  UIMAD UR4, UR14, UR5, UR4 ;  /* 0x000000050e0472a4 */ /* 0x000fe2000f8e0204 */
[----:B------:R-:W-:Y:S01]  /*2430*/  LOP3.LUT R11, R2, 0x20, R8, 0xf8, !PT ;  /* 0x00000020020b7812 */ /* 0x000fe200078ef808 */
[----:B------:R-:W-:Y:S01]  /*2440*/  IMAD.SHL.U32 R245, R245, 0x2, RZ ;  /* 0x00000002f5f57824 */ /* 0x000fe200078e00ff */
[----:B------:R-:W-:Y:S01]  /*2450*/  LOP3.LUT R10, R3, R0, R2, 0x1e, !PT ;  /* 0x00000000030a7212 */ /* 0x000fe200078e1e02 */
[----:B------:R-:W-:Y:S01]  /*2460*/  IMAD.SHL.U32 R3, R13, 0x2, RZ ;  /* 0x000000020d037824 */ /* 0x000fe200078e00ff */
[----:B------:R-:W-:-:S02]  /*2470*/  IADD3 R0, P0, R246, UR20, RZ ;  /* 0x00000014f6007c10 */ /* 0x000fc4000ff1e0ff */
[----:B------:R-:W-:Y:S02]  /*2480*/  LOP3.LUT R9, R16, 0x8, R27, 0xf8, !PT ;  /* 0x0000000810097812 */ /* 0x000fe400078ef81b */
[----:B------:R-:W-:Y:S02]  /*2490*/  IADD3.X R2, R250, UR18, RZ, P0, !PT ;  /* 0x00000012fa027c10 */ /* 0x000fe400087fe4ff */
[C---:B------:R-:W-:Y:S02]  /*24a0*/  LEA R8, P0, R0.reuse, c[0x0][0x280], 0x2 ;  /* 0x0000a00000087a11 */ /* 0x040fe400078010ff */
[----:B------:R-:W-:Y:S02]  /*24b0*/  LOP3.LUT R223, R9, R223, RZ, 0x3c, !PT ;  /* 0x000000df09df7212 */ /* 0x000fe400078e3cff */
[----:B------:R-:W-:Y:S01]  /*24c0*/  LEA.HI.X R9, R0, c[0x0][0x284], R2, 0x2, P0 ;  /* 0x0000a10000097a11 */ /* 0x000fe200000f1402 */
[C---:B------:R-:W-:Y:S01]  /*24d0*/  IMAD.SHL.U32 R0, R4.reuse, 0x40, RZ ;  /* 0x0000004004007824 */ /* 0x040fe200078e00ff */
[----:B------:R-:W-:Y:S01]  /*24e0*/  LOP3.LUT P0, RZ, R4, 0x4, RZ, 0xc0, !PT ;  /* 0x0000000404ff7812 */ /* 0x000fe2000780c0ff */
[----:B------:R-:W-:Y:S01]  /*24f0*/  IMAD.SHL.U32 R4, R17, 0x8, RZ ;  /* 0x0000000811047824 */ /* 0x000fe200078e00ff */
[----:B------:R-:W-:Y:S01]  /*2500*/  LOP3.LUT R12, R3, 0x2, R14, 0xe2, !PT ;  /* 0x00000002030c7812 */ /* 0x000fe200078ee20e */
[----:B------:R-:W-:Y:S01]  /*2510*/  IMAD R223, R17, 0x200, R223 ;  /* 0x0000020011df7824 */ /* 0x000fe200078e02df */
[----:B------:R-:W-:-:S02]  /*2520*/  LOP3.LUT R0, R0, 0x1c0, RZ, 0xc0, !PT ;  /* 0x000001c000007812 */ /* 0x000fc400078ec0ff */
[----:B------:R-:W-:Y:S01]  /*2530*/  LOP3.LUT R3, R31, 0x3ffffffc, RZ, 0xc0, !PT ;  /* 0x3ffffffc1f037812 */ /* 0x000fe200078ec0ff */
[C---:B------:R-:W-:Y:S01]  /*2540*/  IMAD R222, R223.reuse, 0x2, R222 ;  /* 0x00000002dfde7824 */ /* 0x040fe200078e02de */
[----:B------:R-:W-:Y:S01]  /*2550*/  LOP3.LUT R4, R0, 0x8, R4, 0xf8, !PT ;  /* 0x0000000800047812 */ /* 0x000fe200078ef804 */
[----:B------:R-:W-:Y:S01]  /*2560*/  IMAD.SHL.U32 R223, R223, 0x2, RZ ;  /* 0x00000002dfdf7824 */ /* 0x000fe200078e00ff */
[----:B------:R-:W-:Y:S01]  /*2570*/  SHF.R.U32.HI R2, RZ, 0x3, R0 ;  /* 0x00000003ff027819 */ /* 0x000fe20000011600 */
[----:B------:R-:W-:Y:S01]  /*2580*/  IMAD.IADD R3, R234, 0x1, -R3 ;  /* 0x00000001ea037824 */ /* 0x000fe200078e0a03 */
[----:B------:R-:W-:Y:S02]  /*2590*/  LOP3.LUT R233, R233, 0x4, R12, 0xe2, !PT ;  /* 0x00000004e9e97812 */ /* 0x000fe400078ee20c */
[----:B------:R-:W-:Y:S01]  /*25a0*/  LOP3.LUT R4, R4, R2, RZ, 0x3c, !PT ;  /* 0x0000000204047212 */ /* 0x000fe200078e3cff */
[----:B------:R-:W-:Y:S01]  /*25b0*/  IMAD R3, R3, 0x2, R220 ;  /* 0x0000000203037824 */ /* 0x000fe200078e02dc */
[----:B------:R-:W-:Y:S01]  /*25c0*/  LOP3.LUT R0, R2, R11, R0, 0x1e, !PT ;  /* 0x0000000b02007212 */ /* 0x000fe200078e1e00 */
[----:B------:R-:W-:Y:S01]  /*25d0*/  @!P2 IMAD.SHL.U32 R2, R234, 0x10, RZ ;  /* 0x00000010ea02a824 */ /* 0x000fe200078e00ff */
[----:B------:R-:W-:Y:S01]  /*25e0*/  IADD3 R252, R133, UR4, RZ ;  /* 0x0000000485fc7c10 */ /* 0x000fe2000fffe0ff */
[----:B------:R-:W-:Y:S01]  /*25f0*/  IMAD.IADD R10, R3, 0x1, R10 ;  /* 0x00000001030a7824 */ /* 0x000fe200078e020a */
[----:B------:R-:W-:-:S02]  /*2600*/  LOP3.LUT R3, R5, 0xfffffe00, RZ, 0xc0, !PT ;  /* 0xfffffe0005037812 */ /* 0x000fc400078ec0ff */
[----:B------:R1:W-:Y:S01]  /*2610*/  @!P2 LDGSTS.E.BYPASS.LTC128B.128 [R2+0x12180], [R8.64] ;  /* 0x121800000802afae */ /* 0x0003e2000b901d50 */
[----:B------:R-:W-:Y:S01]  /*2620*/  IADD3 R232, -R245, UR8, RZ ;  /* 0x00000008f5e87c10 */ /* 0x000fe2000fffe1ff */
[----:B------:R-:W-:Y:S01]  /*2630*/  ULDC UR8, c[0x0][0x198] ;  /* 0x0000660000087ab9 */ /* 0x000fe20000000800 */
[-C--:B------:R-:W-:Y:S01]  /*2640*/  IADD3 R220, R4, R3.reuse, R220 ;  /* 0x0000000304dc7210 */ /* 0x080fe20007ffe0dc */
[----:B------:R-:W0:Y:S01]  /*2650*/  LDGDEPBAR ;  /* 0x00000000000079af */ /* 0x000e220000000000 */
[----:B------:R-:W-:Y:S02]  /*2660*/  LOP3.LUT R0, R0, R3, RZ, 0xfc, !PT ;  /* 0x0000000300007212 */ /* 0x000fe400078efcff */
[----:B------:R-:W-:Y:S01]  /*2670*/  SEL R3, R34, 0xffffffc0, !P0 ;  /* 0xffffffc022037807 */ /* 0x000fe20004000000 */
[----:B------:R-:W-:Y:S01]  /*2680*/  IMAD.SHL.U32 R221, R220, 0x2, RZ ;  /* 0x00000002dcdd7824 */ /* 0x000fe200078e00ff */
[----:B------:R-:W-:Y:S01]  /*2690*/  LEA R230, R10, 0x12280, 0x1 ;  /* 0x000122800ae67811 */ /* 0x000fe200078e08ff */
[----:B------:R-:W-:-:S03]  /*26a0*/  IMAD.SHL.U32 R0, R0, 0x2, RZ ;  /* 0x0000000200007824 */ /* 0x000fc600078e00ff */
[C---:B------:R-:W-:Y:S02]  /*26b0*/  IADD3 R231, R230.reuse, 0x40, RZ ;  /* 0x00000040e6e77810 */ /* 0x040fe40007ffe0ff */
[----:B------:R-:W-:Y:S02]  /*26c0*/  @P1 IADD3 R231, R230, -0x40, RZ ;  /* 0xffffffc0e6e71810 */ /* 0x000fe40007ffe0ff */
[----:B-1----:R-:W-:-:S05]  /*26d0*/  SEL R2, R33, 0xffffffe0, !P4 ;  /* 0xffffffe021027807 */ /* 0x002fca0006000000 */
[C---:B------:R-:W-:Y:S02]  /*26e0*/  IMAD R2, R220.reuse, 0x2, R2 ;  /* 0x00000002dc027824 */ /* 0x040fe400078e0202 */
[----:B------:R-:W-:Y:S02]  /*26f0*/  IMAD R220, R220, 0x2, R3 ;  /* 0x00000002dcdc7824 */ /* 0x000fe400078e0203 */
[----:B--234-:R-:W-:Y:S02]  /*2700*/  IMAD.IADD R3, R3, 0x1, R2 ;  /* 0x0000000103037824 */ /* 0x01cfe400078e0202 */
.L_x_461:
[----:B------:R-:W-:Y:S04]  /*2710*/  DEPBAR.LE SB0, 0x0 ;  /* 0x000080000000791a */ /* 0x000fe80000000000 */
[----:B------:R-:W-:Y:S01]  /*2720*/  BAR.SYNC.DEFER_BLOCKING 0x0 ;  /* 0x0000000000007b1d */ /* 0x000fe20000010000 */
[----:B------:R-:W-:Y:S02]  /*2730*/  ULEA UR4, UR11, 0x1, 0x6 ;  /* 0x000000010b047891 */ /* 0x000fe4000f8e303f */
[----:B------:R-:W-:Y:S02]  /*2740*/  UIADD3 UR9, UR11, 0x1, URZ ;  /* 0x000000010b097890 */ /* 0x000fe4000fffe03f */
[----:B------:R-:W-:Y:S02]  /*2750*/  UIADD3 UR4, UR4, UR8, -UR10 ;  /* 0x0000000804047290 */ /* 0x000fe4000fffe80a */
        /* <DEDUP_REMOVED lines=8> */
[----:B------:R-:W5:Y:S05]  /*27e0*/  LDSM.16.M88.4 R136, [R227+0x80] ;  /* 0x00008000e388783b */ /* 0x000f6a0000000200 */
[----:B------:R-:W4:Y:S01]  /*27f0*/  LDSM.16.M88.4 R140, [R220+0x7080] ;  /* 0x00708000dc8c783b */ /* 0x000f220000000200 */
[-C--:B-1----:R-:W-:Y:S04]  /*2800*/  HMMA.16816.F32.BF16 R4, R16, R20.reuse, RZ ;  /* 0x000000141004723c */ /* 0x082fe800000418ff */
[----:B------:R-:W-:Y:S05]  /*2810*/  LDSM.16.M88.4 R144, [R226+0x80] ;  /* 0x00008000e290783b */ /* 0x000fea0000000200 */
[----:B------:R-:W-:Y:S01]  /*2820*/  LDS R204, [R229.X4+0x12080] ;  /* 0x01208000e5cc7984 */ /* 0x000fe20000004800 */
[C---:B--2---:R-:W-:Y:S04]  /*2830*/  HMMA.16816.F32.BF16 R8, R12.reuse, R20, RZ ;  /* 0x000000140c08723c */ /* 0x044fe800000418ff */
[----:B------:R-:W-:Y:S04]  /*2840*/  LDS R205, [R229.X4+0x120a0] ;  /* 0x0120a000e5cd7984 */ /* 0x000fe80000004800 */
[-C--:B------:R-:W-:Y:S01]  /*2850*/  HMMA.16816.F32.BF16 R12, R12, R22.reuse, RZ ;  /* 0x000000160c0c723c */ /* 0x080fe200000418ff */
[----:B------:R-:W-:Y:S05]  /*2860*/  LDS R206, [R229.X4+0x12100] ;  /* 0x01210000e5ce7984 */ /* 0x000fea0000004800 */
[----:B------:R-:W-:Y:S02]  /*2870*/  LDS R207, [R229.X4+0x12120] ;  /* 0x01212000e5cf7984 */ /* 0x000fe40000004800 */
[----:B------:R-:W-:Y:S03]  /*2880*/  HMMA.16816.F32.BF16 R16, R16, R22, RZ ;  /* 0x000000161010723c */ /* 0x000fe600000418ff */
[----:B------:R-:W1:Y:S05]  /*2890*/  LDSM.16.M88.4 R20, [R3+0x6080] ;  /* 0x006080000314783b */ /* 0x000e6a0000000200 */
[-C--:B---3--:R-:W-:Y:S08]  /*28a0*/  HMMA.16816.F32.BF16 R4, R24, R28.reuse, R4 ;  /* 0x0000001c1804723c */ /* 0x088ff00000041804 */
[C---:B----4-:R-:W-:Y:S08]  /*28b0*/  HMMA.16816.F32.BF16 R8, R32.reuse, R28, R8 ;  /* 0x0000001c2008723c */ /* 0x050ff00000041808 */
[-C--:B------:R-:W-:Y:S01]  /*28c0*/  HMMA.16816.F32.BF16 R12, R32, R30.reuse, R12 ;  /* 0x0000001e200c723c */ /* 0x080fe2000004180c */
[----:B------:R-:W2:Y:S07]  /*28d0*/  LDSM.16.M88.4 R32, [R3+0x7080] ;  /* 0x007080000320783b */ /* 0x000eae0000000200 */
[----:B------:R-:W-:Y:S01]  /*28e0*/  HMMA.16816.F32.BF16 R16, R24, R30, R16 ;  /* 0x0000001e1810723c */ /* 0x000fe20000041810 */
[----:B------:R-:W-:Y:S05]  /*28f0*/  LDSM.16.M88.4 R24, [R221+0x8080] ;  /* 0x00808000dd18783b */ /* 0x000fea0000000200 */
[----:B------:R-:W3:Y:S02]  /*2900*/  LDSM.16.M88.4 R28, [R224+0x2080] ;  /* 0x00208000e01c783b */ /* 0x000ee40000000200 */
[-C--:B-----5:R-:W-:Y:S08]  /*2910*/  HMMA.16816.F32.BF16 R4, R132, R136.reuse, R4 ;  /* 0x000000888404723c */ /* 0x0a0ff00000041804 */
[C---:B------:R-:W-:Y:S08]  /*2920*/  HMMA.16816.F32.BF16 R8, R140.reuse, R136, R8 ;  /* 0x000000888c08723c */ /* 0x040ff00000041808 */
[-C--:B------:R-:W-:Y:S01]  /*2930*/  HMMA.16816.F32.BF16 R12, R140, R138.reuse, R12 ;  /* 0x0000008a8c0c723c */ /* 0x080fe2000004180c */
[----:B------:R-:W4:Y:S07]  /*2940*/  LDSM.16.M88.4 R140, [R221+0x9080] ;  /* 0x00908000dd8c783b */ /* 0x000f2e0000000200 */
[----:B------:R-:W-:Y:S01]  /*2950*/  HMMA.16816.F32.BF16 R16, R132, R138, R16 ;  /* 0x0000008a8410723c */ /* 0x000fe20000041810 */
[----:B------:R-:W-:Y:S05]  /*2960*/  LDSM.16.M88.4 R132, [R2+0x8080] ;  /* 0x008080000284783b */ /* 0x000fea0000000200 */
[----:B------:R-:W5:Y:S02]  /*2970*/  LDSM.16.M88.4 R136, [R225+0x2080] ;  /* 0x00208000e188783b */ /* 0x000f640000000200 */
[-C--:B-1----:R-:W-:Y:S08]  /*2980*/  HMMA.16816.F32.BF16 R4, R20, R144.reuse, R4 ;  /* 0x000000901404723c */ /* 0x082ff00000041804 */
[C---:B--2---:R-:W-:Y:S08]  /*2990*/  HMMA.16816.F32.BF16 R8, R32.reuse, R144, R8 ;  /* 0x000000902008723c */ /* 0x044ff00000041808 */
[-C--:B------:R-:W-:Y:S01]  /*29a0*/  HMMA.16816.F32.BF16 R12, R32, R146.reuse, R12 ;  /* 0x00000092200c723c */ /* 0x080fe2000004180c */
[----:B------:R-:W1:Y:S07]  /*29b0*/  LDSM.16.M88.4 R32, [R2+0x9080] ;  /* 0x009080000220783b */ /* 0x000e6e0000000200 */
[----:B------:R-:W-:Y:S01]  /*29c0*/  HMMA.16816.F32.BF16 R16, R20, R146, R16 ;  /* 0x000000921410723c */ /* 0x000fe20000041810 */
[----:B------:R-:W-:Y:S05]  /*29d0*/  LDSM.16.M88.4 R20, [R220+0x8080] ;  /* 0x00808000dc14783b */ /* 0x000fea0000000200 */
[----:B------:R-:W2:Y:S02]  /*29e0*/  LDSM.16.M88.4 R144, [R227+0x2080] ;  /* 0x00208000e390783b */ /* 0x000ea40000000200 */
[-C--:B---3--:R-:W-:Y:S08]  /*29f0*/  HMMA.16816.F32.BF16 R4, R24, R28.reuse, R4 ;  /* 0x0000001c1804723c */ /* 0x088ff00000041804 */
[C---:B----4-:R-:W-:Y:S08]  /*2a00*/  HMMA.16816.F32.BF16 R8, R140.reuse, R28, R8 ;  /* 0x0000001c8c08723c */ /* 0x050ff00000041808 */
[-C--:B------:R-:W-:Y:S01]  /*2a10*/  HMMA.16816.F32.BF16 R12, R140, R30.reuse, R12 ;  /* 0x0000001e8c0c723c */ /* 0x080fe2000004180c */
[----:B------:R-:W3:Y:S07]  /*2a20*/  LDSM.16.M88.4 R140, [R220+0x9080] ;  /* 0x00908000dc8c783b */ /* 0x000eee0000000200 */
[----:B------:R-:W-:Y:S01]  /*2a30*/  HMMA.16816.F32.BF16 R16, R24, R30, R16 ;  /* 0x0000001e1810723c */ /* 0x000fe20000041810 */
[----:B------:R-:W-:Y:S05]  /*2a40*/  LDSM.16.M88.4 R24, [R3+0x8080] ;  /* 0x008080000318783b */ /* 0x000fea0000000200 */
[----:B------:R-:W4:Y:S02]  /*2a50*/  LDSM.16.M88.4 R28, [R226+0x2080] ;  /* 0x00208000e21c783b */ /* 0x000f240000000200 */
[-C--:B-----5:R-:W-:Y:S08]  /*2a60*/  HMMA.16816.F32.BF16 R4, R132, R136.reuse, R4 ;  /* 0x000000888404723c */ /* 0x0a0ff00000041804 */
[C---:B-1----:R-:W-:Y:S08]  /*2a70*/  HMMA.16816.F32.BF16 R8, R32.reuse, R136, R8 ;  /* 0x000000882008723c */ /* 0x042ff00000041808 */
[-C--:B------:R-:W-:Y:S01]  /*2a80*/  HMMA.16816.F32.BF16 R12, R32, R138.reuse, R12 ;  /* 0x0000008a200c723c */ /* 0x080fe2000004180c */
[----:B------:R-:W1:Y:S07]  /*2a90*/  LDSM.16.M88.4 R32, [R3+0x9080] ;  /* 0x009080000320783b */ /* 0x000e6e0000000200 */
[----:B------:R-:W-:Y:S01]  /*2aa0*/  HMMA.16816.F32.BF16 R16, R132, R138, R16 ;  /* 0x0000008a8410723c */ /* 0x000fe20000041810 */
[----:B------:R-:W-:Y:S05]  /*2ab0*/  LDSM.16.M88.4 R132, [R221+0xa080] ;  /* 0x00a08000dd84783b */ /* 0x000fea0000000200 */
[----:B------:R-:W5:Y:S02]  /*2ac0*/  LDSM.16.M88.4 R136, [R224+0x4080] ;  /* 0x00408000e088783b */ /* 0x000f640000000200 */
[-C--:B--2---:R-:W-:Y:S08]  /*2ad0*/  HMMA.16816.F32.BF16 R4, R20, R144.reuse, R4 ;  /* 0x000000901404723c */ /* 0x084ff00000041804 */
[C---:B---3--:R-:W-:Y:S08]  /*2ae0*/  HMMA.16816.F32.BF16 R8, R140.reuse, R144, R8 ;  /* 0x000000908c08723c */ /* 0x048ff00000041808 */
[-C--:B------:R-:W-:Y:S01]  /*2af0*/  HMMA.16816.F32.BF16 R12, R140, R146.reuse, R12 ;  /* 0x000000928c0c723c */ /* 0x080fe2000004180c */
[----:B------:R-:W2:Y:S07]  /*2b00*/  LDSM.16.M88.4 R140, [R221+0xb080] ;  /* 0x00b08000dd8c783b */ /* 0x000eae0000000200 */
[----:B------:R-:W-:Y:S01]  /*2b10*/  HMMA.16816.F32.BF16 R16, R20, R146, R16 ;  /* 0x000000921410723c */ /* 0x000fe20000041810 */
[----:B------:R-:W-:Y:S05]  /*2b20*/  LDSM.16.M88.4 R20, [R2+0xa080] ;  /* 0x00a080000214783b */ /* 0x000fea0000000200 */
[----:B------:R-:W3:Y:S02]  /*2b30*/  LDSM.16.M88.4 R144, [R225+0x4080] ;  /* 0x00408000e190783b */ /* 0x000ee40000000200 */
[-C--:B----4-:R-:W-:Y:S08]  /*2b40*/  HMMA.16816.F32.BF16 R4, R24, R28.reuse, R4 ;  /* 0x0000001c1804723c */ /* 0x090ff00000041804 */
[C---:B-1----:R-:W-:Y:S08]  /*2b50*/  HMMA.16816.F32.BF16 R8, R32.reuse, R28, R8 ;  /* 0x0000001c2008723c */ /* 0x042ff00000041808 */
[-C--:B------:R-:W-:Y:S01]  /*2b60*/  HMMA.16816.F32.BF16 R12, R32, R30.reuse, R12 ;  /* 0x0000001e200c723c */ /* 0x080fe2000004180c */
[----:B------:R-:W-:Y:S07]  /*2b70*/  LDSM.16.M88.4 R32, [R227+0x4080] ;  /* 0x00408000e320783b */ /* 0x000fee0000000200 */
[----:B------:R-:W-:Y:S01]  /*2b80*/  HMMA.16816.F32.BF16 R16, R24, R30, R16 ;  /* 0x0000001e1810723c */ /* 0x000fe20000041810 */
[----:B------:R-:W1:Y:S05]  /*2b90*/  LDSM.16.M88.4 R24, [R2+0xb080] ;  /* 0x00b080000218783b */ /* 0x000e6a0000000200 */
[----:B------:R-:W4:Y:S02]  /*2ba0*/  LDSM.16.M88.4 R28, [R220+0xa080] ;  /* 0x00a08000dc1c783b */ /* 0x000f240000000200 */
[-C--:B-----5:R-:W-:Y:S08]  /*2bb0*/  HMMA.16816.F32.BF16 R4, R132, R136.reuse, R4 ;  /* 0x000000888404723c */ /* 0x0a0ff00000041804 */
[C---:B--2---:R-:W-:Y:S08]  /*2bc0*/  HMMA.16816.F32.BF16 R8, R140.reuse, R136, R8 ;  /* 0x000000888c08723c */ /* 0x044ff00000041808 */
[-C--:B------:R-:W-:Y:S08]  /*2bd0*/  HMMA.16816.F32.BF16 R12, R140, R138.reuse, R12 ;  /* 0x0000008a8c0c723c */ /* 0x080ff0000004180c */
[----:B------:R-:W-:Y:S01]  /*2be0*/  HMMA.16816.F32.BF16 R16, R132, R138, R16 ;  /* 0x0000008a8410723c */ /* 0x000fe20000041810 */
[----:B------:R-:W2:Y:S05]  /*2bf0*/  LDSM.16.M88.4 R132, [R220+0xb080] ;  /* 0x00b08000dc84783b */ /* 0x000eaa0000000200 */
[----:B------:R-:W-:Y:S02]  /*2c00*/  LDSM.16.M88.4 R136, [R226+0x4080] ;  /* 0x00408000e288783b */ /* 0x000fe40000000200 */
[-C--:B---3--:R-:W-:Y:S08]  /*2c10*/  HMMA.16816.F32.BF16 R4, R20, R144.reuse, R4 ;  /* 0x000000901404723c */ /* 0x088ff00000041804 */
[C---:B-1----:R-:W-:Y:S08]  /*2c20*/  HMMA.16816.F32.BF16 R8, R24.reuse, R144, R8 ;  /* 0x000000901808723c */ /* 0x042ff00000041808 */
[-C--:B------:R-:W-:Y:S01]  /*2c30*/  HMMA.16816.F32.BF16 R12, R24, R146.reuse, R12 ;  /* 0x00000092180c723c */ /* 0x080fe2000004180c */
[----:B------:R-:W1:Y:S07]  /*2c40*/  LDSM.16.M88.4 R24, [R3+0xa080] ;  /* 0x00a080000318783b */ /* 0x000e6e0000000200 */
[----:B------:R-:W-:Y:S01]  /*2c50*/  HMMA.16816.F32.BF16 R16, R20, R146, R16 ;  /* 0x000000921410723c */ /* 0x000fe20000041810 */
[----:B------:R-:W3:Y:S01]  /*2c60*/  LDSM.16.M88.4 R20, [R3+0xb080] ;  /* 0x00b080000314783b */ /* 0x000ee20000000200 */
[----:B------:R-:W-:Y:S04]  /*2c70*/  DEPBAR.LE SB0, 0x0 ;  /* 0x000080000000791a */ /* 0x000fe80000000000 */
[----:B------:R-:W-:Y:S02]  /*2c80*/  BAR.SYNC.DEFER_BLOCKING 0x0 ;  /* 0x0000000000007b1d */ /* 0x000fe40000010000 */
[-C--:B----4-:R-:W-:Y:S08]  /*2c90*/  HMMA.16816.F32.BF16 R4, R28, R32.reuse, R4 ;  /* 0x000000201c04723c */ /* 0x090ff00000041804 */
[C---:B--2---:R-:W-:Y:S08]  /*2ca0*/  HMMA.16816.F32.BF16 R8, R132.reuse, R32, R8 ;  /* 0x000000208408723c */ /* 0x044ff00000041808 */
[-C--:B------:R-:W-:Y:S01]  /*2cb0*/  HMMA.16816.F32.BF16 R12, R132, R34.reuse, R12 ;  /* 0x00000022840c723c */ /* 0x080fe2000004180c */
[----:B------:R-:W2:Y:S07]  /*2cc0*/  LDSM.16.M88.4 R140, [R221+0xc080] ;  /* 0x00c08000dd8c783b */ /* 0x000eae0000000200 */
[----:B------:R-:W-:Y:S01]  /*2cd0*/  HMMA.16816.F32.BF16 R16, R28, R34, R16 ;  /* 0x000000221c10723c */ /* 0x000fe20000041810 */
[----:B------:R-:W4:Y:S07]  /*2ce0*/  LDSM.16.M88.4 R144, [R221+0xd080] ;  /* 0x00d08000dd90783b */ /* 0x000f2e0000000200 */
[-C--:B-1----:R-:W-:Y:S01]  /*2cf0*/  HMMA.16816.F32.BF16 R4, R24, R136.reuse, R4 ;  /* 0x000000881804723c */ /* 0x082fe20000041804 */
[----:B------:R-:W1:Y:S05]  /*2d00*/  LDSM.16.M88.4 R132, [R2+0xc080] ;  /* 0x00c080000284783b */ /* 0x000e6a0000000200 */
[----:B------:R-:W5:Y:S02]  /*2d10*/  LDSM.16.M88.4 R156, [R2+0xd080] ;  /* 0x00d08000029c783b */ /* 0x000f640000000200 */
[C---:B---3--:R-:W-:Y:S08]  /*2d20*/  HMMA.16816.F32.BF16 R8, R20.reuse, R136, R8 ;  /* 0x000000881408723c */ /* 0x048ff00000041808 */
[-C--:B------:R-:W-:Y:S08]  /*2d30*/  HMMA.16816.F32.BF16 R12, R20, R138.reuse, R12 ;  /* 0x0000008a140c723c */ /* 0x080ff0000004180c */
[----:B------:R-:W-:Y:S01]  /*2d40*/  HMMA.16816.F32.BF16 R16, R24, R138, R16 ;  /* 0x0000008a1810723c */ /* 0x000fe20000041810 */
[----:B------:R-:W3:Y:S07]  /*2d50*/  LDSM.16.M88.4 R136, [R220+0xc080] ;  /* 0x00c08000dc88783b */ /* 0x000eee0000000200 */
[-C--:B--2---:R-:W-:Y:S08]  /*2d60*/  HMMA.16816.F32.BF16 R20, R140, R148.reuse, RZ ;  /* 0x000000948c14723c */ /* 0x084ff000000418ff */
[C---:B----4-:R-:W-:Y:S08]  /*2d70*/  HMMA.16816.F32.BF16 R24, R144.reuse, R148, RZ ;  /* 0x000000949018723c */ /* 0x050ff000000418ff */
[-C--:B------:R-:W-:Y:S01]  /*2d80*/  HMMA.16816.F32.BF16 R28, R144, R150.reuse, RZ ;  /* 0x00000096901c723c */ /* 0x080fe200000418ff */
[----:B------:R-:W2:Y:S07]  /*2d90*/  LDSM.16.M88.4 R144, [R220+0xd080] ;  /* 0x00d08000dc90783b */ /* 0x000eae0000000200 */
[----:B------:R-:W-:Y:S01]  /*2da0*/  HMMA.16816.F32.BF16 R32, R140, R150, RZ ;  /* 0x000000968c20723c */ /* 0x000fe200000418ff */
[----:B------:R-:W4:Y:S07]  /*2db0*/  LDSM.16.M88.4 R140, [R3+0xc080] ;  /* 0x00c08000038c783b */ /* 0x000f2e0000000200 */
[-C--:B-1----:R-:W-:Y:S08]  /*2dc0*/  HMMA.16816.F32.BF16 R20, R132, R152.reuse, R20 ;  /* 0x000000988414723c */ /* 0x082ff00000041814 */
[C---:B-----5:R-:W-:Y:S08]  /*2dd0*/  HMMA.16816.F32.BF16 R24, R156.reuse, R152, R24 ;  /* 0x000000989c18723c */ /* 0x060ff00000041818 */
[-C--:B------:R-:W-:Y:S01]  /*2de0*/  HMMA.16816.F32.BF16 R28, R156, R154.reuse, R28 ;  /* 0x0000009a9c1c723c */ /* 0x080fe2000004181c */
[----:B------:R-:W1:Y:S07]  /*2df0*/  LDSM.16.M88.4 R156, [R3+0xd080] ;  /* 0x00d08000039c783b */ /* 0x000e6e0000000200 */
[----:B------:R-:W-:Y:S01]  /*2e00*/  HMMA.16816.F32.BF16 R32, R132, R154, R32 ;  /* 0x0000009a8420723c */ /* 0x000fe20000041820 */
[----:B------:R-:W5:Y:S07]  /*2e10*/  LDSM.16.M88.4 R132, [R221+0xe080] ;  /* 0x00e08000dd84783b */ /* 0x000f6e0000000200 */
[-C--:B---3--:R-:W-:Y:S08]  /*2e20*/  HMMA.16816.F32.BF16 R20, R136, R160.reuse, R20 ;  /* 0x000000a08814723c */ /* 0x088ff00000041814 */
[C---:B--2---:R-:W-:Y:S08]  /*2e30*/  HMMA.16816.F32.BF16 R24, R144.reuse, R160, R24 ;  /* 0x000000a09018723c */ /* 0x044ff00000041818 */
        /* <DEDUP_REMOVED lines=13> */
[----:B------:R-:W2:Y:S07]  /*2f10*/  LDSM.16.M88.4 R144, [R220+0xf080] ;  /* 0x00f08000dc90783b */ /* 0x000eae0000000200 */
[----:B------:R-:W-:Y:S01]  /*2f20*/  HMMA.16816.F32.BF16 R32, R132, R170, R32 ;  /* 0x000000aa8420723c */ /* 0x000fe20000041820 */
[----:B------:R-:W5:Y:S07]  /*2f30*/  LDSM.16.M88.4 R132, [R3+0xe080] ;  /* 0x00e080000384783b */ /* 0x000f6e0000000200 */
[-C--:B---3--:R-:W-:Y:S08]  /*2f40*/  HMMA.16816.F32.BF16 R20, R136, R172.reuse, R20 ;  /* 0x000000ac8814723c */ /* 0x088ff00000041814 */
[C---:B-1----:R-:W-:Y:S08]  /*2f50*/  HMMA.16816.F32.BF16 R24, R156.reuse, R172, R24 ;  /* 0x000000ac9c18723c */ /* 0x042ff00000041818 */
[-C--:B------:R-:W-:Y:S01]  /*2f60*/  HMMA.16816.F32.BF16 R28, R156, R174.reuse, R28 ;  /* 0x000000ae9c1c723c */ /* 0x080fe2000004181c */
[----:B------:R-:W1:Y:S07]  /*2f70*/  LDSM.16.M88.4 R156, [R3+0xf080] ;  /* 0x00f08000039c783b */ /* 0x000e6e0000000200 */
[----:B------:R-:W-:Y:S01]  /*2f80*/  HMMA.16816.F32.BF16 R32, R136, R174, R32 ;  /* 0x000000ae8820723c */ /* 0x000fe20000041820 */
[----:B------:R-:W3:Y:S07]  /*2f90*/  LDSM.16.M88.4 R136, [R221+0x10080] ;  /* 0x01008000dd88783b */ /* 0x000eee0000000200 */
[-C--:B----4-:R-:W-:Y:S08]  /*2fa0*/  HMMA.16816.F32.BF16 R20, R140, R176.reuse, R20 ;  /* 0x000000b08c14723c */ /* 0x090ff00000041814 */
[C---:B--2---:R-:W-:Y:S08]  /*2fb0*/  HMMA.16816.F32.BF16 R24, R144.reuse, R176, R24 ;  /* 0x000000b09018723c */ /* 0x044ff00000041818 */
[-C--:B------:R-:W-:Y:S07]  /*2fc0*/  HMMA.16816.F32.BF16 R28, R144, R178.reuse, R28 ;  /* 0x000000b2901c723c */ /* 0x080fee000004181c */
[----:B------:R-:W-:Y:S01]  /*2fd0*/  IMAD.U32 R144, RZ, RZ, UR4 ;  /* 0x00000004ff907e24 */ /* 0x000fe2000f8e00ff */
[----:B------:R-:W-:Y:S01]  /*2fe0*/  HMMA.16816.F32.BF16 R32, R140, R178, R32 ;  /* 0x000000b28c20723c */ /* 0x000fe20000041820 */
[----:B------:R-:W2:Y:S07]  /*2ff0*/  LDSM.16.M88.4 R140, [R221+0x11080] ;  /* 0x01108000dd8c783b */ /* 0x000eae0000000200 */
[-C--:B-----5:R-:W-:Y:S08]  /*3000*/  HMMA.16816.F32.BF16 R20, R132, R180.reuse, R20 ;  /* 0x000000b48414723c */ /* 0x0a0ff00000041814 */
[C---:B-1----:R-:W-:Y:S08]  /*3010*/  HMMA.16816.F32.BF16 R24, R156.reuse, R180, R24 ;  /* 0x000000b49c18723c */ /* 0x042ff00000041818 */
[-C--:B------:R-:W-:Y:S07]  /*3020*/  HMMA.16816.F32.BF16 R28, R156, R182.reuse, R28 ;  /* 0x000000b69c1c723c */ /* 0x080fee000004181c */
[----:B------:R-:W-:Y:S01]  /*3030*/  IADD3 R159, R229, -c[0x0][0x168], R144 ;  /* 0x80005a00e59f7a10 */ /* 0x000fe20007ffe090 */
[----:B------:R-:W-:Y:S01]  /*3040*/  HMMA.16816.F32.BF16 R32, R132, R182, R32 ;  /* 0x000000b68420723c */ /* 0x000fe20000041820 */
[----:B------:R-:W1:Y:S03]  /*3050*/  LDSM.16.M88.4 R132, [R2+0x10080] ;  /* 0x010080000284783b */ /* 0x000e660000000200 */
[----:B------:R-:W-:Y:S02]  /*3060*/  IMAD.IADD R159, R159, 0x1, -R245 ;  /* 0x000000019f9f7824 */ /* 0x000fe400078e0af5 */
[----:B------:R-:W4:Y:S02]  /*3070*/  LDSM.16.M88.4 R144, [R2+0x11080] ;  /* 0x011080000290783b */ /* 0x000f240000000200 */
[-C--:B---3--:R-:W-:Y:S05]  /*3080*/  HMMA.16816.F32.BF16 R20, R136, R184.reuse, R20 ;  /* 0x000000b88814723c */ /* 0x088fea0000041814 */
[----:B------:R-:W-:Y:S02]  /*3090*/  IMNMX R158, R232, R159, PT ;  /* 0x0000009fe89e7217 */ /* 0x000fe40003800200 */
[C---:B------:R-:W-:Y:S01]  /*30a0*/  IADD3 R157, R159.reuse, 0x8, RZ ;  /* 0x000000089f9d7810 */ /* 0x040fe20007ffe0ff */
[C---:B--2---:R-:W-:Y:S04]  /*30b0*/  HMMA.16816.F32.BF16 R24, R140.reuse, R184, R24 ;  /* 0x000000b88c18723c */ /* 0x044fe80000041818 */
[----:B------:R-:W-:Y:S02]  /*30c0*/  ISETP.GT.AND P0, PT, R158, RZ, PT ;  /* 0x000000ff9e00720c */ /* 0x000fe40003f04270 */
[----:B------:R-:W-:Y:S02]  /*30d0*/  IMNMX R157, R232, R157, PT ;  /* 0x0000009de89d7217 */ /* 0x000fe40003800200 */
[-C--:B------:R-:W-:Y:S01]  /*30e0*/  HMMA.16816.F32.BF16 R28, R140, R186.reuse, R28 ;  /* 0x000000ba8c1c723c */ /* 0x080fe2000004181c */
[----:B------:R-:W-:Y:S03]  /*30f0*/  LDSM.16.M88.4 R140, [R220+0x11080] ;  /* 0x01108000dc8c783b */ /* 0x000fe60000000200 */
[----:B------:R-:W-:Y:S02]  /*3100*/  FSEL R4, R4, -INF , P0 ;  /* 0xff80000004047808 */ /* 0x000fe40000000000 */
[----:B------:R-:W-:Y:S02]  /*3110*/  ISETP.GT.AND P0, PT, R158, 0x1, PT ;  /* 0x000000019e00780c */ /* 0x000fe40003f04270 */
[----:B------:R-:W-:Y:S01]  /*3120*/  HMMA.16816.F32.BF16 R32, R136, R186, R32 ;  /* 0x000000ba8820723c */ /* 0x000fe20000041820 */
[----:B------:R-:W2:Y:S03]  /*3130*/  LDSM.16.M88.4 R136, [R220+0x10080] ;  /* 0x01008000dc88783b */ /* 0x000ea60000000200 */
[--C-:B------:R-:W-:Y:S01]  /*3140*/  FFMA.FTZ R4, R4, c[0x0][0x29c], -R204.reuse ;  /* 0x0000a70004047a23 */ /* 0x100fe200000108cc */
[----:B------:R-:W-:Y:S03]  /*3150*/  IADD3 R156, R159, 0x20, RZ ;  /* 0x000000209f9c7810 */ /* 0x000fe60007ffe0ff */
[----:B------:R3:W-:Y:S01]  /*3160*/  MUFU.EX2 R203, R4 ;  /* 0x0000000400cb7308 */ /* 0x0007e20000000800 */
[-C--:B-1----:R-:W-:Y:S05]  /*3170*/  HMMA.16816.F32.BF16 R20, R132, R188.reuse, R20 ;  /* 0x000000bc8414723c */ /* 0x082fea0000041814 */
[----:B------:R-:W-:Y:S03]  /*3180*/  IMNMX R156, R232, R156, PT ;  /* 0x0000009ce89c7217 */ /* 0x000fe60003800200 */
[C---:B----4-:R-:W-:Y:S04]  /*3190*/  HMMA.16816.F32.BF16 R24, R144.reuse, R188, R24 ;  /* 0x000000bc9018723c */ /* 0x050fe80000041818 */
[----:B------:R-:W-:Y:S04]  /*31a0*/  ISETP.GT.AND P2, PT, R156, 0x21, PT ;  /* 0x000000219c00780c */ /* 0x000fe80003f44270 */
[-C--:B------:R-:W-:Y:S04]  /*31b0*/  HMMA.16816.F32.BF16 R28, R144, R190.reuse, R28 ;  /* 0x000000be901c723c */ /* 0x080fe8000004181c */
[----:B---3--:R-:W-:Y:S04]  /*31c0*/  FSEL R4, R5, -INF , P0 ;  /* 0xff80000005047808 */ /* 0x008fe80000000000 */
[----:B------:R-:W-:Y:S01]  /*31d0*/  HMMA.16816.F32.BF16 R32, R132, R190, R32 ;  /* 0x000000be8420723c */ /* 0x000fe20000041820 */
[----:B------:R-:W-:Y:S03]  /*31e0*/  LDSM.16.M88.4 R132, [R3+0x11080] ;  /* 0x011080000384783b */ /* 0x000fe60000000200 */
[----:B------:R-:W-:Y:S01]  /*31f0*/  FFMA.FTZ R4, R4, c[0x0][0x29c], -R204 ;  /* 0x0000a70004047a23 */ /* 0x000fe200000108cc */
[----:B------:R-:W-:Y:S02]  /*3200*/  ISETP.GT.AND P0, PT, R157, RZ, PT ;  /* 0x000000ff9d00720c */ /* 0x000fe40003f04270 */
[----:B------:R-:W-:Y:S01]  /*3210*/  IADD3 R144, R159, 0x28, RZ ;  /* 0x000000289f907810 */ /* 0x000fe20007ffe0ff */
[-C--:B--2---:R-:W-:Y:S01]  /*3220*/  HMMA.16816.F32.BF16 R20, R136, R192.reuse, R20 ;  /* 0x000000c08814723c */ /* 0x084fe20000041814 */
[----:B------:R1:W-:Y:S04]  /*3230*/  MUFU.EX2 R201, R4 ;  /* 0x0000000400c97308 */ /* 0x0003e80000000800 */
[----:B------:R-:W-:Y:S03]  /*3240*/  IMNMX R144, R232, R144, PT ;  /* 0x00000090e8907217 */ /* 0x000fe60003800200 */
[C---:B------:R-:W-:Y:S04]  /*3250*/  HMMA.16816.F32.BF16 R24, R140.reuse, R192, R24 ;  /* 0x000000c08c18723c */ /* 0x040fe80000041818 */
[----:B------:R-:W-:Y:S04]  /*3260*/  ISETP.GT.AND P1, PT, R144, 0x20, PT ;  /* 0x000000209000780c */ /* 0x000fe80003f24270 */
[-C--:B------:R-:W-:Y:S04]  /*3270*/  HMMA.16816.F32.BF16 R28, R140, R194.reuse, R28 ;  /* 0x000000c28c1c723c */ /* 0x080fe8000004181c */
[----:B------:R-:W-:Y:S04]  /*3280*/  FSEL R14, R14, -INF , P1 ;  /* 0xff8000000e0e7808 */ /* 0x000fe80000800000 */
[----:B------:R-:W-:Y:S04]  /*3290*/  HMMA.16816.F32.BF16 R32, R136, R194, R32 ;  /* 0x000000c28820723c */ /* 0x000fe80000041820 */
[----:B-1----:R-:W-:Y:S02]  /*32a0*/  FSEL R4, R6, -INF , P0 ;  /* 0xff80000006047808 */ /* 0x002fe40000000000 */
[----:B------:R-:W-:Y:S03]  /*32b0*/  ISETP.GT.AND P0, PT, R157, 0x1, PT ;  /* 0x000000019d00780c */ /* 0x000fe60003f04270 */
[--C-:B------:R-:W-:Y:S03]  /*32c0*/  FFMA.FTZ R4, R4, c[0x0][0x29c], -R205.reuse ;  /* 0x0000a70004047a23 */ /* 0x100fe600000108cd */
[----:B------:R-:W-:Y:S01]  /*32d0*/  FSEL R7, R7, -INF , P0 ;  /* 0xff80000007077808 */ /* 0x000fe20000000000 */
[----:B------:R1:W-:Y:S01]  /*32e0*/  MUFU.EX2 R202, R4 ;  /* 0x0000000400ca7308 */ /* 0x0003e20000000800 */
[----:B------:R-:W-:Y:S03]  /*32f0*/  ISETP.GT.AND P0, PT, R156, RZ, PT ;  /* 0x000000ff9c00720c */ /* 0x000fe60003f04270 */
[----:B------:R-:W-:Y:S01]  /*3300*/  FFMA.FTZ R200, R7, c[0x0][0x29c], -R205 ;  /* 0x0000a70007c87a23 */ /* 0x000fe200000108cd */
[----:B------:R-:W-:Y:S02]  /*3310*/  FSEL R8, R8, -INF , P0 ;  /* 0xff80000008087808 */ /* 0x000fe40000000000 */
[----:B------:R-:W-:Y:S03]  /*3320*/  ISETP.GT.AND P0, PT, R156, 0x1, PT ;  /* 0x000000019c00780c */ /* 0x000fe60003f04270 */
[----:B------:R-:W2:Y:S01]  /*3330*/  MUFU.EX2 R200, R200 ;  /* 0x000000c800c87308 */ /* 0x000ea20000000800 */
[----:B------:R-:W-:Y:S01]  /*3340*/  FSEL R9, R9, -INF , P0 ;  /* 0xff80000009097808 */ /* 0x000fe20000000000 */
[--C-:B------:R-:W-:Y:S01]  /*3350*/  FFMA.FTZ R147, R8, c[0x0][0x29c], -R206.reuse ;  /* 0x0000a70008937a23 */ /* 0x100fe200000108ce */
[----:B------:R-:W-:Y:S01]  /*3360*/  ISETP.GT.AND P0, PT, R144, RZ, PT ;  /* 0x000000ff9000720c */ /* 0x000fe20003f04270 */
[----:B------:R-:W-:Y:S02]  /*3370*/  LDS R8, [R229.X4+0x121a0] ;  /* 0x0121a000e5087984 */ /* 0x000fe40000004800 */
[--C-:B------:R-:W-:Y:S01]  /*3380*/  FFMA.FTZ R146, R9, c[0x0][0x29c], -R206.reuse ;  /* 0x0000a70009927a23 */ /* 0x100fe200000108ce */
[----:B------:R-:W-:Y:S02]  /*3390*/  FSEL R10, R10, -INF , P0 ;  /* 0xff8000000a0a7808 */ /* 0x000fe40000000000 */
[----:B------:R-:W-:Y:S01]  /*33a0*/  ISETP.GT.AND P0, PT, R144, 0x1, PT ;  /* 0x000000019000780c */ /* 0x000fe20003f04270 */
[----:B------:R-:W-:Y:S01]  /*33b0*/  LDS R9, [R229.X4+0x12180] ;  /* 0x01218000e5097984 */ /* 0x000fe20000004800 */
[----:B------:R-:W-:Y:S01]  /*33c0*/  MUFU.EX2 R147, R147 ;  /* 0x0000009300937308 */ /* 0x000fe20000000800 */
[--C-:B------:R-:W-:Y:S01]  /*33d0*/  FFMA.FTZ R145, R10, c[0x0][0x29c], -R207.reuse ;  /* 0x0000a7000a917a23 */ /* 0x100fe200000108cf */
[----:B------:R-:W-:Y:S02]  /*33e0*/  FSEL R11, R11, -INF , P0 ;  /* 0xff8000000b0b7808 */ /* 0x000fe40000000000 */
[----:B-1----:R-:W1:Y:S01]  /*33f0*/  LDSM.16.M88.4 R4, [R3+0x10080] ;  /* 0x010080000304783b */ /* 0x002e620000000200 */
[----:B------:R-:W-:Y:S02]  /*3400*/  ISETP.GT.AND P0, PT, R156, 0x20, PT ;  /* 0x000000209c00780c */ /* 0x000fe40003f04270 */
[--C-:B------:R-:W-:Y:S01]  /*3410*/  FFMA.FTZ R140, R11, c[0x0][0x29c], -R207.reuse ;  /* 0x0000a7000b8c7a23 */ /* 0x100fe200000108cf */
[----:B------:R-:W-:Y:S02]  /*3420*/  FSEL R10, R13, -INF , P2 ;  /* 0xff8000000d0a7808 */ /* 0x000fe40001000000 */
[----:B------:R-:W-:Y:S01]  /*3430*/  MUFU.EX2 R146, R146 ;  /* 0x0000009200927308 */ /* 0x000fe20000000800 */
[----:B------:R-:W-:Y:S02]  /*3440*/  FSEL R12, R12, -INF , P0 ;  /* 0xff8000000c0c7808 */ /* 0x000fe40000000000 */
[----:B------:R-:W-:Y:S01]  /*3450*/  ISETP.GT.AND P0, PT, R158, 0x20, PT ;  /* 0x000000209e00780c */ /* 0x000fe20003f04270 */
[--C-:B------:R-:W-:Y:S02]  /*3460*/  FFMA.FTZ R10, R10, c[0x0][0x29c], -R206.reuse ;  /* 0x0000a7000a0a7a23 */ /* 0x100fe400000108ce */
[----:B------:R-:W-:Y:S01]  /*3470*/  FFMA.FTZ R12, R12, c[0x0][0x29c], -R206 ;  /* 0x0000a7000c0c7a23 */ /* 0x000fe200000108ce */
[----:B------:R-:W-:Y:S02]  /*3480*/  FSEL R16, R16, -INF , P0 ;  /* 0xff80000010107808 */ /* 0x000fe40000000000 */
[----:B------:R-:W-:Y:S01]  /*3490*/  ISETP.GT.AND P0, PT, R158, 0x21, PT ;  /* 0x000000219e00780c */ /* 0x000fe20003f04270 */
[----:B------:R-:W-:Y:S02]  /*34a0*/  MUFU.EX2 R145, R145 ;  /* 0x0000009100917308 */ /* 0x000fe40000000800 */
[--C-:B------:R-:W-:Y:S01]  /*34b0*/  FFMA.FTZ R16, R16, c[0x0][0x29c], -R204.reuse ;  /* 0x0000a70010107a23 */ /* 0x100fe200000108cc */
[----:B------:R-:W-:Y:S02]  /*34c0*/  FSEL R17, R17, -INF , P0 ;  /* 0xff80000011117808 */ /* 0x000fe40000000000 */
[----:B------:R-:W-:Y:S03]  /*34d0*/  ISETP.GT.AND P0, PT, R157, 0x20, PT ;  /* 0x000000209d00780c */ /* 0x000fe60003f04270 */
[----:B------:R-:W-:Y:S01]  /*34e0*/  FFMA.FTZ R11, R17, c[0x0][0x29c], -R204 ;  /* 0x0000a700110b7a23 */ /* 0x000fe200000108cc */
[----:B------:R-:W-:Y:S01]  /*34f0*/  FSEL R18, R18, -INF , P0 ;  /* 0xff80000012127808 */ /* 0x000fe20000000000 */
[----:B------:R-:W-:Y:S01]  /*3500*/  FFMA.FTZ R17, R14, c[0x0][0x29c], -R207 ;  /* 0x0000a7000e117a23 */ /* 0x000fe200000108cf */
[----:B------:R-:W-:Y:S01]  /*3510*/  ISETP.GT.AND P0, PT, R157, 0x21, PT ;  /* 0x000000219d00780c */ /* 0x000fe20003f04270 */
[----:B------:R-:W3:Y:S01]  /*3520*/  MUFU.EX2 R16, R16 ;  /* 0x0000001000107308 */ /* 0x000ee20000000800 */
[----:B--2---:R-:W-:Y:S01]  /*3530*/  F2FP.BF16.PACK_AB R14, R200, R202 ;  /* 0x000000cac80e723e */ /* 0x004fe200000010ff */
[----:B------:R-:W-:Y:S08]  /*3540*/  FFMA.FTZ R18, R18, c[0x0][0x29c], -R205 ;  /* 0x0000a70012127a23 */ /* 0x000ff000000108cd */
[----:B------:R-:W2:Y:S01]  /*3550*/  MUFU.EX2 R11, R11 ;  /* 0x0000000b000b7308 */ /* 0x000ea20000000800 */
[-C--:B-1----:R-:W-:Y:S08]  /*3560*/  HMMA.16816.F32.BF16 R20, R4, R196.reuse, R20 ;  /* 0x000000c40414723c */ /* 0x082ff00000041814 */
[C---:B------:R-:W-:Y:S01]  /*3570*/  HMMA.16816.F32.BF16 R24, R132.reuse, R196, R24 ;  /* 0x000000c48418723c */ /* 0x040fe20000041818 */
[----:B------:R-:W-:Y:S07]  /*3580*/  MUFU.EX2 R140, R140 ;  /* 0x0000008c008c7308 */ /* 0x000fee0000000800 */
[-C--:B------:R-:W-:Y:S03]  /*3590*/  HMMA.16816.F32.BF16 R28, R132, R198.reuse, R28 ;  /* 0x000000c6841c723c */ /* 0x080fe6000004181c */
[----:B------:R-:W-:Y:S05]  /*35a0*/  MUFU.EX2 R12, R12 ;  /* 0x0000000c000c7308 */ /* 0x000fea0000000800 */
[----:B------:R-:W-:Y:S01]  /*35b0*/  HMMA.16816.F32.BF16 R32, R4, R198, R32 ;  /* 0x000000c60420723c */ /* 0x000fe20000041820 */
[----:B------:R-:W1:Y:S03]  /*35c0*/  LDS R5, [R229.X4+0x12200] ;  /* 0x01220000e5057984 */ /* 0x000e660000004800 */
[----:B------:R-:W-:Y:S01]  /*35d0*/  FADD.FTZ R21, R21, -R9 ;  /* 0x8000000915157221 */ /* 0x000fe20000010000 */
[----:B------:R4:W5:Y:S01]  /*35e0*/  MUFU.EX2 R7, R18 ;  /* 0x0000001200077308 */ /* 0x0009620000000800 */
[----:B------:R-:W1:Y:S01]  /*35f0*/  LDS R4, [R229.X4+0x12220] ;  /* 0x01222000e5047984 */ /* 0x000e620000004800 */
[----:B------:R-:W-:Y:S01]  /*3600*/  FSEL R6, R19, -INF , P0 ;  /* 0xff80000013067808 */ /* 0x000fe20000000000 */
[--C-:B------:R-:W-:Y:S01]  /*3610*/  FADD.FTZ R23, R23, -R8.reuse ;  /* 0x8000000817177221 */ /* 0x100fe20000010000 */
[----:B------:R-:W-:Y:S02]  /*3620*/  F2FP.BF16.PACK_AB R19, R201, R203 ;  /* 0x000000cbc913723e */ /* 0x000fe400000010ff */
[----:B------:R-:W-:Y:S01]  /*3630*/  ISETP.GT.AND P0, PT, R144, 0x21, PT ;  /* 0x000000219000780c */ /* 0x000fe20003f04270 */
[----:B------:R-:W-:Y:S01]  /*3640*/  FFMA.FTZ R6, R6, c[0x0][0x29c], -R205 ;  /* 0x0000a70006067a23 */ /* 0x000fe200000108cd */
[----:B------:R-:W-:Y:S01]  /*3650*/  STS [R230+0x400], R14 ;  /* 0x0004000ee6007388 */ /* 0x000fe20000000800 */
[----:B------:R-:W-:Y:S01]  /*3660*/  FADD.FTZ R20, R20, -R9 ;  /* 0x8000000914147221 */ /* 0x000fe20000010000 */
[----:B------:R-:W-:Y:S01]  /*3670*/  FSEL R15, R15, -INF , P0 ;  /* 0xff8000000f0f7808 */ /* 0x000fe20000000000 */
[----:B------:R-:W-:Y:S01]  /*3680*/  MUFU.EX2 R10, R10 ;  /* 0x0000000a000a7308 */ /* 0x000fe20000000800 */
[--C-:B------:R-:W-:Y:S01]  /*3690*/  FADD.FTZ R22, R22, -R8.reuse ;  /* 0x8000000816167221 */ /* 0x100fe20000010000 */
[----:B------:R-:W-:Y:S01]  /*36a0*/  STS [R230], R19 ;  /* 0x00000013e6007388 */ /* 0x000fe20000000800 */
[----:B------:R-:W-:Y:S01]  /*36b0*/  FMUL.FTZ R20, R203, R20 ;  /* 0x00000014cb147220 */ /* 0x000fe20000410000 */
[----:B------:R-:W-:Y:S01]  /*36c0*/  PLOP3.LUT P0, PT, PT, PT, UP0, 0x80, 0x0 ;  /* 0x000000000000781c */ /* 0x000fe20003f0f008 */
[----:B------:R-:W-:Y:S02]  /*36d0*/  FFMA.FTZ R15, R15, c[0x0][0x29c], -R207 ;  /* 0x0000a7000f0f7a23 */ /* 0x000fe400000108cf */
[----:B------:R-:W-:Y:S02]  /*36e0*/  FMUL.FTZ R22, R202, R22 ;  /* 0x00000016ca167220 */ /* 0x000fe40000410000 */
[----:B------:R-:W-:Y:S01]  /*36f0*/  FADD.FTZ R32, R32, -R9 ;  /* 0x8000000920207221 */ /* 0x000fe20000010000 */
[----:B------:R-:W1:Y:S01]  /*3700*/  MUFU.EX2 R6, R6 ;  /* 0x0000000600067308 */ /* 0x000e620000000800 */
[--C-:B------:R-:W-:Y:S02]  /*3710*/  FADD.FTZ R35, R35, -R8.reuse ;  /* 0x8000000823237221 */ /* 0x100fe40000010000 */
[----:B---3--:R-:W-:Y:S01]  /*3720*/  FMUL.FTZ R32, R16, R32 ;  /* 0x0000002010207220 */ /* 0x008fe20000410000 */
[----:B--2---:R-:W-:Y:S01]  /*3730*/  F2FP.BF16.PACK_AB R16, R11, R16 ;  /* 0x000000100b10723e */ /* 0x004fe200000010ff */
[----:B------:R-:W-:Y:S02]  /*3740*/  FADD.FTZ R34, R34, -R8 ;  /* 0x8000000822227221 */ /* 0x000fe40000010000 */
[----:B----4-:R-:W-:Y:S02]  /*3750*/  FMUL.FTZ R18, R201, R21 ;  /* 0x00000015c9127220 */ /* 0x010fe40000410000 */
[----:B------:R-:W-:Y:S01]  /*3760*/  STS [R231], R16 ;  /* 0x00000010e7007388 */ /* 0x000fe20000000800 */
[----:B------:R-:W2:Y:S01]  /*3770*/  MUFU.EX2 R15, R15 ;  /* 0x0000000f000f7308 */ /* 0x000ea20000000800 */
[----:B-----5:R-:W-:Y:S01]  /*3780*/  FMUL.FTZ R34, R7, R34 ;  /* 0x0000002207227220 */ /* 0x020fe20000410000 */
[----:B------:R-:W-:Y:S01]  /*3790*/  F2FP.BF16.PACK_AB R18, R18, R20 ;  /* 0x000000141212723e */ /* 0x000fe200000010ff */
[----:B------:R-:W-:Y:S02]  /*37a0*/  FMUL.FTZ R8, R200, R23 ;  /* 0x00000017c8087220 */ /* 0x000fe40000410000 */
[--C-:B-1----:R-:W-:Y:S02]  /*37b0*/  FADD.FTZ R29, R29, -R5.reuse ;  /* 0x800000051d1d7221 */ /* 0x102fe40000010000 */
[--C-:B------:R-:W-:Y:S01]  /*37c0*/  FADD.FTZ R24, R24, -R5.reuse ;  /* 0x8000000518187221 */ /* 0x100fe20000010000 */
[----:B------:R-:W-:Y:S01]  /*37d0*/  F2FP.BF16.PACK_AB R8, R8, R22 ;  /* 0x000000160808723e */ /* 0x000fe200000010ff */
[--C-:B------:R-:W-:Y:S01]  /*37e0*/  FADD.FTZ R25, R25, -R5.reuse ;  /* 0x8000000519197221 */ /* 0x100fe20000010000 */
[----:B------:R-:W1:Y:S01]  /*37f0*/  MUFU.EX2 R17, R17 ;  /* 0x0000001100117308 */ /* 0x000e620000000800 */
[----:B------:R-:W-:Y:S01]  /*3800*/  FADD.FTZ R28, R28, -R5 ;  /* 0x800000051c1c7221 */ /* 0x000fe20000010000 */
[----:B------:R-:W-:Y:S01]  /*3810*/  F2FP.BF16.PACK_AB R5, R140, R145 ;  /* 0x000000918c05723e */ /* 0x000fe200000010ff */
[----:B------:R-:W-:Y:S01]  /*3820*/  FADD.FTZ R33, R33, -R9 ;  /* 0x8000000921217221 */ /* 0x000fe20000010000 */
[C---:B------:R-:W-:Y:S01]  /*3830*/  F2FP.BF16.PACK_AB R13, R6.reuse, R7 ;  /* 0x00000007060d723e */ /* 0x040fe200000010ff */
[----:B------:R-:W-:Y:S01]  /*3840*/  FMUL.FTZ R35, R6, R35 ;  /* 0x0000002306237220 */ /* 0x000fe20000410000 */
[----:B------:R-:W-:Y:S01]  /*3850*/  F2FP.BF16.PACK_AB R6, R146, R147 ;  /* 0x000000939206723e */ /* 0x000fe200000010ff */
[----:B------:R-:W-:Y:S01]  /*3860*/  FMUL.FTZ R11, R11, R33 ;  /* 0x000000210b0b7220 */ /* 0x000fe20000410000 */
[----:B------:R-:W-:Y:S01]  /*3870*/  F2FP.BF16.PACK_AB R7, R10, R12 ;  /* 0x0000000c0a07723e */ /* 0x000fe200000010ff */
[----:B------:R-:W-:Y:S01]  /*3880*/  STS [R231+0x400], R13 ;  /* 0x0004000de7007388 */ /* 0x000fe20000000800 */
[--C-:B------:R-:W-:Y:S02]  /*3890*/  FADD.FTZ R26, R26, -R4.reuse ;  /* 0x800000041a1a7221 */ /* 0x100fe40000010000 */
[--C-:B------:R-:W-:Y:S01]  /*38a0*/  FADD.FTZ R27, R27, -R4.reuse ;  /* 0x800000041b1b7221 */ /* 0x100fe20000010000 */
[----:B------:R-:W-:Y:S01]  /*38b0*/  F2FP.BF16.PACK_AB R11, R11, R32 ;  /* 0x000000200b0b723e */ /* 0x000fe200000010ff */
[----:B------:R1:W-:Y:S01]  /*38c0*/  STS [R230+0x1400], R5 ;  /* 0x00140005e6007388 */ /* 0x0003e20000000800 */
[----:B------:R-:W-:Y:S02]  /*38d0*/  FMUL.FTZ R24, R147, R24 ;  /* 0x0000001893187220 */ /* 0x000fe40000410000 */
[----:B------:R-:W-:Y:S02]  /*38e0*/  FMUL.FTZ R25, R146, R25 ;  /* 0x0000001992197220 */ /* 0x000fe40000410000 */
[----:B------:R-:W-:Y:S01]  /*38f0*/  STS [R230+0x1000], R6 ;  /* 0x00100006e6007388 */ /* 0x000fe20000000800 */
[----:B------:R-:W-:Y:S01]  /*3900*/  FMUL.FTZ R9, R10, R29 ;  /* 0x0000001d0a097220 */ /* 0x000fe20000410000 */
[----:B------:R-:W-:Y:S01]  /*3910*/  F2FP.BF16.PACK_AB R10, R35, R34 ;  /* 0x00000022230a723e */ /* 0x000fe200000010ff */
[----:B------:R-:W-:Y:S02]  /*3920*/  FMUL.FTZ R145, R145, R26 ;  /* 0x0000001a91917220 */ /* 0x000fe40000410000 */
[----:B------:R-:W-:Y:S01]  /*3930*/  STS [R231+0x1000], R7 ;  /* 0x00100007e7007388 */ /* 0x000fe20000000800 */
[----:B------:R-:W-:Y:S02]  /*3940*/  FMUL.FTZ R140, R140, R27 ;  /* 0x0000001b8c8c7220 */ /* 0x000fe40000410000 */
[--C-:B------:R-:W-:Y:S02]  /*3950*/  FADD.FTZ R30, R30, -R4.reuse ;  /* 0x800000041e1e7221 */ /* 0x100fe40000010000 */
[----:B------:R-:W-:Y:S02]  /*3960*/  FADD.FTZ R4, R31, -R4 ;  /* 0x800000041f047221 */ /* 0x000fe40000010000 */
[----:B------:R-:W-:Y:S01]  /*3970*/  FMUL.FTZ R28, R12, R28 ;  /* 0x0000001c0c1c7220 */ /* 0x000fe20000410000 */
[----:B------:R-:W-:Y:S01]  /*3980*/  F2FP.BF16.PACK_AB R12, R25, R24 ;  /* 0x00000018190c723e */ /* 0x000fe200000010ff */
[----:B--2---:R-:W-:Y:S03]  /*3990*/  FMUL.FTZ R4, R15, R4 ;  /* 0x000000040f047220 */ /* 0x004fe60000410000 */
[----:B------:R-:W-:Y:S02]  /*39a0*/  F2FP.BF16.PACK_AB R9, R9, R28 ;  /* 0x0000001c0909723e */ /* 0x000fe400000010ff */
[----:B-1----:R-:W-:Y:S01]  /*39b0*/  F2FP.BF16.PACK_AB R5, R15, R17 ;  /* 0x000000110f05723e */ /* 0x002fe200000010ff */
[----:B------:R-:W-:Y:S04]  /*39c0*/  FMUL.FTZ R17, R17, R30 ;  /* 0x0000001e11117220 */ /* 0x000fe80000410000 */
[----:B------:R1:W-:Y:S01]  /*39d0*/  STS [R231+0x1400], R5 ;  /* 0x00140005e7007388 */ /* 0x0003e20000000800 */
[----:B------:R-:W-:Y:S04]  /*39e0*/  F2FP.BF16.PACK_AB R4, R4, R17 ;  /* 0x000000110404723e */ /* 0x000fe800000010ff */
[----:B------:R-:W-:Y:S01]  /*39f0*/  BAR.SYNC.DEFER_BLOCKING 0x0 ;  /* 0x0000000000007b1d */ /* 0x000fe20000010000 */
[----:B-1----:R-:W-:Y:S05]  /*3a00*/  F2FP.BF16.PACK_AB R5, R140, R145 ;  /* 0x000000918c05723e */ /* 0x002fea00000010ff */
        /* <DEDUP_REMOVED lines=89> */
[----:B------:R-:W-:Y:S01]  /*3fa0*/  USHF.R.S32.HI UR18, URZ, 0x1f, UR9 ;  /* 0x0000001f3f127899 */ /* 0x000fe20008011409 */
[----:B------:R-:W-:Y:S01]  /*3fb0*/  IMAD.U32 R11, RZ, RZ, UR6 ;  /* 0x00000006ff0b7e24 */ /* 0x000fe2000f8e00ff */
[----:B------:R-:W-:Y:S01]  /*3fc0*/  ULDC.64 UR4, c[0x0][0x208] ;  /* 0x0000820000047ab9 */ /* 0x000fe20000000a00 */
[----:B------:R-:W-:Y:S01]  /*3fd0*/  IMAD.U32 R132, RZ, RZ, UR7 ;  /* 0x00000007ff847e24 */ /* 0x000fe2000f8e00ff */
[----:B------:R-:W-:Y:S02]  /*3fe0*/  UIMAD UR18, UR18, UR4, URZ ;  /* 0x00000004121272a4 */ /* 0x000fe4000f8e023f */
[----:B------:R-:W-:Y:S02]  /*3ff0*/  USHF.L.U32 UR19, UR9, 0x6, URZ ;  /* 0x0000000609137899 */ /* 0x000fe4000800063f */
[----:B------:R-:W-:Y:S02]  /*4000*/  UIMAD.WIDE.U32 UR20, UR9, UR4, URZ ;  /* 0x00000004091472a5 */ /* 0x000fe4000f8e003f */
[----:B------:R-:W-:Y:S02]  /*4010*/  UIMAD UR18, UR9, UR5, UR18 ;  /* 0x00000005091272a4 */ /* 0x000fe4000f8e0212 */
[----:B------:R-:W-:Y:S01]  /*4020*/  IADD3 R19, P0, R246, UR19, RZ ;  /* 0x00000013f6137c10 */ /* 0x000fe2000ff1e0ff */
[----:B------:R-:W-:Y:S01]  /*4030*/  USHF.L.U32 UR4, UR20, 0x6, URZ ;  /* 0x0000000614047899 */ /* 0x000fe2000800063f */
[----:B------:R-:W-:Y:S01]  /*4040*/  IMAD.U32 R8, RZ, RZ, UR19 ;  /* 0x00000013ff087e24 */ /* 0x000fe2000f8e00ff */
[----:B------:R-:W-:Y:S01]  /*4050*/  UIADD3 UR18, UR21, UR18, URZ ;  /* 0x0000001215127290 */ /* 0x000fe2000fffe03f */
[----:B------:R-:W-:Y:S03]  /*4060*/  IMAD.U32 R133, RZ, RZ, UR19 ;  /* 0x00000013ff857e24 */ /* 0x000fe6000f8e00ff */
[----:B------:R-:W-:Y:S01]  /*4070*/  IADD3 R8, -R236, c[0x0][0x168], -R8 ;  /* 0x00005a00ec087a10 */ /* 0x000fe20007ffe908 */
[----:B------:R-:W-:Y:S01]  /*4080*/  USHF.L.U64.HI UR18, UR20, 0x6, UR18 ;  /* 0x0000000614127899 */ /* 0x000fe20008010212 */
[----:B------:R-:W-:Y:S02]  /*4090*/  IADD3 R9, P2, R240, UR4, RZ ;  /* 0x00000004f0097c10 */ /* 0x000fe4000ff5e0ff */
[----:B------:R-:W-:Y:S02]  /*40a0*/  ISETP.LT.OR P6, PT, R8, 0x1, !P4 ;  /* 0x000000010800780c */ /* 0x000fe400067c1670 */
[----:B------:R-:W-:Y:S02]  /*40b0*/  LEA.HI.X.SX32 R133, R133, R250, 0x1, P0 ;  /* 0x000000fa85857211 */ /* 0x000fe400000f0eff */
[----:B------:R-:W-:Y:S02]  /*40c0*/  IADD3 R11, P1, P0, R240, UR4, R11 ;  /* 0x00000004f00b7c10 */ /* 0x000fe4000f83e00b */
[----:B------:R-:W-:Y:S02]  /*40d0*/  IADD3.X R17, R239, UR18, RZ, P2, !PT ;  /* 0x00000012ef117c10 */ /* 0x000fe400097fe4ff */
[----:B------:R-:W-:Y:S02]  /*40e0*/  LEA R16, P2, R9, c[0x0][0x1f0], 0x1 ;  /* 0x00007c0009107a11 */ /* 0x000fe400078408ff */
[----:B------:R-:W-:Y:S02]  /*40f0*/  IADD3.X R132, R239, UR18, R132, P1, P0 ;  /* 0x00000012ef847c10 */ /* 0x000fe40008fe0484 */
[----:B------:R-:W-:Y:S02]  /*4100*/  LEA R18, P0, R19, c[0x0][0x280], 0x2 ;  /* 0x0000a00013127a11 */ /* 0x000fe400078010ff */
[----:B------:R-:W-:Y:S02]  /*4110*/  LEA R10, P1, R11, c[0x0][0x1f0], 0x1 ;  /* 0x00007c000b0a7a11 */ /* 0x000fe400078208ff */
[----:B------:R-:W-:Y:S02]  /*4120*/  LEA.HI.X R17, R9, c[0x0][0x1f4], R17, 0x1, P2 ;  /* 0x00007d0009117a11 */ /* 0x000fe400010f0c11 */
[----:B------:R-:W-:Y:S02]  /*4130*/  LOP3.LUT P2, RZ, R233, 0x2, RZ, 0xc0, !PT ;  /* 0x00000002e9ff7812 */ /* 0x000fe4000784c0ff */
[----:B------:R-:W-:Y:S01]  /*4140*/  LEA.HI.X R19, R19, c[0x0][0x284], R133, 0x2, P0 ;  /* 0x0000a10013137a11 */ /* 0x000fe200000f1485 */
[----:B------:R-:W-:Y:S01]  /*4150*/  @!PT LDS RZ, [RZ] ;  /* 0x00000000fffff984 */ /* 0x000fe20000000800 */
[----:B------:R-:W-:Y:S01]  /*4160*/  @!PT LDS RZ, [RZ] ;  /* 0x00000000fffff984 */ /* 0x000fe20000000800 */
[----:B------:R-:W-:Y:S01]  /*4170*/  @!PT LDS RZ, [RZ] ;  /* 0x00000000fffff984 */ /* 0x000fe20000000800 */
[----:B------:R1:W-:Y:S01]  /*4180*/  LDGSTS.E.BYPASS.LTC128B.128 [R228+0xc080], [R16.64], !P6 ;  /* 0x0c08000010e47fae */ /* 0x0003e2000f101d50 */
[----:B------:R-:W-:Y:S02]  /*4190*/  LEA.HI.X R11, R11, c[0x0][0x1f4], R132, 0x1, P1 ;  /* 0x00007d000b0b7a11 */ /* 0x000fe400008f0c84 */
[C---:B------:R-:W-:Y:S02]  /*41a0*/  ISETP.LT.OR P1, PT, R8.reuse, 0x1, !P2 ;  /* 0x000000010800780c */ /* 0x040fe40005721670 */
        /* <DEDUP_REMOVED lines=12> */
.L_x_459:
        /* <DEDUP_REMOVED lines=73> */
[----:B------:R-:W-:Y:S02]  /*4700*/  USHF.R.S32.HI UR19, URZ, 0x1f, UR9 ;  /* 0x0000001f3f137899 */ /* 0x000fe40008011409 */
[----:B------:R-:W-:Y:S02]  /*4710*/  ULDC.64 UR4, c[0x0][0x178] ;  /* 0x00005e0000047ab9 */ /* 0x000fe40000000a00 */
        /* <DEDUP_REMOVED lines=8> */
[----:B------:R-:W-:Y:S01]  /*47a0*/  IMAD.U32 R6, RZ, RZ, UR18 ;  /* 0x00000012ff067e24 */ /* 0x000fe2000f8e00ff */
[----:B------:R-:W-:Y:S02]  /*47b0*/  ULEA UR18, UP0, UR4, UR20, 0x5 ;  /* 0x0000001404127291 */ /* 0x000fe4000f80283f */
[----:B------:R-:W-:Y:S01]  /*47c0*/  LEA.HI.X.SX32 R5, R5, R251, 0x1, P0 ;  /* 0x000000fb05057211 */ /* 0x000fe200000f0eff */
[----:B------:R-:W-:Y:S01]  /*47d0*/  USHF.L.U64.HI UR19, UR22, 0x6, UR19 ;  /* 0x0000000616137899 */ /* 0x000fe20008010213 */
[----:B------:R-:W-:Y:S02]  /*47e0*/  LEA R10, P0, R4, c[0x0][0x258], 0x2 ;  /* 0x00009600040a7a11 */ /* 0x000fe400078010ff */
[----:B------:R-:W-:Y:S01]  /*47f0*/  IADD3 R7, P1, R242, UR18, RZ ;  /* 0x00000012f2077c10 */ /* 0x000fe2000ff3e0ff */
[----:B------:R-:W-:Y:S01]  /*4800*/  ULEA.HI.X UR4, UR4, UR19, UR5, 0x5, UP0 ;  /* 0x0000001304047291 */ /* 0x000fe200080f2c05 */
[----:B------:R-:W-:Y:S02]  /*4810*/  LEA.HI.X R11, R4, c[0x0][0x25c], R5, 0x2, P0 ;  /* 0x00009700040b7a11 */ /* 0x000fe400000f1405 */
[----:B------:R-:W-:Y:S02]  /*4820*/  IADD3 R4, -R236, c[0x0][0x168], -R6 ;  /* 0x00005a00ec047a10 */ /* 0x000fe40007ffe906 */
[----:B------:R-:W-:Y:S02]  /*4830*/  IADD3 R5, P0, R242, UR20, RZ ;  /* 0x00000014f2057c10 */ /* 0x000fe4000ff1e0ff */
[----:B------:R-:W-:Y:S02]  /*4840*/  ISETP.LT.OR P6, PT, R4, 0x1, !P4 ;  /* 0x000000010400780c */ /* 0x000fe400067c1670 */
[----:B------:R-:W-:Y:S02]  /*4850*/  LEA R8, P2, R5, c[0x0][0x160], 0x1 ;  /* 0x0000580005087a11 */ /* 0x000fe400078408ff */
[C---:B------:R-:W-:Y:S02]  /*4860*/  IADD3.X R9, R244.reuse, UR19, RZ, P0, !PT ;  /* 0x00000013f4097c10 */ /* 0x040fe400087fe4ff */
[----:B------:R-:W-:Y:S02]  /*4870*/  IADD3.X R12, R244, UR4, RZ, P1, !PT ;  /* 0x00000004f40c7c10 */ /* 0x000fe40008ffe4ff */
[----:B------:R-:W-:Y:S02]  /*4880*/  LOP3.LUT P1, RZ, R238, 0x2, RZ, 0xc0, !PT ;  /* 0x00000002eeff7812 */ /* 0x000fe4000782c0ff */
[----:B------:R-:W-:Y:S02]  /*4890*/  LEA R6, P0, R7, c[0x0][0x160], 0x1 ;  /* 0x0000580007067a11 */ /* 0x000fe400078008ff */
[----:B------:R-:W-:Y:S02]  /*48a0*/  LEA.HI.X R9, R5, c[0x0][0x164], R9, 0x1, P2 ;  /* 0x0000590005097a11 */ /* 0x000fe400010f0c09 */
[C---:B------:R-:W-:Y:S02]  /*48b0*/  ISETP.LT.OR P2, PT, R4.reuse, 0x1, !P1 ;  /* 0x000000010400780c */ /* 0x040fe40004f41670 */
[----:B------:R-:W-:Y:S01]  /*48c0*/  LEA.HI.X R7, R7, c[0x0][0x164], R12, 0x1, P0 ;  /* 0x0000590007077a11 */ /* 0x000fe200000f0c0c */
[----:B------:R-:W-:Y:S01]  /*48d0*/  @!PT LDS RZ, [RZ] ;  /* 0x00000000fffff984 */ /* 0x000fe20000000800 */
[----:B------:R-:W-:Y:S01]  /*48e0*/  @!PT LDS RZ, [RZ] ;  /* 0x00000000fffff984 */ /* 0x000fe20000000800 */
[----:B------:R-:W-:Y:S01]  /*48f0*/  @!PT LDS RZ, [RZ] ;  /* 0x00000000fffff984 */ /* 0x000fe20000000800 */
[----:B------:R1:W-:Y:S01]  /*4900*/  LDGSTS.E.BYPASS.LTC128B.128 [R228+0x6080], [R8.64], !P6 ;  /* 0x0608000008e47fae */ /* 0x0003e2000f101d50 */
        /* <DEDUP_REMOVED lines=11> */
.L_x_460:
        /* <DEDUP_REMOVED lines=27> */
[C---:B------:R-:W-:Y:S01]  /*4b70*/  HMMA.16816.F32.BF16 R136, R208.reuse, R216, R136 ;  /* 0x000000d8d088723c */ /* 0x040fe20000041888 */
[----:B------:R-:W2:Y:S07]  /*4b80*/  LDL.64 R216, [R1] ;  /* 0x0000000001d87983 */ /* 0x000eae0000100a00 */
[-C--:B------:R-:W-:Y:S01]  /*4b90*/  HMMA.16816.F32.BF16 R140, R208, R218.reuse, R140 ;  /* 0x000000dad08c723c */ /* 0x080fe2000004188c */
[----:B------:R-:W3:Y:S07]  /*4ba0*/  LDSM.16.M88.4 R208, [R220+0x15280] ;  /* 0x01528000dcd0783b */ /* 0x000eee0000000200 */
[----:B------:R-:W-:Y:S01]  /*4bb0*/  HMMA.16816.F32.BF16 R144, R200, R218, R144 ;  /* 0x000000dac890723c */ /* 0x000fe20000041890 */
[----:B------:R-:W4:Y:S07]  /*4bc0*/  LDSM.16.MT88.4 R200, [R0+0x3080] ;  /* 0x0030800000c8783b */ /* 0x000f2e0000004200 */
[-C--:B-1----:R-:W-:Y:S08]  /*4bd0*/  HMMA.16816.F32.BF16 R4, R156, R204.reuse, R4 ;  /* 0x000000cc9c04723c */ /* 0x082ff00000041804 */
[C---:B---3--:R-:W-:Y:S08]  /*4be0*/  HMMA.16816.F32.BF16 R8, R208.reuse, R204, R8 ;  /* 0x000000ccd008723c */ /* 0x048ff00000041808 */
[-C--:B------:R-:W-:Y:S08]  /*4bf0*/  HMMA.16816.F32.BF16 R12, R208, R206.reuse, R12 ;  /* 0x000000ced00c723c */ /* 0x080ff0000004180c */
[C---:B------:R-:W-:Y:S01]  /*4c00*/  HMMA.16816.F32.BF16 R16, R156.reuse, R206, R16 ;  /* 0x000000ce9c10723c */ /* 0x040fe20000041810 */
[----:B------:R-:W-:Y:S07]  /*4c10*/  LDSM.16.MT88.4 R204, [R0+0x1880] ;  /* 0x0018800000cc783b */ /* 0x000fee0000004200 */
[-C--:B----4-:R-:W-:Y:S08]  /*4c20*/  HMMA.16816.F32.BF16 R20, R156, R200.reuse, R20 ;  /* 0x000000c89c14723c */ /* 0x090ff00000041814 */
[C---:B------:R-:W-:Y:S08]  /*4c30*/  HMMA.16816.F32.BF16 R24, R208.reuse, R200, R24 ;  /* 0x000000c8d018723c */ /* 0x040ff00000041818 */
[-C--:B------:R-:W-:Y:S08]  /*4c40*/  HMMA.16816.F32.BF16 R28, R208, R202.reuse, R28 ;  /* 0x000000cad01c723c */ /* 0x080ff0000004181c */
[C---:B------:R-:W-:Y:S01]  /*4c50*/  HMMA.16816.F32.BF16 R32, R156.reuse, R202, R32 ;  /* 0x000000ca9c20723c */ /* 0x040fe20000041820 */
[----:B------:R-:W1:Y:S07]  /*4c60*/  LDSM.16.M88.4 R200, [R3+0x14280] ;  /* 0x0142800003c8783b */ /* 0x000e6e0000000200 */
[-C--:B------:R-:W-:Y:S08]  /*4c70*/  HMMA.16816.F32.BF16 R132, R156, R212.reuse, R132 ;  /* 0x000000d49c84723c */ /* 0x080ff00000041884 */
[C---:B------:R-:W-:Y:S08]  /*4c80*/  HMMA.16816.F32.BF16 R136, R208.reuse, R212, R136 ;  /* 0x000000d4d088723c */ /* 0x040ff00000041888 */
[-C--:B------:R-:W-:Y:S01]  /*4c90*/  HMMA.16816.F32.BF16 R140, R208, R214.reuse, R140 ;  /* 0x000000d6d08c723c */ /* 0x080fe2000004188c */
[----:B------:R-:W3:Y:S07]  /*4ca0*/  LDSM.16.M88.4 R208, [R3+0x15280] ;  /* 0x0152800003d0783b */ /* 0x000eee0000000200 */
[----:B------:R-:W-:Y:S01]  /*4cb0*/  HMMA.16816.F32.BF16 R144, R156, R214, R144 ;  /* 0x000000d69c90723c */ /* 0x000fe20000041890 */
[----:B------:R-:W4:Y:S04]  /*4cc0*/  LDSM.16.MT88.4 R156, [R0+0x3880] ;  /* 0x00388000009c783b */ /* 0x000f280000004200 */
[----:B------:R-:W5:Y:S03]  /*4cd0*/  LDSM.16.MT88.4 R212, [R0+0x5880] ;  /* 0x0058800000d4783b */ /* 0x000f660000004200 */
[-C--:B-1----:R-:W-:Y:S08]  /*4ce0*/  HMMA.16816.F32.BF16 R4, R200, R204.reuse, R4 ;  /* 0x000000ccc804723c */ /* 0x082ff00000041804 */
[C---:B---3--:R-:W-:Y:S08]  /*4cf0*/  HMMA.16816.F32.BF16 R8, R208.reuse, R204, R8 ;  /* 0x000000ccd008723c */ /* 0x048ff00000041808 */
[-C--:B------:R-:W-:Y:S08]  /*4d00*/  HMMA.16816.F32.BF16 R12, R208, R206.reuse, R12 ;  /* 0x000000ced00c723c */ /* 0x080ff0000004180c */
[C---:B------:R-:W-:Y:S08]  /*4d10*/  HMMA.16816.F32.BF16 R16, R200.reuse, R206, R16 ;  /* 0x000000cec810723c */ /* 0x040ff00000041810 */
[-C--:B----4-:R-:W-:Y:S08]  /*4d20*/  HMMA.16816.F32.BF16 R20, R200, R156.reuse, R20 ;  /* 0x0000009cc814723c */ /* 0x090ff00000041814 */
[C---:B------:R-:W-:Y:S08]  /*4d30*/  HMMA.16816.F32.BF16 R24, R208.reuse, R156, R24 ;  /* 0x0000009cd018723c */ /* 0x040ff00000041818 */
[-C--:B------:R-:W-:Y:S08]  /*4d40*/  HMMA.16816.F32.BF16 R28, R208, R158.reuse, R28 ;  /* 0x0000009ed01c723c */ /* 0x080ff0000004181c */
[C---:B------:R-:W-:Y:S07]  /*4d50*/  HMMA.16816.F32.BF16 R32, R200.reuse, R158, R32 ;  /* 0x0000009ec820723c */ /* 0x040fee0000041820 */
[----:B------:R-:W-:Y:S01]  /*4d60*/  IMAD.U32 R158, RZ, RZ, UR11 ;  /* 0x0000000bff9e7e24 */ /* 0x000fe2000f8e00ff */
[-C--:B-----5:R-:W-:Y:S08]  /*4d70*/  HMMA.16816.F32.BF16 R132, R200, R212.reuse, R132 ;  /* 0x000000d4c884723c */ /* 0x0a0ff00000041884 */
[C---:B------:R-:W-:Y:S08]  /*4d80*/  HMMA.16816.F32.BF16 R136, R208.reuse, R212, R136 ;  /* 0x000000d4d088723c */ /* 0x040ff00000041888 */
[-C--:B------:R-:W-:Y:S08]  /*4d90*/  HMMA.16816.F32.BF16 R140, R208, R214.reuse, R140 ;  /* 0x000000d6d08c723c */ /* 0x080ff0000004188c */
[----:B------:R-:W-:Y:S04]  /*4da0*/  HMMA.16816.F32.BF16 R144, R200, R214, R144 ;  /* 0x000000d6c890723c */ /* 0x000fe80000041890 */
[----:B--2---:R-:W-:Y:S01]  /*4db0*/  IADD3 R157, P0, R216, UR11, RZ ;  /* 0x0000000bd89d7c10 */ /* 0x004fe2000ff1e0ff */
        /* <DEDUP_REMOVED lines=103> */
.L_x_458:
[----:B------:R-:W-:Y:S05]  /*5430*/  @P1 BRA `(.L_x_462) ;  /* 0x0000105000001947 */ /* 0x000fea0003800000 */
[----:B------:R-:W-:Y:S01]  /*5440*/  SHF.R.S32.HI R7, RZ, 0x1f, R234 ;  /* 0x0000001fff077819 */ /* 0x000fe200000114ea */
[----:B------:R-:W-:Y:S01]  /*5450*/  BAR.SYNC.DEFER_BLOCKING 0x1, 0x100 ;  /* 0x0044000000007b1d */ /* 0x000fe20000010000 */
[----:B------:R-:W-:Y:S01]  /*5460*/  F2FP.BF16.PACK_AB R36, R37, R36 ;  /* 0x000000242524723e */ /* 0x000fe200000010ff */
[----:B------:R-:W-:Y:S01]  /*5470*/  USHF.R.S32.HI UR6, URZ, 0x1f, UR13 ;  /* 0x0000001f3f067899 */ /* 0x000fe2000801140d */
[CC--:B------:R-:W-:Y:S01]  /*5480*/  LEA.HI R3, R7.reuse, R234.reuse, RZ, 0x2 ;  /* 0x000000ea07037211 */ /* 0x0c0fe200078f10ff */
[----:B------:R-:W-:Y:S01]  /*5490*/  USHF.R.S32.HI UR7, URZ, 0x1f, UR14 ;  /* 0x0000001f3f077899 */ /* 0x000fe2000801140e */
[----:B------:R-:W-:Y:S01]  /*54a0*/  LEA.HI R0, R7, R234, RZ, 0x5 ;  /* 0x000000ea07007211 */ /* 0x000fe200078f28ff */
[----:B------:R-:W-:Y:S01]  /*54b0*/  ULDC.64 UR4, c[0x0][0x338] ;  /* 0x0000ce0000047ab9 */ /* 0x000fe20000000a00 */
[--C-:B------:R-:W-:Y:S01]  /*54c0*/  SHF.R.S32.HI R5, RZ, 0x2, R3.reuse ;  /* 0x00000002ff057819 */ /* 0x100fe20000011403 */
[----:B------:R-:W-:Y:S01]  /*54d0*/  UIMAD UR4, UR6, UR4, URZ ;  /* 0x00000004060472a4 */ /* 0x000fe2000f8e023f */
[----:B------:R-:W-:Y:S01]  /*54e0*/  SHF.R.S32.HI R2, RZ, 0x1f, R3 ;  /* 0x0000001fff027819 */ /* 0x000fe20000011403 */
[----:B------:R-:W-:Y:S01]  /*54f0*/  BSSY B0, `(.L_x_463) ;  /* 0x00000b3000007945 */ /* 0x000fe20003800000 */
[----:B------:R-:W-:Y:S01]  /*5500*/  SHF.R.S32.HI R4, RZ, 0x5, R0 ;  /* 0x00000005ff047819 */ /* 0x000fe20000011400 */
[----:B------:R-:W-:Y:S01]  /*5510*/  UIMAD UR5, UR13, UR5, UR4 ;  /* 0x000000050d0572a4 */ /* 0x000fe2000f8e0204 */
[----:B------:R-:W-:-:S02]  /*5520*/  LEA.HI R2, R2, R5, RZ, 0x3 ;  /* 0x0000000502027211 */ /* 0x000fc400078f18ff */
[----:B------:R-:W-:Y:S01]  /*5530*/  LEA.HI R0, R0, R4, RZ, 0x1 ;  /* 0x0000000400007211 */ /* 0x000fe200078f08ff */
[----:B------:R-:W-:Y:S01]  /*5540*/  ULDC UR4, c[0x0][0x2f0] ;  /* 0x0000bc0000047ab9 */ /* 0x000fe20000000800 */
[----:B------:R-:W-:Y:S01]  /*5550*/  LOP3.LUT R6, R2, 0xfffffff8, RZ, 0xc0, !PT ;  /* 0xfffffff802067812 */ /* 0x000fe200078ec0ff */
[----:B------:R-:W-:Y:S01]  /*5560*/  UIADD3 UR10, -UR10, UR4, URZ ;  /* 0x000000040a0a7290 */ /* 0x000fe2000fffe13f */
        /* <DEDUP_REMOVED lines=13> */
[----:B------:R-:W-:Y:S01]  /*5640*/  LOP3.LUT R8, R0, 0x1ffffff8, RZ, 0xc0, !PT ;  /* 0x1ffffff800087812 */ /* 0x000fe200078ec0ff */
[----:B------:R-:W-:Y:S01]  /*5650*/  UISETP.LT.AND UP0, UPT, UR10, 0x40, UPT ;  /* 0x000000400a00788c */ /* 0x000fe2000bf01270 */
[----:B------:R-:W-:-:S02]  /*5660*/  SHF.R.S32.HI R14, RZ, 0x3, R0 ;  /* 0x00000003ff0e7819 */ /* 0x000fc40000011400 */
[----:B------:R-:W-:Y:S01]  /*5670*/  LOP3.LUT R4, R2, 0x18, R4, 0xf8, !PT ;  /* 0x0000001802047812 */ /* 0x000fe200078ef804 */
[----:B------:R-:W-:Y:S01]  /*5680*/  IMAD.IADD R8, R234, 0x1, -R8 ;  /* 0x00000001ea087824 */ /* 0x000fe200078e0a08 */
[----:B------:R-:W-:Y:S01]  /*5690*/  SHF.R.U32.HI R0, RZ, 0x3, R2 ;  /* 0x00000003ff007819 */ /* 0x000fe20000011602 */
[----:B------:R-:W-:Y:S01]  /*56a0*/  IMAD.SHL.U32 R2, R14, 0x40, RZ ;  /* 0x000000400e027824 */ /* 0x000fe200078e00ff */
[----:B------:R-:W-:Y:S01]  /*56b0*/  F2FP.BF16.PACK_AB R38, R39, R38 ;  /* 0x000000262726723e */ /* 0x000fe200000010ff */
[----:B------:R-:W-:Y:S01]  /*56c0*/  IMAD.SHL.U32 R8, R8, 0x8, RZ ;  /* 0x0000000808087824 */ /* 0x000fe200078e00ff */
[----:B------:R-:W-:Y:S01]  /*56d0*/  LOP3.LUT R0, R4, R0, RZ, 0x3c, !PT ;  /* 0x0000000004007212 */ /* 0x000fe200078e3cff */
[----:B------:R-:W-:Y:S01]  /*56e0*/  USEL UR10, UR10, 0x40, UP0 ;  /* 0x000000400a0a7887 */ /* 0x000fe20008000000 */
[----:B------:R-:W-:Y:S02]  /*56f0*/  LOP3.LUT R2, R2, 0x1c0, RZ, 0xc0, !PT ;  /* 0x000001c002027812 */ /* 0x000fe400078ec0ff */
[----:B------:R-:W-:Y:S01]  /*5700*/  F2FP.BF16.PACK_AB R48, R49, R48 ;  /* 0x000000303130723e */ /* 0x000fe200000010ff */
[----:B------:R-:W-:Y:S01]  /*5710*/  IMAD.U32 R0, R3, 0x2, R0 ;  /* 0x0000000203007824 */ /* 0x000fe200078e0000 */
[----:B------:R-:W-:-:S02]  /*5720*/  LOP3.LUT R5, R2, 0x38, R8, 0xf8, !PT ;  /* 0x0000003802057812 */ /* 0x000fc400078ef808 */
[----:B------:R-:W-:Y:S01]  /*5730*/  SHF.R.U32.HI R30, RZ, 0x3, R2 ;  /* 0x00000003ff1e7819 */ /* 0x000fe20000011602 */
        /* <DEDUP_REMOVED lines=68> */
[----:B------:R-:W-:Y:S02]  /*5b80*/  LOP3.LUT R30, R5, R30, RZ, 0x3c, !PT ;  /* 0x0000001e051e7212 */ /* 0x000fe400078e3cff */
        /* <DEDUP_REMOVED lines=25> */
[----:B------:R2:W-:Y:S04]  /*5d20*/  STS [R2+0x4080], R4 ;  /* 0x0040800402007388 */ /* 0x0005e80000000800 */
[----:B------:R-:W-:Y:S04]  /*5d30*/  STS [R2+0x4480], R3 ;  /* 0x0044800302007388 */ /* 0x000fe80000000800 */
[----:B------:R3:W-:Y:S01]  /*5d40*/  STS [R0+0x5080], R9 ;  /* 0x0050800900007388 */ /* 0x0007e20000000800 */
[----:B-1----:R-:W-:-:S03]  /*5d50*/  SHF.R.S32.HI R15, RZ, 0x1f, R14 ;  /* 0x0000001fff0f7819 */ /* 0x002fc6000001140e */
[----:B------:R1:W-:Y:S04]  /*5d60*/  STS [R0+0x5480], R7 ;  /* 0x0054800700007388 */ /* 0x0003e80000000800 */
[----:B------:R4:W-:Y:S04]  /*5d70*/  STS [R2+0x5080], R6 ;  /* 0x0050800602007388 */ /* 0x0009e80000000800 */
[----:B------:R5:W-:Y:S01]  /*5d80*/  STS [R2+0x5480], R5 ;  /* 0x0054800502007388 */ /* 0x000be20000000800 */
[----:B--2---:R-:W-:Y:S01]  /*5d90*/  IMAD.U32 R4, RZ, RZ, UR14 ;  /* 0x0000000eff047e24 */ /* 0x004fe2000f8e00ff */
[----:B---3--:R-:W-:Y:S01]  /*5da0*/  SHF.R.S32.HI R9, RZ, 0x1f, R8 ;  /* 0x0000001fff097819 */ /* 0x008fe20000011408 */
[----:B-1----:R-:W-:Y:S01]  /*5db0*/  IMAD.SHL.U32 R0, R10, 0x2, RZ ;  /* 0x000000020a007824 */ /* 0x002fe200078e00ff */
[----:B------:R-:W-:Y:S01]  /*5dc0*/  BAR.SYNC.DEFER_BLOCKING 0x1, 0x100 ;  /* 0x0044000000007b1d */ /* 0x000fe20000010000 */
[----:B----4-:R-:W-:-:S02]  /*5dd0*/  IMAD.U32 R6, RZ, RZ, UR15 ;  /* 0x0000000fff067e24 */ /* 0x010fc4000f8e00ff */
[----:B-----5:R-:W-:Y:S02]  /*5de0*/  IMAD.U32 R2, RZ, RZ, UR13 ;  /* 0x0000000dff027e24 */ /* 0x020fe4000f8e00ff */
[----:B------:R-:W-:-:S04]  /*5df0*/  IMAD.WIDE R6, R6, 0x40, R14 ;  /* 0x0000004006067825 */ /* 0x000fc800078e020e */
[----:B------:R-:W-:-:S05]  /*5e00*/  IMAD.WIDE.U32 R2, R2, c[0x0][0x338], R8 ;  /* 0x0000ce0002027a25 */ /* 0x000fca00078e0008 */
[----:B------:R-:W-:Y:S01]  /*5e10*/  IADD3 R3, R3, UR5, RZ ;  /* 0x0000000503037c10 */ /* 0x000fe2000fffe0ff */
[----:B------:R-:W-:Y:S02]  /*5e20*/  ULDC.64 UR4, c[0x0][0x340] ;  /* 0x0000d00000047ab9 */ /* 0x000fe40000000a00 */
[----:B------:R-:W-:Y:S02]  /*5e30*/  UIMAD UR4, UR7, UR4, URZ ;  /* 0x00000004070472a4 */ /* 0x000fe4000f8e023f */
[----:B------:R-:W-:Y:S01]  /*5e40*/  IMAD.WIDE.U32 R12, R4, c[0x0][0x340], R2 ;  /* 0x0000d000040c7a25 */ /* 0x000fe200078e0002 */
[----:B------:R1:W2:Y:S01]  /*5e50*/  LDS.128 R40, [R0+0x7080] ;  /* 0x0070800000287984 */ /* 0x0002a20000000c00 */
[----:B------:R-:W-:-:S03]  /*5e60*/  UIMAD UR4, UR14, UR5, UR4 ;  /* 0x000000050e0472a4 */ /* 0x000fc6000f8e0204 */
[----:B------:R1:W3:Y:S03]  /*5e70*/  LDS.128 R36, [R0+0x9080] ;  /* 0x0090800000247984 */ /* 0x0002e60000000c00 */
[----:B------:R-:W-:Y:S01]  /*5e80*/  IADD3 R5, R13, UR4, RZ ;  /* 0x000000040d057c10 */ /* 0x000fe2000fffe0ff */
[----:B------:R1:W4:Y:S04]  /*5e90*/  LDS.128 R32, [R0+0xb080] ;  /* 0x00b0800000207984 */ /* 0x0003280000000c00 */
[----:B------:R1:W1:Y:S04]  /*5ea0*/  LDS.128 R52, [R0+0x80] ;  /* 0x0000800000347984 */ /* 0x0002680000000c00 */
        /* <DEDUP_REMOVED lines=23> */
.L_x_464:
[----:B------:R-:W-:Y:S05]  /*6020*/  BSYNC B0 ;  /* 0x0000000000007941 */ /* 0x000fea0003800000 */
.L_x_463:
        /* <DEDUP_REMOVED lines=21> */
.L_x_466:
[----:B------:R-:W-:Y:S05]  /*6180*/  BSYNC B0 ;  /* 0x0000000000007941 */ /* 0x000fea0003800000 */
.L_x_465:
[----:B------:R-:W-:Y:S01]  /*6190*/  ULDC.64 UR4, c[0x0][0x308] ;  /* 0x0000c20000047ab9 */ /* 0x000fe20000000a00 */
[----:B-1----:R-:W-:Y:S01]  /*61a0*/  MOV R2, UR13 ;  /* 0x0000000d00027c02 */ /* 0x002fe20008000f00 */
[----:B------:R-:W-:Y:S01]  /*61b0*/  UIMAD UR4, UR6, UR4, URZ ;  /* 0x00000004060472a4 */ /* 0x000fe2000f8e023f */
[----:B------:R-:W-:Y:S01]  /*61c0*/  MOV R0, UR14 ;  /* 0x0000000e00007c02 */ /* 0x000fe20008000f00 */
[----:B------:R-:W-:Y:S02]  /*61d0*/  BSSY B0, `(.L_x_467) ;  /* 0x0000018000007945 */ /* 0x000fe40003800000 */
[----:B------:R-:W-:Y:S01]  /*61e0*/  UIMAD UR13, UR13, UR5, UR4 ;  /* 0x000000050d0d72a4 */ /* 0x000fe2000f8e0204 */
[----:B------:R-:W-:-:S02]  /*61f0*/  IMAD.WIDE.U32 R2, R2, c[0x0][0x308], R8 ;  /* 0x0000c20002027a25 */ /* 0x000fc400078e0008 */
[----:B------:R-:W-:Y:S02]  /*6200*/  ULDC.64 UR4, c[0x0][0x310] ;  /* 0x0000c40000047ab9 */ /* 0x000fe40000000a00 */
[----:B------:R-:W-:Y:S01]  /*6210*/  UIMAD UR4, UR7, UR4, URZ ;  /* 0x00000004070472a4 */ /* 0x000fe2000f8e023f */
[----:B------:R-:W-:-:S03]  /*6220*/  IADD3 R3, R3, UR13, RZ ;  /* 0x0000000d03037c10 */ /* 0x000fc6000fffe0ff */
[----:B------:R-:W-:Y:S02]  /*6230*/  UIMAD UR4, UR14, UR5, UR4 ;  /* 0x000000050e0472a4 */ /* 0x000fe4000f8e0204 */
[----:B------:R-:W-:-:S05]  /*6240*/  IMAD.WIDE.U32 R10, R0, c[0x0][0x310], R2 ;  /* 0x0000c400000a7a25 */ /* 0x000fca00078e0002 */
[----:B------:R-:W-:Y:S01]  /*6250*/  IADD3 R3, R11, UR4, RZ ;  /* 0x000000040b037c10 */ /* 0x000fe2000fffe0ff */
        /* <DEDUP_REMOVED lines=15> */
.L_x_468:
[----:B------:R-:W-:Y:S05]  /*6350*/  BSYNC B0 ;  /* 0x0000000000007941 */ /* 0x000fea0003800000 */
.L_x_467:
        /* <DEDUP_REMOVED lines=19> */
.L_x_462:
[----:B------:R-:W-:Y:S01]  /*6490*/  SHF.R.S32.HI R0, RZ, 0x1f, R234 ;  /* 0x0000001fff007819 */ /* 0x000fe200000114ea */
[----:B------:R-:W-:Y:S01]  /*64a0*/  USHF.R.S32.HI UR6, URZ, 0x1f, UR13 ;  /* 0x0000001f3f067899 */ /* 0x000fe2000801140d */
[----:B------:R-:W-:Y:S01]  /*64b0*/  IMAD.U32 R2, RZ, RZ, UR13 ;  /* 0x0000000dff027e24 */ /* 0x000fe2000f8e00ff */
[----:B------:R-:W-:Y:S01]  /*64c0*/  ULDC.64 UR4, c[0x0][0x308] ;  /* 0x0000c20000047ab9 */ /* 0x000fe20000000a00 */
[----:B------:R-:W-:Y:S01]  /*64d0*/  LEA.HI R8, R0, R234, RZ, 0x3 ;  /* 0x000000ea00087211 */ /* 0x000fe200078f18ff */
[----:B------:R-:W-:Y:S01]  /*64e0*/  UIMAD UR4, UR6, UR4, URZ ;  /* 0x00000004060472a4 */ /* 0x000fe2000f8e023f */
[----:B------:R-:W-:Y:S01]  /*64f0*/  IMAD.U32 R10, RZ, RZ, UR14 ;  /* 0x0000000eff0a7e24 */ /* 0x000fe2000f8e00ff */
[----:B------:R-:W-:Y:S01]  /*6500*/  ULDC UR8, c[0x0][0x2f0] ;  /* 0x0000bc0000087ab9 */ /* 0x000fe20000000800 */
[----:B------:R-:W-:Y:S01]  /*6510*/  LOP3.LUT R0, R8, 0x1ffffff8, RZ, 0xc0, !PT ;  /* 0x1ffffff808007812 */ /* 0x000fe200078ec0ff */
[----:B------:R-:W-:Y:S01]  /*6520*/  UIMAD UR5, UR13, UR5, UR4 ;  /* 0x000000050d0572a4 */ /* 0x000fe2000f8e0204 */
[----:B------:R-:W-:Y:S01]  /*6530*/  SHF.R.S32.HI R8, RZ, 0x3, R8 ;  /* 0x00000003ff087819 */ /* 0x000fe20000011408 */
[----:B------:R-:W-:Y:S01]  /*6540*/  UIADD3 UR8, -UR10, UR8, URZ ;  /* 0x000000080a087290 */ /* 0x000fe2000fffe13f */
[----:B------:R-:W-:Y:S01]  /*6550*/  IMAD.U32 R6, RZ, RZ, UR15 ;  /* 0x0000000fff067e24 */ /* 0x000fe2000f8e00ff */
[----:B------:R-:W-:Y:S01]  /*6560*/  USHF.R.S32.HI UR7, URZ, 0x1f, UR14 ;  /* 0x0000001f3f077899 */ /* 0x000fe2000801140e */
[----:B------:R-:W-:Y:S01]  /*6570*/  IMAD.IADD R0, R234, 0x1, -R0 ;  /* 0x00000001ea007824 */ /* 0x000fe200078e0a00 */
[----:B------:R-:W-:Y:S01]  /*6580*/  SHF.R.S32.HI R9, RZ, 0x1f, R8 ;  /* 0x0000001fff097819 */ /* 0x000fe20000011408 */
[----:B------:R-:W-:Y:S01]  /*6590*/  BSSY B0, `(.L_x_469) ;  /* 0x000001c000007945 */ /* 0x000fe20003800000 */
[----:B------:R-:W-:Y:S01]  /*65a0*/  ISETP.GE.AND P4, PT, R8, UR8, PT ;  /* 0x0000000808007c0c */ /* 0x000fe2000bf86270 */
[----:B------:R-:W-:-:S02]  /*65b0*/  IMAD.SHL.U32 R12, R0, 0x8, RZ ;  /* 0x00000008000c7824 */ /* 0x000fc400078e00ff */
[----:B------:R-:W-:-:S03]  /*65c0*/  IMAD.WIDE R6, R6, 0x40, R8 ;  /* 0x0000004006067825 */ /* 0x000fc600078e0208 */
[--C-:B------:R-:W-:Y:S02]  /*65d0*/  SHF.R.S32.HI R13, RZ, 0x1f, R12.reuse ;  /* 0x0000001fff0d7819 */ /* 0x100fe4000001140c */
[C---:B------:R-:W-:Y:S02]  /*65e0*/  IADD3 R16, R12.reuse, 0x40, RZ ;  /* 0x000000400c107810 */ /* 0x040fe40007ffe0ff */
[----:B------:R-:W-:Y:S01]  /*65f0*/  IADD3 R17, R12, 0x80, RZ ;  /* 0x000000800c117810 */ /* 0x000fe20007ffe0ff */
[----:B------:R-:W-:-:S05]  /*6600*/  IMAD.WIDE.U32 R2, R2, c[0x0][0x308], R12 ;  /* 0x0000c20002027a25 */ /* 0x000fca00078e000c */
[----:B------:R-:W-:Y:S01]  /*6610*/  IADD3 R3, R3, UR5, RZ ;  /* 0x0000000503037c10 */ /* 0x000fe2000fffe0ff */
[----:B------:R-:W-:Y:S02]  /*6620*/  ULDC.64 UR4, c[0x0][0x310] ;  /* 0x0000c40000047ab9 */ /* 0x000fe40000000a00 */
[----:B------:R-:W-:Y:S02]  /*6630*/  UIMAD UR4, UR7, UR4, URZ ;  /* 0x00000004070472a4 */ /* 0x000fe4000f8e023f */
[----:B------:R-:W-:Y:S02]  /*6640*/  IMAD.WIDE.U32 R10, R10, c[0x0][0x310], R2 ;  /* 0x0000c4000a0a7a25 */ /* 0x000fe400078e0002 */
[----:B------:R-:W-:-:S06]  /*6650*/  UIMAD UR4, UR14, UR5, UR4 ;  /* 0x000000050e0472a4 */ /* 0x000fcc000f8e0204 */
[----:B------:R-:W-:Y:S01]  /*6660*/  IADD3 R3, R11, UR4, RZ ;  /* 0x000000040b037c10 */ /* 0x000fe2000fffe0ff */
        /* <DEDUP_REMOVED lines=14> */
.L_x_470:
[----:B------:R-:W-:Y:S05]  /*6750*/  BSYNC B0 ;  /* 0x0000000000007941 */ /* 0x000fea0003800000 */
.L_x_469:
        /* <DEDUP_REMOVED lines=19> */
.L_x_472:
[----:B------:R-:W-:Y:S05]  /*6890*/  BSYNC B0 ;  /* 0x0000000000007941 */ /* 0x000fea0003800000 */
.L_x_471:
        /* <DEDUP_REMOVED lines=27> */
.L_x_474:
[----:B------:R-:W-:Y:S05]  /*6a50*/  BSYNC B0 ;  /* 0x0000000000007941 */ /* 0x000fea0003800000 */
.L_x_473:
        /* <DEDUP_REMOVED lines=18> */
.L_x_475:
        /* <DEDUP_REMOVED lines=16> */
.L_x_1391:


//--------------------- .text._ZN7cutlass13device_kernelIN5flash19enable_sm80_to_sm89INS1_16FlashAttnBwdSm80INS1_25CollectiveMainloopBwdSm80ILi1ELi1EN4cute5tupleIJNS5_1CILi64EEES8_NS7_ILi192EEEEEENS_10bfloat16_tEfNS_4arch4Sm80ELb1ELb0ELb0ELb0ELb1ELb0ELb0ELb0ELi2ELi2ELi2ELi2ELb1EEENS1_21CollectiveEpilogueBwdISA_SB_SD_Li256ELb0ELb0ELi4EEENS1_25SingleTileBwdLPTSchedulerILb0ELi64ELb1EEEEEEEEEvNT_6ParamsE --------------------------
	.section	.text._ZN7cutlass13device_kernelIN5flash19enable_sm80_to_sm89INS1_16FlashAttnBwdSm80INS1_25CollectiveMainloopBwdSm80ILi1ELi1EN4cute5tupleIJNS5_1CILi64EEES8_NS7_ILi192EEEEEENS_10bfloat16_tEfNS_4arch4Sm80ELb1ELb0ELb0ELb0ELb1ELb0ELb0ELb0ELi2ELi2ELi2ELi2ELb1EEENS1_21CollectiveEpilogueBwdISA_SB_SD_Li256ELb0ELb0ELi4EEENS1_25SingleTileBwdLPTSchedulerILb0ELi64ELb1EEEEEEEEEvNT_6ParamsE,"ax",@progbits
	.sectioninfo	@"SHI_REGISTERS=255"
	.align	128
.text._ZN7cutlass13device_kernelIN5flash19enable_sm80_to_sm89INS1_16FlashAttnBwdSm80INS1_25CollectiveMainloopBwdSm80ILi1ELi1EN4cute5tupleIJNS5_1CILi64EEES8_NS7_ILi192EEEEEENS_10bfloat16_tEfNS_4arch4Sm80ELb1ELb0ELb0ELb0ELb1ELb0ELb0ELb0ELi2ELi2ELi2ELi2ELb1EEENS1_21CollectiveEpilogueBwdISA_SB_SD_Li256ELb0ELb0ELi4EEENS1_25SingleTileBwdLPTSchedulerILb0ELi64ELb1EEEEEEEEEvNT_6ParamsE:
        .type           _ZN7cutlass13device_kernelIN5flash19enable_sm80_to_sm89INS1_16FlashAttnBwdSm80INS1_25CollectiveMainloopBwdSm80ILi1ELi1EN4cute5tupleIJNS5_1CILi64EEES8_NS7_ILi192EEEEEENS_10bfloat16_tEfNS_4arch4Sm80ELb1ELb0ELb0ELb0ELb1ELb0ELb0ELb0ELi2ELi2ELi2ELi2ELb1EEENS1_21CollectiveEpilogueBwdISA_SB_SD_Li256ELb0ELb0ELi4EEENS1_25SingleTileBwdLPTSchedulerILb0ELi64ELb1EEEEEEEEEvNT_6ParamsE,@function
        .size           _ZN7cutlass13device_kernelIN5flash19enable_sm80_to_sm89INS1_16FlashAttnBwdSm80INS1_25CollectiveMainloopBwdSm80ILi1ELi1EN4cute5tupleIJNS5_1CILi64EEES8_NS7_ILi192EEEEEENS_10bfloat16_tEfNS_4arch4Sm80ELb1ELb0ELb0ELb0ELb1ELb0ELb0ELb0ELi2ELi2ELi2ELi2ELb1EEENS1_21CollectiveEpilogueBwdISA_SB_SD_Li256ELb0ELb0ELi4EEENS1_25SingleTileBwdLPTSchedulerILb0ELi64ELb1EEEEEEEEEvNT_6ParamsE,(.L_x_1392 - _ZN7cutlass13device_kernelIN5flash19enable_sm80_to_sm89INS1_16FlashAttnBwdSm80INS1_25CollectiveMainloopBwdSm80ILi1ELi1EN4cute5tupleIJNS5_1CILi64EEES8_NS7_ILi192EEEEEENS_10bfloat16_tEfNS_4arch4Sm80ELb1ELb0ELb0ELb0ELb1ELb0ELb0ELb0ELi2ELi2ELi2ELi2ELb1EEENS1_21CollectiveEpilogueBwdISA_SB_SD_Li256ELb0ELb0ELi4EEENS1_25SingleTileBwdLPTSchedulerILb0ELi64ELb1EEEEEEEEEvNT_6ParamsE)
        .other          _ZN7cutlass13device_kernelIN5flash19enable_sm80_to_sm89INS1_16FlashAttnBwdSm80INS1_25CollectiveMainloopBwdSm80ILi1ELi1EN4cute5tupleIJNS5_1CILi64EEES8_NS7_ILi192EEEEEENS_10bfloat16_tEfNS_4arch4Sm80ELb1ELb0ELb0ELb0ELb1ELb0ELb0ELb0ELi2ELi2ELi2ELi2ELb1EEENS1_21CollectiveEpilogueBwdISA_SB_SD_Li256ELb0ELb0ELi4EEENS1_25SingleTileBwdLPTSchedulerILb0ELi64ELb1EEEEEEEEEvNT_6ParamsE,@"STO_CUDA_ENTRY STV_DEFAULT"
_ZN7cutlass13device_kernelIN5flash19enable_sm80_to_sm89INS1_16FlashAttnBwdSm80INS1_25CollectiveMainloopBwdSm80ILi1ELi1EN4cute5tupleIJNS5_1CILi64EEES8_NS7_ILi192EEEEEENS_10bfloat16_tEfNS_4arch4Sm80ELb1ELb0ELb0ELb0ELb1ELb0ELb0ELb0ELi2ELi2ELi2ELi2ELb1EEENS1_21CollectiveEpilogueBwdISA_SB_SD_Li256ELb0ELb0ELi4EEENS1_25SingleTileBwdLPTSchedulerILb0ELi64ELb1EEEEEEEEEvNT_6ParamsE:
        /* <DEDUP_REMOVED lines=28> */
.L_x_477:
[----:B------:R-:W-:Y:S02]  /*01c0*/  ULDC UR9, c[0x0][0x3ac] ;  /* 0x0000eb0000097ab9 */ /* 0x000fe40000000800 */
[----:B------:R-:W-:Y:S02]  /*01d0*/  UISETP.NE.AND UP0, UPT, UR9, 0x1, UPT ;  /* 0x000000010900788c */ /* 0x000fe4000bf05270 */
[----:B------:R-:W-:Y:S02]  /*01e0*/  ULDC.64 UR4, c[0x0][0x3b0] ;  /* 0x0000ec0000047ab9 */ /* 0x000fe40000000a00 */
[----:B------:R-:W-:Y:S02]  /*01f0*/  UIMAD.WIDE.U32 UR10, UR8, UR4, URZ ;  /* 0x00000004080a72a5 */ /* 0x000fe4000f8e003f */
[----:B------:R-:W-:-:S05]  /*0200*/  UMOV UR6, UR8 ;  /* 0x0000000800067c82 */ /* 0x000fca0008000000 */
[----:B------:R-:W-:-:S04]  /*0210*/  @UP0 USHF.R.U32.HI UR6, URZ, UR5, UR11 ;  /* 0x000000053f060299 */ /* 0x000fc8000801160b */
[----:B------:R-:W-:Y:S02]  /*0220*/  UIMAD UR9, UR6, UR9, URZ ;  /* 0x00000009060972a4 */ /* 0x000fe4000f8e023f */
.L_x_478:
[----:B------:R-:W-:Y:S02]  /*0230*/  ULDC.64 UR14, c[0x0][0x3a0] ;  /* 0x0000e800000e7ab9 */ /* 0x000fe40000000a00 */
[----:B------:R-:W-:Y:S02]  /*0240*/  UIADD3 UR8, UR8, -UR9, URZ ;  /* 0x8000000908087290 */ /* 0x000fe4000fffe03f */
[----:B------:R-:W-:Y:S02]  /*0250*/  UISETP.NE.AND UP0, UPT, UR14, 0x1, UPT ;  /* 0x000000010e00788c */ /* 0x000fe4000bf05270 */
[----:B------:R-:W-:Y:S02]  /*0260*/  ULDC.64 UR4, c[0x0][0x3a8] ;  /* 0x0000ea0000047ab9 */ /* 0x000fe40000000a00 */
[----:B------:R-:W-:Y:S02]  /*0270*/  UIMAD UR5, UR7, UR5, UR8 ;  /* 0x00000005070572a4 */ /* 0x000fe4000f8e0208 */
[----:B------:R-:W-:-:S02]  /*0280*/  ULOP3.LUT UR6, URZ, UR6, URZ, 0x33, !UPT ;  /* 0x000000063f067292 */ /* 0x000fc4000f8e333f */
[----:B------:R-:W-:Y:S02]  /*0290*/  UIMAD.WIDE.U32 UR8, UR5, UR15, URZ ;  /* 0x0000000f050872a5 */ /* 0x000fe4000f8e003f */
[----:B------:R-:W-:Y:S02]  /*02a0*/  ULDC UR13, c[0x0][0x394] ;  /* 0x0000e500000d7ab9 */ /* 0x000fe40000000800 */
[----:B------:R-:W-:Y:S02]  /*02b0*/  UMOV UR15, UR5 ;  /* 0x00000005000f7c82 */ /* 0x000fe40008000000 */
[----:B------:R-:W-:Y:S02]  /*02c0*/  @UP0 USHF.R.U32.HI UR15, URZ, UR4, UR9 ;  /* 0x000000043f0f0299 */ /* 0x000fe40008011609 */
[----:B------:R-:W-:Y:S02]  /*02d0*/  UIADD3 UR13, UR6, UR13, URZ ;  /* 0x0000000d060d7290 */ /* 0x000fe4000fffe03f */
[----:B------:R-:W-:-:S04]  /*02e0*/  UIADD3 UR4, -UR15, URZ, URZ ;  /* 0x0000003f0f047290 */ /* 0x000fc8000fffe13f */
[----:B------:R-:W-:Y:S01]  /*02f0*/  UIMAD UR14, UR4, UR14, UR5 ;  /* 0x0000000e040e72a4 */ /* 0x000fe2000f8e0205 */
[----:B------:R-:W-:Y:S05]  /*0300*/  BRA `(.L_x_479) ;  /* 0x0000028000007947 */ /* 0x000fea0003800000 */
.L_x_476:
        /* <DEDUP_REMOVED lines=20> */
.L_x_480:
[----:B------:R-:W-:Y:S02]  /*0450*/  ULDC UR9, c[0x0][0x3ac] ;  /* 0x0000eb0000097ab9 */ /* 0x000fe40000000800 */
[----:B------:R-:W-:Y:S02]  /*0460*/  UISETP.NE.AND UP0, UPT, UR9, 0x1, UPT ;  /* 0x000000010900788c */ /* 0x000fe4000bf05270 */
[----:B------:R-:W-:Y:S02]  /*0470*/  ULDC.64 UR4, c[0x0][0x3b0] ;  /* 0x0000ec0000047ab9 */ /* 0x000fe40000000a00 */
[----:B------:R-:W-:Y:S02]  /*0480*/  UIMAD.WIDE.U32 UR10, UR8, UR4, URZ ;  /* 0x00000004080a72a5 */ /* 0x000fe4000f8e003f */
[----:B------:R-:W-:-:S05]  /*0490*/  UMOV UR6, UR8 ;  /* 0x0000000800067c82 */ /* 0x000fca0008000000 */
[----:B------:R-:W-:-:S04]  /*04a0*/  @UP0 USHF.R.U32.HI UR6, URZ, UR5, UR11 ;  /* 0x000000053f060299 */ /* 0x000fc8000801160b */
[----:B------:R-:W-:Y:S02]  /*04b0*/  UIMAD UR9, UR6, UR9, URZ ;  /* 0x00000009060972a4 */ /* 0x000fe4000f8e023f */
.L_x_481:
        /* <DEDUP_REMOVED lines=12> */
[----:B------:R-:W-:Y:S02]  /*0580*/  UIMAD UR14, UR4, UR14, UR5 ;  /* 0x0000000e040e72a4 */ /* 0x000fe4000f8e0205 */
.L_x_479:
        /* <DEDUP_REMOVED lines=542> */
.L_x_485:
        /* <DEDUP_REMOVED lines=438> */
.L_x_483:
        /* <DEDUP_REMOVED lines=117> */
.L_x_484:
        /* <DEDUP_REMOVED lines=167> */
.L_x_482:
        /* <DEDUP_REMOVED lines=191> */
.L_x_488:
[----:B------:R-:W-:Y:S05]  /*6080*/  BSYNC B0 ;  /* 0x0000000000007941 */ /* 0x000fea0003800000 */
.L_x_487:
        /* <DEDUP_REMOVED lines=21> */
.L_x_490:
[----:B------:R-:W-:Y:S05]  /*61e0*/  BSYNC B0 ;  /* 0x0000000000007941 */ /* 0x000fea0003800000 */
.L_x_489:
        /* <DEDUP_REMOVED lines=28> */
.L_x_492:
[----:B------:R-:W-:Y:S05]  /*63b0*/  BSYNC B0 ;  /* 0x0000000000007941 */ /* 0x000fea0003800000 */
.L_x_491:
        /* <DEDUP_REMOVED lines=19> */
.L_x_486:
        /* <DEDUP_REMOVED lines=44> */
.L_x_494:
[----:B------:R-:W-:Y:S05]  /*67b0*/  BSYNC B0 ;  /* 0x0000000000007941 */ /* 0x000fea0003800000 */
.L_x_493:
        /* <DEDUP_REMOVED lines=19> */
.L_x_496:
[----:B------:R-:W-:Y:S05]  /*68f0*/  BSYNC B0 ;  /* 0x0000000000007941 */ /* 0x000fea0003800000 */
.L_x_495:
        /* <DEDUP_REMOVED lines=27> */
.L_x_498:
[----:B------:R-:W-:Y:S05]  /*6ab0*/  BSYNC B0 ;  /* 0x0000000000007941 */ /* 0x000fea0003800000 */
.L_x_497:
        /* <DEDUP_REMOVED lines=18> */
.L_x_499:
        /* <DEDUP_REMOVED lines=10> */
.L_x_1392:


//--------------------- .text._ZN7cutlass13device_kernelIN5flash19enable_sm80_to_sm89INS1_16FlashAttnBwdSm80INS1_25CollectiveMainloopBwdSm80ILi1ELi1EN4cute5tupleIJNS5_1CILi64EEES8_NS7_ILi192EEEEEENS_10bfloat16_tEfNS_4arch4Sm80ELb1ELb0ELb0ELb0ELb0ELb0ELb0ELb0ELi2ELi2ELi2ELi2ELb1EEENS1_24CollectiveEpilogueBwdGQAISA_fSD_Li256ELb0ELb0EEENS1_25SingleTileBwdLPTSchedulerILb0ELi64ELb0EEEEEEEEEvNT_6ParamsE --------------------------
	.section	.text._ZN7cutlass13device_kernelIN5flash19enable_sm80_to_sm89INS1_16FlashAttnBwdSm80INS1_25CollectiveMainloopBwdSm80ILi1ELi1EN4cute5tupleIJNS5_1CILi64EEES8_NS7_ILi192EEEEEENS_10bfloat16_tEfNS_4arch4Sm80ELb1ELb0ELb0ELb0ELb0ELb0ELb0ELb0ELi2ELi2ELi2ELi2ELb1EEENS1_24CollectiveEpilogueBwdGQAISA_fSD_Li256ELb0ELb0EEENS1_25SingleTileBwdLPTSchedulerILb0ELi64ELb0EEEEEEEEEvNT_6ParamsE,"ax",@progbits
	.sectioninfo	@"SHI_REGISTERS=255"
	.align	128
.text._ZN7cutlass13device_kernelIN5flash19enable_sm80_to_sm89INS1_16FlashAttnBwdSm80INS1_25CollectiveMainloopBwdSm80ILi1ELi1EN4cute5tupleIJNS5_1CILi64EEES8_NS7_ILi192EEEEEENS_10bfloat16_tEfNS_4arch4Sm80ELb1ELb0ELb0ELb0ELb0ELb0ELb0ELb0ELi2ELi2ELi2ELi2ELb1EEENS1_24CollectiveEpilogueBwdGQAISA_fSD_Li256ELb0ELb0EEENS1_25SingleTileBwdLPTSchedulerILb0ELi64ELb0EEEEEEEEEvNT_6ParamsE:
        .type           _ZN7cutlass13device_kernelIN5flash19enable_sm80_to_sm89INS1_16FlashAttnBwdSm80INS1_25CollectiveMainloopBwdSm80ILi1ELi1EN4cute5tupleIJNS5_1CILi64EEES8_NS7_ILi192EEEEEENS_10bfloat16_tEfNS_4arch4Sm80ELb1ELb0ELb0ELb0ELb0ELb0ELb0ELb0ELi2ELi2ELi2ELi2ELb1EEENS1_24CollectiveEpilogueBwdGQAISA_fSD_Li256ELb0ELb0EEENS1_25SingleTileBwdLPTSchedulerILb0ELi64ELb0EEEEEEEEEvNT_6ParamsE,@function
        .size           _ZN7cutlass13device_kernelIN5flash19enable_sm80_to_sm89INS1_16FlashAttnBwdSm80INS1_25CollectiveMainloopBwdSm80ILi1ELi1EN4cute5tupleIJNS5_1CILi64EEES8_NS7_ILi192EEEEEENS_10bfloat16_tEfNS_4arch4Sm80ELb1ELb0ELb0ELb0ELb0ELb0ELb0ELb0ELi2ELi2ELi2ELi2ELb1EEENS1_24CollectiveEpilogueBwdGQAISA_fSD_Li256ELb0ELb0EEENS1_25SingleTileBwdLPTSchedulerILb0ELi64ELb0EEEEEEEEEvNT_6ParamsE,(.L_x_1393 - _ZN7cutlass13device_kernelIN5flash19enable_sm80_to_sm89INS1_16FlashAttnBwdSm80INS1_25CollectiveMainloopBwdSm80ILi1ELi1EN4cute5tupleIJNS5_1CILi64EEES8_NS7_ILi192EEEEEENS_10bfloat16_tEfNS_4arch4Sm80ELb1ELb0ELb0ELb0ELb0ELb0ELb0ELb0ELi2ELi2ELi2ELi2ELb1EEENS1_24CollectiveEpilogueBwdGQAISA_fSD_Li256ELb0ELb0EEENS1_25SingleTileBwdLPTSchedulerILb0ELi64ELb0EEEEEEEEEvNT_6ParamsE)
        .other          _ZN7cutlass13device_kernelIN5flash19enable_sm80_to_sm89INS1_16FlashAttnBwdSm80INS1_25CollectiveMainloopBwdSm80ILi1ELi1EN4cute5tupleIJNS5_1CILi64EEES8_NS7_ILi192EEEEEENS_10bfloat16_tEfNS_4arch4Sm80ELb1ELb0ELb0ELb0ELb0ELb0ELb0ELb0ELi2ELi2ELi2ELi2ELb1EEENS1_24CollectiveEpilogueBwdGQAISA_fSD_Li256ELb0ELb0EEENS1_25SingleTileBwdLPTSchedulerILb0ELi64ELb0EEEEEEEEEvNT_6ParamsE,@"STO_CUDA_ENTRY STV_DEFAULT"
_ZN7cutlass13device_kernelIN5flash19enable_sm80_to_sm89INS1_16FlashAttnBwdSm80INS1_25CollectiveMainloopBwdSm80ILi1ELi1EN4cute5tupleIJNS5_1CILi64EEES8_NS7_ILi192EEEEEENS_10bfloat16_tEfNS_4arch4Sm80ELb1ELb0ELb0ELb0ELb0ELb0ELb0ELb0ELi2ELi2ELi2ELi2ELb1EEENS1_24CollectiveEpilogueBwdGQAISA_fSD_Li256ELb0ELb0EEENS1_25SingleTileBwdLPTSchedulerILb0ELi64ELb0EEEEEEEEEvNT_6ParamsE:
        /* <DEDUP_REMOVED lines=28> */
.L_x_501:
[----:B------:R-:W-:Y:S02]  /*01c0*/  ULDC UR7, c[0x0][0x3b4] ;  /* 0x0000ed0000077ab9 */ /* 0x000fe40000000800 */
[----:B------:R-:W-:Y:S02]  /*01d0*/  UISETP.NE.AND UP0, UPT, UR7, 0x1, UPT ;  /* 0x000000010700788c */ /* 0x000fe4000bf05270 */
[----:B------:R-:W-:Y:S02]  /*01e0*/  ULDC.64 UR4, c[0x0][0x3b8] ;  /* 0x0000ee0000047ab9 */ /* 0x000fe40000000a00 */
[----:B------:R-:W-:Y:S02]  /*01f0*/  UIMAD.WIDE.U32 UR10, UR6, UR4, URZ ;  /* 0x00000004060a72a5 */ /* 0x000fe4000f8e003f */
[----:B------:R-:W-:-:S05]  /*0200*/  UMOV UR15, UR6 ;  /* 0x00000006000f7c82 */ /* 0x000fca0008000000 */
[----:B------:R-:W-:-:S04]  /*0210*/  @UP0 USHF.R.U32.HI UR15, URZ, UR5, UR11 ;  /* 0x000000053f0f0299 */ /* 0x000fc8000801160b */
[----:B------:R-:W-:-:S04]  /*0220*/  UIMAD UR7, UR15, UR7, URZ ;  /* 0x000000070f0772a4 */ /* 0x000fc8000f8e023f */
.L_x_502:
        /* <DEDUP_REMOVED lines=11> */
.L_x_500:
        /* <DEDUP_REMOVED lines=20> */
.L_x_504:
[----:B------:R-:W-:Y:S02]  /*0420*/  ULDC UR7, c[0x0][0x3b4] ;  /* 0x0000ed0000077ab9 */ /* 0x000fe40000000800 */
[----:B------:R-:W-:Y:S02]  /*0430*/  UISETP.NE.AND UP0, UPT, UR7, 0x1, UPT ;  /* 0x000000010700788c */ /* 0x000fe4000bf05270 */
[----:B------:R-:W-:Y:S02]  /*0440*/  ULDC.64 UR4, c[0x0][0x3b8] ;  /* 0x0000ee0000047ab9 */ /* 0x000fe40000000a00 */
[----:B------:R-:W-:Y:S02]  /*0450*/  UIMAD.WIDE.U32 UR10, UR6, UR4, URZ ;  /* 0x00000004060a72a5 */ /* 0x000fe4000f8e003f */
[----:B------:R-:W-:-:S05]  /*0460*/  UMOV UR15, UR6 ;  /* 0x00000006000f7c82 */ /* 0x000fca0008000000 */
[----:B------:R-:W-:-:S04]  /*0470*/  @UP0 USHF.R.U32.HI UR15, URZ, UR5, UR11 ;  /* 0x000000053f0f0299 */ /* 0x000fc8000801160b */
[----:B------:R-:W-:-:S04]  /*0480*/  UIMAD UR7, UR15, UR7, URZ ;  /* 0x000000070f0772a4 */ /* 0x000fc8000f8e023f */
.L_x_505:
        /* <DEDUP_REMOVED lines=10> */
.L_x_503:
        /* <DEDUP_REMOVED lines=16> */
[----:B------:R-:W-:Y:S01]  /*0630*/  UIADD3 UR6, UR6, 0x3f, URZ ;  /* 0x0000003f06067890 */ /* 0x000fe2000fffe03f */
[----:B------:R-:W-:Y:S01]  /*0640*/  CS2R R118, SRZ ;  /* 0x0000000000767805 */ /* 0x000fe2000001ff00 */
[----:B------:R-:W-:Y:S01]  /*0650*/  USHF.R.S32.HI UR4, URZ, 0x1f, UR5 ;  /* 0x0000001f3f047899 */ /* 0x000fe20008011405 */
[----:B------:R-:W-:Y:S01]  /*0660*/  CS2R R116, SRZ ;  /* 0x0000000000747805 */ /* 0x000fe2000001ff00 */
[----:B------:R-:W-:Y:S01]  /*0670*/  ULDC.64 UR16, c[0x0][0x118] ;  /* 0x0000460000107ab9 */ /* 0x000fe20000000a00 */
[----:B------:R-:W-:Y:S01]  /*0680*/  CS2R R110, SRZ ;  /* 0x00000000006e7805 */ /* 0x000fe2000001ff00 */
[----:B------:R-:W-:Y:S01]  /*0690*/  ULEA.HI UR11, UR4, UR5, URZ, 0x6 ;  /* 0x00000005040b7291 */ /* 0x000fe2000f8f303f */
[----:B------:R-:W-:Y:S01]  /*06a0*/  CS2R R108, SRZ ;  /* 0x00000000006c7805 */ /* 0x000fe2000001ff00 */
[----:B------:R-:W-:Y:S01]  /*06b0*/  USHF.R.S32.HI UR4, URZ, 0x1f, UR6 ;  /* 0x0000001f3f047899 */ /* 0x000fe20008011406 */
[----:B------:R-:W-:Y:S01]  /*06c0*/  CS2R R114, SRZ ;  /* 0x0000000000727805 */ /* 0x000fe2000001ff00 */
[----:B------:R-:W-:Y:S01]  /*06d0*/  USHF.R.S32.HI UR11, URZ, 0x6, UR11 ;  /* 0x000000063f0b7899 */ /* 0x000fe2000801140b */
[----:B------:R-:W-:Y:S01]  /*06e0*/  CS2R R112, SRZ ;  /* 0x0000000000707805 */ /* 0x000fe2000001ff00 */
[----:B------:R-:W-:Y:S01]  /*06f0*/  ULEA.HI UR4, UR4, UR6, URZ, 0x6 ;  /* 0x0000000604047291 */ /* 0x000fe2000f8f303f */
[----:B------:R-:W-:Y:S01]  /*0700*/  CS2R R106, SRZ ;  /* 0x00000000006a7805 */ /* 0x000fe2000001ff00 */
[----:B------:R-:W-:Y:S01]  /*0710*/  UISETP.LT.AND UP0, UPT, URZ, UR11, UPT ;  /* 0x0000000b3f00728c */ /* 0x000fe2000bf01270 */
[----:B------:R-:W-:Y:S01]  /*0720*/  CS2R R104, SRZ ;  /* 0x0000000000687805 */ /* 0x000fe2000001ff00 */
[----:B------:R-:W-:Y:S01]  /*0730*/  USHF.R.S32.HI UR12, URZ, 0x6, UR4 ;  /* 0x000000063f0c7899 */ /* 0x000fe20008011404 */
        /* <DEDUP_REMOVED lines=498> */
.L_x_509:
        /* <DEDUP_REMOVED lines=438> */
.L_x_507:
        /* <DEDUP_REMOVED lines=117> */
.L_x_508:
        /* <DEDUP_REMOVED lines=167> */
.L_x_506:
[----:B------:R-:W-:Y:S05]  /*5380*/  @P1 EXIT ;  /* 0x000000000000194d */ /* 0x000fea0003800000 */
[----:B------:R-:W-:Y:S01]  /*5390*/  ULDC.64 UR4, c[0x0][0x338] ;  /* 0x0000ce0000047ab9 */ /* 0x000fe20000000a00 */
[----:B-1----:R-:W-:Y:S01]  /*53a0*/  IMAD.U32 R8, RZ, RZ, UR14 ;  /* 0x0000000eff087e24 */ /* 0x002fe2000f8e00ff */
[----:B------:R-:W-:Y:S01]  /*53b0*/  UISETP.NE.AND UP0, UPT, UR4, 0x1, UPT ;  /* 0x000000010400788c */ /* 0x000fe2000bf05270 */
[----:B------:R-:W-:Y:S01]  /*53c0*/  IMAD.U32 R6, RZ, RZ, UR14 ;  /* 0x0000000eff067e24 */ /* 0x000fe2000f8e00ff */
[----:B------:R-:W-:-:S02]  /*53d0*/  UIMAD.WIDE.U32 UR6, UR13, UR5, URZ ;  /* 0x000000050d0672a5 */ /* 0x000fc4000f8e003f */
[----:B------:R-:W-:Y:S02]  /*53e0*/  ULDC UR4, c[0x0][0x340] ;  /* 0x0000d00000047ab9 */ /* 0x000fe40000000800 */
[----:B------:R-:W-:Y:S02]  /*53f0*/  UIMAD UR15, UR15, 0x3000, URZ ;  /* 0x000030000f0f78a4 */ /* 0x000fe4000f8e023f */
[----:B------:R-:W-:-:S03]  /*5400*/  USHF.R.S32.HI UR8, URZ, 0x1f, UR14 ;  /* 0x0000001f3f087899 */ /* 0x000fc6000801140e */
[----:B------:R-:W-:Y:S01]  /*5410*/  @UP0 USHF.R.U32.HI UR13, URZ, UR4, UR7 ;  /* 0x000000043f0d0299 */ /* 0x000fe20008011607 */
[----:B------:R-:W-:Y:S01]  /*5420*/  BAR.SYNC.DEFER_BLOCKING 0x1, 0x100 ;  /* 0x0044000000007b1d */ /* 0x000fe20000010000 */
[----:B------:R-:W-:Y:S01]  /*5430*/  USHF.R.S32.HI UR7, URZ, 0x1f, UR15 ;  /* 0x0000001f3f077899 */ /* 0x000fe2000801140f */
[C---:B------:R-:W-:Y:S01]  /*5440*/  IADD3 R2, P0, R234.reuse, UR15, RZ ;  /* 0x0000000fea027c10 */ /* 0x040fe2000ff1e0ff */
[----:B------:R-:W-:Y:S02]  /*5450*/  USHF.R.S32.HI UR6, URZ, 0x1f, UR13 ;  /* 0x0000001f3f067899 */ /* 0x000fe4000801140d */
[----:B------:R-:W-:Y:S01]  /*5460*/  IMAD.U32 R4, RZ, RZ, UR13 ;  /* 0x0000000dff047e24 */ /* 0x000fe2000f8e00ff */
[----:B------:R-:W-:Y:S01]  /*5470*/  ULDC.64 UR4, c[0x0][0x328] ;  /* 0x0000ca0000047ab9 */ /* 0x000fe20000000a00 */
[----:B------:R-:W-:Y:S01]  /*5480*/  LEA.HI.X.SX32 R3, R234, UR7, 0x1, P0 ;  /* 0x00000007ea037c11 */ /* 0x000fe200080f0eff */
[----:B------:R-:W-:Y:S01]  /*5490*/  UIMAD UR4, UR6, UR4, URZ ;  /* 0x00000004060472a4 */ /* 0x000fe2000f8e023f */
[----:B------:R-:W-:-:S03]  /*54a0*/  IMAD.U32 R0, RZ, RZ, UR13 ;  /* 0x0000000dff007e24 */ /* 0x000fc6000f8e00ff */
[----:B------:R-:W-:Y:S01]  /*54b0*/  UIMAD UR7, UR13, UR5, UR4 ;  /* 0x000000050d0772a4 */ /* 0x000fe2000f8e0204 */
[--C-:B------:R-:W-:Y:S02]  /*54c0*/  IMAD.WIDE.U32 R4, R4, c[0x0][0x328], R2.reuse ;  /* 0x0000ca0004047a25 */ /* 0x100fe400078e0002 */
[----:B------:R-:W-:Y:S02]  /*54d0*/  ULDC.64 UR4, c[0x0][0x300] ;  /* 0x0000c00000047ab9 */ /* 0x000fe40000000a00 */
[----:B------:R-:W-:Y:S01]  /*54e0*/  UIMAD UR4, UR6, UR4, URZ ;  /* 0x00000004060472a4 */ /* 0x000fe2000f8e023f */
[----:B------:R-:W-:Y:S01]  /*54f0*/  IADD3 R5, R5, UR7, RZ ;  /* 0x0000000705057c10 */ /* 0x000fe2000fffe0ff */
[----:B------:R-:W-:Y:S01]  /*5500*/  IMAD.WIDE.U32 R2, R0, c[0x0][0x300], R2 ;  /* 0x0000c00000027a25 */ /* 0x000fe200078e0002 */
[----:B------:R-:W-:Y:S02]  /*5510*/  ULDC.64 UR6, c[0x0][0x330] ;  /* 0x0000cc0000067ab9 */ /* 0x000fe40000000a00 */
[----:B------:R-:W-:Y:S01]  /*5520*/  UIMAD UR6, UR8, UR6, URZ ;  /* 0x00000006080672a4 */ /* 0x000fe2000f8e023f */
[----:B------:R-:W-:Y:S01]  /*5530*/  IMAD.WIDE.U32 R8, R8, c[0x0][0x330], R4 ;  /* 0x0000cc0008087a25 */ /* 0x000fe200078e0004 */
[----:B------:R-:W-:-:S02]  /*5540*/  UIMAD UR13, UR13, UR5, UR4 ;  /* 0x000000050d0d72a4 */ /* 0x000fc4000f8e0204 */
[----:B------:R-:W-:Y:S02]  /*5550*/  UIMAD UR6, UR14, UR7, UR6 ;  /* 0x000000070e0672a4 */ /* 0x000fe4000f8e0206 */
[----:B------:R-:W-:Y:S01]  /*5560*/  LEA R4, P1, R8, c[0x0][0x310], 0x2 ;  /* 0x0000c40008047a11 */ /* 0x000fe200078210ff */
[----:B------:R-:W-:Y:S01]  /*5570*/  ULDC.64 UR4, c[0x0][0x308] ;  /* 0x0000c20000047ab9 */ /* 0x000fe20000000a00 */
[----:B------:R-:W-:Y:S01]  /*5580*/  IADD3 R3, R3, UR13, RZ ;  /* 0x0000000d03037c10 */ /* 0x000fe2000fffe0ff */
[----:B------:R-:W-:Y:S01]  /*5590*/  UIMAD UR4, UR8, UR4, URZ ;  /* 0x00000004080472a4 */ /* 0x000fe2000f8e023f */
[----:B------:R-:W-:-:S03]  /*55a0*/  IADD3 R0, R9, UR6, RZ ;  /* 0x0000000609007c10 */ /* 0x000fc6000fffe0ff */
[----:B------:R-:W-:Y:S01]  /*55b0*/  UIMAD UR4, UR14, UR5, UR4 ;  /* 0x000000050e0472a4 */ /* 0x000fe2000f8e0204 */
[----:B------:R-:W-:Y:S01]  /*55c0*/  LEA.HI.X R5, R8, c[0x0][0x314], R0, 0x2, P1 ;  /* 0x0000c50008057a11 */ /* 0x000fe200008f1400 */
[----:B------:R-:W-:-:S04]  /*55d0*/  IMAD.WIDE.U32 R6, R6, c[0x0][0x308], R2 ;  /* 0x0000c20006067a25 */ /* 0x000fc800078e0002 */
[----:B------:R-:W-:Y:S01]  /*55e0*/  RED.E.ADD.F32.FTZ.RN.STRONG.GPU [R4.64], R36 ;  /* 0x000000240400798e */ /* 0x000fe2000c10e790 */
[C---:B------:R-:W-:Y:S02]  /*55f0*/  LEA R2, P0, R6.reuse, c[0x0][0x2e8], 0x2 ;  /* 0x0000ba0006027a11 */ /* 0x040fe400078010ff */
[----:B------:R-:W-:Y:S01]  /*5600*/  IADD3 R3, R7, UR4, RZ ;  /* 0x0000000407037c10 */ /* 0x000fe2000fffe0ff */
[----:B------:R-:W-:Y:S03]  /*5610*/  RED.E.ADD.F32.FTZ.RN.STRONG.GPU [R4.64+0x400], R37 ;  /* 0x000400250400798e */ /* 0x000fe6000c10e790 */
        /* <DEDUP_REMOVED lines=96> */
.L_x_510:
        /* <DEDUP_REMOVED lines=14> */
.L_x_1393:


//--------------------- .text._ZN7cutlass13device_kernelIN5flash19enable_sm80_to_sm89INS1_16FlashAttnBwdSm80INS1_25CollectiveMainloopBwdSm80ILi1ELi1EN4cute5tupleIJNS5_1CILi64EEES8_NS7_ILi192EEEEEENS_10bfloat16_tEfNS_4arch4Sm80ELb1ELb0ELb0ELb0ELb1ELb0ELb0ELb0ELi2ELi2ELi2ELi2ELb1EEENS1_24CollectiveEpilogueBwdGQAISA_fSD_Li256ELb0ELb1EEENS1_25SingleTileBwdLPTSchedulerILb0ELi64ELb1EEEEEEEEEvNT_6ParamsE --------------------------
	.section	.text._ZN7cutlass13device_kernelIN5flash19enable_sm80_to_sm89INS1_16FlashAttnBwdSm80INS1_25CollectiveMainloopBwdSm80ILi1ELi1EN4cute5tupleIJNS5_1CILi64EEES8_NS7_ILi192EEEEEENS_10bfloat16_tEfNS_4arch4Sm80ELb1ELb0ELb0ELb0ELb1ELb0ELb0ELb0ELi2ELi2ELi2ELi2ELb1EEENS1_24CollectiveEpilogueBwdGQAISA_fSD_Li256ELb0ELb1EEENS1_25SingleTileBwdLPTSchedulerILb0ELi64ELb1EEEEEEEEEvNT_6ParamsE,"ax",@progbits
	.sectioninfo	@"SHI_REGISTERS=255"
	.align	128
.text._ZN7cutlass13device_kernelIN5flash19enable_sm80_to_sm89INS1_16FlashAttnBwdSm80INS1_25CollectiveMainloopBwdSm80ILi1ELi1EN4cute5tupleIJNS5_1CILi64EEES8_NS7_ILi192EEEEEENS_10bfloat16_tEfNS_4arch4Sm80ELb1ELb0ELb0ELb0ELb1ELb0ELb0ELb0ELi2ELi2ELi2ELi2ELb1EEENS1_24CollectiveEpilogueBwdGQAISA_fSD_Li256ELb0ELb1EEENS1_25SingleTileBwdLPTSchedulerILb0ELi64ELb1EEEEEEEEEvNT_6ParamsE:
        .type           _ZN7cutlass13device_kernelIN5flash19enable_sm80_to_sm89INS1_16FlashAttnBwdSm80INS1_25CollectiveMainloopBwdSm80ILi1ELi1EN4cute5tupleIJNS5_1CILi64EEES8_NS7_ILi192EEEEEENS_10bfloat16_tEfNS_4arch4Sm80ELb1ELb0ELb0ELb0ELb1ELb0ELb0ELb0ELi2ELi2ELi2ELi2ELb1EEENS1_24CollectiveEpilogueBwdGQAISA_fSD_Li256ELb0ELb1EEENS1_25SingleTileBwdLPTSchedulerILb0ELi64ELb1EEEEEEEEEvNT_6ParamsE,@function
        .size           _ZN7cutlass13device_kernelIN5flash19enable_sm80_to_sm89INS1_16FlashAttnBwdSm80INS1_25CollectiveMainloopBwdSm80ILi1ELi1EN4cute5tupleIJNS5_1CILi64EEES8_NS7_ILi192EEEEEENS_10bfloat16_tEfNS_4arch4Sm80ELb1ELb0ELb0ELb0ELb1ELb0ELb0ELb0ELi2ELi2ELi2ELi2ELb1EEENS1_24CollectiveEpilogueBwdGQAISA_fSD_Li256ELb0ELb1EEENS1_25SingleTileBwdLPTSchedulerILb0ELi64ELb1EEEEEEEEEvNT_6ParamsE,(.L_x_1394 - _ZN7cutlass13device_kernelIN5flash19enable_sm80_to_sm89INS1_16FlashAttnBwdSm80INS1_25CollectiveMainloopBwdSm80ILi1ELi1EN4cute5tupleIJNS5_1CILi64EEES8_NS7_ILi192EEEEEENS_10bfloat16_tEfNS_4arch4Sm80ELb1ELb0ELb0ELb0ELb1ELb0ELb0ELb0ELi2ELi2ELi2ELi2ELb1EEENS1_24CollectiveEpilogueBwdGQAISA_fSD_Li256ELb0ELb1EEENS1_25SingleTileBwdLPTSchedulerILb0ELi64ELb1EEEEEEEEEvNT_6ParamsE)
        .other          _ZN7cutlass13device_kernelIN5flash19enable_sm80_to_sm89INS1_16FlashAttnBwdSm80INS1_25CollectiveMainloopBwdSm80ILi1ELi1EN4cute5tupleIJNS5_1CILi64EEES8_NS7_ILi192EEEEEENS_10bfloat16_tEfNS_4arch4Sm80ELb1ELb0ELb0ELb0ELb1ELb0ELb0ELb0ELi2ELi2ELi2ELi2ELb1EEENS1_24CollectiveEpilogueBwdGQAISA_fSD_Li256ELb0ELb1EEENS1_25SingleTileBwdLPTSchedulerILb0ELi64ELb1EEEEEEEEEvNT_6ParamsE,@"STO_CUDA_ENTRY STV_DEFAULT"
_ZN7cutlass13device_kernelIN5flash19enable_sm80_to_sm89INS1_16FlashAttnBwdSm80INS1_25CollectiveMainloopBwdSm80ILi1ELi1EN4cute5tupleIJNS5_1CILi64EEES8_NS7_ILi192EEEEEENS_10bfloat16_tEfNS_4arch4Sm80ELb1ELb0ELb0ELb0ELb1ELb0ELb0ELb0ELi2ELi2ELi2ELi2ELb1EEENS1_24CollectiveEpilogueBwdGQAISA_fSD_Li256ELb0ELb1EEENS1_25SingleTileBwdLPTSchedulerILb0ELi64ELb1EEEEEEEEEvNT_6ParamsE:
        /* <DEDUP_REMOVED lines=28> */
.L_x_512:
[----:B------:R-:W-:Y:S02]  /*01c0*/  ULDC UR9, c[0x0][0x3b4] ;  /* 0x0000ed0000097ab9 */ /* 0x000fe40000000800 */
[----:B------:R-:W-:Y:S02]  /*01d0*/  UISETP.NE.AND UP0, UPT, UR9, 0x1, UPT ;  /* 0x000000010900788c */ /* 0x000fe4000bf05270 */
[----:B------:R-:W-:Y:S02]  /*01e0*/  ULDC.64 UR4, c[0x0][0x3b8] ;  /* 0x0000ee0000047ab9 */ /* 0x000fe40000000a00 */
[----:B------:R-:W-:Y:S02]  /*01f0*/  UIMAD.WIDE.U32 UR10, UR8, UR4, URZ ;  /* 0x00000004080a72a5 */ /* 0x000fe4000f8e003f */
[----:B------:R-:W-:-:S05]  /*0200*/  UMOV UR6, UR8 ;  /* 0x0000000800067c82 */ /* 0x000fca0008000000 */
[----:B------:R-:W-:-:S04]  /*0210*/  @UP0 USHF.R.U32.HI UR6, URZ, UR5, UR11 ;  /* 0x000000053f060299 */ /* 0x000fc8000801160b */
[----:B------:R-:W-:Y:S02]  /*0220*/  UIMAD UR9, UR6, UR9, URZ ;  /* 0x00000009060972a4 */ /* 0x000fe4000f8e023f */
.L_x_513:
        /* <DEDUP_REMOVED lines=14> */
.L_x_511:
        /* <DEDUP_REMOVED lines=20> */
.L_x_515:
[----:B------:R-:W-:Y:S02]  /*0450*/  ULDC UR9, c[0x0][0x3b4] ;  /* 0x0000ed0000097ab9 */ /* 0x000fe40000000800 */
[----:B------:R-:W-:Y:S02]  /*0460*/  UISETP.NE.AND UP0, UPT, UR9, 0x1, UPT ;  /* 0x000000010900788c */ /* 0x000fe4000bf05270 */
[----:B------:R-:W-:Y:S02]  /*0470*/  ULDC.64 UR4, c[0x0][0x3b8] ;  /* 0x0000ee0000047ab9 */ /* 0x000fe40000000a00 */
[----:B------:R-:W-:Y:S02]  /*0480*/  UIMAD.WIDE.U32 UR10, UR8, UR4, URZ ;  /* 0x00000004080a72a5 */ /* 0x000fe4000f8e003f */
[----:B------:R-:W-:-:S05]  /*0490*/  UMOV UR6, UR8 ;  /* 0x0000000800067c82 */ /* 0x000fca0008000000 */
[----:B------:R-:W-:-:S04]  /*04a0*/  @UP0 USHF.R.U32.HI UR6, URZ, UR5, UR11 ;  /* 0x000000053f060299 */ /* 0x000fc8000801160b */
[----:B------:R-:W-:Y:S02]  /*04b0*/  UIMAD UR9, UR6, UR9, URZ ;  /* 0x00000009060972a4 */ /* 0x000fe4000f8e023f */
.L_x_516:
        /* <DEDUP_REMOVED lines=13> */
.L_x_514:
        /* <DEDUP_REMOVED lines=531> */
.L_x_520:
        /* <DEDUP_REMOVED lines=438> */
.L_x_518:
        /* <DEDUP_REMOVED lines=117> */
.L_x_519:
        /* <DEDUP_REMOVED lines=167> */
.L_x_517:
[----:B------:R-:W-:Y:S05]  /*53e0*/  @P1 EXIT ;  /* 0x000000000000194d */ /* 0x000fea0003800000 */
[----:B------:R-:W-:Y:S01]  /*53f0*/  ULDC.64 UR10, c[0x0][0x338] ;  /* 0x0000ce00000a7ab9 */ /* 0x000fe20000000a00 */
[----:B------:R-:W-:Y:S01]  /*5400*/  BAR.SYNC.DEFER_BLOCKING 0x1, 0x100 ;  /* 0x0044000000007b1d */ /* 0x000fe20000010000 */
[----:B------:R-:W-:Y:S01]  /*5410*/  UISETP.NE.AND UP0, UPT, UR10, 0x1, UPT ;  /* 0x000000010a00788c */ /* 0x000fe2000bf05270 */
[----:B------:R-:W-:Y:S01]  /*5420*/  ISETP.NE.AND P1, PT, R234, RZ, PT ;  /* 0x000000ffea00720c */ /* 0x000fe20003f25270 */
[----:B------:R-:W-:-:S03]  /*5430*/  UIMAD.WIDE.U32 UR18, UR14, UR11, URZ ;  /* 0x0000000b0e1272a5 */ /* 0x000fc6000f8e003f */
[----:B------:R-:W-:Y:S01]  /*5440*/  ULDC UR6, c[0x0][0x358] ;  /* 0x0000d60000067ab9 */ /* 0x000fe20000000800 */
[----:B------:R-:W-:Y:S01]  /*5450*/  BSSY B0, `(.L_x_521) ;  /* 0x000001d000007945 */ /* 0x000fe20003800000 */
[----:B------:R-:W-:Y:S02]  /*5460*/  UIMAD UR6, UR13, UR6, URZ ;  /* 0x000000060d0672a4 */ /* 0x000fe4000f8e023f */
[----:B------:R-:W-:Y:S02]  /*5470*/  ULDC UR11, c[0x0][0x2f4] ;  /* 0x0000bd00000b7ab9 */ /* 0x000fe40000000800 */
[----:B------:R-:W-:Y:S02]  /*5480*/  ULDC UR4, c[0x0][0x340] ;  /* 0x0000d00000047ab9 */ /* 0x000fe40000000800 */
[----:B------:R-:W-:Y:S02]  /*5490*/  UIMAD UR5, UR15, UR11, URZ ;  /* 0x0000000b0f0572a4 */ /* 0x000fe4000f8e023f */
[----:B------:R-:W-:-:S02]  /*54a0*/  UMOV UR9, UR14 ;  /* 0x0000000e00097c82 */ /* 0x000fc40008000000 */
[----:B------:R-:W-:Y:S02]  /*54b0*/  UIMAD UR11, UR6, UR11, URZ ;  /* 0x0000000b060b72a4 */ /* 0x000fe4000f8e023f */
[----:B------:R-:W-:Y:S02]  /*54c0*/  @UP0 USHF.R.U32.HI UR9, URZ, UR4, UR19 ;  /* 0x000000043f090299 */ /* 0x000fe40008011613 */
[----:B------:R-:W-:Y:S02]  /*54d0*/  USHF.R.S32.HI UR4, URZ, 0x1f, UR5 ;  /* 0x0000001f3f047899 */ /* 0x000fe40008011405 */
[----:B------:R-:W-:Y:S02]  /*54e0*/  USHF.R.S32.HI UR7, URZ, 0x1f, UR11 ;  /* 0x0000001f3f077899 */ /* 0x000fe4000801140b */
[----:B------:R-:W-:Y:S02]  /*54f0*/  USHF.R.S32.HI UR8, URZ, 0x1f, UR9 ;  /* 0x0000001f3f087899 */ /* 0x000fe40008011409 */
[----:B------:R-:W-:-:S04]  /*5500*/  UIADD3 UR11, UP1, UP0, UR11, UR5, UR9 ;  /* 0x000000050b0b7290 */ /* 0x000fc8000f83e009 */
[----:B------:R-:W-:Y:S02]  /*5510*/  UIADD3.X UR7, UR7, UR4, UR8, UP1, UP0 ;  /* 0x0000000407077290 */ /* 0x000fe40008fe0408 */
[----:B------:R-:W-:Y:S02]  /*5520*/  USHF.L.U32 UR6, UR11, 0x2, URZ ;  /* 0x000000020b067899 */ /* 0x000fe4000800063f */
[----:B------:R-:W-:Y:S02]  /*5530*/  ULDC.64 UR4, c[0x0][0x350] ;  /* 0x0000d40000047ab9 */ /* 0x000fe40000000a00 */
[----:B------:R-:W-:Y:S02]  /*5540*/  USHF.L.U64.HI UR7, UR11, 0x2, UR7 ;  /* 0x000000020b077899 */ /* 0x000fe40008010207 */
[----:B------:R-:W-:Y:S02]  /*5550*/  UIADD3 UR4, UP0, UR6, UR4, URZ ;  /* 0x0000000406047290 */ /* 0x000fe4000ff1e03f */
[----:B------:R-:W-:-:S02]  /*5560*/  UIADD3 UR11, -UR9, URZ, URZ ;  /* 0x0000003f090b7290 */ /* 0x000fc4000fffe13f */
[----:B------:R-:W-:Y:S02]  /*5570*/  UIADD3.X UR5, UR7, UR5, URZ, UP0, !UPT ;  /* 0x0000000507057290 */ /* 0x000fe400087fe43f */
[----:B------:R-:W-:Y:S01]  /*5580*/  UIMAD UR11, UR11, UR10, UR14 ;  /* 0x0000000a0b0b72a4 */ /* 0x000fe2000f8e020e */
[----:B-1----:R-:W-:Y:S01]  /*5590*/  IMAD.U32 R4, RZ, RZ, UR4 ;  /* 0x00000004ff047e24 */ /* 0x002fe2000f8e00ff */
[----:B------:R-:W-:Y:S02]  /*55a0*/  USHF.R.S32.HI UR10, URZ, 0x1f, UR15 ;  /* 0x0000001f3f0a7899 */ /* 0x000fe4000801140f */
[----:B------:R-:W-:Y:S01]  /*55b0*/  MOV R5, UR5 ;  /* 0x0000000500057c02 */ /* 0x000fe20008000f00 */
[----:B------:R-:W-:Y:S05]  /*55c0*/  @P1 BRA `(.L_x_522) ;  /* 0x0000005000001947 */ /* 0x000fea0003800000 */
.L_x_523:
[----:B------:R-:W2:Y:S01]  /*55d0*/  LDG.E.STRONG.GPU R0, [R4.64] ;  /* 0x0000001004007981 */ /* 0x000ea2000c1ef900 */
[----:B------:R-:W-:Y:S01]  /*55e0*/  YIELD ;  /* 0x0000000000007946 */ /* 0x000fe20003800000 */
[----:B--2---:R-:W-:Y:S01]  /*55f0*/  ISETP.NE.AND P0, PT, R0, UR11, PT ;  /* 0x0000000b00007c0c */ /* 0x004fe2000bf05270 */
[----:B------:R-:W-:-:S12]  /*5600*/  CCTL.IVALL ;  /* 0x00000000ff00798f */ /* 0x000fd80002000000 */
[----:B------:R-:W-:Y:S05]  /*5610*/  @P0 BRA `(.L_x_523) ;  /* 0xffffffb000000947 */ /* 0x000fea000383ffff */
.L_x_522:
[----:B------:R-:W-:Y:S05]  /*5620*/  BSYNC B0 ;  /* 0x0000000000007941 */ /* 0x000fea0003800000 */
.L_x_521:
[----:B------:R-:W-:Y:S01]  /*5630*/  MOV R10, 0xffffffff ;  /* 0xffffffff000a7802 */ /* 0x000fe20000000f00 */
[----:B------:R-:W-:Y:S05]  /*5640*/  BRA.CONV ~URZ, `(.L_x_524) ;  /* 0x000000237f007947 */ /* 0x000fea000b800000 */
[----:B------:R-:W-:Y:S02]  /*5650*/  MOV R2, 0x5670 ;  /* 0x0000567000027802 */ /* 0x000fe40000000f00 */
[----:B------:R-:W-:Y:S05]  /*5660*/  CALL.REL.NOINC `($__internal_4_$__cuda_sm70_warpsync) ;  /* 0x00000b3000007944 */ /* 0x000fea0003c00000 */
.L_x_524:
[----:B------:R-:W-:Y:S01]  /*5670*/  UIMAD UR4, UR13, 0x3000, URZ ;  /* 0x000030000d0478a4 */ /* 0x000fe2000f8e023f */
        /* <DEDUP_REMOVED lines=14> */
[----:B------:R-:W-:-:S05]  /*5760*/  IMAD.WIDE.U32 R6, R6, c[0x0][0x330], R2 ;  /* 0x0000cc0006067a25 */ /* 0x000fca00078e0002 */
        /* <DEDUP_REMOVED lines=53> */
[----:B------:R-:W-:Y:S05]  /*5ac0*/  CALL.REL.NOINC `($__internal_4_$__cuda_sm70_warpsync) ;  /* 0x000006d000007944 */ /* 0x000fea0003c00000 */
.L_x_525:
        /* <DEDUP_REMOVED lines=12> */
.L_x_527:
[----:B------:R-:W-:Y:S05]  /*5b90*/  BSYNC B0 ;  /* 0x0000000000007941 */ /* 0x000fea0003800000 */
.L_x_526:
[----:B------:R-:W-:Y:S01]  /*5ba0*/  ULDC.64 UR4, c[0x0][0x348] ;  /* 0x0000d20000047ab9 */ /* 0x000fe20000000a00 */
[----:B------:R-:W-:Y:S01]  /*5bb0*/  BSSY B0, `(.L_x_528) ;  /* 0x000000b000007945 */ /* 0x000fe20003800000 */
[----:B------:R-:W-:-:S04]  /*5bc0*/  UIADD3 UR4, UP0, UR6, UR4, URZ ;  /* 0x0000000406047290 */ /* 0x000fc8000ff1e03f */
[----:B------:R-:W-:Y:S02]  /*5bd0*/  UIADD3.X UR5, UR7, UR5, URZ, UP0, !UPT ;  /* 0x0000000507057290 */ /* 0x000fe400087fe43f */
[----:B--2---:R-:W-:-:S04]  /*5be0*/  MOV R4, UR4 ;  /* 0x0000000400047c02 */ /* 0x004fc80008000f00 */
[----:B------:R-:W-:Y:S01]  /*5bf0*/  MOV R5, UR5 ;  /* 0x0000000500057c02 */ /* 0x000fe20008000f00 */
[----:B------:R-:W-:Y:S05]  /*5c00*/  @P1 BRA `(.L_x_529) ;  /* 0x0000005000001947 */ /* 0x000fea0003800000 */
.L_x_530:
[----:B------:R-:W2:Y:S01]  /*5c10*/  LDG.E.STRONG.GPU R0, [R4.64] ;  /* 0x0000001004007981 */ /* 0x000ea2000c1ef900 */
[----:B------:R-:W-:Y:S01]  /*5c20*/  YIELD ;  /* 0x0000000000007946 */ /* 0x000fe20003800000 */
[----:B--2---:R-:W-:Y:S01]  /*5c30*/  ISETP.NE.AND P0, PT, R0, UR11, PT ;  /* 0x0000000b00007c0c */ /* 0x004fe2000bf05270 */
[----:B------:R-:W-:-:S12]  /*5c40*/  CCTL.IVALL ;  /* 0x00000000ff00798f */ /* 0x000fd80002000000 */
[----:B------:R-:W-:Y:S05]  /*5c50*/  @P0 BRA `(.L_x_530) ;  /* 0xffffffb000000947 */ /* 0x000fea000383ffff */
.L_x_529:
[----:B------:R-:W-:Y:S05]  /*5c60*/  BSYNC B0 ;  /* 0x0000000000007941 */ /* 0x000fea0003800000 */
.L_x_528:
[----:B------:R-:W-:Y:S05]  /*5c70*/  BRA.CONV ~URZ, `(.L_x_531) ;  /* 0x000000237f007947 */ /* 0x000fea000b800000 */
[----:B-1----:R-:W-:Y:S02]  /*5c80*/  MOV R2, 0x5ca0 ;  /* 0x00005ca000027802 */ /* 0x002fe40000000f00 */
[----:B------:R-:W-:Y:S05]  /*5c90*/  CALL.REL.NOINC `($__internal_4_$__cuda_sm70_warpsync) ;  /* 0x0000050000007944 */ /* 0x000fea0003c00000 */
.L_x_531:
[----:B------:R-:W-:Y:S01]  /*5ca0*/  ULDC.64 UR4, c[0x0][0x300] ;  /* 0x0000c00000047ab9 */ /* 0x000fe20000000a00 */
[----:B-1----:R-:W-:Y:S01]  /*5cb0*/  MOV R3, R9 ;  /* 0x0000000900037202 */ /* 0x002fe20000000f00 */
[----:B------:R-:W-:Y:S01]  /*5cc0*/  UIMAD UR4, UR8, UR4, URZ ;  /* 0x00000004080472a4 */ /* 0x000fe2000f8e023f */
[----:B------:R-:W-:Y:S02]  /*5cd0*/  IMAD.U32 R0, RZ, RZ, UR9 ;  /* 0x00000009ff007e24 */ /* 0x000fe4000f8e00ff */
[----:B------:R-:W-:Y:S01]  /*5ce0*/  IMAD.MOV.U32 R2, RZ, RZ, R8 ;  /* 0x000000ffff027224 */ /* 0x000fe200078e0008 */
[----:B------:R-:W-:Y:S01]  /*5cf0*/  UIMAD UR12, UR9, UR5, UR4 ;  /* 0x00000005090c72a4 */ /* 0x000fe2000f8e0204 */
[----:B------:R-:W-:Y:S02]  /*5d00*/  IMAD.U32 R6, RZ, RZ, UR15 ;  /* 0x0000000fff067e24 */ /* 0x000fe4000f8e00ff */
[----:B------:R-:W-:Y:S01]  /*5d10*/  IMAD.WIDE.U32 R2, R0, c[0x0][0x300], R2 ;  /* 0x0000c00000027a25 */ /* 0x000fe200078e0002 */
[----:B------:R-:W-:-:S02]  /*5d20*/  ULDC.64 UR4, c[0x0][0x308] ;  /* 0x0000c20000047ab9 */ /* 0x000fc40000000a00 */
[----:B------:R-:W-:Y:S02]  /*5d30*/  UIMAD UR4, UR10, UR4, URZ ;  /* 0x000000040a0472a4 */ /* 0x000fe4000f8e023f */
[----:B------:R-:W-:Y:S02]  /*5d40*/  IADD3 R3, R3, UR12, RZ ;  /* 0x0000000c03037c10 */ /* 0x000fe4000fffe0ff */
[----:B------:R-:W-:-:S03]  /*5d50*/  UIMAD UR4, UR15, UR5, UR4 ;  /* 0x000000050f0472a4 */ /* 0x000fc6000f8e0204 */
        /* <DEDUP_REMOVED lines=56> */
.L_x_532:
        /* <DEDUP_REMOVED lines=12> */
        .weak           $__internal_4_$__cuda_sm70_warpsync
        .type           $__internal_4_$__cuda_sm70_warpsync,@function
        .size           $__internal_4_$__cuda_sm70_warpsync,(.L_x_1394 - $__internal_4_$__cuda_sm70_warpsync)
$__internal_4_$__cuda_sm70_warpsync:
[----:B------:R-:W-:Y:S01]  /*61a0*/  MOV R3, 0x0 ;  /* 0x0000000000037802 */ /* 0x000fe20000000f00 */
[----:B------:R-:W-:Y:S04]  /*61b0*/  WARPSYNC R10 ;  /* 0x0000000a00007348 */ /* 0x000fe80003800000 */
[----:B------:R-:W-:Y:S05]  /*61c0*/  RET.REL.NODEC R2 `(_ZN7cutlass13device_kernelIN5flash19enable_sm80_to_sm89INS1_16FlashAttnBwdSm80INS1_25CollectiveMainloopBwdSm80ILi1ELi1EN4cute5tupleIJNS5_1CILi64EEES8_NS7_ILi192EEEEEENS_10bfloat16_tEfNS_4arch4Sm80ELb1ELb0ELb0ELb0ELb1ELb0ELb0ELb0ELi2ELi2ELi2ELi2ELb1EEENS1_24CollectiveEpilogueBwdGQAISA_fSD_Li256ELb0ELb1EEENS1_25SingleTileBwdLPTSchedulerILb0ELi64ELb1EEEEEEEEEvNT_6ParamsE) ;  /* 0xffff9e3002007950 */ /* 0x000fea0003c3ffff */
.L_x_533:
        /* <DEDUP_REMOVED lines=11> */
.L_x_1394:


//--------------------- .text._ZN7cutlass13device_kernelIN5flash19enable_sm80_to_sm89INS1_16FlashAttnBwdSm80INS1_25CollectiveMainloopBwdSm80ILi1ELi1EN4cute5tupleIJNS5_1CILi64EEES8_NS7_ILi192EEEEEENS_10bfloat16_tEfNS_4arch4Sm80ELb1ELb0ELb0ELb1ELb0ELb0ELb0ELb0ELi2ELi2ELi2ELi2ELb1EEENS1_21CollectiveEpilogueBwdISA_SB_SD_Li256ELb1ELb0ELi4EEENS1_25SingleTileBwdLPTSchedulerILb1ELi64ELb0EEEEEEEEEvNT_6ParamsE --------------------------
	.section	.text._ZN7cutlass13device_kernelIN5flash19enable_sm80_to_sm89INS1_16FlashAttnBwdSm80INS1_25CollectiveMainloopBwdSm80ILi1ELi1EN4cute5tupleIJNS5_1CILi64EEES8_NS7_ILi192EEEEEENS_10bfloat16_tEfNS_4arch4Sm80ELb1ELb0ELb0ELb1ELb0ELb0ELb0ELb0ELi2ELi2ELi2ELi2ELb1EEENS1_21CollectiveEpilogueBwdISA_SB_SD_Li256ELb1ELb0ELi4EEENS1_25SingleTileBwdLPTSchedulerILb1ELi64ELb0EEEEEEEEEvNT_6ParamsE,"ax",@progbits
	.sectioninfo	@"SHI_REGISTERS=255"
	.align	128
.text._ZN7cutlass13device_kernelIN5flash19enable_sm80_to_sm89INS1_16FlashAttnBwdSm80INS1_25CollectiveMainloopBwdSm80ILi1ELi1EN4cute5tupleIJNS5_1CILi64EEES8_NS7_ILi192EEEEEENS_10bfloat16_tEfNS_4arch4Sm80ELb1ELb0ELb0ELb1ELb0ELb0ELb0ELb0ELi2ELi2ELi2ELi2ELb1EEENS1_21CollectiveEpilogueBwdISA_SB_SD_Li256ELb1ELb0ELi4EEENS1_25SingleTileBwdLPTSchedulerILb1ELi64ELb0EEEEEEEEEvNT_6ParamsE:
        .type           _ZN7cutlass13device_kernelIN5flash19enable_sm80_to_sm89INS1_16FlashAttnBwdSm80INS1_25CollectiveMainloopBwdSm80ILi1ELi1EN4cute5tupleIJNS5_1CILi64EEES8_NS7_ILi192EEEEEENS_10bfloat16_tEfNS_4arch4Sm80ELb1ELb0ELb0ELb1ELb0ELb0ELb0ELb0ELi2ELi2ELi2ELi2ELb1EEENS1_21CollectiveEpilogueBwdISA_SB_SD_Li256ELb1ELb0ELi4EEENS1_25SingleTileBwdLPTSchedulerILb1ELi64ELb0EEEEEEEEEvNT_6ParamsE,@function
        .size           _ZN7cutlass13device_kernelIN5flash19enable_sm80_to_sm89INS1_16FlashAttnBwdSm80INS1_25CollectiveMainloopBwdSm80ILi1ELi1EN4cute5tupleIJNS5_1CILi64EEES8_NS7_ILi192EEEEEENS_10bfloat16_tEfNS_4arch4Sm80ELb1ELb0ELb0ELb1ELb0ELb0ELb0ELb0ELi2ELi2ELi2ELi2ELb1EEENS1_21CollectiveEpilogueBwdISA_SB_SD_Li256ELb1ELb0ELi4EEENS1_25SingleTileBwdLPTSchedulerILb1ELi64ELb0EEEEEEEEEvNT_6ParamsE,(.L_x_1396 - _ZN7cutlass13device_kernelIN5flash19enable_sm80_to_sm89INS1_16FlashAttnBwdSm80INS1_25CollectiveMainloopBwdSm80ILi1ELi1EN4cute5tupleIJNS5_1CILi64EEES8_NS7_ILi192EEEEEENS_10bfloat16_tEfNS_4arch4Sm80ELb1ELb0ELb0ELb1ELb0ELb0ELb0ELb0ELi2ELi2ELi2ELi2ELb1EEENS1_21CollectiveEpilogueBwdISA_SB_SD_Li256ELb1ELb0ELi4EEENS1_25SingleTileBwdLPTSchedulerILb1ELi64ELb0EEEEEEEEEvNT_6ParamsE)
        .other          _ZN7cutlass13device_kernelIN5flash19enable_sm80_to_sm89INS1_16FlashAttnBwdSm80INS1_25CollectiveMainloopBwdSm80ILi1ELi1EN4cute5tupleIJNS5_1CILi64EEES8_NS7_ILi192EEEEEENS_10bfloat16_tEfNS_4arch4Sm80ELb1ELb0ELb0ELb1ELb0ELb0ELb0ELb0ELi2ELi2ELi2ELi2ELb1EEENS1_21CollectiveEpilogueBwdISA_SB_SD_Li256ELb1ELb0ELi4EEENS1_25SingleTileBwdLPTSchedulerILb1ELi64ELb0EEEEEEEEEvNT_6ParamsE,@"STO_CUDA_ENTRY STV_DEFAULT"
_ZN7cutlass13device_kernelIN5flash19enable_sm80_to_sm89INS1_16FlashAttnBwdSm80INS1_25CollectiveMainloopBwdSm80ILi1ELi1EN4cute5tupleIJNS5_1CILi64EEES8_NS7_ILi192EEEEEENS_10bfloat16_tEfNS_4arch4Sm80ELb1ELb0ELb0ELb1ELb0ELb0ELb0ELb0ELi2ELi2ELi2ELi2ELb1EEENS1_21CollectiveEpilogueBwdISA_SB_SD_Li256ELb1ELb0ELi4EEENS1_25SingleTileBwdLPTSchedulerILb1ELi64ELb0EEEEEEEEEvNT_6ParamsE:
[----:B------:R-:W-:Y:S02]  /*0000*/  MOV R1, c[0x0][0x28] ;  /* 0x00000a0000017a02 */ /* 0x000fe40000000f00 */
[----:B------:R-:W1:Y:S01]  /*0010*/  S2R R33, SR_TID.X ;  /* 0x0000000000217919 */ /* 0x000e620000002100 */
[----:B------:R-:W2:Y:S01]  /*0020*/  S2UR UR4, SR_CTAID.X ;  /* 0x00000000000479c3 */ /* 0x000ea20000002500 */
[----:B------:R-:W-:Y:S01]  /*0030*/  ULDC.64 UR20, c[0x0][0x118] ;  /* 0x0000460000147ab9 */ /* 0x000fe20000000a00 */
        /* <DEDUP_REMOVED lines=9> */
[----:B------:R-:W-:Y:S02]  /*00d0*/  @UP0 UMOV UR7, UR11 ;  /* 0x0000000b00070c82 */ /* 0x000fe40008000000 */
        /* <DEDUP_REMOVED lines=12> */
[----:B------:R-:W-:Y:S02]  /*01a0*/  @UP0 UMOV UR9, UR11 ;  /* 0x0000000b00090c82 */ /* 0x000fe40008000000 */
[----:B------:R-:W-:-:S04]  /*01b0*/  @UP0 USHF.R.U32.HI UR18, URZ, UR5, UR9 ;  /* 0x000000053f120299 */ /* 0x000fc80008011609 */
[----:B------:R-:W-:Y:S01]  /*01c0*/  UIMAD UR7, UR18, UR7, URZ ;  /* 0x00000007120772a4 */ /* 0x000fe2000f8e023f */
[----:B------:R-:W-:Y:S05]  /*01d0*/  BRA `(.L_x_536) ;  /* 0x0000008000007947 */ /* 0x000fea0003800000 */
.L_x_535:
[----:B------:R-:W-:Y:S02]  /*01e0*/  ULDC UR7, c[0x0][0x3ac] ;  /* 0x0000eb0000077ab9 */ /* 0x000fe40000000800 */
[----:B------:R-:W-:Y:S02]  /*01f0*/  UISETP.NE.AND UP0, UPT, UR7, 0x1, UPT ;  /* 0x000000010700788c */ /* 0x000fe4000bf05270 */
[----:B------:R-:W-:Y:S02]  /*0200*/  ULDC.64 UR4, c[0x0][0x3b0] ;  /* 0x0000ec0000047ab9 */ /* 0x000fe40000000a00 */
[----:B------:R-:W-:Y:S02]  /*0210*/  UIMAD.WIDE.U32 UR10, UR6, UR4, URZ ;  /* 0x00000004060a72a5 */ /* 0x000fe4000f8e003f */
[----:B------:R-:W-:-:S05]  /*0220*/  UMOV UR18, UR6 ;  /* 0x0000000600127c82 */ /* 0x000fca0008000000 */
[----:B------:R-:W-:Y:S02]  /*0230*/  @UP0 UMOV UR9, UR11 ;  /* 0x0000000b00090c82 */ /* 0x000fe40008000000 */
[----:B------:R-:W-:-:S04]  /*0240*/  @UP0 USHF.R.U32.HI UR18, URZ, UR5, UR9 ;  /* 0x000000053f120299 */ /* 0x000fc80008011609 */
[----:B------:R-:W-:-:S04]  /*0250*/  UIMAD UR7, UR18, UR7, URZ ;  /* 0x00000007120772a4 */ /* 0x000fc8000f8e023f */
.L_x_536:
[----:B------:R-:W-:Y:S01]  /*0260*/  UIADD3 UR9, UR6, -UR7, URZ ;  /* 0x8000000706097290 */ /* 0x000fe2000fffe03f */
[----:B------:R-:W-:Y:S01]  /*0270*/  ISETP.NE.U32.AND P0, PT, RZ, c[0x0][0x3e0], PT ;  /* 0x0000f800ff007a0c */ /* 0x000fe20003f05070 */
[----:B------:R-:W-:Y:S02]  /*0280*/  ULDC.64 UR4, c[0x0][0x3a8] ;  /* 0x0000ea0000047ab9 */ /* 0x000fe40000000a00 */
[----:B------:R-:W-:Y:S01]  /*0290*/  ULDC.64 UR6, c[0x0][0x3a0] ;  /* 0x0000e80000067ab9 */ /* 0x000fe20000000a00 */
[----:B------:R-:W-:Y:S01]  /*02a0*/  ISETP.NE.AND.EX P0, PT, RZ, c[0x0][0x3e4], PT, P0 ;  /* 0x0000f900ff007a0c */ /* 0x000fe20003f05300 */
[----:B------:R-:W-:Y:S02]  /*02b0*/  UISETP.NE.AND UP0, UPT, UR6, 0x1, UPT ;  /* 0x000000010600788c */ /* 0x000fe4000bf05270 */
[----:B------:R-:W-:-:S04]  /*02c0*/  UIMAD UR5, UR8, UR5, UR9 ;  /* 0x00000005080572a4 */ /* 0x000fc8000f8e0209 */
[----:B------:R-:W-:-:S03]  /*02d0*/  UIMAD.WIDE.U32 UR8, UR5, UR7, URZ ;  /* 0x00000007050872a5 */ /* 0x000fc6000f8e003f */
[----:B------:R-:W-:-:S04]  /*02e0*/  UMOV UR16, UR5 ;  /* 0x0000000500107c82 */ /* 0x000fc80008000000 */
[----:B------:R-:W-:Y:S02]  /*02f0*/  @UP0 UMOV UR7, UR9 ;  /* 0x0000000900070c82 */ /* 0x000fe40008000000 */
[----:B------:R-:W-:-:S04]  /*0300*/  @UP0 USHF.R.U32.HI UR16, URZ, UR4, UR7 ;  /* 0x000000043f100299 */ /* 0x000fc80008011607 */
[----:B------:R-:W-:-:S04]  /*0310*/  UIADD3 UR17, -UR16, URZ, URZ ;  /* 0x0000003f10117290 */ /* 0x000fc8000fffe13f */
[----:B------:R-:W-:Y:S01]  /*0320*/  UIMAD UR17, UR17, UR6, UR5 ;  /* 0x00000006111172a4 */ /* 0x000fe2000f8e0205 */
[----:B------:R-:W-:Y:S05]  /*0330*/  @!P0 BRA `(.L_x_537) ;  /* 0x0000008000008947 */ /* 0x000fea0003800000 */
[----:B------:R-:W-:Y:S02]  /*0340*/  UMOV UR4, 0x4 ;  /* 0x0000000400047882 */ /* 0x000fe40000000000 */
[----:B------:R-:W-:Y:S02]  /*0350*/  ULDC.64 UR6, c[0x0][0x3e0] ;  /* 0x0000f80000067ab9 */ /* 0x000fe40000000a00 */
[----:B------:R-:W-:-:S06]  /*0360*/  UIMAD.WIDE UR4, UR16, UR4, UR6 ;  /* 0x00000004100472a5 */ /* 0x000fcc000f8e0206 */
[----:B------:R-:W-:Y:S02]  /*0370*/  MOV R2, UR4 ;  /* 0x0000000400027c02 */ /* 0x000fe40008000f00 */
[----:B------:R-:W-:-:S05]  /*0380*/  MOV R3, UR5 ;  /* 0x0000000500037c02 */ /* 0x000fca0008000f00 */
[----:B------:R-:W2:Y:S02]  /*0390*/  LDG.E R0, [R2.64] ;  /* 0x0000001402007981 */ /* 0x000ea4000c1e1900 */
[----:B--2---:R1:W2:Y:S02]  /*03a0*/  R2UR UR5, R0 ;  /* 0x00000000000573c2 */ /* 0x0042a400000e0000 */
[----:B-12---:R-:W-:Y:S05]  /*03b0*/  BRA `(.L_x_538) ;  /* 0x000000f000007947 */ /* 0x006fea0003800000 */
.L_x_537:
[----:B------:R-:W-:-:S04]  /*03c0*/  ISETP.NE.U32.AND P0, PT, RZ, c[0x0][0x3d8], PT ;  /* 0x0000f600ff007a0c */ /* 0x000fc80003f05070 */
[----:B------:R-:W-:-:S13]  /*03d0*/  ISETP.NE.AND.EX P0, PT, RZ, c[0x0][0x3dc], PT, P0 ;  /* 0x0000f700ff007a0c */ /* 0x000fda0003f05300 */
[----:B------:R-:W-:Y:S05]  /*03e0*/  @!P0 BRA `(.L_x_539) ;  /* 0x000000b000008947 */ /* 0x000fea0003800000 */
[----:B------:R-:W-:Y:S02]  /*03f0*/  UMOV UR4, 0x4 ;  /* 0x0000000400047882 */ /* 0x000fe40000000000 */
[----:B------:R-:W-:Y:S02]  /*0400*/  ULDC.64 UR6, c[0x0][0x3d8] ;  /* 0x0000f60000067ab9 */ /* 0x000fe40000000a00 */
[----:B------:R-:W-:-:S06]  /*0410*/  UIMAD.WIDE UR4, UR16, UR4, UR6 ;  /* 0x00000004100472a5 */ /* 0x000fcc000f8e0206 */
[----:B------:R-:W-:Y:S02]  /*0420*/  MOV R2, UR4 ;  /* 0x0000000400027c02 */ /* 0x000fe40008000f00 */
[----:B------:R-:W-:-:S05]  /*0430*/  MOV R3, UR5 ;  /* 0x0000000500037c02 */ /* 0x000fca0008000f00 */
[----:B------:R-:W2:Y:S04]  /*0440*/  LDG.E R4, [R2.64] ;  /* 0x0000001402047981 */ /* 0x000ea8000c1e1900 */
[----:B------:R-:W3:Y:S01]  /*0450*/  LDG.E R0, [R2.64+0x4] ;  /* 0x0000041402007981 */ /* 0x000ee2000c1e1900 */
[----:B--2---:R-:W1:Y:S08]  /*0460*/  R2UR UR5, R4 ;  /* 0x00000000040573c2 */ /* 0x004e7000000e0000 */
[----:B---3--:R-:W1:Y:S02]  /*0470*/  R2UR UR4, R0 ;  /* 0x00000000000473c2 */ /* 0x008e6400000e0000 */
[----:B-1----:R-:W-:Y:S01]  /*0480*/  UIADD3 UR5, -UR5, UR4, URZ ;  /* 0x0000000405057290 */ /* 0x002fe2000fffe13f */
[----:B------:R-:W-:Y:S05]  /*0490*/  BRA `(.L_x_538) ;  /* 0x0000001000007947 */ /* 0x000fea0003800000 */
.L_x_539:
[----:B------:R-:W-:Y:S02]  /*04a0*/  ULDC UR5, c[0x0][0x3d4] ;  /* 0x0000f50000057ab9 */ /* 0x000fe40000000800 */
.L_x_538:
[----:B------:R-:W-:-:S04]  /*04b0*/  UIADD3 UR5, UR5, 0x3f, URZ ;  /* 0x0000003f05057890 */ /* 0x000fc8000fffe03f */
[----:B------:R-:W-:-:S04]  /*04c0*/  USHF.R.S32.HI UR4, URZ, 0x1f, UR5 ;  /* 0x0000001f3f047899 */ /* 0x000fc80008011405 */
[----:B------:R-:W-:-:S04]  /*04d0*/  ULEA.HI UR4, UR4, UR5, URZ, 0x6 ;  /* 0x0000000504047291 */ /* 0x000fc8000f8f303f */
[----:B------:R-:W-:-:S04]  /*04e0*/  USHF.R.S32.HI UR4, URZ, 0x6, UR4 ;  /* 0x000000063f047899 */ /* 0x000fc80008011404 */
[----:B------:R-:W-:-:S04]  /*04f0*/  UISETP.GE.AND UP0, UPT, UR18, UR4, UPT ;  /* 0x000000041200728c */ /* 0x000fc8000bf06270 */
[----:B------:R-:W-:Y:S01]  /*0500*/  USEL UR16, UR16, 0xffffffff, !UP0 ;  /* 0xffffffff10107887 */ /* 0x000fe2000c000000 */
[----:B------:R-:W-:Y:S05]  /*0510*/  BRA `(.L_x_540) ;  /* 0x0000049000007947 */ /* 0x000fea0003800000 */
.L_x_534:
        /* <DEDUP_REMOVED lines=22> */
.L_x_541:
        /* <DEDUP_REMOVED lines=8> */
.L_x_542:
        /* <DEDUP_REMOVED lines=22> */
.L_x_543:
        /* <DEDUP_REMOVED lines=14> */
.L_x_545:
[----:B------:R-:W-:Y:S02]  /*0940*/  ULDC UR5, c[0x0][0x3d4] ;  /* 0x0000f50000057ab9 */ /* 0x000fe40000000800 */
.L_x_544:
[----:B------:R-:W-:-:S04]  /*0950*/  UIADD3 UR5, UR5, 0x3f, URZ ;  /* 0x0000003f05057890 */ /* 0x000fc8000fffe03f */
[----:B------:R-:W-:-:S04]  /*0960*/  USHF.R.S32.HI UR4, URZ, 0x1f, UR5 ;  /* 0x0000001f3f047899 */ /* 0x000fc80008011405 */
[----:B------:R-:W-:-:S04]  /*0970*/  ULEA.HI UR4, UR4, UR5, URZ, 0x6 ;  /* 0x0000000504047291 */ /* 0x000fc8000f8f303f */
[----:B------:R-:W-:-:S04]  /*0980*/  USHF.R.S32.HI UR4, URZ, 0x6, UR4 ;  /* 0x000000063f047899 */ /* 0x000fc80008011404 */
[----:B------:R-:W-:-:S04]  /*0990*/  UISETP.GE.AND UP0, UPT, UR18, UR4, UPT ;  /* 0x000000041200728c */ /* 0x000fc8000bf06270 */
[----:B------:R-:W-:-:S06]  /*09a0*/  USEL UR16, UR16, 0xffffffff, !UP0 ;  /* 0xffffffff10107887 */ /* 0x000fcc000c000000 */
.L_x_540:
[----:B------:R-:W-:-:S13]  /*09b0*/  ISETP.LE.AND P0, PT, RZ, UR16, PT ;  /* 0x00000010ff007c0c */ /* 0x000fda000bf03270 */
[----:B------:R-:W-:Y:S05]  /*09c0*/  @!P0 EXIT ;  /* 0x000000000000894d */ /* 0x000fea0003800000 */
[----:B------:R-:W-:Y:S02]  /*09d0*/  ULDC.64 UR4, c[0x0][0x2c8] ;  /* 0x0000b20000047ab9 */ /* 0x000fe40000000a00 */
[----:B------:R-:W-:Y:S02]  /*09e0*/  UISETP.NE.U32.AND UP2, UPT, URZ, UR4, UPT ;  /* 0x000000043f00728c */ /* 0x000fe4000bf45070 */
[----:B------:R-:W-:Y:S02]  /*09f0*/  UMOV UR6, 0x4 ;  /* 0x0000000400067882 */ /* 0x000fe40000000000 */
[----:B------:R-:W-:Y:S02]  /*0a00*/  UISETP.NE.AND.EX UP2, UPT, URZ, UR5, UPT, UP2 ;  /* 0x000000053f00728c */ /* 0x000fe4000bf45320 */
[----:B------:R-:W-:Y:S02]  /*0a10*/  ULDC.64 UR8, c[0x0][0x2c8] ;  /* 0x0000b20000087ab9 */ /* 0x000fe40000000a00 */
[----:B------:R-:W-:-:S02]  /*0a20*/  UIMAD.WIDE UR8, UR16, UR6, UR8 ;  /* 0x00000006100872a5 */ /* 0x000fc4000f8e0208 */
[----:B------:R-:W-:Y:S01]  /*0a30*/  PLOP3.LUT P2, PT, PT, PT, UP2, 0x80, 0x0 ;  /* 0x000000000000781c */ /* 0x000fe20003f4f028 */
[----:B------:R-:W-:Y:S02]  /*0a40*/  ULDC.64 UR4, c[0x0][0x2d8] ;  /* 0x0000b60000047ab9 */ /* 0x000fe40000000a00 */
[----:B------:R-:W-:Y:S01]  /*0a50*/  UISETP.NE.U32.AND UP0, UPT, URZ, UR4, UPT ;  /* 0x000000043f00728c */ /* 0x000fe2000bf05070 */
[----:B------:R-:W-:Y:S02]  /*0a60*/  IMAD.U32 R6, RZ, RZ, UR8 ;  /* 0x00000008ff067e24 */ /* 0x000fe4000f8e00ff */
[----:B------:R-:W-:Y:S01]  /*0a70*/  IMAD.U32 R7, RZ, RZ, UR9 ;  /* 0x00000009ff077e24 */ /* 0x000fe2000f8e00ff */
[----:B------:R-:W-:-:S06]  /*0a80*/  UISETP.NE.AND.EX UP0, UPT, URZ, UR5, UPT, UP0 ;  /* 0x000000053f00728c */ /* 0x000fcc000bf05300 */
[----:B------:R-:W2:Y:S01]  /*0a90*/  @P2 LDG.E R4, [R6.64] ;  /* 0x0000001406042981 */ /* 0x000ea2000c1e1900 */
[----:B------:R-:W-:Y:S01]  /*0aa0*/  ULDC.64 UR4, c[0x0][0x2d8] ;  /* 0x0000b60000047ab9 */ /* 0x000fe20000000a00 */
[----:B------:R-:W-:-:S03]  /*0ab0*/  PLOP3.LUT P0, PT, PT, PT, UP0, 0x80, 0x0 ;  /* 0x000000000000781c */ /* 0x000fc60003f0f008 */
[----:B------:R-:W-:-:S06]  /*0ac0*/  @UP0 UIMAD.WIDE UR4, UR16, UR6, UR4 ;  /* 0x00000006100402a5 */ /* 0x000fcc000f8e0204 */
[----:B------:R-:W-:Y:S01]  /*0ad0*/  MOV R2, UR4 ;  /* 0x0000000400027c02 */ /* 0x000fe20008000f00 */
[----:B------:R-:W-:Y:S01]  /*0ae0*/  IMAD.U32 R3, RZ, RZ, UR5 ;  /* 0x00000005ff037e24 */ /* 0x000fe2000f8e00ff */
[----:B------:R-:W-:Y:S02]  /*0af0*/  ULDC.64 UR4, c[0x0][0x2d0] ;  /* 0x0000b40000047ab9 */ /* 0x000fe40000000a00 */
[----:B------:R-:W-:Y:S01]  /*0b00*/  UISETP.NE.U32.AND UP1, UPT, URZ, UR4, UPT ;  /* 0x000000043f00728c */ /* 0x000fe2000bf25070 */
[----:B------:R-:W-:Y:S01]  /*0b10*/  MOV R5, RZ ;  /* 0x000000ff00057202 */ /* 0x000fe20000000f00 */
[----:B------:R1:W3:Y:S01]  /*0b20*/  @P0 LDG.E R0, [R2.64] ;  /* 0x0000001402000981 */ /* 0x0002e2000c1e1900 */
[----:B------:R-:W-:Y:S01]  /*0b30*/  IMAD.MOV.U32 R8, RZ, RZ, RZ ;  /* 0x000000ffff087224 */ /* 0x000fe200078e00ff */
[----:B------:R-:W-:-:S03]  /*0b40*/  UISETP.NE.AND.EX UP1, UPT, URZ, UR5, UPT, UP1 ;  /* 0x000000053f00728c */ /* 0x000fc6000bf25310 */
[----:B------:R-:W-:Y:S01]  /*0b50*/  ULDC.64 UR4, c[0x0][0x2d0] ;  /* 0x0000b40000047ab9 */ /* 0x000fe20000000a00 */
[----:B------:R4:W5:Y:S01]  /*0b60*/  @P2 LDG.E R5, [R6.64] ;  /* 0x0000001406052981 */ /* 0x000962000c1e1900 */
[----:B------:R-:W-:Y:S01]  /*0b70*/  UIMAD.WIDE UR4, UR16, UR6, UR4 ;  /* 0x00000006100472a5 */ /* 0x000fe2000f8e0204 */
[----:B------:R-:W-:-:S05]  /*0b80*/  PLOP3.LUT P1, PT, PT, PT, UP1, 0x80, 0x0 ;  /* 0x000000000000781c */ /* 0x000fca0003f2f018 */
[----:B-1----:R-:W-:Y:S01]  /*0b90*/  MOV R2, UR4 ;  /* 0x0000000400027c02 */ /* 0x002fe20008000f00 */
[----:B------:R-:W-:-:S07]  /*0ba0*/  IMAD.U32 R3, RZ, RZ, UR5 ;  /* 0x00000005ff037e24 */ /* 0x000fce000f8e00ff */
[----:B------:R4:W5:Y:S01]  /*0bb0*/  @P1 LDG.E R8, [R2.64] ;  /* 0x0000001402081981 */ /* 0x000962000c1e1900 */
[----:B------:R-:W-:Y:S02]  /*0bc0*/  ULDC UR15, c[0x0][0x168] ;  /* 0x00005a00000f7ab9 */ /* 0x000fe40000000800 */
[----:B------:R-:W-:Y:S02]  /*0bd0*/  UMOV UR22, URZ ;  /* 0x0000003f00167c82 */ /* 0x000fe40008000000 */
[----:B------:R-:W-:Y:S01]  /*0be0*/  ULDC UR14, c[0x0][0x198] ;  /* 0x00006600000e7ab9 */ /* 0x000fe20000000800 */
[----:B--2---:R-:W1:Y:S02]  /*0bf0*/  @P2 R2UR UR5, R4 ;  /* 0x00000000040523c2 */ /* 0x004e6400000e0000 */
[----:B-1----:R-:W-:-:S04]  /*0c00*/  @UP2 ULEA UR5, UR16, UR5, 0x6 ;  /* 0x0000000510052291 */ /* 0x002fc8000f8e303f */
[----:B------:R-:W-:-:S04]  /*0c10*/  @UP2 USHF.R.S32.HI UR4, URZ, 0x1f, UR5 ;  /* 0x0000001f3f042899 */ /* 0x000fc80008011405 */
[----:B------:R-:W-:Y:S01]  /*0c20*/  @UP2 ULEA.HI UR4, UR4, UR5, URZ, 0x6 ;  /* 0x0000000504042291 */ /* 0x000fe2000f8f303f */
[----:B---3--:R4:W1:Y:S03]  /*0c30*/  @P0 R2UR UR15, R0 ;  /* 0x00000000000f03c2 */ /* 0x00886600000e0000 */
[----:B------:R-:W-:Y:S01]  /*0c40*/  @UP2 ULOP3.LUT UR22, UR4, 0xffffffc0, URZ, 0xc0, !UPT ;  /* 0xffffffc004162892 */ /* 0x000fe2000f8ec03f */
[----:B-1--4-:R-:W-:Y:S06]  /*0c50*/  @P0 BRA `(.L_x_546) ;  /* 0x0000006000000947 */ /* 0x012fec0003800000 */
[----:B------:R-:W-:Y:S05]  /*0c60*/  @!P2 BRA `(.L_x_546) ;  /* 0x000000500000a947 */ /* 0x000fea0003800000 */
[----:B------:R-:W2:Y:S04]  /*0c70*/  LDG.E R4, [R6.64] ;  /* 0x0000001406047981 */ /* 0x000ea8000c1e1900 */
[----:B------:R-:W3:Y:S01]  /*0c80*/  LDG.E R0, [R6.64+0x4] ;  /* 0x0000041406007981 */ /* 0x000ee2000c1e1900 */
[----:B--2---:R-:W1:Y:S08]  /*0c90*/  R2UR UR15, R4 ;  /* 0x00000000040f73c2 */ /* 0x004e7000000e0000 */
[----:B---3--:R-:W1:Y:S02]  /*0ca0*/  R2UR UR4, R0 ;  /* 0x00000000000473c2 */ /* 0x008e6400000e0000 */
[----:B-1----:R-:W-:-:S06]  /*0cb0*/  UIADD3 UR15, -UR15, UR4, URZ ;  /* 0x000000040f0f7290 */ /* 0x002fcc000fffe13f */
.L_x_546:
[----:B------:R-:W-:-:S04]  /*0cc0*/  ISETP.NE.U32.AND P0, PT, RZ, c[0x0][0x2e0], PT ;  /* 0x0000b800ff007a0c */ /* 0x000fc80003f05070 */
[----:B------:R-:W-:-:S13]  /*0cd0*/  ISETP.NE.AND.EX P0, PT, RZ, c[0x0][0x2e4], PT, P0 ;  /* 0x0000b900ff007a0c */ /* 0x000fda0003f05300 */
[----:B------:R-:W-:Y:S05]  /*0ce0*/  @!P0 BRA `(.L_x_547) ;  /* 0x0000007000008947 */ /* 0x000fea0003800000 */
[----:B------:R-:W-:Y:S02]  /*0cf0*/  ULDC.64 UR4, c[0x0][0x2e0] ;  /* 0x0000b80000047ab9 */ /* 0x000fe40000000a00 */
[----:B------:R-:W-:-:S06]  /*0d00*/  UIMAD.WIDE UR4, UR16, UR6, UR4 ;  /* 0x00000006100472a5 */ /* 0x000fcc000f8e0204 */
[----:B------:R-:W-:Y:S02]  /*0d10*/  MOV R2, UR4 ;  /* 0x0000000400027c02 */ /* 0x000fe40008000f00 */
[----:B------:R-:W-:-:S05]  /*0d20*/  MOV R3, UR5 ;  /* 0x0000000500037c02 */ /* 0x000fca0008000f00 */
[----:B------:R-:W2:Y:S02]  /*0d30*/  LDG.E R0, [R2.64] ;  /* 0x0000001402007981 */ /* 0x000ea4000c1e1900 */
[----:B--2---:R1:W2:Y:S02]  /*0d40*/  R2UR UR14, R0 ;  /* 0x00000000000e73c2 */ /* 0x0042a400000e0000 */
[----:B-12---:R-:W-:Y:S05]  /*0d50*/  BRA `(.L_x_548) ;  /* 0x0000006000007947 */ /* 0x006fea0003800000 */
.L_x_547:
[----:B------:R-:W-:Y:S05]  /*0d60*/  @!P1 BRA `(.L_x_548) ;  /* 0x0000005000009947 */ /* 0x000fea0003800000 */
[----:B------:R1:W2:Y:S04]  /*0d70*/  LDG.E R0, [R2.64] ;  /* 0x0000001402007981 */ /* 0x0002a8000c1e1900 */
[----:B-1----:R-:W3:Y:S01]  /*0d80*/  LDG.E R2, [R2.64+0x4] ;  /* 0x0000041402027981 */ /* 0x002ee2000c1e1900 */
[----:B--2---:R-:W1:Y:S08]  /*0d90*/  R2UR UR14, R0 ;  /* 0x00000000000e73c2 */ /* 0x004e7000000e0000 */
[----:B---3--:R-:W1:Y:S02]  /*0da0*/  R2UR UR4, R2 ;  /* 0x00000000020473c2 */ /* 0x008e6400000e0000 */
[----:B-1----:R-:W-:-:S06]  /*0db0*/  UIADD3 UR14, -UR14, UR4, URZ ;  /* 0x000000040e0e7290 */ /* 0x002fcc000fffe13f */
.L_x_548:
[----:B------:R-:W-:Y:S01]  /*0dc0*/  USHF.L.U32 UR9, UR18, 0x6, URZ ;  /* 0x0000000612097899 */ /* 0x000fe2000800063f */
[----:B------:R-:W-:Y:S01]  /*0dd0*/  PLOP3.LUT P1, PT, PT, PT, PT, 0x80, 0x0 ;  /* 0x000000000000781c */ /* 0x000fe20003f2f070 */
[----:B------:R-:W-:Y:S01]  /*0de0*/  ULDC UR4, c[0x0][0x2a4] ;  /* 0x0000a90000047ab9 */ /* 0x000fe20000000800 */
[----:B------:R-:W-:Y:S01]  /*0df0*/  CS2R R126, SRZ ;  /* 0x00000000007e7805 */ /* 0x000fe2000001ff00 */
[----:B------:R-:W-:Y:S01]  /*0e00*/  UIADD3 UR6, UR9, UR15, -UR14 ;  /* 0x0000000f09067290 */ /* 0x000fe2000fffe80e */
[----:B------:R-:W-:Y:S01]  /*0e10*/  CS2R R124, SRZ ;  /* 0x00000000007c7805 */ /* 0x000fe2000001ff00 */
[----:B------:R-:W-:Y:S01]  /*0e20*/  UIADD3 UR5, UR15, 0x3f, URZ ;  /* 0x0000003f0f057890 */ /* 0x000fe2000fffe03f */
[----:B------:R-:W-:Y:S01]  /*0e30*/  CS2R R130, SRZ ;  /* 0x0000000000827805 */ /* 0x000fe2000001ff00 */
[----:B------:R-:W-:Y:S01]  /*0e40*/  UIADD3 UR4, UR6, -UR4, URZ ;  /* 0x8000000406047290 */ /* 0x000fe2000fffe03f */
[----:B------:R-:W-:Y:S01]  /*0e50*/  CS2R R128, SRZ ;  /* 0x0000000000807805 */ /* 0x000fe2000001ff00 */
[----:B------:R-:W-:Y:S01]  /*0e60*/  CS2R R122, SRZ ;  /* 0x00000000007a7805 */ /* 0x000fe2000001ff00 */
[----:B------:R-:W-:Y:S01]  /*0e70*/  CS2R R120, SRZ ;  /* 0x0000000000787805 */ /* 0x000fe2000001ff00 */
[----:B------:R-:W-:Y:S01]  /*0e80*/  USHF.R.S32.HI UR13, URZ, 0x1f, UR4 ;  /* 0x0000001f3f0d7899 */ /* 0x000fe20008011404 */
[----:B------:R-:W-:Y:S01]  /*0e90*/  IMAD.MOV.U32 R9, RZ, RZ, RZ ;  /* 0x000000ffff097224 */ /* 0x000fe200078e00ff */
[----:B------:R-:W-:Y:S01]  /*0ea0*/  CS2R R10, SRZ ;  /* 0x00000000000a7805 */ /* 0x000fe2000001ff00 */
[----:B------:R-:W-:Y:S01]  /*0eb0*/  IMAD.MOV.U32 R118, RZ, RZ, RZ ;  /* 0x000000ffff767224 */ /* 0x000fe200078e00ff */
[----:B------:R-:W-:Y:S01]  /*0ec0*/  ULEA.HI UR13, UR13, UR4, URZ, 0x6 ;  /* 0x000000040d0d7291 */ /* 0x000fe2000f8f303f */
[----:B------:R-:W-:Y:S01]  /*0ed0*/  MOV R116, RZ ;  /* 0x000000ff00747202 */ /* 0x000fe20000000f00 */
[----:B------:R-:W-:Y:S01]  /*0ee0*/  USHF.R.S32.HI UR4, URZ, 0x1f, UR5 ;  /* 0x0000001f3f047899 */ /* 0x000fe20008011405 */
[----:B------:R-:W-:Y:S01]  /*0ef0*/  IMAD.MOV.U32 R110, RZ, RZ, RZ ;  /* 0x000000ffff6e7224 */ /* 0x000fe200078e00ff */
[----:B------:R-:W-:Y:S01]  /*0f00*/  USHF.R.S32.HI UR13, URZ, 0x6, UR13 ;  /* 0x000000063f0d7899 */ /* 0x000fe2000801140d */
[----:B------:R-:W-:Y:S01]  /*0f10*/  CS2R R12, SRZ ;  /* 0x00000000000c7805 */ /* 0x000fe2000001ff00 */
        /* <DEDUP_REMOVED lines=53> */
[--C-:B------:R-:W-:Y:S01]  /*1270*/  SHF.R.S32.HI R9, RZ, 0x1f, R33.reuse ;  /* 0x0000001fff097819 */ /* 0x100fe20000011421 */
[----:B------:R-:W-:Y:S01]  /*1280*/  UIMAD UR6, UR22, 0xc0, URZ ;  /* 0x000000c0160678a4 */ /* 0x000fe2000f8e023f */
[----:B------:R-:W-:Y:S01]  /*1290*/  SHF.R.S32.HI R10, RZ, 0x1f, R33 ;  /* 0x0000001fff0a7819 */ /* 0x000fe20000011421 */
[----:B------:R-:W-:Y:S01]  /*12a0*/  ULDC.64 UR4, c[0x0][0x248] ;  /* 0x0000920000047ab9 */ /* 0x000fe20000000a00 */
[CC--:B------:R-:W-:Y:S01]  /*12b0*/  LEA.HI R32, R9.reuse, R33.reuse, RZ, 0x5 ;  /* 0x0000002109207211 */ /* 0x0c0fe200078f28ff */
[----:B------:R-:W-:Y:S01]  /*12c0*/  UISETP.NE.AND UP0, UPT, UR4, 0x1, UPT ;  /* 0x000000010400788c */ /* 0x000fe2000bf05270 */
[----:B------:R-:W-:Y:S01]  /*12d0*/  LEA.HI R29, R9, R33, RZ, 0x3 ;  /* 0x00000021091d7211 */ /* 0x000fe200078f18ff */
[----:B------:R-:W-:Y:S01]  /*12e0*/  IMAD.U32 R0, RZ, RZ, UR6 ;  /* 0x00000006ff007e24 */ /* 0x000fe2000f8e00ff */
[----:B------:R-:W-:Y:S01]  /*12f0*/  SHF.R.S32.HI R4, RZ, 0x5, R32 ;  /* 0x00000005ff047819 */ /* 0x000fe20000011420 */
[----:B------:R-:W-:Y:S01]  /*1300*/  ULDC UR4, c[0x0][0x250] ;  /* 0x0000940000047ab9 */ /* 0x000fe20000000800 */
[----:B------:R-:W-:Y:S01]  /*1310*/  SHF.R.S32.HI R242, RZ, 0x3, R29 ;  /* 0x00000003fff27819 */ /* 0x000fe2000001141d */
[----:B------:R-:W-:Y:S01]  /*1320*/  UMOV UR8, UR17 ;  /* 0x0000001100087c82 */ /* 0x000fe20008000000 */
[----:B------:R-:W-:Y:S01]  /*1330*/  IADD3 R24, P1, R33, UR6, RZ ;  /* 0x0000000621187c10 */ /* 0x000fe2000ff3e0ff */
[----:B------:R-:W-:Y:S01]  /*1340*/  UIMAD.WIDE.U32 UR6, UR17, UR5, URZ ;  /* 0x00000005110672a5 */ /* 0x000fe2000f8e003f */
[----:B------:R-:W-:Y:S01]  /*1350*/  LEA.HI R3, R32, R4, RZ, 0x1 ;  /* 0x0000000420037211 */ /* 0x000fe200078f08ff */
[----:B------:R-:W-:Y:S01]  /*1360*/  USHF.R.S32.HI UR19, URZ, 0x1f, UR17 ;  /* 0x0000001f3f137899 */ /* 0x000fe20008011411 */
[----:B------:R-:W-:Y:S01]  /*1370*/  SHF.R.S32.HI R7, RZ, 0x1f, R242 ;  /* 0x0000001fff077819 */ /* 0x000fe200000114f2 */
[----:B------:R-:W-:Y:S01]  /*1380*/  IMAD.MOV.U32 R220, RZ, RZ, 0x20 ;  /* 0x00000020ffdc7424 */ /* 0x000fe200078e00ff */
[C---:B-----5:R-:W-:Y:S01]  /*1390*/  IADD3 R6, P2, R242.reuse, R5, RZ ;  /* 0x00000005f2067210 */ /* 0x060fe20007f5e0ff */
[----:B------:R-:W-:Y:S01]  /*13a0*/  IMAD.MOV.U32 R222, RZ, RZ, 0x40 ;  /* 0x00000040ffde7424 */ /* 0x000fe200078e00ff */
[----:B------:R-:W-:Y:S01]  /*13b0*/  IADD3 R2, P0, R242, R8, RZ ;  /* 0x00000008f2027210 */ /* 0x000fe20007f1e0ff */
[----:B------:R-:W-:Y:S01]  /*13c0*/  @UP0 UMOV UR5, UR7 ;  /* 0x0000000700050c82 */ /* 0x000fe20008000000 */
[----:B------:R-:W-:Y:S01]  /*13d0*/  LEA.HI R31, R9, R33, RZ, 0x4 ;  /* 0x00000021091f7211 */ /* 0x000fe200078f20ff */
[----:B------:R-:W-:Y:S01]  /*13e0*/  @UP0 USHF.R.U32.HI UR8, URZ, UR4, UR5 ;  /* 0x000000043f080299 */ /* 0x000fe20008011605 */
[----:B------:R-:W-:Y:S01]  /*13f0*/  LEA.HI.X.SX32 R25, R0, R10, 0x1, P1 ;  /* 0x0000000a00197211 */ /* 0x000fe200008f0eff */
[----:B------:R-:W-:Y:S01]  /*1400*/  ULDC.64 UR6, c[0x0][0x1e0] ;  /* 0x0000780000067ab9 */ /* 0x000fe20000000a00 */
[----:B------:R-:W-:Y:S01]  /*1410*/  LOP3.LUT R0, R3, 0xfffffffe, RZ, 0xc0, !PT ;  /* 0xfffffffe03007812 */ /* 0x000fe200078ec0ff */
[----:B------:R-:W-:Y:S01]  /*1420*/  USHF.R.S32.HI UR11, URZ, 0x1f, UR8 ;  /* 0x0000001f3f0b7899 */ /* 0x000fe20008011408 */
[-C--:B------:R-:W-:Y:S01]  /*1430*/  LEA.HI.X.SX32 R5, R5, R7.reuse, 0x1, P2 ;  /* 0x0000000705057211 */ /* 0x080fe200010f0eff */
[----:B------:R-:W-:Y:S01]  /*1440*/  IMAD.U32 R14, RZ, RZ, UR8 ;  /* 0x00000008ff0e7e24 */ /* 0x000fe2000f8e00ff */
[----:B------:R-:W-:Y:S01]  /*1450*/  LEA.HI.X.SX32 R3, R8, R7, 0x1, P0 ;  /* 0x0000000708037211 */ /* 0x000fe200000f0eff */
[----:B------:R-:W-:Y:S01]  /*1460*/  IMAD.IADD R229, R4, 0x1, -R0 ;  /* 0x0000000104e57824 */ /* 0x000fe200078e0a00 */
[----:B------:R-:W-:Y:S01]  /*1470*/  SHF.R.S32.HI R7, RZ, 0x4, R31 ;  /* 0x00000004ff077819 */ /* 0x000fe2000001141f */
[----:B------:R-:W-:Y:S01]  /*1480*/  UIMAD UR6, UR11, UR6, URZ ;  /* 0x000000060b0672a4 */ /* 0x000fe2000f8e023f */
[----:B------:R-:W-:Y:S01]  /*1490*/  LEA.HI R19, R9, R33, RZ, 0x2 ;  /* 0x0000002109137211 */ /* 0x000fe200078f10ff */
[----:B------:R-:W-:Y:S01]  /*14a0*/  ULDC.64 UR4, c[0x0][0x1b0] ;  /* 0x00006c0000047ab9 */ /* 0x000fe20000000a00 */
[----:B------:R-:W-:Y:S01]  /*14b0*/  LEA.HI R4, R31, R7, RZ, 0x1 ;  /* 0x000000071f047211 */ /* 0x000fe200078f08ff */
[----:B------:R-:W-:Y:S01]  /*14c0*/  UIMAD UR4, UR11, UR4, URZ ;  /* 0x000000040b0472a4 */ /* 0x000fe2000f8e023f */
[--C-:B------:R-:W-:Y:S01]  /*14d0*/  SHF.R.S32.HI R8, RZ, 0x2, R19.reuse ;  /* 0x00000002ff087819 */ /* 0x100fe20000011413 */
[----:B------:R-:W-:Y:S01]  /*14e0*/  UIMAD UR23, UR8, UR7, UR6 ;  /* 0x00000007081772a4 */ /* 0x000fe2000f8e0206 */
[----:B------:R-:W-:Y:S01]  /*14f0*/  SHF.R.S32.HI R0, RZ, 0x1f, R19 ;  /* 0x0000001fff007819 */ /* 0x000fe20000011413 */
[----:B------:R-:W-:Y:S01]  /*1500*/  USHF.R.S32.HI UR11, URZ, 0x1f, UR16 ;  /* 0x0000001f3f0b7899 */ /* 0x000fe20008011410 */
[----:B------:R-:W-:Y:S01]  /*1510*/  LOP3.LUT R4, R4, 0xfffffffe, RZ, 0xc0, !PT ;  /* 0xfffffffe04047812 */ /* 0x000fe200078ec0ff */
[----:B------:R-:W-:Y:S01]  /*1520*/  ULDC.64 UR6, c[0x0][0x180] ;  /* 0x0000600000067ab9 */ /* 0x000fe20000000a00 */
[----:B------:R-:W-:Y:S01]  /*1530*/  LEA.HI R0, R0, R8, RZ, 0x3 ;  /* 0x0000000800007211 */ /* 0x000fe200078f18ff */
[----:B------:R-:W-:Y:S01]  /*1540*/  UIMAD UR24, UR19, UR6, URZ ;  /* 0x00000006131872a4 */ /* 0x000fe2000f8e023f */
[----:B------:R-:W-:Y:S01]  /*1550*/  IMAD.SHL.U32 R28, R229, 0x400, RZ ;  /* 0x00000400e51c7824 */ /* 0x000fe200078e00ff */
[----:B------:R-:W-:Y:S01]  /*1560*/  USEL UR6, UR11, URZ, !UP1 ;  /* 0x0000003f0b067287 */ /* 0x000fe2000c800000 */
[----:B------:R-:W-:Y:S01]  /*1570*/  IMAD.IADD R22, R7, 0x1, -R4 ;  /* 0x0000000107167824 */ /* 0x000fe200078e0a04 */
[----:B------:R-:W-:Y:S01]  /*1580*/  LOP3.LUT R0, R0, 0xfffffff8, RZ, 0xc0, !PT ;  /* 0xfffffff800007812 */ /* 0x000fe200078ec0ff */
[----:B------:R-:W-:Y:S01]  /*1590*/  UIMAD UR12, UR8, UR5, UR4 ;  /* 0x00000005080c72a4 */ /* 0x000fe2000f8e0204 */
[----:B------:R-:W-:Y:S01]  /*15a0*/  LOP3.LUT R7, R29, 0xfffffff8, RZ, 0xc0, !PT ;  /* 0xfffffff81d077812 */ /* 0x000fe200078ec0ff */
[----:B------:R-:W-:Y:S01]  /*15b0*/  USEL UR8, UR16, URZ, !UP1 ;  /* 0x0000003f10087287 */ /* 0x000fe2000c800000 */
[----:B------:R-:W-:Y:S01]  /*15c0*/  LEA.HI R4, R9, R33, RZ, 0x6 ;  /* 0x0000002109047211 */ /* 0x000fe200078f30ff */
[----:B------:R-:W-:Y:S01]  /*15d0*/  IMAD.IADD R18, R8, 0x1, -R0 ;  /* 0x0000000108127824 */ /* 0x000fe200078e0a00 */
[----:B------:R-:W-:Y:S01]  /*15e0*/  ULDC.64 UR4, c[0x0][0x1e8] ;  /* 0x00007a0000047ab9 */ /* 0x000fe20000000a00 */
[----:B------:R-:W-:Y:S01]  /*15f0*/  IMAD.IADD R20, R33, 0x1, -R7 ;  /* 0x0000000121147824 */ /* 0x000fe200078e0a07 */
[----:B------:R-:W-:Y:S01]  /*1600*/  SHF.R.S32.HI R21, RZ, 0x6, R4 ;  /* 0x00000006ff157819 */ /* 0x000fe20000011404 */
[----:B------:R-:W-:Y:S01]  /*1610*/  IMAD.U32 R0, RZ, RZ, UR18 ;  /* 0x00000012ff007e24 */ /* 0x000fe2000f8e00ff */
[----:B------:R-:W-:Y:S01]  /*1620*/  UIMAD UR4, UR6, UR4, URZ ;  /* 0x00000004060472a4 */ /* 0x000fe2000f8e023f */
[----:B------:R-:W-:Y:S01]  /*1630*/  IMAD.SHL.U32 R16, R20, 0x8, RZ ;  /* 0x0000000814107824 */ /* 0x000fe200078e00ff */
[----:B------:R-:W-:Y:S01]  /*1640*/  LOP3.LUT P0, RZ, R18, 0x4, RZ, 0xc0, !PT ;  /* 0x0000000412ff7812 */ /* 0x000fe2000780c0ff */
[----:B------:R-:W-:Y:S01]  /*1650*/  IMAD.WIDE R12, R0, 0x40, R2 ;  /* 0x00000040000c7825 */ /* 0x000fe200078e0202 */
[----:B------:R-:W-:Y:S01]  /*1660*/  UIMAD UR7, UR17, UR7, UR24 ;  /* 0x00000007110772a4 */ /* 0x000fe2000f8e0218 */
[----:B------:R-:W-:Y:S01]  /*1670*/  CS2R R130, SRZ ;  /* 0x0000000000827805 */ /* 0x000fe2000001ff00 */
[----:B------:R-:W-:Y:S01]  /*1680*/  SHF.R.S32.HI R17, RZ, 0x1f, R16 ;  /* 0x0000001fff117819 */ /* 0x000fe20000011410 */
[----:B------:R-:W-:Y:S01]  /*1690*/  IMAD.SHL.U32 R0, R242, 0x40, RZ ;  /* 0x00000040f2007824 */ /* 0x000fe200078e00ff */
[----:B------:R-:W-:Y:S01]  /*16a0*/  USEL UR11, UR11, URZ, !UP2 ;  /* 0x0000003f0b0b7287 */ /* 0x000fe2000d000000 */
[C---:B------:R-:W-:Y:S01]  /*16b0*/  IMAD R2, R5.reuse, c[0x0][0x178], RZ ;  /* 0x00005e0005027a24 */ /* 0x040fe200078e02ff */
[----:B------:R-:W-:Y:S01]  /*16c0*/  USHF.R.S32.HI UR24, URZ, 0x1f, UR13 ;  /* 0x0000001f3f187899 */ /* 0x000fe2000801140d */
[----:B------:R-:W-:Y:S01]  /*16d0*/  IMAD R3, R5, c[0x0][0x208], RZ ;  /* 0x0000820005037a24 */ /* 0x000fe200078e02ff */
[----:B------:R-:W-:Y:S01]  /*16e0*/  LOP3.LUT R0, R0, 0x1c0, RZ, 0xc0, !PT ;  /* 0x000001c000007812 */ /* 0x000fe200078ec0ff */
[----:B------:R-:W-:Y:S01]  /*16f0*/  IMAD R8, R6, c[0x0][0x17c], R2 ;  /* 0x00005f0006087a24 */ /* 0x000fe200078e0202 */
[----:B------:R-:W-:Y:S01]  /*1700*/  ISETP.GE.AND P6, PT, R16, c[0x0][0x1cc], PT ;  /* 0x0000730010007a0c */ /* 0x000fe20003fc6270 */
[--C-:B------:R-:W-:Y:S01]  /*1710*/  IMAD.WIDE.U32 R4, R6, c[0x0][0x178], R16.reuse ;  /* 0x00005e0006047a25 */ /* 0x100fe200078e0010 */
[----:B------:R-:W-:Y:S01]  /*1720*/  LOP3.LUT R7, R0, 0x38, R16, 0xf8, !PT ;  /* 0x0000003800077812 */ /* 0x000fe200078ef810 */
[----:B------:R-:W-:Y:S01]  /*1730*/  CS2R R128, SRZ ;  /* 0x0000000000807805 */ /* 0x000fe2000001ff00 */
[----:B------:R-:W-:Y:S01]  /*1740*/  SHF.R.U32.HI R0, RZ, 0x3, R0 ;  /* 0x00000003ff007819 */ /* 0x000fe20000011600 */
[----:B------:R-:W-:Y:S01]  /*1750*/  IMAD.SHL.U32 R30, R21, 0x200, RZ ;  /* 0x00000200151e7824 */ /* 0x000fe200078e00ff */
[----:B------:R-:W-:Y:S01]  /*1760*/  IADD3 R23, R16, 0x40, RZ ;  /* 0x0000004010177810 */ /* 0x000fe20007ffe0ff */
[----:B------:R-:W-:Y:S01]  /*1770*/  IMAD.WIDE.U32 R10, R14, c[0x0][0x1e0], R16 ;  /* 0x000078000e0a7a25 */ /* 0x000fe200078e0010 */
[----:B------:R-:W-:Y:S01]  /*1780*/  IADD3 R26, R16, 0x80, RZ ;  /* 0x00000080101a7810 */ /* 0x000fe20007ffe0ff */
[----:B------:R-:W-:Y:S01]  /*1790*/  CS2R R126, SRZ ;  /* 0x00000000007e7805 */ /* 0x000fe2000001ff00 */
[----:B------:R-:W-:Y:S01]  /*17a0*/  LOP3.LUT R228, R30, R7, R0, 0xf6, !PT ;  /* 0x000000071ee47212 */ /* 0x000fe200078ef600 */
[----:B------:R-:W-:Y:S01]  /*17b0*/  IMAD.IADD R9, R5, 0x1, R8 ;  /* 0x0000000105097824 */ /* 0x000fe200078e0208 */
[----:B------:R-:W-:Y:S01]  /*17c0*/  IADD3 R5, R11, UR23, RZ ;  /* 0x000000170b057c10 */ /* 0x000fe2000fffe0ff */
[----:B------:R-:W-:Y:S01]  /*17d0*/  IMAD R15, R6, c[0x0][0x20c], R3 ;  /* 0x00008300060f7a24 */ /* 0x000fe200078e0203 */
[----:B------:R-:W-:Y:S01]  /*17e0*/  ISETP.GE.AND P5, PT, R23, c[0x0][0x1cc], PT ;  /* 0x0000730017007a0c */ /* 0x000fe20003fa6270 */
[----:B------:R-:W-:Y:S01]  /*17f0*/  IMAD.MOV.U32 R8, RZ, RZ, R4 ;  /* 0x000000ffff087224 */ /* 0x000fe200078e0004 */
[----:B------:R-:W-:Y:S01]  /*1800*/  ISETP.GE.AND P3, PT, R26, c[0x0][0x1cc], PT ;  /* 0x000073001a007a0c */ /* 0x000fe20003f66270 */
[----:B------:R-:W-:Y:S01]  /*1810*/  IMAD.WIDE.U32 R2, R6, c[0x0][0x208], R16 ;  /* 0x0000820006027a25 */ /* 0x000fe200078e0010 */
[----:B------:R-:W-:Y:S01]  /*1820*/  CS2R R124, SRZ ;  /* 0x00000000007c7805 */ /* 0x000fe2000001ff00 */
[----:B------:R-:W-:Y:S01]  /*1830*/  CS2R R122, SRZ ;  /* 0x00000000007a7805 */ /* 0x000fe2000001ff00 */
[----:B------:R-:W-:Y:S01]  /*1840*/  CS2R R120, SRZ ;  /* 0x0000000000787805 */ /* 0x000fe2000001ff00 */
[----:B------:R-:W-:Y:S01]  /*1850*/  IMAD.MOV.U32 R4, RZ, RZ, R10 ;  /* 0x000000ffff047224 */ /* 0x000fe200078e000a */
[----:B------:R-:W-:Y:S01]  /*1860*/  CS2R R118, SRZ ;  /* 0x0000000000767805 */ /* 0x000fe2000001ff00 */
[----:B------:R-:W-:Y:S01]  /*1870*/  IMAD.SHL.U32 R0, R18, 0x40, RZ ;  /* 0x0000004012007824 */ /* 0x000fe200078e00ff */
[----:B------:R-:W-:Y:S01]  /*1880*/  CS2R R116, SRZ ;  /* 0x0000000000747805 */ /* 0x000fe2000001ff00 */
[----:B------:R-:W-:Y:S01]  /*1890*/  IMAD.U32 R10, RZ, RZ, UR17 ;  /* 0x00000011ff0a7e24 */ /* 0x000fe2000f8e00ff */
[----:B------:R-:W-:Y:S01]  /*18a0*/  CS2R R114, SRZ ;  /* 0x0000000000727805 */ /* 0x000fe2000001ff00 */
[----:B------:R-:W-:Y:S01]  /*18b0*/  IMAD.MOV.U32 R6, RZ, RZ, R2 ;  /* 0x000000ffff067224 */ /* 0x000fe200078e0002 */
[----:B------:R-:W-:Y:S01]  /*18c0*/  LOP3.LUT R0, R0, 0x1c0, RZ, 0xc0, !PT ;  /* 0x000001c000007812 */ /* 0x000fe200078ec0ff */
[----:B------:R-:W-:Y:S01]  /*18d0*/  IMAD.SHL.U32 R2, R21, 0x8, RZ ;  /* 0x0000000815027824 */ /* 0x000fe200078e00ff */
[----:B------:R-:W-:Y:S01]  /*18e0*/  CS2R R112, SRZ ;  /* 0x0000000000707805 */ /* 0x000fe2000001ff00 */
[----:B------:R-:W-:Y:S01]  /*18f0*/  IMAD.WIDE.U32 R8, R10, c[0x0][0x180], R8 ;  /* 0x000060000a087a25 */ /* 0x000fe200078e0008 */
[----:B------:R-:W-:Y:S01]  /*1900*/  LOP3.LUT R10, R19, 0x3ffffffc, RZ, 0xc0, !PT ;  /* 0x3ffffffc130a7812 */ /* 0x000fe200078ec0ff */
[----:B------:R-:W-:Y:S01]  /*1910*/  CS2R R110, SRZ ;  /* 0x00000000006e7805 */ /* 0x000fe2000001ff00 */
[----:B------:R-:W-:Y:S01]  /*1920*/  LOP3.LUT R27, R2, 0x18, RZ, 0xc0, !PT ;  /* 0x00000018021b7812 */ /* 0x000fe200078ec0ff */
[----:B------:R-:W-:Y:S01]  /*1930*/  IMAD.IADD R7, R3, 0x1, R15 ;  /* 0x0000000103077824 */ /* 0x000fe200078e020f */
[----:B------:R-:W-:Y:S01]  /*1940*/  SHF.R.U32.HI R11, RZ, 0x3, R0 ;  /* 0x00000003ff0b7819 */ /* 0x000fe20000011600 */
[----:B------:R-:W-:Y:S01]  /*1950*/  IMAD.WIDE.U32 R14, R14, c[0x0][0x1b0], R16 ;  /* 0x00006c000e0e7a25 */ /* 0x000fe200078e0010 */
[----:B------:R-:W-:Y:S01]  /*1960*/  CS2R R108, SRZ ;  /* 0x00000000006c7805 */ /* 0x000fe2000001ff00 */
[----:B------:R-:W-:Y:S01]  /*1970*/  CS2R R106, SRZ ;  /* 0x00000000006a7805 */ /* 0x000fe2000001ff00 */
[----:B------:R-:W-:Y:S01]  /*1980*/  CS2R R104, SRZ ;  /* 0x0000000000687805 */ /* 0x000fe2000001ff00 */
[----:B------:R-:W-:Y:S01]  /*1990*/  IMAD.IADD R10, R33, 0x1, -R10 ;  /* 0x00000001210a7824 */ /* 0x000fe200078e0a0a */
[----:B------:R-:W-:Y:S01]  /*19a0*/  IADD3 R3, R15, UR12, RZ ;  /* 0x0000000c0f037c10 */ /* 0x000fe2000fffe0ff */
[----:B------:R-:W-:Y:S01]  /*19b0*/  IMAD.MOV.U32 R2, RZ, RZ, R14 ;  /* 0x000000ffff027224 */ /* 0x000fe200078e000e */
[----:B------:R-:W-:Y:S01]  /*19c0*/  LOP3.LUT R14, R11, R0, R27, 0x1e, !PT ;  /* 0x000000000b0e7212 */ /* 0x000fe200078e1e1b */
[----:B------:R-:W-:Y:S01]  /*19d0*/  IMAD.U32 R0, RZ, RZ, UR8 ;  /* 0x00000008ff007e24 */ /* 0x000fe2000f8e00ff */
[----:B------:R-:W-:Y:S01]  /*19e0*/  UIMAD UR12, UR8, UR5, UR4 ;  /* 0x00000005080c72a4 */ /* 0x000fe2000f8e0204 */
[----:B------:R-:W-:Y:S01]  /*19f0*/  IMAD R10, R10, 0x2, R28 ;  /* 0x000000020a0a7824 */ /* 0x000fe200078e021c */
[----:B------:R-:W-:Y:S01]  /*1a00*/  IADD3 R15, R9, UR7, RZ ;  /* 0x00000007090f7c10 */ /* 0x000fe2000fffe0ff */
[----:B------:R-:W-:Y:S01]  /*1a10*/  ULDC.64 UR4, c[0x0][0x1b8] ;  /* 0x00006e0000047ab9 */ /* 0x000fe20000000a00 */
[----:B------:R-:W-:Y:S01]  /*1a20*/  IMAD.WIDE.U32 R4, R0, c[0x0][0x1e8], R4 ;  /* 0x00007a0000047a25 */ /* 0x000fe200078e0004 */
[----:B------:R-:W-:Y:S01]  /*1a30*/  UIMAD UR4, UR6, UR4, URZ ;  /* 0x00000004060472a4 */ /* 0x000fe2000f8e023f */
[----:B------:R-:W-:Y:S01]  /*1a40*/  CS2R R102, SRZ ;  /* 0x0000000000667805 */ /* 0x000fe2000001ff00 */
[----:B------:R-:W-:Y:S01]  /*1a50*/  CS2R R100, SRZ ;  /* 0x0000000000647805 */ /* 0x000fe2000001ff00 */
[----:B------:R-:W-:Y:S01]  /*1a60*/  IMAD.IADD R10, R10, 0x1, R14 ;  /* 0x000000010a0a7824 */ /* 0x000fe200078e020e */
[----:B------:R-:W-:Y:S01]  /*1a70*/  UIMAD UR8, UR8, UR5, UR4 ;  /* 0x00000005080872a4 */ /* 0x000fe2000f8e0204 */
[----:B------:R-:W-:Y:S01]  /*1a80*/  IMAD.U32 R11, RZ, RZ, UR17 ;  /* 0x00000011ff0b7e24 */ /* 0x000fe2000f8e00ff */
[----:B------:R-:W-:Y:S01]  /*1a90*/  IADD3 R5, R5, UR12, RZ ;  /* 0x0000000c05057c10 */ /* 0x000fe2000fffe0ff */
[----:B------:R-:W-:Y:S01]  /*1aa0*/  IMAD.WIDE.U32 R2, R0, c[0x0][0x1b8], R2 ;  /* 0x00006e0000027a25 */ /* 0x000fe200078e0002 */
[----:B------:R-:W-:Y:S01]  /*1ab0*/  ULDC.64 UR4, c[0x0][0x210] ;  /* 0x0000840000047ab9 */ /* 0x000fe20000000a00 */
[----:B------:R-:W-:Y:S01]  /*1ac0*/  CS2R R98, SRZ ;  /* 0x0000000000627805 */ /* 0x000fe2000001ff00 */
[----:B------:R-:W-:Y:S01]  /*1ad0*/  UIMAD UR4, UR19, UR4, URZ ;  /* 0x00000004130472a4 */ /* 0x000fe2000f8e023f */
[----:B------:R-:W-:Y:S01]  /*1ae0*/  IMAD R0, R13, c[0x0][0x1a8], RZ ;  /* 0x00006a000d007a24 */ /* 0x000fe200078e02ff */
[----:B------:R-:W-:Y:S01]  /*1af0*/  IADD3 R3, R3, UR8, RZ ;  /* 0x0000000803037c10 */ /* 0x000fe2000fffe0ff */
[----:B------:R-:W-:Y:S01]  /*1b00*/  IMAD.SHL.U32 R230, R10, 0x2, RZ ;  /* 0x000000020ae67824 */ /* 0x000fe200078e00ff */
[----:B------:R-:W-:Y:S01]  /*1b10*/  UIMAD UR23, UR17, UR5, UR4 ;  /* 0x00000005111772a4 */ /* 0x000fe2000f8e0204 */
[----:B------:R-:W-:Y:S01]  /*1b20*/  IMAD.WIDE.U32 R18, R11, c[0x0][0x210], R6 ;  /* 0x000084000b127a25 */ /* 0x000fe200078e0006 */
[----:B------:R-:W-:Y:S01]  /*1b30*/  USEL UR12, UR16, URZ, !UP2 ;  /* 0x0000003f100c7287 */ /* 0x000fe2000d000000 */
[----:B------:R-:W-:Y:S01]  /*1b40*/  CS2R R96, SRZ ;  /* 0x0000000000607805 */ /* 0x000fe2000001ff00 */
[----:B------:R-:W-:Y:S01]  /*1b50*/  IADD3 R231, R230, 0x122c0, RZ ;  /* 0x000122c0e6e77810 */ /* 0x000fe20007ffe0ff */
[----:B------:R-:W-:Y:S01]  /*1b60*/  IMAD R6, R13, c[0x0][0x1d8], RZ ;  /* 0x000076000d067a24 */ /* 0x000fe200078e02ff */
[----:B------:R-:W-:Y:S01]  /*1b70*/  ULDC.64 UR4, c[0x0][0x188] ;  /* 0x0000620000047ab9 */ /* 0x000fe20000000a00 */
[----:B------:R-:W-:Y:S01]  /*1b80*/  IMAD R11, R12, c[0x0][0x1ac], R0 ;  /* 0x00006b000c0b7a24 */ /* 0x000fe200078e0200 */
[----:B------:R-:W-:Y:S01]  /*1b90*/  IADD3 R0, R230, 0x12280, RZ ;  /* 0x00012280e6007810 */ /* 0x000fe20007ffe0ff */
[----:B------:R-:W-:Y:S01]  /*1ba0*/  IMAD.MOV.U32 R14, RZ, RZ, R8 ;  /* 0x000000ffff0e7224 */ /* 0x000fe200078e0008 */
[----:B------:R-:W-:Y:S01]  /*1bb0*/  UIMAD UR4, UR11, UR4, URZ ;  /* 0x000000040b0472a4 */ /* 0x000fe2000f8e023f */
[----:B------:R-:W-:Y:S01]  /*1bc0*/  IMAD R10, R12, c[0x0][0x1dc], R6 ;  /* 0x000077000c0a7a24 */ /* 0x000fe200078e0206 */
[----:B------:R-:W-:Y:S01]  /*1bd0*/  @P0 IADD3 R231, R0, -0x40, RZ ;  /* 0xffffffc000e70810 */ /* 0x000fe20007ffe0ff */
[----:B------:R-:W-:Y:S01]  /*1be0*/  IMAD.WIDE.U32 R8, R12, c[0x0][0x1d8], R4 ;  /* 0x000076000c087a25 */ /* 0x000fe200078e0004 */
[----:B------:R-:W-:Y:S01]  /*1bf0*/  UIMAD UR25, UR12, UR5, UR4 ;  /* 0x000000050c1972a4 */ /* 0x000fe2000f8e0204 */
[----:B------:R-:W-:Y:S01]  /*1c00*/  CS2R R94, SRZ ;  /* 0x00000000005e7805 */ /* 0x000fe2000001ff00 */
[----:B------:R-:W-:Y:S01]  /*1c10*/  UIADD3 UR8, -UR9, UR14, URZ ;  /* 0x0000000e09087290 */ /* 0x000fe2000fffe13f */
[----:B------:R-:W-:Y:S01]  /*1c20*/  IMAD.IADD R0, R9, 0x1, R10 ;  /* 0x0000000109007824 */ /* 0x000fe200078e020a */
[----:B------:R-:W-:Y:S01]  /*1c30*/  LEA R4, P1, R8, c[0x0][0x1c0], 0x1 ;  /* 0x0000700008047a11 */ /* 0x000fe200078208ff */
[----:B------:R-:W-:Y:S01]  /*1c40*/  IMAD.WIDE.U32 R6, R12, c[0x0][0x1a8], R2 ;  /* 0x00006a000c067a25 */ /* 0x000fe200078e0002 */
[----:B------:R-:W-:Y:S01]  /*1c50*/  ULDC.64 UR6, c[0x0][0x218] ;  /* 0x0000860000067ab9 */ /* 0x000fe20000000a00 */
[----:B------:R-:W-:Y:S01]  /*1c60*/  CS2R R92, SRZ ;  /* 0x00000000005c7805 */ /* 0x000fe2000001ff00 */
[----:B------:R-:W-:Y:S01]  /*1c70*/  LEA.HI.X R5, R8, c[0x0][0x1c4], R0, 0x1, P1 ;  /* 0x0000710008057a11 */ /* 0x000fe200008f0c00 */
[----:B------:R-:W-:Y:S01]  /*1c80*/  IMAD.IADD R3, R7, 0x1, R11 ;  /* 0x0000000107037824 */ /* 0x000fe200078e020b */
[C---:B------:R-:W-:Y:S01]  /*1c90*/  LEA R2, P0, R6.reuse, c[0x0][0x190], 0x1 ;  /* 0x0000640006027a11 */ /* 0x040fe200078008ff */
[----:B------:R-:W-:Y:S01]  /*1ca0*/  IMAD.MOV.U32 R0, RZ, RZ, c[0x0][0x1a8] ;  /* 0x00006a00ff007624 */ /* 0x000fe200078e00ff */
[----:B------:R-:W-:Y:S01]  /*1cb0*/  ULDC.64 UR4, c[0x0][0x178] ;  /* 0x00005e0000047ab9 */ /* 0x000fe20000000a00 */
[----:B------:R-:W-:Y:S01]  /*1cc0*/  IMAD.MOV.U32 R8, RZ, RZ, c[0x0][0x1ac] ;  /* 0x00006b00ff087624 */ /* 0x000fe200078e00ff */
[----:B------:R-:W-:Y:S01]  /*1cd0*/  LEA.HI.X R3, R6, c[0x0][0x194], R3, 0x1, P0 ;  /* 0x0000650006037a11 */ /* 0x000fe200000f0c03 */
[----:B------:R-:W-:Y:S01]  /*1ce0*/  UIMAD UR28, UR11, UR6, URZ ;  /* 0x000000060b1c72a4 */ /* 0x000fe2000f8e023f */
[C---:B------:R-:W-:Y:S01]  /*1cf0*/  LEA R12, P0, R0.reuse, R2, 0x6 ;  /* 0x00000002000c7211 */ /* 0x040fe200078030ff */
[----:B------:R-:W-:Y:S01]  /*1d00*/  UIMAD UR6, UR24, UR4, URZ ;  /* 0x00000004180672a4 */ /* 0x000fe2000f8e023f */
[----:B------:R-:W-:Y:S01]  /*1d10*/  IMAD.MOV.U32 R7, RZ, RZ, c[0x0][0x1d8] ;  /* 0x00007600ff077624 */ /* 0x000fe200078e00ff */
[----:B------:R-:W-:Y:S01]  /*1d20*/  UIMAD.WIDE.U32 UR26, UR13, UR4, URZ ;  /* 0x000000040d1a72a5 */ /* 0x000fe2000f8e003f */
[----:B------:R-:W-:Y:S01]  /*1d30*/  LEA.HI.X R13, R0, R3, R8, 0x6, P0 ;  /* 0x00000003000d7211 */ /* 0x000fe200000f3408 */
[----:B------:R-:W-:Y:S01]  /*1d40*/  UIMAD UR5, UR13, UR5, UR6 ;  /* 0x000000050d0572a4 */ /* 0x000fe2000f8e0206 */
[----:B------:R-:W-:Y:S01]  /*1d50*/  IADD3 R0, -R242, UR8, RZ ;  /* 0x00000008f2007c10 */ /* 0x000fe2000fffe1ff */
[----:B------:R-:W-:Y:S01]  /*1d60*/  IMAD.U32 R17, RZ, RZ, UR12 ;  /* 0x0000000cff117e24 */ /* 0x000fe2000f8e00ff */
[----:B------:R-:W-:Y:S01]  /*1d70*/  LEA R6, P1, R7, R4, 0x6 ;  /* 0x0000000407067211 */ /* 0x000fe200078230ff */
[----:B------:R-:W-:Y:S01]  /*1d80*/  UIADD3 UR5, UR27, UR5, URZ ;  /* 0x000000051b057290 */ /* 0x000fe2000fffe03f */
[C---:B------:R-:W-:Y:S01]  /*1d90*/  ISETP.LT.OR P4, PT, R0.reuse, 0x1, P6 ;  /* 0x000000010000780c */ /* 0x040fe20003781670 */
[----:B------:R-:W-:Y:S01]  /*1da0*/  IMAD.MOV.U32 R9, RZ, RZ, c[0x0][0x1dc] ;  /* 0x00007700ff097624 */ /* 0x000fe200078e00ff */
[C---:B------:R-:W-:Y:S01]  /*1db0*/  ISETP.LT.OR P2, PT, R0.reuse, 0x1, P5 ;  /* 0x000000010000780c */ /* 0x040fe20002f41670 */
[----:B------:R-:W-:Y:S01]  /*1dc0*/  IMAD.U32 R10, RZ, RZ, UR26 ;  /* 0x0000001aff0a7e24 */ /* 0x000fe2000f8e00ff */
[C---:B------:R-:W-:Y:S01]  /*1dd0*/  ISETP.LT.OR P0, PT, R0.reuse, 0x1, P3 ;  /* 0x000000010000780c */ /* 0x040fe20001f01670 */
[----:B------:R-:W-:Y:S01]  /*1de0*/  IMAD.WIDE.U32 R240, R17, c[0x0][0x188], R14 ;  /* 0x0000620011f07a25 */ /* 0x000fe200078e000e */
[----:B------:R-:W-:Y:S01]  /*1df0*/  LEA.HI.X R7, R7, R5, R9, 0x6, P1 ;  /* 0x0000000507077211 */ /* 0x000fe200008f3409 */
[----:B------:R-:W-:Y:S01]  /*1e00*/  UIMAD UR4, UR12, UR7, UR28 ;  /* 0x000000070c0472a4 */ /* 0x000fe2000f8e021c */
[----:B------:R-:W-:Y:S01]  /*1e10*/  ISETP.LT.OR P3, PT, R0, 0x21, P3 ;  /* 0x000000210000780c */ /* 0x000fe20001f61670 */
[----:B------:R-:W-:Y:S01]  /*1e20*/  IMAD.U32 R11, RZ, RZ, UR27 ;  /* 0x0000001bff0b7e24 */ /* 0x000fe2000f8e00ff */
[----:B------:R-:W-:Y:S01]  /*1e30*/  IADD3 R235, R241, UR25, RZ ;  /* 0x00000019f1eb7c10 */ /* 0x000fe2000fffe0ff */
[----:B------:R-:W-:Y:S01]  /*1e40*/  IMAD.U32 R11, RZ, RZ, UR5 ;  /* 0x00000005ff0b7e24 */ /* 0x000fe2000f8e00ff */
[----:B------:R-:W-:Y:S01]  /*1e50*/  LEA R14, P1, R10, R240, 0x6 ;  /* 0x000000f00a0e7211 */ /* 0x000fe200078230ff */
[----:B------:R-:W-:Y:S01]  /*1e60*/  IMAD.SHL.U32 R228, R228, 0x2, RZ ;  /* 0x00000002e4e47824 */ /* 0x000fe200078e00ff */
[----:B------:R-:W-:Y:S01]  /*1e70*/  IADD3 R9, R19, UR23, RZ ;  /* 0x0000001713097c10 */ /* 0x000fe2000fffe0ff */
[----:B------:R-:W-:Y:S01]  /*1e80*/  IMAD.MOV.U32 R8, RZ, RZ, R18 ;  /* 0x000000ffff087224 */ /* 0x000fe200078e0012 */
[----:B------:R-:W-:Y:S01]  /*1e90*/  LEA.HI.X R11, R10, R235, R11, 0x6, P1 ;  /* 0x000000eb0a0b7211 */ /* 0x000fe200008f340b */
[----:B------:R-:W-:Y:S01]  /*1ea0*/  ULDC.64 UR6, c[0x0][0x208] ;  /* 0x0000820000067ab9 */ /* 0x000fe20000000a00 */
[C---:B------:R-:W-:Y:S01]  /*1eb0*/  ISETP.LT.OR P1, PT, R0.reuse, 0x21, P6 ;  /* 0x000000210000780c */ /* 0x040fe20003721670 */
[----:B------:R-:W-:Y:S01]  /*1ec0*/  @!PT LDS RZ, [RZ] ;  /* 0x00000000fffff984 */ /* 0x000fe20000000800 */
[----:B------:R-:W-:Y:S01]  /*1ed0*/  @!PT LDS RZ, [RZ] ;  /* 0x00000000fffff984 */ /* 0x000fe20000000800 */
[----:B------:R-:W-:Y:S01]  /*1ee0*/  @!PT LDS RZ, [RZ] ;  /* 0x00000000fffff984 */ /* 0x000fe20000000800 */
[----:B------:R1:W-:Y:S01]  /*1ef0*/  LDGSTS.E.BYPASS.LTC128B.128 [R228+0x6080], [R4.64], !P4 ;  /* 0x0608000004e47fae */ /* 0x0003e2000e101d54 */
[----:B------:R-:W-:Y:S01]  /*1f00*/  ISETP.LT.OR P4, PT, R0, 0x21, P5 ;  /* 0x000000210000780c */ /* 0x000fe20002f81670 */
[----:B------:R-:W-:Y:S01]  /*1f10*/  UMOV UR5, 0x6 ;  /* 0x0000000600057882 */ /* 0x000fe20000000000 */
[----:B------:R-:W-:Y:S01]  /*1f20*/  ISETP.GE.AND P6, PT, R23, c[0x0][0x19c], PT ;  /* 0x0000670017007a0c */ /* 0x000fe20003fc6270 */
[----:B------:R1:W-:Y:S01]  /*1f30*/  LDGSTS.E.BYPASS.LTC128B.128 [R228+0x8080], [R4.64+0x80], !P2 ;  /* 0x0808008004e47fae */ /* 0x0003e2000d101d54 */
[----:B------:R-:W-:Y:S01]  /*1f40*/  USHF.L.U32 UR23, UR6, 0x6, URZ ;  /* 0x0000000606177899 */ /* 0x000fe2000800063f */
[----:B------:R-:W-:Y:S01]  /*1f50*/  IMAD.WIDE.U32 R238, R17, c[0x0][0x218], R8 ;  /* 0x0000860011ee7a25 */ /* 0x000fe200078e0008 */
[----:B------:R-:W-:Y:S01]  /*1f60*/  USHF.L.U64.HI UR5, UR6, UR5, UR7 ;  /* 0x0000000506057299 */ /* 0x000fe20008010207 */
[----:B------:R1:W-:Y:S01]  /*1f70*/  LDGSTS.E.BYPASS.LTC128B.128 [R228+0xa080], [R4.64+0x100], !P0 ;  /* 0x0a08010004e47fae */ /* 0x0003e2000c101d54 */
[----:B------:R-:W-:Y:S01]  /*1f80*/  ISETP.GE.AND P0, PT, R16, c[0x0][0x19c], PT ;  /* 0x0000670010007a0c */ /* 0x000fe20003f06270 */
[----:B------:R-:W-:Y:S01]  /*1f90*/  IMAD.MOV.U32 R236, RZ, RZ, R238 ;  /* 0x000000ffffec7224 */ /* 0x000fe200078e00ee */
[----:B------:R-:W-:Y:S01]  /*1fa0*/  IADD3 R237, R239, UR4, RZ ;  /* 0x00000004efed7c10 */ /* 0x000fe2000fffe0ff */
[----:B------:R2:W-:Y:S01]  /*1fb0*/  LDGSTS.E.BYPASS.LTC128B.128 [R228+0x7080], [R6.64], !P1 ;  /* 0x0708000006e47fae */ /* 0x0005e2000c901d54 */
[C---:B------:R-:W-:Y:S01]  /*1fc0*/  ISETP.LT.OR P2, PT, R0.reuse, 0x1, P0 ;  /* 0x000000010000780c */ /* 0x040fe20000741670 */
[----:B------:R-:W-:Y:S01]  /*1fd0*/  UIMAD UR5, UR5, UR13, URZ ;  /* 0x0000000d050572a4 */ /* 0x000fe2000f8e023f */
[----:B------:R-:W-:Y:S01]  /*1fe0*/  ISETP.LT.OR P1, PT, R0, 0x1, P6 ;  /* 0x000000010000780c */ /* 0x000fe20003721670 */
[----:B------:R2:W-:Y:S01]  /*1ff0*/  LDGSTS.E.BYPASS.LTC128B.128 [R228+0x9080], [R6.64+0x80], !P4 ;  /* 0x0908008006e47fae */ /* 0x0005e2000e101d54 */
[----:B------:R-:W-:Y:S01]  /*2000*/  ISETP.GE.AND P4, PT, R26, c[0x0][0x19c], PT ;  /* 0x000067001a007a0c */ /* 0x000fe20003f86270 */
[----:B------:R-:W-:Y:S01]  /*2010*/  UIMAD UR5, UR24, UR23, UR5 ;  /* 0x00000017180572a4 */ /* 0x000fe2000f8e0205 */
[C---:B------:R-:W-:Y:S01]  /*2020*/  ISETP.LT.OR P0, PT, R0.reuse, 0x21, P0 ;  /* 0x000000210000780c */ /* 0x040fe20000701670 */
[----:B------:R2:W-:Y:S01]  /*2030*/  LDGSTS.E.BYPASS.LTC128B.128 [R228+0xb080], [R6.64+0x100], !P3 ;  /* 0x0b08010006e47fae */ /* 0x0005e2000d901d54 */
[C---:B------:R-:W-:Y:S01]  /*2040*/  ISETP.LT.OR P5, PT, R0.reuse, 0x1, P4 ;  /* 0x000000010000780c */ /* 0x040fe200027a1670 */
[----:B------:R-:W-:Y:S01]  /*2050*/  IMAD.MOV.U32 R10, RZ, RZ, c[0x0][0x17c] ;  /* 0x00005f00ff0a7624 */ /* 0x000fe200078e00ff */
[C---:B------:R-:W-:Y:S01]  /*2060*/  ISETP.LT.OR P6, PT, R0.reuse, 0x21, P6 ;  /* 0x000000210000780c */ /* 0x040fe200037c1670 */
[----:B------:R-:W0:Y:S01]  /*2070*/  LDGDEPBAR ;  /* 0x00000000000079af */ /* 0x000e220000000000 */
[----:B------:R-:W-:Y:S01]  /*2080*/  ISETP.LT.OR P4, PT, R0, 0x21, P4 ;  /* 0x000000210000780c */ /* 0x000fe20002781670 */
[----:B------:R-:W-:Y:S01]  /*2090*/  IMAD R0, R22, 0x800, R30 ;  /* 0x0000080016007824 */ /* 0x000fe200078e021e */
[----:B------:R-:W-:Y:S01]  /*20a0*/  USHF.R.S32.HI UR7, URZ, 0x1f, UR22 ;  /* 0x0000001f3f077899 */ /* 0x000fe20008011416 */
[----:B------:R3:W-:Y:S01]  /*20b0*/  LDGSTS.E.BYPASS.LTC128B.128 [R228+0x80], [R2.64], !P2 ;  /* 0x0008000002e47fae */ /* 0x0007e2000d101d54 */
[C---:B------:R-:W-:Y:S01]  /*20c0*/  LOP3.LUT P2, RZ, R20.reuse, 0x4, RZ, 0xc0, !PT ;  /* 0x0000000414ff7812 */ /* 0x040fe2000784c0ff */
[----:B------:R-:W-:Y:S01]  /*20d0*/  UMOV UR24, 0x5 ;  /* 0x0000000500187882 */ /* 0x000fe20000000000 */
[----:B------:R-:W-:Y:S01]  /*20e0*/  IMAD.U32 R18, RZ, RZ, UR17 ;  /* 0x00000011ff127e24 */ /* 0x000fe2000f8e00ff */
[----:B------:R3:W-:Y:S01]  /*20f0*/  LDGSTS.E.BYPASS.LTC128B.128 [R228+0x2080], [R2.64+0x80], !P1 ;  /* 0x0208008002e47fae */ /* 0x0007e2000c901d54 */
[----:B------:R-:W-:Y:S01]  /*2100*/  LOP3.LUT P1, RZ, R20, 0x2, RZ, 0xc0, !PT ;  /* 0x0000000214ff7812 */ /* 0x000fe2000782c0ff */
[----:B------:R-:W-:Y:S01]  /*2110*/  IMAD.SHL.U32 R229, R229, 0x10, RZ ;  /* 0x00000010e5e57824 */ /* 0x000fe200078e00ff */
[----:B------:R-:W-:Y:S01]  /*2120*/  SEL R222, R222, 0xffffffc0, !P2 ;  /* 0xffffffc0dede7807 */ /* 0x000fe20005000000 */
[----:B------:R3:W-:Y:S01]  /*2130*/  LDGSTS.E.BYPASS.LTC128B.128 [R228+0x4080], [R2.64+0x100], !P5 ;  /* 0x0408010002e47fae */ /* 0x0007e2000e901d54 */
[----:B-1----:R-:W-:Y:S01]  /*2140*/  IMAD.U32 R4, RZ, RZ, UR23 ;  /* 0x00000017ff047e24 */ /* 0x002fe2000f8e00ff */
[----:B------:R-:W-:Y:S01]  /*2150*/  ISETP.GE.AND P5, PT, R26, c[0x0][0x16c], PT ;  /* 0x00005b001a007a0c */ /* 0x000fe20003fa6270 */
[----:B------:R-:W-:Y:S01]  /*2160*/  ULDC UR23, c[0x0][0x20c] ;  /* 0x0000830000177ab9 */ /* 0x000fe20000000800 */
[----:B------:R1:W-:Y:S01]  /*2170*/  LDGSTS.E.BYPASS.LTC128B.128 [R228+0x1080], [R12.64], !P0 ;  /* 0x010800000ce47fae */ /* 0x0003e2000c101d54 */
[----:B------:R-:W-:Y:S01]  /*2180*/  IMAD.WIDE.U32 R4, R4, UR13, R236 ;  /* 0x0000000d04047c25 */ /* 0x000fe2000f8e00ec */
[----:B------:R-:W-:Y:S01]  /*2190*/  ISETP.GE.AND P0, PT, R23, c[0x0][0x16c], PT ;  /* 0x00005b0017007a0c */ /* 0x000fe20003f06270 */
[----:B------:R-:W-:Y:S01]  /*21a0*/  USHF.L.U64.HI UR23, UR6, UR24, UR23 ;  /* 0x0000001806177299 */ /* 0x000fe20008010217 */
[----:B------:R1:W-:Y:S01]  /*21b0*/  LDGSTS.E.BYPASS.LTC128B.128 [R228+0x3080], [R12.64+0x80], !P6 ;  /* 0x030800800ce47fae */ /* 0x0003e2000f101d54 */
[----:B------:R-:W-:Y:S01]  /*21c0*/  USHF.L.U32 UR24, UR13, 0x6, URZ ;  /* 0x000000060d187899 */ /* 0x000fe2000800063f */
[----:B------:R-:W-:Y:S01]  /*21d0*/  IADD3 R5, R5, UR5, RZ ;  /* 0x0000000505057c10 */ /* 0x000fe2000fffe0ff */
[----:B--2---:R-:W-:Y:S01]  /*21e0*/  IMAD.SHL.U32 R6, R20, 0x40, RZ ;  /* 0x0000004014067824 */ /* 0x004fe200078e00ff */
[----:B------:R1:W-:Y:S01]  /*21f0*/  LDGSTS.E.BYPASS.LTC128B.128 [R228+0x5080], [R12.64+0x100], !P4 ;  /* 0x050801000ce47fae */ /* 0x0003e2000e101d54 */
[----:B------:R-:W-:Y:S01]  /*2200*/  LEA R8, P3, R4, c[0x0][0x1f0], 0x1 ;  /* 0x00007c0004087a11 */ /* 0x000fe200078608ff */
[----:B------:R-:W-:Y:S01]  /*2210*/  ULDC.64 UR4, c[0x0][0x270] ;  /* 0x00009c0000047ab9 */ /* 0x000fe20000000a00 */
[----:B------:R-:W-:Y:S01]  /*2220*/  SEL R234, RZ, 0xffffffff, P0 ;  /* 0xffffffffffea7807 */ /* 0x000fe20000000000 */
[----:B------:R-:W0:Y:S01]  /*2230*/  LDGDEPBAR ;  /* 0x00000000000079af */ /* 0x000e220000000000 */
[----:B------:R-:W-:Y:S01]  /*2240*/  LOP3.LUT R15, R6, 0x1c0, RZ, 0xc0, !PT ;  /* 0x000001c0060f7812 */ /* 0x000fe200078ec0ff */
[----:B------:R-:W-:Y:S01]  /*2250*/  UIMAD UR4, UR19, UR4, URZ ;  /* 0x00000004130472a4 */ /* 0x000fe2000f8e023f */
[----:B------:R-:W-:Y:S01]  /*2260*/  LEA.HI.X R9, R4, c[0x0][0x1f4], R5, 0x1, P3 ;  /* 0x00007d0004097a11 */ /* 0x000fe200018f0c05 */
[----:B------:R-:W-:Y:S01]  /*2270*/  IMAD.MOV.U32 R5, RZ, RZ, c[0x0][0x178] ;  /* 0x00005e00ff057624 */ /* 0x000fe200078e00ff */
[----:B------:R-:W-:Y:S01]  /*2280*/  SHF.R.U32.HI R223, RZ, 0x3, R15 ;  /* 0x00000003ffdf7819 */ /* 0x000fe2000001160f */
[----:B------:R-:W-:Y:S01]  /*2290*/  UIMAD UR25, UR17, UR5, UR4 ;  /* 0x00000005111972a4 */ /* 0x000fe2000f8e0204 */
[----:B------:R-:W-:Y:S01]  /*22a0*/  ISETP.GE.AND P3, PT, R16, c[0x0][0x16c], PT ;  /* 0x00005b0010007a0c */ /* 0x000fe20003f66270 */
[----:B------:R-:W-:Y:S01]  /*22b0*/  IMAD.WIDE.U32 R18, R18, c[0x0][0x238], R24 ;  /* 0x00008e0012127a25 */ /* 0x000fe200078e0018 */
[----:B------:R-:W-:Y:S01]  /*22c0*/  SEL R4, RZ, 0x2, P0 ;  /* 0x00000002ff047807 */ /* 0x000fe20000000000 */
[----:B------:R-:W-:Y:S01]  /*22d0*/  ULDC.64 UR4, c[0x0][0x288] ;  /* 0x0000a20000047ab9 */ /* 0x000fe20000000a00 */
[----:B---3--:R-:W-:Y:S01]  /*22e0*/  LOP3.LUT R2, R15, 0x8, R29, 0xf8, !PT ;  /* 0x000000080f027812 */ /* 0x008fe200078ef81d */
[----:B------:R-:W-:Y:S01]  /*22f0*/  UIMAD UR4, UR19, UR4, URZ ;  /* 0x00000004130472a4 */ /* 0x000fe2000f8e023f */
[----:B------:R-:W-:Y:S01]  /*2300*/  SEL R20, RZ, 0x1, P3 ;  /* 0x00000001ff147807 */ /* 0x000fe20001800000 */
[----:B------:R-:W-:Y:S01]  /*2310*/  IMAD.SHL.U32 R234, R234, 0x2, RZ ;  /* 0x00000002eaea7824 */ /* 0x000fe200078e00ff */
[----:B------:R-:W-:Y:S01]  /*2320*/  LOP3.LUT R2, R2, R223, RZ, 0x3c, !PT ;  /* 0x000000df02027212 */ /* 0x000fe200078e3cff */
[----:B------:R-:W-:Y:S01]  /*2330*/  UIMAD UR26, UR17, UR5, UR4 ;  /* 0x00000005111a72a4 */ /* 0x000fe2000f8e0204 */
[----:B------:R-:W-:Y:S01]  /*2340*/  SEL R3, RZ, 0x4, P5 ;  /* 0x00000004ff037807 */ /* 0x000fe20002800000 */
[----:B------:R-:W-:Y:S01]  /*2350*/  CS2R R90, SRZ ;  /* 0x00000000005a7805 */ /* 0x000fe2000001ff00 */
[----:B------:R-:W-:Y:S01]  /*2360*/  LEA R6, P3, R14, c[0x0][0x160], 0x1 ;  /* 0x000058000e067a11 */ /* 0x000fe200078608ff */
[----:B------:R-:W-:Y:S01]  /*2370*/  IMAD.IADD R2, R0, 0x1, R2 ;  /* 0x0000000100027824 */ /* 0x000fe200078e0202 */
[----:B------:R-:W-:Y:S01]  /*2380*/  IADD3 R0, R3, R4, R20 ;  /* 0x0000000403007210 */ /* 0x000fe20007ffe014 */
[----:B------:R-:W-:Y:S01]  /*2390*/  IMAD.SHL.U32 R3, R33, 0x4, RZ ;  /* 0x0000000421037824 */ /* 0x000fe200078e00ff */
[----:B------:R-:W-:Y:S01]  /*23a0*/  LEA.HI.X R7, R14, c[0x0][0x164], R11, 0x1, P3 ;  /* 0x000059000e077a11 */ /* 0x000fe200018f0c0b */
[----:B------:R-:W-:-:S04]  /*23b0*/  DEPBAR.LE SB0, 0x1 ;  /* 0x000080400000791a */ /* 0x000fc80000000000 */
[C---:B------:R-:W-:Y:S01]  /*23c0*/  LEA R4, P3, R5.reuse, R6, 0x6 ;  /* 0x0000000605047211 */ /* 0x040fe200078630ff */
[----:B------:R-:W-:Y:S01]  /*23d0*/  IMAD.SHL.U32 R224, R2, 0x2, RZ ;  /* 0x0000000202e07824 */ /* 0x000fe200078e00ff */
[----:B------:R-:W-:Y:S01]  /*23e0*/  BAR.SYNC.DEFER_BLOCKING 0x0 ;  /* 0x0000000000007b1d */ /* 0x000fe20000010000 */
[----:B------:R-:W-:Y:S01]  /*23f0*/  LOP3.LUT P6, RZ, R0, 0x2, RZ, 0xc0, !PT ;  /* 0x0000000200ff7812 */ /* 0x000fe200078cc0ff */
[----:B------:R-:W-:Y:S01]  /*2400*/  IMAD.U32 R14, RZ, RZ, UR24 ;  /* 0x00000018ff0e7e24 */ /* 0x000fe2000f8e00ff */
[----:B------:R-:W-:Y:S01]  /*2410*/  LEA.HI.X R5, R5, R7, R10, 0x6, P3 ;  /* 0x0000000705057211 */ /* 0x000fe200018f340a */
[----:B------:R-:W-:Y:S01]  /*2420*/  IMAD.IADD R227, R224, 0x1, R222 ;  /* 0x00000001e0e37824 */ /* 0x000fe200078e02de */
[C---:B------:R-:W-:Y:S01]  /*2430*/  IADD3 R10, P3, R3.reuse, UR22, RZ ;  /* 0x00000016030a7c10 */ /* 0x040fe2000ff7e0ff */
[----:B-1----:R-:W-:Y:S01]  /*2440*/  IMAD.U32 R12, RZ, RZ, UR17 ;  /* 0x00000011ff0c7e24 */ /* 0x002fe2000f8e00ff */
[C---:B------:R-:W-:Y:S01]  /*2450*/  LOP3.LUT P4, RZ, R0.reuse, 0x4, RZ, 0xc0, !PT ;  /* 0x0000000400ff7812 */ /* 0x040fe2000788c0ff */
[----:B------:R-:W-:Y:S01]  /*2460*/  USHF.L.U32 UR22, UR6, 0x5, URZ ;  /* 0x0000000506167899 */ /* 0x000fe2000800063f */
[----:B------:R-:W-:Y:S01]  /*2470*/  LEA.HI.X.SX32 R11, R3, UR7, 0x1, P3 ;  /* 0x00000007030b7c11 */ /* 0x000fe200098f0eff */
[----:B------:R-:W-:Y:S01]  /*2480*/  IMAD.U32 R3, RZ, RZ, UR17 ;  /* 0x00000011ff037e24 */ /* 0x000fe2000f8e00ff */
[----:B------:R-:W-:Y:S01]  /*2490*/  LOP3.LUT P3, RZ, R0, 0x1, RZ, 0xc0, !PT ;  /* 0x0000000100ff7812 */ /* 0x000fe2000786c0ff */
[----:B------:R-:W-:Y:S01]  /*24a0*/  ULDC.64 UR6, c[0x0][0x278] ;  /* 0x00009e0000067ab9 */ /* 0x000fe20000000a00 */
[----:B------:R-:W-:Y:S01]  /*24b0*/  SEL R0, R220, 0xffffffe0, !P1 ;  /* 0xffffffe0dc007807 */ /* 0x000fe20004800000 */
[----:B------:R-:W-:Y:S01]  /*24c0*/  IMAD.WIDE.U32 R12, R12, c[0x0][0x270], R10 ;  /* 0x00009c000c0c7a25 */ /* 0x000fe200078e000a */
[----:B------:R-:W-:Y:S01]  /*24d0*/  IADD3 R2, -R242, UR15, -R14 ;  /* 0x0000000ff2027c10 */ /* 0x000fe2000fffe90e */
[----:B------:R-:W-:Y:S01]  /*24e0*/  UIMAD UR6, UR11, UR6, URZ ;  /* 0x000000060b0672a4 */ /* 0x000fe2000f8e023f */
[----:B------:R-:W-:Y:S01]  /*24f0*/  ISETP.GE.AND P0, PT, R23, c[0x0][0x1fc], PT ;  /* 0x00007f0017007a0c */ /* 0x000fe20003f06270 */
[----:B------:R-:W-:Y:S01]  /*2500*/  IMAD.IADD R225, R224, 0x1, R0 ;  /* 0x00000001e0e17824 */ /* 0x000fe200078e0200 */
[C---:B------:R-:W-:Y:S01]  /*2510*/  ISETP.LT.OR P1, PT, R2.reuse, 0x1, !P3 ;  /* 0x000000010200780c */ /* 0x040fe20005f21670 */
[----:B------:R-:W-:Y:S01]  /*2520*/  IMAD.WIDE.U32 R10, R3, c[0x0][0x288], R10 ;  /* 0x0000a200030a7a25 */ /* 0x000fe200078e000a */
[C---:B------:R-:W-:Y:S01]  /*2530*/  ISETP.LT.OR P2, PT, R2.reuse, 0x1, !P6 ;  /* 0x000000010200780c */ /* 0x040fe20007741670 */
[----:B------:R-:W-:Y:S01]  /*2540*/  UIMAD UR7, UR12, UR7, UR6 ;  /* 0x000000070c0772a4 */ /* 0x000fe2000f8e0206 */
[----:B------:R-:W-:Y:S01]  /*2550*/  ISETP.LT.OR P3, PT, R2, 0x21, !P3 ;  /* 0x000000210200780c */ /* 0x000fe20005f61670 */
[----:B------:R-:W-:Y:S01]  /*2560*/  IMAD.IADD R226, R222, 0x1, R225 ;  /* 0x00000001dee27824 */ /* 0x000fe200078e02e1 */
[----:B------:R1:W2:Y:S01]  /*2570*/  LDSM.16.M88.4 R148, [R224+0x6080] ;  /* 0x00608000e094783b */ /* 0x0002a20000000200 */
[----:B------:R-:W-:Y:S01]  /*2580*/  ISETP.LT.OR P6, PT, R2, 0x21, !P6 ;  /* 0x000000210200780c */ /* 0x000fe200077c1670 */
[----:B------:R-:W-:Y:S01]  /*2590*/  USHF.R.S32.HI UR6, URZ, 0x1f, UR24 ;  /* 0x0000001f3f067899 */ /* 0x000fe20008011418 */
[----:B------:R-:W-:Y:S01]  /*25a0*/  IADD3 R3, R13, UR25, RZ ;  /* 0x000000190d037c10 */ /* 0x000fe2000fffe0ff */
[----:B------:R1:W3:Y:S01]  /*25b0*/  LDSM.16.M88.4 R152, [R225+0x6080] ;  /* 0x00608000e198783b */ /* 0x0002e20000000200 */
[----:B------:R-:W-:Y:S01]  /*25c0*/  SHF.R.S32.HI R0, RZ, 0x1f, R21 ;  /* 0x0000001fff007819 */ /* 0x000fe20000011415 */
[----:B------:R-:W-:Y:S01]  /*25d0*/  ULDC.64 UR4, c[0x0][0x238] ;  /* 0x00008e0000047ab9 */ /* 0x000fe20000000a00 */
[----:B------:R-:W-:Y:S01]  /*25e0*/  LOP3.LUT R15, R15, 0x10, R229, 0xf8, !PT ;  /* 0x000000100f0f7812 */ /* 0x000fe200078ef8e5 */
[----:B------:R1:W4:Y:S01]  /*25f0*/  LDSM.16.M88.4 R160, [R227+0x6080] ;  /* 0x00608000e3a0783b */ /* 0x0003220000000200 */
[----:B------:R-:W-:Y:S01]  /*2600*/  LEA.HI R0, R0, R21, RZ, 0x2 ;  /* 0x0000001500007211 */ /* 0x000fe200078f10ff */
[----:B------:R-:W-:Y:S01]  /*2610*/  UIMAD UR4, UR19, UR4, URZ ;  /* 0x00000004130472a4 */ /* 0x000fe2000f8e023f */
[----:B------:R-:W-:Y:S01]  /*2620*/  IADD3 R11, R11, UR26, RZ ;  /* 0x0000001a0b0b7c10 */ /* 0x000fe2000fffe0ff */
[----:B------:R1:W1:Y:S01]  /*2630*/  LDSM.16.M88.4 R168, [R224+0x8080] ;  /* 0x00808000e0a8783b */ /* 0x0002620000000200 */
[----:B------:R-:W-:Y:S01]  /*2640*/  LOP3.LUT R234, R234, 0x2, R20, 0xe2, !PT ;  /* 0x00000002eaea7812 */ /* 0x000fe200078ee214 */
[----:B------:R-:W-:Y:S01]  /*2650*/  UIMAD UR4, UR17, UR5, UR4 ;  /* 0x00000005110472a4 */ /* 0x000fe2000f8e0204 */
[----:B------:R-:W-:Y:S01]  /*2660*/  CS2R R88, SRZ ;  /* 0x0000000000587805 */ /* 0x000fe2000001ff00 */
[----:B------:R1:W1:Y:S01]  /*2670*/  LDSM.16.M88.4 R172, [R225+0x8080] ;  /* 0x00808000e1ac783b */ /* 0x0002620000000200 */
[----:B------:R-:W-:Y:S01]  /*2680*/  IMAD.WIDE.U32 R244, R17, c[0x0][0x290], R10 ;  /* 0x0000a40011f47a25 */ /* 0x000fe200078e000a */
[----:B------:R-:W-:Y:S01]  /*2690*/  CS2R R86, SRZ ;  /* 0x0000000000567805 */ /* 0x000fe2000001ff00 */
[----:B------:R-:W-:Y:S01]  /*26a0*/  CS2R R84, SRZ ;  /* 0x0000000000547805 */ /* 0x000fe2000001ff00 */
[----:B------:R1:W1:Y:S01]  /*26b0*/  LDSM.16.M88.4 R176, [R227+0x8080] ;  /* 0x00808000e3b0783b */ /* 0x0002620000000200 */
[----:B------:R-:W-:Y:S01]  /*26c0*/  IMAD.SHL.U32 R10, R22, 0x20, RZ ;  /* 0x00000020160a7824 */ /* 0x000fe200078e00ff */
[----:B------:R-:W-:Y:S01]  /*26d0*/  CS2R R82, SRZ ;  /* 0x0000000000527805 */ /* 0x000fe2000001ff00 */
[----:B------:R-:W-:Y:S01]  /*26e0*/  CS2R R80, SRZ ;  /* 0x0000000000507805 */ /* 0x000fe2000001ff00 */
[----:B------:R1:W1:Y:S01]  /*26f0*/  LDSM.16.M88.4 R184, [R224+0xa080] ;  /* 0x00a08000e0b8783b */ /* 0x0002620000000200 */
[----:B------:R-:W-:Y:S01]  /*2700*/  CS2R R78, SRZ ;  /* 0x00000000004e7805 */ /* 0x000fe2000001ff00 */
[----:B------:R-:W-:Y:S01]  /*2710*/  LOP3.LUT R11, R27, 0x20, R10, 0xf8, !PT ;  /* 0x000000201b0b7812 */ /* 0x000fe200078ef80a */
[----:B------:R-:W-:Y:S01]  /*2720*/  CS2R R76, SRZ ;  /* 0x00000000004c7805 */ /* 0x000fe2000001ff00 */
[----:B------:R1:W1:Y:S01]  /*2730*/  LDSM.16.M88.4 R188, [R225+0xa080] ;  /* 0x00a08000e1bc783b */ /* 0x0002620000000200 */
[----:B------:R-:W-:Y:S01]  /*2740*/  CS2R R74, SRZ ;  /* 0x00000000004a7805 */ /* 0x000fe2000001ff00 */
[----:B------:R-:W-:Y:S01]  /*2750*/  CS2R R72, SRZ ;  /* 0x0000000000487805 */ /* 0x000fe2000001ff00 */
        /* <DEDUP_REMOVED lines=30> */
[----:B------:R-:W-:Y:S01]  /*2940*/  IMAD.MOV.U32 R2, RZ, RZ, R12 ;  /* 0x000000ffff027224 */ /* 0x000fe200078e000c */
[----:B------:R-:W-:-:S03]  /*2950*/  ISETP.GE.AND P2, PT, R16, c[0x0][0x1fc], PT ;  /* 0x00007f0010007a0c */ /* 0x000fc60003f46270 */
[----:B------:R-:W-:Y:S01]  /*2960*/  IMAD.WIDE.U32 R246, R17, c[0x0][0x278], R2 ;  /* 0x00009e0011f67a25 */ /* 0x000fe200078e0002 */
[----:B------:R-:W-:-:S03]  /*2970*/  LOP3.LUT R2, R0, 0x1ffffffc, RZ, 0xc0, !PT ;  /* 0x1ffffffc00027812 */ /* 0x000fc600078ec0ff */
[----:B------:R-:W-:Y:S01]  /*2980*/  IMAD.U32 R3, RZ, RZ, UR23 ;  /* 0x00000017ff037e24 */ /* 0x000fe2000f8e00ff */
[----:B------:R1:W-:Y:S01]  /*2990*/  LDGSTS.E.BYPASS.LTC128B.128 [R228+0xa080], [R6.64+0x100], !P1 ;  /* 0x0a08010006e47fae */ /* 0x0003e2000c901d54 */
[----:B------:R-:W-:Y:S01]  /*29a0*/  IADD3 R249, R247, UR7, RZ ;  /* 0x00000007f7f97c10 */ /* 0x000fe2000fffe0ff */
[----:B------:R-:W-:Y:S01]  /*29b0*/  IMAD.IADD R21, R21, 0x1, -R2 ;  /* 0x0000000115157824 */ /* 0x000fe200078e0a02 */
[----:B------:R-:W-:Y:S01]  /*29c0*/  ISETP.GE.AND P1, PT, R16, c[0x0][0x1fc], PT ;  /* 0x00007f0010007a0c */ /* 0x000fe20003f26270 */
[----:B------:R2:W-:Y:S01]  /*29d0*/  LDGSTS.E.BYPASS.LTC128B.128 [R228+0x7080], [R4.64], !P3 ;  /* 0x0708000004e47fae */ /* 0x0005e2000d901d54 */
[----:B------:R-:W-:-:S03]  /*29e0*/  ISETP.GT.AND P3, PT, R33, 0xf, PT ;  /* 0x0000000f2100780c */ /* 0x000fc60003f64270 */
[----:B------:R2:W-:Y:S04]  /*29f0*/  LDGSTS.E.BYPASS.LTC128B.128 [R228+0x9080], [R4.64+0x80], !P6 ;  /* 0x0908008004e47fae */ /* 0x0005e8000f101d54 */
[----:B------:R2:W-:Y:S06]  /*2a00*/  LDGSTS.E.BYPASS.LTC128B.128 [R228+0xb080], [R4.64+0x100], !P4 ;  /* 0x0b08010004e47fae */ /* 0x0005ec000e101d54 */
[----:B------:R-:W-:Y:S01]  /*2a10*/  @!P3 IADD3 R0, P6, R246, UR24, RZ ;  /* 0x00000018f600bc10 */ /* 0x000fe2000ffde0ff */
[----:B------:R-:W-:-:S03]  /*2a20*/  @!P3 IMAD.SHL.U32 R16, R33, 0x10, RZ ;  /* 0x000000102110b824 */ /* 0x000fc600078e00ff */
[----:B------:R-:W-:Y:S02]  /*2a30*/  @!P3 IADD3.X R2, R249, UR6, RZ, P6, !PT ;  /* 0x00000006f902bc10 */ /* 0x000fe4000b7fe4ff */
[----:B------:R-:W-:Y:S02]  /*2a40*/  ISETP.GE.AND P6, PT, R23, c[0x0][0x1fc], PT ;  /* 0x00007f0017007a0c */ /* 0x000fe40003fc6270 */
[----:B-1----:R-:W-:Y:S01]  /*2a50*/  IADD3 R7, R19, UR4, RZ ;  /* 0x0000000413077c10 */ /* 0x002fe2000fffe0ff */
[----:B------:R-:W-:Y:S01]  /*2a60*/  IMAD.MOV.U32 R6, RZ, RZ, R18 ;  /* 0x000000ffff067224 */ /* 0x000fe200078e0012 */
[----:B------:R-:W-:Y:S01]  /*2a70*/  SEL R233, RZ, 0xffffffff, P6 ;  /* 0xffffffffffe97807 */ /* 0x000fe20003000000 */
[----:B------:R-:W-:Y:S01]  /*2a80*/  ULDC.64 UR4, c[0x0][0x290] ;  /* 0x0000a40000047ab9 */ /* 0x000fe20000000a00 */
[C---:B------:R-:W-:Y:S01]  /*2a90*/  ISETP.GE.AND P6, PT, R26.reuse, c[0x0][0x1fc], PT ;  /* 0x00007f001a007a0c */ /* 0x040fe20003fc6270 */
[----:B------:R-:W-:Y:S01]  /*2aa0*/  IMAD.WIDE.U32 R250, R17, c[0x0][0x240], R6 ;  /* 0x0000900011fa7a25 */ /* 0x000fe200078e0006 */
[----:B------:R-:W-:Y:S01]  /*2ab0*/  SEL R18, RZ, 0x1, P1 ;  /* 0x00000001ff127807 */ /* 0x000fe20000800000 */
[----:B------:R-:W-:Y:S01]  /*2ac0*/  UIMAD UR4, UR11, UR4, URZ ;  /* 0x000000040b0472a4 */ /* 0x000fe2000f8e023f */
[----:B------:R-:W-:Y:S01]  /*2ad0*/  ISETP.GE.AND P1, PT, R26, c[0x0][0x1fc], PT ;  /* 0x00007f001a007a0c */ /* 0x000fe20003f26270 */
[----:B------:R-:W-:-:S02]  /*2ae0*/  IMAD.SHL.U32 R233, R233, 0x2, RZ ;  /* 0x00000002e9e97824 */ /* 0x000fc400078e00ff */
[----:B------:R-:W-:Y:S01]  /*2af0*/  UIMAD UR4, UR12, UR5, UR4 ;  /* 0x000000050c0472a4 */ /* 0x000fe2000f8e0204 */
[----:B--2---:R-:W-:Y:S02]  /*2b00*/  IMAD.U32 R4, RZ, RZ, UR22 ;  /* 0x00000016ff047e24 */ /* 0x004fe4000f8e00ff */
[----:B------:R-:W-:Y:S01]  /*2b10*/  IMAD.U32 R5, RZ, RZ, UR22 ;  /* 0x00000016ff057e24 */ /* 0x000fe2000f8e00ff */
[----:B------:R-:W-:Y:S02]  /*2b20*/  LOP3.LUT R233, R233, 0x2, R18, 0xe2, !PT ;  /* 0x00000002e9e97812 */ /* 0x000fe400078ee212 */
[----:B------:R-:W-:Y:S02]  /*2b30*/  LEA R4, P4, R4, R8, 0x1 ;  /* 0x0000000804047211 */ /* 0x000fe400078808ff */
[----:B------:R-:W-:Y:S01]  /*2b40*/  IADD3 R248, R245, UR4, RZ ;  /* 0x00000004f5f87c10 */ /* 0x000fe2000fffe0ff */
[----:B------:R-:W-:Y:S01]  /*2b50*/  ULDC.64 UR4, c[0x0][0x240] ;  /* 0x0000900000047ab9 */ /* 0x000fe20000000a00 */
[----:B------:R-:W-:Y:S01]  /*2b60*/  LEA.HI.X R5, R5, R9, R3, 0x1, P4 ;  /* 0x0000000905057211 */ /* 0x000fe200020f0c03 */
[----:B------:R-:W-:Y:S01]  /*2b70*/  UIMAD UR4, UR11, UR4, URZ ;  /* 0x000000040b0472a4 */ /* 0x000fe2000f8e023f */
[----:B------:R-:W-:-:S02]  /*2b80*/  @!P3 LEA R12, P4, R0, c[0x0][0x258], 0x2 ;  /* 0x00009600000cba11 */ /* 0x000fc400078810ff */
[----:B------:R-:W-:Y:S01]  /*2b90*/  LOP3.LUT R3, R31, 0xfffffff0, RZ, 0xc0, !PT ;  /* 0xfffffff01f037812 */ /* 0x000fe200078ec0ff */
[----:B------:R-:W-:Y:S01]  /*2ba0*/  UIMAD UR4, UR12, UR5, UR4 ;  /* 0x000000050c0472a4 */ /* 0x000fe2000f8e0204 */
[----:B------:R-:W-:Y:S02]  /*2bb0*/  @!P3 LEA.HI.X R13, R0, c[0x0][0x25c], R2, 0x2, P4 ;  /* 0x00009700000dba11 */ /* 0x000fe400020f1402 */
[----:B------:R-:W-:Y:S01]  /*2bc0*/  IADD3 R0, -R14, UR15, -R242 ;  /* 0x0000000f0e007c10 */ /* 0x000fe2000fffe9f2 */
[C---:B------:R-:W-:Y:S01]  /*2bd0*/  IMAD.IADD R3, R33.reuse, 0x1, -R3 ;  /* 0x0000000121037824 */ /* 0x040fe200078e0a03 */
[----:B------:R-:W-:Y:S01]  /*2be0*/  LOP3.LUT R2, R32, 0xffffffe0, RZ, 0xc0, !PT ;  /* 0xffffffe020027812 */ /* 0x000fe200078ec0ff */
[----:B------:R1:W-:Y:S01]  /*2bf0*/  @!P3 LDGSTS.E.BYPASS.LTC128B.128 [R16+0x12080], [R12.64] ;  /* 0x120800000c10bfae */ /* 0x0003e2000b901d54 */
[C---:B------:R-:W-:Y:S02]  /*2c00*/  ISETP.LT.OR P4, PT, R0.reuse, 0x1, P2 ;  /* 0x000000010000780c */ /* 0x040fe40001781670 */
[----:B------:R-:W-:Y:S01]  /*2c10*/  ISETP.LT.OR P2, PT, R0, 0x21, P2 ;  /* 0x000000210000780c */ /* 0x000fe20001741670 */
[----:B------:R-:W0:Y:S01]  /*2c20*/  LDGDEPBAR ;  /* 0x00000000000079af */ /* 0x000e220000000000 */
[----:B------:R-:W-:Y:S01]  /*2c30*/  IMAD.IADD R2, R33, 0x1, -R2 ;  /* 0x0000000121027824 */ /* 0x000fe200078e0a02 */
[----:B------:R-:W-:-:S04]  /*2c40*/  IADD3 R252, R251, UR4, RZ ;  /* 0x00000004fbfc7c10 */ /* 0x000fc8000fffe0ff */
[----:B------:R-:W-:-:S04]  /*2c50*/  SHF.R.S32.HI R14, RZ, 0x1f, R2 ;  /* 0x0000001fff0e7819 */ /* 0x000fc80000011402 */
[----:B------:R2:W-:Y:S01]  /*2c60*/  LDGSTS.E.BYPASS.LTC128B.128 [R228+0xc080], [R8.64], !P4 ;  /* 0x0c08000008e47fae */ /* 0x0005e2000e101d54 */
[C---:B------:R-:W-:Y:S02]  /*2c70*/  ISETP.LT.OR P4, PT, R0.reuse, 0x1, P0 ;  /* 0x000000010000780c */ /* 0x040fe40000781670 */
[----:B------:R-:W-:Y:S02]  /*2c80*/  ISETP.LT.OR P0, PT, R0, 0x21, P0 ;  /* 0x000000210000780c */ /* 0x000fe40000701670 */
[----:B-1----:R-:W-:-:S09]  /*2c90*/  SHF.R.S32.HI R13, RZ, 0x1f, R3 ;  /* 0x0000001fff0d7819 */ /* 0x002fd20000011403 */
[----:B------:R2:W-:Y:S01]  /*2ca0*/  LDGSTS.E.BYPASS.LTC128B.128 [R228+0xe080], [R8.64+0x80], !P4 ;  /* 0x0e08008008e47fae */ /* 0x0005e2000e101d54 */
[----:B------:R-:W-:Y:S02]  /*2cb0*/  ISETP.LT.OR P4, PT, R0, 0x1, P6 ;  /* 0x000000010000780c */ /* 0x000fe40003781670 */
[----:B------:R-:W-:Y:S02]  /*2cc0*/  LEA.HI R13, R13, R3, RZ, 0x3 ;  /* 0x000000030d0d7211 */ /* 0x000fe400078f18ff */
[----:B------:R-:W-:Y:S02]  /*2cd0*/  LEA.HI R12, R14, R2, RZ, 0x2 ;  /* 0x000000020e0c7211 */ /* 0x000fe400078f10ff */
[----:B------:R-:W-:Y:S02]  /*2ce0*/  LOP3.LUT R7, R13, 0xfffffff8, RZ, 0xc0, !PT ;  /* 0xfffffff80d077812 */ /* 0x000fe400078ec0ff */
[----:B------:R-:W-:Y:S02]  /*2cf0*/  ISETP.LT.OR P6, PT, R0, 0x21, P6 ;  /* 0x000000210000780c */ /* 0x000fe400037c1670 */
[----:B------:R-:W-:Y:S01]  /*2d00*/  LOP3.LUT R0, R15, 0x8, R29, 0xf8, !PT ;  /* 0x000000080f007812 */ /* 0x000fe200078ef81d */
[----:B------:R-:W-:Y:S01]  /*2d10*/  IMAD.IADD R3, R3, 0x1, -R7 ;  /* 0x0000000103037824 */ /* 0x000fe200078e0a07 */
[----:B------:R-:W-:Y:S01]  /*2d20*/  LOP3.LUT R6, R12, 0x7ffffffc, RZ, 0xc0, !PT ;  /* 0x7ffffffc0c067812 */ /* 0x000fe200078ec0ff */
[----:B------:R2:W-:Y:S01]  /*2d30*/  LDGSTS.E.BYPASS.LTC128B.128 [R228+0x10080], [R8.64+0x100], !P4 ;  /* 0x1008010008e47fae */ /* 0x0005e2000e101d54 */
[----:B------:R-:W-:Y:S01]  /*2d40*/  LOP3.LUT R223, R0, R223, RZ, 0x3c, !PT ;  /* 0x000000df00df7212 */ /* 0x000fe200078e3cff */
[----:B------:R-:W-:Y:S01]  /*2d50*/  IMAD.SHL.U32 R0, R3, 0x40, RZ ;  /* 0x0000004003007824 */ /* 0x000fe200078e00ff */
[----:B------:R-:W-:Y:S01]  /*2d60*/  LEA.HI.SX32 R229, R12, R229, 0x1e ;  /* 0x000000e50ce57211 */ /* 0x000fe200078ff2ff */
[----:B------:R-:W-:Y:S01]  /*2d70*/  IMAD.IADD R2, R2, 0x1, -R6 ;  /* 0x0000000102027824 */ /* 0x000fe200078e0a06 */
[----:B------:R-:W-:Y:S01]  /*2d80*/  SEL R12, RZ, 0x4, P1 ;  /* 0x00000004ff0c7807 */ /* 0x000fe20000800000 */
[----:B------:R1:W-:Y:S01]  /*2d90*/  LDGSTS.E.BYPASS.LTC128B.128 [R228+0xd080], [R4.64], !P2 ;  /* 0x0d08000004e47fae */ /* 0x0003e2000d101d54 */
[----:B------:R-:W-:Y:S01]  /*2da0*/  ISETP.GE.AND P1, PT, R33, 0x10, PT ;  /* 0x000000102100780c */ /* 0x000fe20003f26270 */
[----:B------:R-:W-:Y:S01]  /*2db0*/  IMAD R21, R21, 0x4, R2 ;  /* 0x0000000415157824 */ /* 0x000fe200078e0202 */
[C---:B------:R-:W-:Y:S01]  /*2dc0*/  LOP3.LUT P4, RZ, R3.reuse, 0x4, RZ, 0xc0, !PT ;  /* 0x0000000403ff7812 */ /* 0x040fe2000788c0ff */
[----:B------:R1:W-:Y:S01]  /*2dd0*/  LDGSTS.E.BYPASS.LTC128B.128 [R228+0xf080], [R4.64+0x80], !P0 ;  /* 0x0f08008004e47fae */ /* 0x0003e2000c101d54 */
[----:B------:R-:W-:Y:S01]  /*2de0*/  LOP3.LUT P2, RZ, R3, 0x2, RZ, 0xc0, !PT ;  /* 0x0000000203ff7812 */ /* 0x000fe2000784c0ff */
[----:B------:R-:W-:Y:S01]  /*2df0*/  IMAD.SHL.U32 R3, R22, 0x8, RZ ;  /* 0x0000000816037824 */ /* 0x000fe200078e00ff */
[----:B------:R-:W-:Y:S01]  /*2e00*/  LOP3.LUT R0, R0, 0x1c0, RZ, 0xc0, !PT ;  /* 0x000001c000007812 */ /* 0x000fe200078ec0ff */
[----:B------:R1:W-:Y:S01]  /*2e10*/  LDGSTS.E.BYPASS.LTC128B.128 [R228+0x11080], [R4.64+0x100], !P6 ;  /* 0x1108010004e47fae */ /* 0x0003e2000f101d54 */
[----:B------:R-:W-:Y:S01]  /*2e20*/  IADD3 R2, P0, R244, UR24, RZ ;  /* 0x00000018f4027c10 */ /* 0x000fe2000ff1e0ff */
[----:B------:R-:W-:Y:S01]  /*2e30*/  IMAD R223, R22, 0x200, R223 ;  /* 0x0000020016df7824 */ /* 0x000fe200078e02df */
[----:B------:R-:W-:Y:S01]  /*2e40*/  LOP3.LUT R7, R0, 0x8, R3, 0xf8, !PT ;  /* 0x0000000800077812 */ /* 0x000fe200078ef803 */
[----:B------:R-:W-:Y:S01]  /*2e50*/  IMAD.SHL.U32 R243, R21, 0x2, RZ ;  /* 0x0000000215f37824 */ /* 0x000fe200078e00ff */
[----:B------:R-:W-:Y:S01]  /*2e60*/  SHF.R.U32.HI R3, RZ, 0x3, R0 ;  /* 0x00000003ff037819 */ /* 0x000fe20000011600 */
[C---:B------:R-:W-:Y:S01]  /*2e70*/  IMAD R222, R223.reuse, 0x2, R222 ;  /* 0x00000002dfde7824 */ /* 0x040fe200078e02de */
[----:B------:R-:W-:Y:S01]  /*2e80*/  IADD3.X R10, R248, UR6, RZ, P0, !PT ;  /* 0x00000006f80a7c10 */ /* 0x000fe200087fe4ff */
[----:B------:R-:W-:Y:S01]  /*2e90*/  IMAD.SHL.U32 R223, R223, 0x2, RZ ;  /* 0x00000002dfdf7824 */ /* 0x000fe200078e00ff */
[----:B------:R-:W-:-:S02]  /*2ea0*/  LEA R6, P0, R2, c[0x0][0x280], 0x2 ;  /* 0x0000a00002067a11 */ /* 0x000fc400078010ff */
[----:B------:R-:W-:Y:S02]  /*2eb0*/  LOP3.LUT R0, R3, R11, R0, 0x1e, !PT ;  /* 0x0000000b03007212 */ /* 0x000fe400078e1e00 */
[----:B--2---:R-:W-:Y:S01]  /*2ec0*/  LOP3.LUT R9, R7, R3, RZ, 0x3c, !PT ;  /* 0x0000000307097212 */ /* 0x004fe200078e3cff */
[----:B------:R-:W-:Y:S01]  /*2ed0*/  @!P1 IMAD.SHL.U32 R3, R33, 0x10, RZ ;  /* 0x0000001021039824 */ /* 0x000fe200078e00ff */
[----:B------:R-:W-:Y:S01]  /*2ee0*/  LEA.HI.X R7, R2, c[0x0][0x284], R10, 0x2, P0 ;  /* 0x0000a10002077a11 */ /* 0x000fe200000f140a */
[----:B------:R-:W-:Y:S01]  /*2ef0*/  IMAD.SHL.U32 R8, R13, 0x40, RZ ;  /* 0x000000400d087824 */ /* 0x000fe200078e00ff */
[----:B------:R-:W-:Y:S02]  /*2f00*/  SEL R220, R220, 0xffffffe0, !P4 ;  /* 0xffffffe0dcdc7807 */ /* 0x000fe40006000000 */
[----:B------:R-:W-:Y:S01]  /*2f10*/  LOP3.LUT R233, R233, R12, RZ, 0xfc, !PT ;  /* 0x0000000ce9e97212 */ /* 0x000fe200078efcff */
[----:B------:R2:W-:Y:S01]  /*2f20*/  @!P1 LDGSTS.E.BYPASS.LTC128B.128 [R3+0x12180], [R6.64] ;  /* 0x1218000006039fae */ /* 0x0005e2000b901d54 */
[----:B------:R-:W-:-:S02]  /*2f30*/  LOP3.LUT R8, R8, 0xfffffe00, RZ, 0xc0, !PT ;  /* 0xfffffe0008087812 */ /* 0x000fc400078ec0ff */
[----:B------:R-:W-:Y:S01]  /*2f40*/  IADD3 R232, -R243, UR8, RZ ;  /* 0x00000008f3e87c10 */ /* 0x000fe2000fffe1ff */
[----:B------:R-:W0:Y:S01]  /*2f50*/  LDGDEPBAR ;  /* 0x00000000000079af */ /* 0x000e220000000000 */
[-C--:B------:R-:W-:Y:S02]  /*2f60*/  IADD3 R2, R9, R8.reuse, R28 ;  /* 0x0000000809027210 */ /* 0x080fe40007ffe01c */
[----:B------:R-:W-:Y:S01]  /*2f70*/  LOP3.LUT R0, R0, R8, RZ, 0xfc, !PT ;  /* 0x0000000800007212 */ /* 0x000fe200078efcff */
[----:B------:R-:W-:Y:S02]  /*2f80*/  IMAD.MOV.U32 R8, RZ, RZ, 0x10 ;  /* 0x00000010ff087424 */ /* 0x000fe400078e00ff */
[----:B------:R-:W-:Y:S02]  /*2f90*/  IMAD.SHL.U32 R2, R2, 0x2, RZ ;  /* 0x0000000202027824 */ /* 0x000fe400078e00ff */
[----:B------:R-:W-:Y:S02]  /*2fa0*/  IMAD.SHL.U32 R0, R0, 0x2, RZ ;  /* 0x0000000200007824 */ /* 0x000fe400078e00ff */
[----:B------:R-:W-:Y:S01]  /*2fb0*/  IMAD R221, R220, 0x2, R2 ;  /* 0x00000002dcdd7824 */ /* 0x000fe200078e0202 */
[----:B--2---:R-:W-:-:S05]  /*2fc0*/  SEL R3, R8, 0xfffffff0, !P2 ;  /* 0xfffffff008037807 */ /* 0x004fca0005000000 */
[----:B------:R-:W-:-:S04]  /*2fd0*/  IMAD R3, R3, 0x2, R2 ;  /* 0x0000000203037824 */ /* 0x000fc800078e0202 */
[----:B-1-34-:R-:W-:Y:S02]  /*2fe0*/  IMAD R220, R220, 0x2, R3 ;  /* 0x00000002dcdc7824 */ /* 0x01afe400078e0203 */
.L_x_552:
        /* <DEDUP_REMOVED lines=100> */
[----:B------:R-:W-:Y:S08]  /*3630*/  HMMA.16816.F32.BF16 R16, R24, R30, R16 ;  /* 0x0000001e1810723c */ /* 0x000ff00000041810 */
[-C--:B-1----:R-:W-:Y:S08]  /*3640*/  HMMA.16816.F32.BF16 R20, R140, R148.reuse, RZ ;  /* 0x000000948c14723c */ /* 0x082ff000000418ff */
[C---:B---3--:R-:W-:Y:S08]  /*3650*/  HMMA.16816.F32.BF16 R24, R144.reuse, R148, RZ ;  /* 0x000000949018723c */ /* 0x048ff000000418ff */
[-C--:B------:R-:W-:Y:S01]  /*3660*/  HMMA.16816.F32.BF16 R28, R144, R150.reuse, RZ ;  /* 0x00000096901c723c */ /* 0x080fe200000418ff */
[----:B------:R-:W1:Y:S07]  /*3670*/  LDSM.16.M88.4 R144, [R221+0xd080] ;  /* 0x00d08000dd90783b */ /* 0x000e6e0000000200 */
[----:B------:R-:W-:Y:S01]  /*3680*/  HMMA.16816.F32.BF16 R32, R140, R150, RZ ;  /* 0x000000968c20723c */ /* 0x000fe200000418ff */
[----:B------:R-:W3:Y:S07]  /*3690*/  LDSM.16.M88.4 R140, [R220+0xc080] ;  /* 0x00c08000dc8c783b */ /* 0x000eee0000000200 */
[-C--:B--2---:R-:W-:Y:S08]  /*36a0*/  HMMA.16816.F32.BF16 R20, R132, R152.reuse, R20 ;  /* 0x000000988414723c */ /* 0x084ff00000041814 */
[C---:B----4-:R-:W-:Y:S08]  /*36b0*/  HMMA.16816.F32.BF16 R24, R136.reuse, R152, R24 ;  /* 0x000000988818723c */ /* 0x050ff00000041818 */
[-C--:B------:R-:W-:Y:S01]  /*36c0*/  HMMA.16816.F32.BF16 R28, R136, R154.reuse, R28 ;  /* 0x0000009a881c723c */ /* 0x080fe2000004181c */
[----:B------:R-:W2:Y:S07]  /*36d0*/  LDSM.16.M88.4 R136, [R220+0xd080] ;  /* 0x00d08000dc88783b */ /* 0x000eae0000000200 */
[----:B------:R-:W-:Y:S01]  /*36e0*/  HMMA.16816.F32.BF16 R32, R132, R154, R32 ;  /* 0x0000009a8420723c */ /* 0x000fe20000041820 */
[----:B------:R-:W4:Y:S07]  /*36f0*/  LDSM.16.M88.4 R132, [R2+0xe080] ;  /* 0x00e080000284783b */ /* 0x000f2e0000000200 */
[-C--:B-----5:R-:W-:Y:S08]  /*3700*/  HMMA.16816.F32.BF16 R20, R156, R160.reuse, R20 ;  /* 0x000000a09c14723c */ /* 0x0a0ff00000041814 */
[C---:B-1----:R-:W-:Y:S08]  /*3710*/  HMMA.16816.F32.BF16 R24, R144.reuse, R160, R24 ;  /* 0x000000a09018723c */ /* 0x042ff00000041818 */
        /* <DEDUP_REMOVED lines=20> */
[----:B------:R-:W-:Y:S07]  /*3860*/  HMMA.16816.F32.BF16 R32, R156, R174, R32 ;  /* 0x000000ae9c20723c */ /* 0x000fee0000041820 */
[----:B------:R-:W-:Y:S01]  /*3870*/  IMAD.U32 R156, RZ, RZ, UR15 ;  /* 0x0000000fff9c7e24 */ /* 0x000fe2000f8e00ff */
[-C--:B---3--:R-:W-:Y:S05]  /*3880*/  HMMA.16816.F32.BF16 R20, R140, R176.reuse, R20 ;  /* 0x000000b08c14723c */ /* 0x088fea0000041814 */
[----:B------:R-:W-:Y:S03]  /*3890*/  IADD3 R156, R229, UR4, -R156 ;  /* 0x00000004e59c7c10 */ /* 0x000fe6000fffe89c */
[C---:B-1----:R-:W-:Y:S04]  /*38a0*/  HMMA.16816.F32.BF16 R24, R144.reuse, R176, R24 ;  /* 0x000000b09018723c */ /* 0x042fe80000041818 */
[----:B------:R-:W-:Y:S04]  /*38b0*/  IMAD.IADD R156, R156, 0x1, -R243 ;  /* 0x000000019c9c7824 */ /* 0x000fe800078e0af3 */
[-C--:B------:R-:W-:Y:S01]  /*38c0*/  HMMA.16816.F32.BF16 R28, R144, R178.reuse, R28 ;  /* 0x000000b2901c723c */ /* 0x080fe2000004181c */
[----:B------:R-:W1:Y:S03]  /*38d0*/  LDSM.16.M88.4 R144, [R2+0x10080] ;  /* 0x010080000290783b */ /* 0x000e660000000200 */
[----:B------:R-:W-:Y:S02]  /*38e0*/  IMNMX R159, R232, R156, PT ;  /* 0x0000009ce89f7217 */ /* 0x000fe40003800200 */
[----:B------:R-:W-:Y:S02]  /*38f0*/  IADD3 R158, R156, 0x8, RZ ;  /* 0x000000089c9e7810 */ /* 0x000fe40007ffe0ff */
[----:B------:R-:W-:Y:S01]  /*3900*/  HMMA.16816.F32.BF16 R32, R140, R178, R32 ;  /* 0x000000b28c20723c */ /* 0x000fe20000041820 */
[----:B------:R-:W3:Y:S03]  /*3910*/  LDSM.16.M88.4 R140, [R2+0x11080] ;  /* 0x01108000028c783b */ /* 0x000ee60000000200 */
[C---:B------:R-:W-:Y:S02]  /*3920*/  ISETP.GT.AND P0, PT, R159.reuse, RZ, PT ;  /* 0x000000ff9f00720c */ /* 0x040fe40003f04270 */
[----:B------:R-:W-:Y:S02]  /*3930*/  IMNMX R158, R232, R158, PT ;  /* 0x0000009ee89e7217 */ /* 0x000fe40003800200 */
[-C--:B----4-:R-:W-:Y:S05]  /*3940*/  HMMA.16816.F32.BF16 R20, R132, R180.reuse, R20 ;  /* 0x000000b48414723c */ /* 0x090fea0000041814 */
[----:B------:R-:W-:Y:S02]  /*3950*/  FSEL R4, R4, -INF , P0 ;  /* 0xff80000004047808 */ /* 0x000fe40000000000 */
[----:B------:R-:W-:Y:S01]  /*3960*/  ISETP.GT.AND P0, PT, R159, 0x1, PT ;  /* 0x000000019f00780c */ /* 0x000fe20003f04270 */
[C---:B--2---:R-:W-:Y:S04]  /*3970*/  HMMA.16816.F32.BF16 R24, R136.reuse, R180, R24 ;  /* 0x000000b48818723c */ /* 0x044fe80000041818 */
[--C-:B------:R-:W-:Y:S01]  /*3980*/  FFMA.FTZ R4, R4, c[0x0][0x29c], -R204.reuse ;  /* 0x0000a70004047a23 */ /* 0x100fe200000108cc */
[----:B------:R-:W-:Y:S03]  /*3990*/  IADD3 R157, R156, 0x20, RZ ;  /* 0x000000209c9d7810 */ /* 0x000fe60007ffe0ff */
[-C--:B------:R-:W-:Y:S01]  /*39a0*/  HMMA.16816.F32.BF16 R28, R136, R182.reuse, R28 ;  /* 0x000000b6881c723c */ /* 0x080fe2000004181c */
[----:B------:R2:W-:Y:S01]  /*39b0*/  MUFU.EX2 R203, R4 ;  /* 0x0000000400cb7308 */ /* 0x0005e20000000800 */
[----:B------:R-:W-:Y:S02]  /*39c0*/  LDSM.16.M88.4 R136, [R3+0x11080] ;  /* 0x011080000388783b */ /* 0x000fe40000000200 */
[----:B------:R-:W-:Y:S04]  /*39d0*/  IMNMX R157, R232, R157, PT ;  /* 0x0000009de89d7217 */ /* 0x000fe80003800200 */
[----:B------:R-:W-:Y:S01]  /*39e0*/  HMMA.16816.F32.BF16 R32, R132, R182, R32 ;  /* 0x000000b68420723c */ /* 0x000fe20000041820 */
[----:B------:R-:W4:Y:S03]  /*39f0*/  LDSM.16.M88.4 R132, [R3+0x10080] ;  /* 0x010080000384783b */ /* 0x000f260000000200 */
[----:B------:R-:W-:Y:S04]  /*3a00*/  ISETP.GT.AND P2, PT, R157, 0x21, PT ;  /* 0x000000219d00780c */ /* 0x000fe80003f44270 */
[-C--:B-1----:R-:W-:Y:S08]  /*3a10*/  HMMA.16816.F32.BF16 R20, R144, R184.reuse, R20 ;  /* 0x000000b89014723c */ /* 0x082ff00000041814 */
[C---:B---3--:R-:W-:Y:S04]  /*3a20*/  HMMA.16816.F32.BF16 R24, R140.reuse, R184, R24 ;  /* 0x000000b88c18723c */ /* 0x048fe80000041818 */
[----:B--2---:R-:W-:Y:S02]  /*3a30*/  FSEL R4, R5, -INF , P0 ;  /* 0xff80000005047808 */ /* 0x004fe40000000000 */
[----:B------:R-:W-:Y:S02]  /*3a40*/  ISETP.GT.AND P0, PT, R158, RZ, PT ;  /* 0x000000ff9e00720c */ /* 0x000fe40003f04270 */
[-C--:B------:R-:W-:Y:S01]  /*3a50*/  HMMA.16816.F32.BF16 R28, R140, R186.reuse, R28 ;  /* 0x000000ba8c1c723c */ /* 0x080fe2000004181c */
[----:B------:R-:W1:Y:S03]  /*3a60*/  LDSM.16.M88.4 R140, [R221+0x10080] ;  /* 0x01008000dd8c783b */ /* 0x000e660000000200 */
[----:B------:R-:W-:Y:S04]  /*3a70*/  FFMA.FTZ R4, R4, c[0x0][0x29c], -R204 ;  /* 0x0000a70004047a23 */ /* 0x000fe800000108cc */
[----:B------:R-:W-:Y:S01]  /*3a80*/  HMMA.16816.F32.BF16 R32, R144, R186, R32 ;  /* 0x000000ba9020723c */ /* 0x000fe20000041820 */
[----:B------:R2:W-:Y:S01]  /*3a90*/  MUFU.EX2 R201, R4 ;  /* 0x0000000400c97308 */ /* 0x0005e20000000800 */
[----:B------:R-:W3:Y:S06]  /*3aa0*/  LDSM.16.M88.4 R144, [R221+0x11080] ;  /* 0x01108000dd90783b */ /* 0x000eec0000000200 */
[-C--:B----4-:R-:W-:Y:S08]  /*3ab0*/  HMMA.16816.F32.BF16 R20, R132, R188.reuse, R20 ;  /* 0x000000bc8414723c */ /* 0x090ff00000041814 */
[C---:B------:R-:W-:Y:S08]  /*3ac0*/  HMMA.16816.F32.BF16 R24, R136.reuse, R188, R24 ;  /* 0x000000bc8818723c */ /* 0x040ff00000041818 */
[-C--:B------:R-:W-:Y:S04]  /*3ad0*/  HMMA.16816.F32.BF16 R28, R136, R190.reuse, R28 ;  /* 0x000000be881c723c */ /* 0x080fe8000004181c */
[----:B--2---:R-:W-:Y:S02]  /*3ae0*/  FSEL R4, R6, -INF , P0 ;  /* 0xff80000006047808 */ /* 0x004fe40000000000 */
[----:B------:R-:W-:Y:S02]  /*3af0*/  ISETP.GT.AND P0, PT, R158, 0x1, PT ;  /* 0x000000019e00780c */ /* 0x000fe40003f04270 */
[----:B------:R-:W-:Y:S01]  /*3b00*/  HMMA.16816.F32.BF16 R32, R132, R190, R32 ;  /* 0x000000be8420723c */ /* 0x000fe20000041820 */
[----:B------:R-:W-:Y:S03]  /*3b10*/  LDSM.16.M88.4 R132, [R220+0x11080] ;  /* 0x01108000dc84783b */ /* 0x000fe60000000200 */
[--C-:B------:R-:W-:Y:S01]  /*3b20*/  FFMA.FTZ R4, R4, c[0x0][0x29c], -R205.reuse ;  /* 0x0000a70004047a23 */ /* 0x100fe200000108cd */
[----:B------:R-:W-:Y:S02]  /*3b30*/  FSEL R7, R7, -INF , P0 ;  /* 0xff80000007077808 */ /* 0x000fe40000000000 */
[----:B------:R-:W-:Y:S01]  /*3b40*/  ISETP.GT.AND P0, PT, R157, RZ, PT ;  /* 0x000000ff9d00720c */ /* 0x000fe20003f04270 */
[-C--:B-1----:R-:W-:Y:S01]  /*3b50*/  HMMA.16816.F32.BF16 R20, R140, R192.reuse, R20 ;  /* 0x000000c08c14723c */ /* 0x082fe20000041814 */
[----:B------:R1:W-:Y:S04]  /*3b60*/  MUFU.EX2 R202, R4 ;  /* 0x0000000400ca7308 */ /* 0x0003e80000000800 */
[----:B------:R-:W-:Y:S01]  /*3b70*/  IADD3 R136, R156, 0x28, RZ ;  /* 0x000000289c887810 */ /* 0x000fe20007ffe0ff */
[----:B------:R-:W-:Y:S02]  /*3b80*/  FFMA.FTZ R200, R7, c[0x0][0x29c], -R205 ;  /* 0x0000a70007c87a23 */ /* 0x000fe400000108cd */
[C---:B---3--:R-:W-:Y:S04]  /*3b90*/  HMMA.16816.F32.BF16 R24, R144.reuse, R192, R24 ;  /* 0x000000c09018723c */ /* 0x048fe80000041818 */
[----:B------:R-:W-:Y:S01]  /*3ba0*/  IMNMX R136, R232, R136, PT ;  /* 0x00000088e8887217 */ /* 0x000fe20003800200 */
[----:B------:R-:W2:Y:S03]  /*3bb0*/  MUFU.EX2 R200, R200 ;  /* 0x000000c800c87308 */ /* 0x000ea60000000800 */
[-C--:B------:R-:W-:Y:S03]  /*3bc0*/  HMMA.16816.F32.BF16 R28, R144, R194.reuse, R28 ;  /* 0x000000c2901c723c */ /* 0x080fe6000004181c */
[----:B------:R-:W-:Y:S04]  /*3bd0*/  ISETP.GT.AND P1, PT, R136, 0x20, PT ;  /* 0x000000208800780c */ /* 0x000fe80003f24270 */
[----:B------:R-:W-:Y:S01]  /*3be0*/  FSEL R14, R14, -INF , P1 ;  /* 0xff8000000e0e7808 */ /* 0x000fe20000800000 */
[----:B------:R-:W-:Y:S04]  /*3bf0*/  HMMA.16816.F32.BF16 R32, R140, R194, R32 ;  /* 0x000000c28c20723c */ /* 0x000fe80000041820 */
[----:B-1----:R-:W-:Y:S02]  /*3c00*/  FSEL R4, R8, -INF , P0 ;  /* 0xff80000008047808 */ /* 0x002fe40000000000 */
[----:B------:R-:W-:Y:S01]  /*3c10*/  ISETP.GT.AND P0, PT, R157, 0x1, PT ;  /* 0x000000019d00780c */ /* 0x000fe20003f04270 */
[----:B------:R-:W-:Y:S02]  /*3c20*/  LDS R8, [R229.X4+0x121a0] ;  /* 0x0121a000e5087984 */ /* 0x000fe40000004800 */
[--C-:B------:R-:W-:Y:S03]  /*3c30*/  FFMA.FTZ R4, R4, c[0x0][0x29c], -R206.reuse ;  /* 0x0000a70004047a23 */ /* 0x100fe600000108ce */
[----:B------:R-:W-:Y:S01]  /*3c40*/  FSEL R9, R9, -INF , P0 ;  /* 0xff80000009097808 */ /* 0x000fe20000000000 */
[----:B------:R1:W-:Y:S01]  /*3c50*/  MUFU.EX2 R156, R4 ;  /* 0x00000004009c7308 */ /* 0x0003e20000000800 */
[----:B------:R-:W-:Y:S03]  /*3c60*/  ISETP.GT.AND P0, PT, R136, RZ, PT ;  /* 0x000000ff8800720c */ /* 0x000fe60003f04270 */
[--C-:B------:R-:W-:Y:S01]  /*3c70*/  FFMA.FTZ R139, R9, c[0x0][0x29c], -R206.reuse ;  /* 0x0000a700098b7a23 */ /* 0x100fe200000108ce */
[----:B------:R-:W-:Y:S01]  /*3c80*/  FSEL R10, R10, -INF , P0 ;  /* 0xff8000000a0a7808 */ /* 0x000fe20000000000 */
[----:B------:R-:W-:Y:S01]  /*3c90*/  LDS R9, [R229.X4+0x12180] ;  /* 0x01218000e5097984 */ /* 0x000fe20000004800 */
[----:B------:R-:W-:Y:S03]  /*3ca0*/  ISETP.GT.AND P0, PT, R136, 0x1, PT ;  /* 0x000000018800780c */ /* 0x000fe60003f04270 */
[--C-:B------:R-:W-:Y:S01]  /*3cb0*/  FFMA.FTZ R138, R10, c[0x0][0x29c], -R207.reuse ;  /* 0x0000a7000a8a7a23 */ /* 0x100fe200000108cf */
[----:B------:R-:W-:Y:S01]  /*3cc0*/  FSEL R11, R11, -INF , P0 ;  /* 0xff8000000b0b7808 */ /* 0x000fe20000000000 */
[----:B------:R-:W-:Y:S01]  /*3cd0*/  MUFU.EX2 R139, R139 ;  /* 0x0000008b008b7308 */ /* 0x000fe20000000800 */
[----:B------:R-:W-:Y:S02]  /*3ce0*/  ISETP.GT.AND P0, PT, R157, 0x20, PT ;  /* 0x000000209d00780c */ /* 0x000fe40003f04270 */
[----:B------:R-:W-:Y:S01]  /*3cf0*/  FSEL R10, R13, -INF , P2 ;  /* 0xff8000000d0a7808 */ /* 0x000fe20001000000 */
[--C-:B------:R-:W-:Y:S01]  /*3d00*/  FFMA.FTZ R137, R11, c[0x0][0x29c], -R207.reuse ;  /* 0x0000a7000b897a23 */ /* 0x100fe200000108cf */
[----:B------:R-:W-:Y:S02]  /*3d10*/  FSEL R12, R12, -INF , P0 ;  /* 0xff8000000c0c7808 */ /* 0x000fe40000000000 */
[C---:B------:R-:W-:Y:S01]  /*3d20*/  ISETP.GT.AND P0, PT, R159.reuse, 0x20, PT ;  /* 0x000000209f00780c */ /* 0x040fe20003f04270 */
[--C-:B------:R-:W-:Y:S02]  /*3d30*/  FFMA.FTZ R10, R10, c[0x0][0x29c], -R206.reuse ;  /* 0x0000a7000a0a7a23 */ /* 0x100fe400000108ce */
[----:B------:R-:W-:Y:S01]  /*3d40*/  MUFU.EX2 R138, R138 ;  /* 0x0000008a008a7308 */ /* 0x000fe20000000800 */
[----:B------:R-:W-:Y:S01]  /*3d50*/  FSEL R16, R16, -INF , P0 ;  /* 0xff80000010107808 */ /* 0x000fe20000000000 */
[----:B-1----:R-:W1:Y:S01]  /*3d60*/  LDSM.16.M88.4 R4, [R220+0x10080] ;  /* 0x01008000dc04783b */ /* 0x002e620000000200 */
[----:B------:R-:W-:Y:S01]  /*3d70*/  ISETP.GT.AND P0, PT, R159, 0x21, PT ;  /* 0x000000219f00780c */ /* 0x000fe20003f04270 */
[----:B------:R-:W-:Y:S02]  /*3d80*/  FFMA.FTZ R12, R12, c[0x0][0x29c], -R206 ;  /* 0x0000a7000c0c7a23 */ /* 0x000fe400000108ce */
[--C-:B------:R-:W-:Y:S01]  /*3d90*/  FFMA.FTZ R16, R16, c[0x0][0x29c], -R204.reuse ;  /* 0x0000a70010107a23 */ /* 0x100fe200000108cc */
[----:B------:R-:W-:Y:S02]  /*3da0*/  FSEL R17, R17, -INF , P0 ;  /* 0xff80000011117808 */ /* 0x000fe40000000000 */
[----:B------:R-:W-:Y:S01]  /*3db0*/  ISETP.GT.AND P0, PT, R158, 0x20, PT ;  /* 0x000000209e00780c */ /* 0x000fe20003f04270 */
[----:B------:R-:W-:Y:S02]  /*3dc0*/  MUFU.EX2 R137, R137 ;  /* 0x0000008900897308 */ /* 0x000fe40000000800 */
[----:B------:R-:W-:Y:S01]  /*3dd0*/  FFMA.FTZ R11, R17, c[0x0][0x29c], -R204 ;  /* 0x0000a700110b7a23 */ /* 0x000fe200000108cc */
[----:B------:R-:W-:Y:S01]  /*3de0*/  FSEL R18, R18, -INF , P0 ;  /* 0xff80000012127808 */ /* 0x000fe20000000000 */
[----:B------:R-:W-:Y:S01]  /*3df0*/  FFMA.FTZ R17, R14, c[0x0][0x29c], -R207 ;  /* 0x0000a7000e117a23 */ /* 0x000fe200000108cf */
[----:B------:R-:W-:Y:S02]  /*3e00*/  ISETP.GT.AND P0, PT, R158, 0x21, PT ;  /* 0x000000219e00780c */ /* 0x000fe40003f04270 */
[----:B--2---:R-:W-:Y:S01]  /*3e10*/  F2FP.BF16.PACK_AB R14, R200, R202 ;  /* 0x000000cac80e723e */ /* 0x004fe200000010ff */
[----:B------:R-:W-:Y:S02]  /*3e20*/  FFMA.FTZ R18, R18, c[0x0][0x29c], -R205 ;  /* 0x0000a70012127a23 */ /* 0x000fe400000108cd */
[----:B------:R-:W2:Y:S10]  /*3e30*/  MUFU.EX2 R16, R16 ;  /* 0x0000001000107308 */ /* 0x000eb40000000800 */
[----:B------:R-:W3:Y:S10]  /*3e40*/  MUFU.EX2 R11, R11 ;  /* 0x0000000b000b7308 */ /* 0x000ef40000000800 */
[----:B------:R-:W-:Y:S01]  /*3e50*/  MUFU.EX2 R12, R12 ;  /* 0x0000000c000c7308 */ /* 0x000fe20000000800 */
        /* <DEDUP_REMOVED lines=18> */
[--C-:B------:R-:W-:Y:S01]  /*3f80*/  FADD.FTZ R22, R22, -R8.reuse ;  /* 0x8000000816167221 */ /* 0x100fe20000010000 */
[----:B------:R-:W-:Y:S01]  /*3f90*/  PLOP3.LUT P0, PT, PT, PT, UP0, 0x80, 0x0 ;  /* 0x000000000000781c */ /* 0x000fe20003f0f008 */
[----:B------:R-:W1:Y:S01]  /*3fa0*/  MUFU.EX2 R6, R6 ;  /* 0x0000000600067308 */ /* 0x000e620000000800 */
[----:B------:R-:W-:Y:S01]  /*3fb0*/  STS [R230+0x12280], R19 ;  /* 0x01228013e6007388 */ /* 0x000fe20000000800 */
[----:B------:R-:W-:Y:S02]  /*3fc0*/  FFMA.FTZ R15, R15, c[0x0][0x29c], -R207 ;  /* 0x0000a7000f0f7a23 */ /* 0x000fe400000108cf */
[----:B------:R-:W-:Y:S02]  /*3fd0*/  FMUL.FTZ R20, R203, R20 ;  /* 0x00000014cb147220 */ /* 0x000fe40000410000 */
[----:B------:R-:W-:Y:S02]  /*3fe0*/  FADD.FTZ R32, R32, -R9 ;  /* 0x8000000920207221 */ /* 0x000fe40000010000 */
[--C-:B------:R-:W-:Y:S02]  /*3ff0*/  FADD.FTZ R35, R35, -R8.reuse ;  /* 0x8000000823237221 */ /* 0x100fe40000010000 */
[----:B--2---:R-:W-:Y:S01]  /*4000*/  FMUL.FTZ R32, R16, R32 ;  /* 0x0000002010207220 */ /* 0x004fe20000410000 */
[----:B---3--:R-:W-:Y:S01]  /*4010*/  F2FP.BF16.PACK_AB R16, R11, R16 ;  /* 0x000000100b10723e */ /* 0x008fe200000010ff */
[----:B------:R-:W2:Y:S01]  /*4020*/  MUFU.EX2 R15, R15 ;  /* 0x0000000f000f7308 */ /* 0x000ea20000000800 */
[----:B------:R-:W-:Y:S02]  /*4030*/  FADD.FTZ R34, R34, -R8 ;  /* 0x8000000822227221 */ /* 0x000fe40000010000 */
[----:B----4-:R-:W-:Y:S01]  /*4040*/  FMUL.FTZ R18, R201, R21 ;  /* 0x00000015c9127220 */ /* 0x010fe20000410000 */
[----:B------:R-:W-:Y:S01]  /*4050*/  STS [R231], R16 ;  /* 0x00000010e7007388 */ /* 0x000fe20000000800 */
[----:B-----5:R-:W-:Y:S02]  /*4060*/  FMUL.FTZ R34, R7, R34 ;  /* 0x0000002207227220 */ /* 0x020fe40000410000 */
[----:B------:R-:W-:Y:S01]  /*4070*/  FMUL.FTZ R22, R202, R22 ;  /* 0x00000016ca167220 */ /* 0x000fe20000410000 */
[----:B------:R-:W-:Y:S01]  /*4080*/  F2FP.BF16.PACK_AB R18, R18, R20 ;  /* 0x000000141212723e */ /* 0x000fe200000010ff */
[----:B------:R-:W-:Y:S02]  /*4090*/  FMUL.FTZ R8, R200, R23 ;  /* 0x00000017c8087220 */ /* 0x000fe40000410000 */
[--C-:B-1----:R-:W-:Y:S01]  /*40a0*/  FADD.FTZ R29, R29, -R5.reuse ;  /* 0x800000051d1d7221 */ /* 0x102fe20000010000 */
[----:B------:R-:W-:Y:S01]  /*40b0*/  F2FP.BF16.PACK_AB R13, R6, R7 ;  /* 0x00000007060d723e */ /* 0x000fe200000010ff */
[--C-:B------:R-:W-:Y:S01]  /*40c0*/  FADD.FTZ R24, R24, -R5.reuse ;  /* 0x8000000518187221 */ /* 0x100fe20000010000 */
[----:B------:R-:W-:Y:S01]  /*40d0*/  F2FP.BF16.PACK_AB R7, R10, R12 ;  /* 0x0000000c0a07723e */ /* 0x000fe200000010ff */
[--C-:B------:R-:W-:Y:S01]  /*40e0*/  FADD.FTZ R25, R25, -R5.reuse ;  /* 0x8000000519197221 */ /* 0x100fe20000010000 */
[----:B------:R-:W-:Y:S01]  /*40f0*/  F2FP.BF16.PACK_AB R8, R8, R22 ;  /* 0x000000160808723e */ /* 0x000fe200000010ff */
[----:B------:R-:W-:Y:S01]  /*4100*/  STS [R231+0x400], R13 ;  /* 0x0004000de7007388 */ /* 0x000fe20000000800 */
[----:B------:R-:W-:Y:S01]  /*4110*/  FADD.FTZ R28, R28, -R5 ;  /* 0x800000051c1c7221 */ /* 0x000fe20000010000 */
[----:B------:R-:W-:Y:S01]  /*4120*/  F2FP.BF16.PACK_AB R5, R137, R138 ;  /* 0x0000008a8905723e */ /* 0x000fe200000010ff */
[----:B------:R-:W-:Y:S01]  /*4130*/  FMUL.FTZ R35, R6, R35 ;  /* 0x0000002306237220 */ /* 0x000fe20000410000 */
[----:B------:R-:W-:Y:S01]  /*4140*/  F2FP.BF16.PACK_AB R6, R139, R156 ;  /* 0x0000009c8b06723e */ /* 0x000fe200000010ff */
[----:B------:R-:W-:Y:S02]  /*4150*/  FADD.FTZ R33, R33, -R9 ;  /* 0x8000000921217221 */ /* 0x000fe40000010000 */
[----:B------:R1:W-:Y:S01]  /*4160*/  STS [R230+0x13680], R5 ;  /* 0x01368005e6007388 */ /* 0x0003e20000000800 */
[--C-:B------:R-:W-:Y:S02]  /*4170*/  FADD.FTZ R26, R26, -R4.reuse ;  /* 0x800000041a1a7221 */ /* 0x100fe40000010000 */
[----:B------:R-:W-:Y:S02]  /*4180*/  FMUL.FTZ R11, R11, R33 ;  /* 0x000000210b0b7220 */ /* 0x000fe40000410000 */
[----:B------:R-:W-:Y:S01]  /*4190*/  STS [R230+0x13280], R6 ;  /* 0x01328006e6007388 */ /* 0x000fe20000000800 */
[--C-:B------:R-:W-:Y:S02]  /*41a0*/  FADD.FTZ R27, R27, -R4.reuse ;  /* 0x800000041b1b7221 */ /* 0x100fe40000010000 */
[----:B------:R-:W-:Y:S01]  /*41b0*/  FMUL.FTZ R24, R156, R24 ;  /* 0x000000189c187220 */ /* 0x000fe20000410000 */
[----:B------:R-:W-:Y:S01]  /*41c0*/  F2FP.BF16.PACK_AB R11, R11, R32 ;  /* 0x000000200b0b723e */ /* 0x000fe200000010ff */
[----:B------:R-:W-:Y:S01]  /*41d0*/  STS [R231+0x1000], R7 ;  /* 0x00100007e7007388 */ /* 0x000fe20000000800 */
[----:B------:R-:W-:Y:S02]  /*41e0*/  FMUL.FTZ R25, R139, R25 ;  /* 0x000000198b197220 */ /* 0x000fe40000410000 */
[----:B------:R-:W-:Y:S01]  /*41f0*/  FMUL.FTZ R9, R10, R29 ;  /* 0x0000001d0a097220 */ /* 0x000fe20000410000 */
[----:B------:R-:W-:Y:S01]  /*4200*/  F2FP.BF16.PACK_AB R10, R35, R34 ;  /* 0x00000022230a723e */ /* 0x000fe200000010ff */
[----:B------:R-:W-:Y:S02]  /*4210*/  FMUL.FTZ R138, R138, R26 ;  /* 0x0000001a8a8a7220 */ /* 0x000fe40000410000 */
[----:B------:R-:W-:Y:S02]  /*4220*/  FMUL.FTZ R137, R137, R27 ;  /* 0x0000001b89897220 */ /* 0x000fe40000410000 */
[--C-:B------:R-:W-:Y:S02]  /*4230*/  FADD.FTZ R30, R30, -R4.reuse ;  /* 0x800000041e1e7221 */ /* 0x100fe40000010000 */
[----:B------:R-:W-:Y:S02]  /*4240*/  FADD.FTZ R4, R31, -R4 ;  /* 0x800000041f047221 */ /* 0x000fe40000010000 */
[----:B------:R-:W-:Y:S01]  /*4250*/  FMUL.FTZ R28, R12, R28 ;  /* 0x0000001c0c1c7220 */ /* 0x000fe20000410000 */
[----:B------:R-:W-:Y:S01]  /*4260*/  F2FP.BF16.PACK_AB R12, R25, R24 ;  /* 0x00000018190c723e */ /* 0x000fe200000010ff */
[C---:B--2---:R-:W-:Y:S01]  /*4270*/  FMUL.FTZ R4, R15.reuse, R4 ;  /* 0x000000040f047220 */ /* 0x044fe20000410000 */
[----:B-1----:R-:W-:Y:S01]  /*4280*/  F2FP.BF16.PACK_AB R5, R15, R17 ;  /* 0x000000110f05723e */ /* 0x002fe200000010ff */
[----:B------:R-:W-:Y:S01]  /*4290*/  FMUL.FTZ R17, R17, R30 ;  /* 0x0000001e11117220 */ /* 0x000fe20000410000 */
[----:B------:R-:W-:Y:S03]  /*42a0*/  F2FP.BF16.PACK_AB R9, R9, R28 ;  /* 0x0000001c0909723e */ /* 0x000fe600000010ff */
        /* <DEDUP_REMOVED lines=97> */
[----:B------:R-:W-:Y:S01]  /*48c0*/  UIMAD UR7, UR7, UR4, URZ ;  /* 0x00000004070772a4 */ /* 0x000fe2000f8e023f */
[----:B------:R-:W1:Y:S01]  /*48d0*/  S2R R208, SR_TID.X ;  /* 0x0000000000d07919 */ /* 0x000e620000002100 */
        /* <DEDUP_REMOVED lines=8> */
[----:B------:R-:W-:Y:S01]  /*4960*/  IADD3 R8, -R242, UR15, -R8 ;  /* 0x0000000ff2087c10 */ /* 0x000fe2000fffe908 */
        /* <DEDUP_REMOVED lines=24> */
[----:B-1----:R-:W-:Y:S02]  /*4af0*/  @!P3 IMAD.SHL.U32 R8, R208, 0x10, RZ ;  /* 0x00000010d008b824 */ /* 0x002fe400078e00ff */
[----:B------:R2:W-:Y:S06]  /*4b00*/  LDGSTS.E.BYPASS.LTC128B.128 [R228+0xe080], [R16.64+0x80], !P1 ;  /* 0x0e08008010e47fae */ /* 0x0005ec000c901d54 */
[----:B------:R2:W-:Y:S04]  /*4b10*/  LDGSTS.E.BYPASS.LTC128B.128 [R228+0x10080], [R16.64+0x100], !P6 ;  /* 0x1008010010e47fae */ /* 0x0005e8000f101d54 */
[----:B------:R2:W-:Y:S04]  /*4b20*/  LDGSTS.E.BYPASS.LTC128B.128 [R228+0xd080], [R10.64], !P4 ;  /* 0x0d0800000ae47fae */ /* 0x0005e8000e101d54 */
[----:B------:R2:W-:Y:S04]  /*4b30*/  LDGSTS.E.BYPASS.LTC128B.128 [R228+0xf080], [R10.64+0x80], !P2 ;  /* 0x0f0800800ae47fae */ /* 0x0005e8000d101d54 */
[----:B------:R2:W-:Y:S04]  /*4b40*/  LDGSTS.E.BYPASS.LTC128B.128 [R228+0x11080], [R10.64+0x100], !P0 ;  /* 0x110801000ae47fae */ /* 0x0005e8000c101d54 */
[----:B------:R2:W-:Y:S02]  /*4b50*/  @!P3 LDGSTS.E.BYPASS.LTC128B.128 [R8+0x12180], [R18.64] ;  /* 0x121800001208bfae */ /* 0x0005e4000b901d54 */
.L_x_550:
        /* <DEDUP_REMOVED lines=74> */
[----:B------:R-:W1:Y:S01]  /*5000*/  S2R R21, SR_TID.X ;  /* 0x0000000000157919 */ /* 0x000e620000002100 */
        /* <DEDUP_REMOVED lines=17> */
[----:B------:R-:W-:Y:S02]  /*5120*/  IADD3 R4, -R242, UR15, -R6 ;  /* 0x0000000ff2047c10 */ /* 0x000fe4000fffe906 */
        /* <DEDUP_REMOVED lines=18> */
[----:B-1----:R-:W-:Y:S02]  /*5250*/  @!P3 IMAD.SHL.U32 R4, R21, 0x10, RZ ;  /* 0x000000101504b824 */ /* 0x002fe400078e00ff */
[----:B------:R2:W-:Y:S04]  /*5260*/  LDGSTS.E.BYPASS.LTC128B.128 [R228+0x8080], [R8.64+0x80], !P2 ;  /* 0x0808008008e47fae */ /* 0x0005e8000d101d54 */
[----:B------:R2:W-:Y:S04]  /*5270*/  LDGSTS.E.BYPASS.LTC128B.128 [R228+0xa080], [R8.64+0x100], !P0 ;  /* 0x0a08010008e47fae */ /* 0x0005e8000c101d54 */
[----:B------:R2:W-:Y:S04]  /*5280*/  LDGSTS.E.BYPASS.LTC128B.128 [R228+0x7080], [R6.64], !P4 ;  /* 0x0708000006e47fae */ /* 0x0005e8000e101d54 */
[----:B------:R2:W-:Y:S04]  /*5290*/  LDGSTS.E.BYPASS.LTC128B.128 [R228+0x9080], [R6.64+0x80], !P1 ;  /* 0x0908008006e47fae */ /* 0x0005e8000c901d54 */
[----:B------:R2:W-:Y:S04]  /*52a0*/  LDGSTS.E.BYPASS.LTC128B.128 [R228+0xb080], [R6.64+0x100], !P6 ;  /* 0x0b08010006e47fae */ /* 0x0005e8000f101d54 */
[----:B------:R2:W-:Y:S02]  /*52b0*/  @!P3 LDGSTS.E.BYPASS.LTC128B.128 [R4+0x12080], [R10.64] ;  /* 0x120800000a04bfae */ /* 0x0005e4000b901d54 */
.L_x_551:
        /* <DEDUP_REMOVED lines=31> */
[----:B------:R-:W3:Y:S07]  /*54b0*/  LDSM.16.MT88.4 R200, [R0+0x3080] ;  /* 0x0030800000c8783b */ /* 0x000eee0000004200 */
[-C--:B-1----:R-:W-:Y:S08]  /*54c0*/  HMMA.16816.F32.BF16 R4, R156, R204.reuse, R4 ;  /* 0x000000cc9c04723c */ /* 0x082ff00000041804 */
[C---:B--2---:R-:W-:Y:S08]  /*54d0*/  HMMA.16816.F32.BF16 R8, R208.reuse, R204, R8 ;  /* 0x000000ccd008723c */ /* 0x044ff00000041808 */
[-C--:B------:R-:W-:Y:S08]  /*54e0*/  HMMA.16816.F32.BF16 R12, R208, R206.reuse, R12 ;  /* 0x000000ced00c723c */ /* 0x080ff0000004180c */
[C---:B------:R-:W-:Y:S01]  /*54f0*/  HMMA.16816.F32.BF16 R16, R156.reuse, R206, R16 ;  /* 0x000000ce9c10723c */ /* 0x040fe20000041810 */
[----:B------:R-:W-:Y:S07]  /*5500*/  LDSM.16.MT88.4 R204, [R0+0x1880] ;  /* 0x0018800000cc783b */ /* 0x000fee0000004200 */
[-C--:B---3--:R-:W-:Y:S08]  /*5510*/  HMMA.16816.F32.BF16 R20, R156, R200.reuse, R20 ;  /* 0x000000c89c14723c */ /* 0x088ff00000041814 */
[C---:B------:R-:W-:Y:S08]  /*5520*/  HMMA.16816.F32.BF16 R24, R208.reuse, R200, R24 ;  /* 0x000000c8d018723c */ /* 0x040ff00000041818 */
[-C--:B------:R-:W-:Y:S08]  /*5530*/  HMMA.16816.F32.BF16 R28, R208, R202.reuse, R28 ;  /* 0x000000cad01c723c */ /* 0x080ff0000004181c */
[C---:B------:R-:W-:Y:S01]  /*5540*/  HMMA.16816.F32.BF16 R32, R156.reuse, R202, R32 ;  /* 0x000000ca9c20723c */ /* 0x040fe20000041820 */
[----:B------:R-:W1:Y:S07]  /*5550*/  LDSM.16.M88.4 R200, [R220+0x14280] ;  /* 0x01428000dcc8783b */ /* 0x000e6e0000000200 */
[-C--:B------:R-:W-:Y:S08]  /*5560*/  HMMA.16816.F32.BF16 R132, R156, R212.reuse, R132 ;  /* 0x000000d49c84723c */ /* 0x080ff00000041884 */
[C---:B------:R-:W-:Y:S08]  /*5570*/  HMMA.16816.F32.BF16 R136, R208.reuse, R212, R136 ;  /* 0x000000d4d088723c */ /* 0x040ff00000041888 */
[-C--:B------:R-:W-:Y:S01]  /*5580*/  HMMA.16816.F32.BF16 R140, R208, R214.reuse, R140 ;  /* 0x000000d6d08c723c */ /* 0x080fe2000004188c */
[----:B------:R-:W2:Y:S07]  /*5590*/  LDSM.16.M88.4 R208, [R220+0x15280] ;  /* 0x01528000dcd0783b */ /* 0x000eae0000000200 */
[----:B------:R-:W-:Y:S01]  /*55a0*/  HMMA.16816.F32.BF16 R144, R156, R214, R144 ;  /* 0x000000d69c90723c */ /* 0x000fe20000041890 */
[----:B------:R-:W3:Y:S04]  /*55b0*/  LDSM.16.MT88.4 R156, [R0+0x3880] ;  /* 0x00388000009c783b */ /* 0x000ee80000004200 */
[----:B------:R-:W4:Y:S03]  /*55c0*/  LDSM.16.MT88.4 R212, [R0+0x5880] ;  /* 0x0058800000d4783b */ /* 0x000f260000004200 */
[-C--:B-1----:R-:W-:Y:S08]  /*55d0*/  HMMA.16816.F32.BF16 R4, R200, R204.reuse, R4 ;  /* 0x000000ccc804723c */ /* 0x082ff00000041804 */
[C---:B--2---:R-:W-:Y:S08]  /*55e0*/  HMMA.16816.F32.BF16 R8, R208.reuse, R204, R8 ;  /* 0x000000ccd008723c */ /* 0x044ff00000041808 */
[-C--:B------:R-:W-:Y:S08]  /*55f0*/  HMMA.16816.F32.BF16 R12, R208, R206.reuse, R12 ;  /* 0x000000ced00c723c */ /* 0x080ff0000004180c */
[C---:B------:R-:W-:Y:S08]  /*5600*/  HMMA.16816.F32.BF16 R16, R200.reuse, R206, R16 ;  /* 0x000000cec810723c */ /* 0x040ff00000041810 */
[-C--:B---3--:R-:W-:Y:S08]  /*5610*/  HMMA.16816.F32.BF16 R20, R200, R156.reuse, R20 ;  /* 0x0000009cc814723c */ /* 0x088ff00000041814 */
[C---:B------:R-:W-:Y:S07]  /*5620*/  HMMA.16816.F32.BF16 R24, R208.reuse, R156, R24 ;  /* 0x0000009cd018723c */ /* 0x040fee0000041818 */
[----:B------:R-:W-:Y:S01]  /*5630*/  IADD3 R157, P0, R250, UR13, RZ ;  /* 0x0000000dfa9d7c10 */ /* 0x000fe2000ff1e0ff */
[-C--:B------:R-:W-:Y:S08]  /*5640*/  HMMA.16816.F32.BF16 R28, R208, R158.reuse, R28 ;  /* 0x0000009ed01c723c */ /* 0x080ff0000004181c */
[C---:B------:R-:W-:Y:S07]  /*5650*/  HMMA.16816.F32.BF16 R32, R200.reuse, R158, R32 ;  /* 0x0000009ec820723c */ /* 0x040fee0000041820 */
[----:B------:R-:W-:Y:S01]  /*5660*/  IMAD.U32 R158, RZ, RZ, UR13 ;  /* 0x0000000dff9e7e24 */ /* 0x000fe2000f8e00ff */
[-C--:B----4-:R-:W-:Y:S01]  /*5670*/  HMMA.16816.F32.BF16 R132, R200, R212.reuse, R132 ;  /* 0x000000d4c884723c */ /* 0x090fe20000041884 */
[----:B------:R-:W-:Y:S03]  /*5680*/  UMOV UR13, UR6 ;  /* 0x00000006000d7c82 */ /* 0x000fe60008000000 */
[----:B------:R-:W-:Y:S02]  /*5690*/  LEA.HI.X.SX32 R158, R158, R252, 0x1, P0 ;  /* 0x000000fc9e9e7211 */ /* 0x000fe400000f0eff */
[C---:B------:R-:W-:Y:S02]  /*56a0*/  LEA R156, P0, R157.reuse, c[0x0][0x220], 0x2 ;  /* 0x000088009d9c7a11 */ /* 0x040fe400078010ff */
[C---:B------:R-:W-:Y:S04]  /*56b0*/  HMMA.16816.F32.BF16 R136, R208.reuse, R212, R136 ;  /* 0x000000d4d088723c */ /* 0x040fe80000041888 */
[----:B------:R-:W-:Y:S02]  /*56c0*/  LEA.HI.X R157, R157, c[0x0][0x224], R158, 0x2, P0 ;  /* 0x000089009d9d7a11 */ /* 0x000fe400000f149e */
[----:B------:R-:W-:Y:S02]  /*56d0*/  PLOP3.LUT P0, PT, PT, PT, UP0, 0x80, 0x0 ;  /* 0x000000000000781c */ /* 0x000fe40003f0f008 */
[-C--:B------:R-:W-:Y:S01]  /*56e0*/  HMMA.16816.F32.BF16 R140, R208, R214.reuse, R140 ;  /* 0x000000d6d08c723c */ /* 0x080fe2000004188c */
[----:B------:R1:W-:Y:S04]  /*56f0*/  RED.E.ADD.F32.FTZ.RN.STRONG.GPU [R156.64], R4 ;  /* 0x000000049c00798e */ /* 0x0003e8000c10e794 */
        /* <DEDUP_REMOVED lines=98> */
.L_x_549:
[----:B------:R-:W-:Y:S05]  /*5d20*/  @P1 BRA `(.L_x_553) ;  /* 0x0000125000001947 */ /* 0x000fea0003800000 */
[----:B------:R-:W1:Y:S01]  /*5d30*/  S2R R29, SR_TID.X ;  /* 0x00000000001d7919 */ /* 0x000e620000002100 */
[----:B------:R-:W-:Y:S01]  /*5d40*/  F2FP.BF16.PACK_AB R36, R37, R36 ;  /* 0x000000242524723e */ /* 0x000fe200000010ff */
[----:B------:R-:W-:Y:S01]  /*5d50*/  ULDC.64 UR4, c[0x0][0x358] ;  /* 0x0000d60000047ab9 */ /* 0x000fe20000000a00 */
[----:B------:R-:W-:Y:S01]  /*5d60*/  F2FP.BF16.PACK_AB R38, R39, R38 ;  /* 0x000000262726723e */ /* 0x000fe200000010ff */
[----:B------:R-:W-:Y:S01]  /*5d70*/  UISETP.NE.U32.AND UP1, UPT, URZ, UR4, UPT ;  /* 0x000000043f00728c */ /* 0x000fe2000bf25070 */
[----:B------:R-:W-:Y:S01]  /*5d80*/  F2FP.BF16.PACK_AB R48, R49, R48 ;  /* 0x000000303130723e */ /* 0x000fe200000010ff */
[----:B------:R-:W-:Y:S01]  /*5d90*/  UMOV UR6, 0x4 ;  /* 0x0000000400067882 */ /* 0x000fe20000000000 */
[----:B------:R-:W-:Y:S01]  /*5da0*/  F2FP.BF16.PACK_AB R50, R51, R50 ;  /* 0x000000323332723e */ /* 0x000fe200000010ff */
[----:B------:R-:W-:Y:S01]  /*5db0*/  UISETP.NE.AND.EX UP1, UPT, URZ, UR5, UPT, UP1 ;  /* 0x000000053f00728c */ /* 0x000fe2000bf25310 */
[----:B------:R-:W-:-:S02]  /*5dc0*/  F2FP.BF16.PACK_AB R40, R41, R40 ;  /* 0x000000282928723e */ /* 0x000fc400000010ff */
[----:B------:R-:W-:Y:S01]  /*5dd0*/  F2FP.BF16.PACK_AB R42, R43, R42 ;  /* 0x0000002a2b2a723e */ /* 0x000fe200000010ff */
[----:B------:R-:W-:Y:S01]  /*5de0*/  ULDC.64 UR4, c[0x0][0x358] ;  /* 0x0000d60000047ab9 */ /* 0x000fe20000000a00 */
[----:B------:R-:W-:Y:S01]  /*5df0*/  F2FP.BF16.PACK_AB R44, R45, R44 ;  /* 0x0000002c2d2c723e */ /* 0x000fe200000010ff */
[----:B------:R-:W-:Y:S01]  /*5e00*/  UIMAD.WIDE UR4, UR16, UR6, UR4 ;  /* 0x00000006100472a5 */ /* 0x000fe2000f8e0204 */
[----:B------:R-:W-:Y:S02]  /*5e10*/  F2FP.BF16.PACK_AB R46, R47, R46 ;  /* 0x0000002e2f2e723e */ /* 0x000fe400000010ff */
[----:B------:R-:W-:Y:S02]  /*5e20*/  F2FP.BF16.PACK_AB R52, R53, R52 ;  /* 0x000000343534723e */ /* 0x000fe400000010ff */
[----:B------:R-:W-:Y:S02]  /*5e30*/  F2FP.BF16.PACK_AB R54, R55, R54 ;  /* 0x000000363736723e */ /* 0x000fe400000010ff */
[----:B------:R-:W-:-:S02]  /*5e40*/  F2FP.BF16.PACK_AB R64, R65, R64 ;  /* 0x000000404140723e */ /* 0x000fc400000010ff */
[----:B------:R-:W-:Y:S02]  /*5e50*/  F2FP.BF16.PACK_AB R66, R67, R66 ;  /* 0x000000424342723e */ /* 0x000fe400000010ff */
[----:B-1----:R-:W-:Y:S02]  /*5e60*/  SHF.R.S32.HI R28, RZ, 0x1f, R29 ;  /* 0x0000001fff1c7819 */ /* 0x002fe4000001141d */
[----:B------:R-:W-:Y:S02]  /*5e70*/  F2FP.BF16.PACK_AB R56, R57, R56 ;  /* 0x000000383938723e */ /* 0x000fe400000010ff */
[CC--:B-----5:R-:W-:Y:S02]  /*5e80*/  LEA.HI R5, R28.reuse, R29.reuse, RZ, 0x2 ;  /* 0x0000001d1c057211 */ /* 0x0e0fe400078f10ff */
[----:B------:R-:W-:Y:S02]  /*5e90*/  LEA.HI R2, R28, R29, RZ, 0x5 ;  /* 0x0000001d1c027211 */ /* 0x000fe400078f28ff */
[----:B------:R-:W-:-:S02]  /*5ea0*/  SHF.R.S32.HI R7, RZ, 0x2, R5 ;  /* 0x00000002ff077819 */ /* 0x000fc40000011405 */
[----:B------:R-:W-:Y:S02]  /*5eb0*/  SHF.R.S32.HI R0, RZ, 0x1f, R5 ;  /* 0x0000001fff007819 */ /* 0x000fe40000011405 */
[----:B------:R-:W-:Y:S02]  /*5ec0*/  SHF.R.S32.HI R3, RZ, 0x5, R2 ;  /* 0x00000005ff037819 */ /* 0x000fe40000011402 */
[----:B------:R-:W-:Y:S02]  /*5ed0*/  LEA.HI R0, R0, R7, RZ, 0x3 ;  /* 0x0000000700007211 */ /* 0x000fe400078f18ff */
[----:B------:R-:W-:Y:S02]  /*5ee0*/  LEA.HI R27, R28, R29, RZ, 0x6 ;  /* 0x0000001d1c1b7211 */ /* 0x000fe400078f30ff */
[----:B------:R-:W-:Y:S02]  /*5ef0*/  LOP3.LUT R0, R0, 0xfffffff8, RZ, 0xc0, !PT ;  /* 0xfffffff800007812 */ /* 0x000fe400078ec0ff */
[----:B------:R-:W-:-:S02]  /*5f00*/  SHF.R.S32.HI R27, RZ, 0x6, R27 ;  /* 0x00000006ff1b7819 */ /* 0x000fc4000001141b */
[----:B------:R-:W-:Y:S01]  /*5f10*/  LOP3.LUT R5, R5, 0x3ffffffc, RZ, 0xc0, !PT ;  /* 0x3ffffffc05057812 */ /* 0x000fe200078ec0ff */
[----:B------:R-:W-:Y:S01]  /*5f20*/  IMAD.IADD R7, R7, 0x1, -R0 ;  /* 0x0000000107077824 */ /* 0x000fe200078e0a00 */
[----:B------:R-:W-:Y:S01]  /*5f30*/  LEA.HI R0, R2, R3, RZ, 0x1 ;  /* 0x0000000302007211 */ /* 0x000fe200078f08ff */
[----:B------:R-:W-:Y:S01]  /*5f40*/  IMAD.SHL.U32 R6, R27, 0x8, RZ ;  /* 0x000000081b067824 */ /* 0x000fe200078e00ff */
[----:B------:R-:W-:Y:S01]  /*5f50*/  F2FP.BF16.PACK_AB R58, R59, R58 ;  /* 0x0000003a3b3a723e */ /* 0x000fe200000010ff */
[C---:B------:R-:W-:Y:S01]  /*5f60*/  IMAD.SHL.U32 R2, R7.reuse, 0x40, RZ ;  /* 0x0000004007027824 */ /* 0x040fe200078e00ff */
[----:B------:R-:W-:Y:S02]  /*5f70*/  LOP3.LUT R4, R0, 0x1ffffe, RZ, 0xc0, !PT ;  /* 0x001ffffe00047812 */ /* 0x000fe400078ec0ff */
[----:B------:R-:W-:Y:S02]  /*5f80*/  LOP3.LUT P0, RZ, R7, 0x4, RZ, 0xc0, !PT ;  /* 0x0000000407ff7812 */ /* 0x000fe4000780c0ff */
[----:B------:R-:W-:Y:S01]  /*5f90*/  LOP3.LUT R0, R2, 0x1c0, RZ, 0xc0, !PT ;  /* 0x000001c002007812 */ /* 0x000fe200078ec0ff */
[----:B------:R-:W-:Y:S01]  /*5fa0*/  IMAD.IADD R3, R3, 0x1, -R4 ;  /* 0x0000000103037824 */ /* 0x000fe200078e0a04 */
[----:B------:R-:W-:Y:S01]  /*5fb0*/  F2FP.BF16.PACK_AB R60, R61, R60 ;  /* 0x0000003c3d3c723e */ /* 0x000fe200000010ff */
[----:B------:R-:W-:Y:S01]  /*5fc0*/  IMAD.IADD R2, R29, 0x1, -R5 ;  /* 0x000000011d027824 */ /* 0x000fe200078e0a05 */
[----:B------:R-:W-:-:S02]  /*5fd0*/  LOP3.LUT R4, R0, 0x18, R6, 0xf8, !PT ;  /* 0x0000001800047812 */ /* 0x000fc400078ef806 */
[----:B------:R-:W-:Y:S01]  /*5fe0*/  SHF.R.U32.HI R0, RZ, 0x3, R0 ;  /* 0x00000003ff007819 */ /* 0x000fe20000011600 */
[----:B------:R-:W-:Y:S01]  /*5ff0*/  IMAD R2, R3, 0x200, R2 ;  /* 0x0000020003027824 */ /* 0x000fe200078e0202 */
[----:B------:R-:W-:Y:S02]  /*6000*/  F2FP.BF16.PACK_AB R62, R63, R62 ;  /* 0x0000003e3f3e723e */ /* 0x000fe400000010ff */
[----:B------:R-:W-:Y:S02]  /*6010*/  LOP3.LUT R0, R4, R0, RZ, 0x3c, !PT ;  /* 0x0000000004007212 */ /* 0x000fe400078e3cff */
[----:B------:R-:W-:Y:S02]  /*6020*/  F2FP.BF16.PACK_AB R68, R69, R68 ;  /* 0x000000444544723e */ /* 0x000fe400000010ff */
[----:B------:R-:W-:Y:S01]  /*6030*/  F2FP.BF16.PACK_AB R70, R71, R70 ;  /* 0x000000464746723e */ /* 0x000fe200000010ff */
[----:B------:R-:W-:Y:S01]  /*6040*/  IMAD.U32 R0, R2, 0x2, R0 ;  /* 0x0000000202007824 */ /* 0x000fe200078e0000 */
[----:B------:R-:W-:-:S02]  /*6050*/  F2FP.BF16.PACK_AB R80, R81, R80 ;  /* 0x000000505150723e */ /* 0x000fc400000010ff */
[----:B------:R-:W-:Y:S01]  /*6060*/  F2FP.BF16.PACK_AB R82, R83, R82 ;  /* 0x000000525352723e */ /* 0x000fe200000010ff */
[----:B------:R-:W-:Y:S01]  /*6070*/  IMAD.SHL.U32 R0, R0, 0x2, RZ ;  /* 0x0000000200007824 */ /* 0x000fe200078e00ff */
[----:B------:R-:W-:Y:S01]  /*6080*/  BAR.SYNC.DEFER_BLOCKING 0x1, 0x100 ;  /* 0x0044000000007b1d */ /* 0x000fe20000010000 */
[----:B------:R-:W-:Y:S02]  /*6090*/  F2FP.BF16.PACK_AB R72, R73, R72 ;  /* 0x000000484948723e */ /* 0x000fe400000010ff */
[----:B------:R-:W-:Y:S02]  /*60a0*/  F2FP.BF16.PACK_AB R74, R75, R74 ;  /* 0x0000004a4b4a723e */ /* 0x000fe400000010ff */
[C---:B------:R-:W-:Y:S02]  /*60b0*/  IADD3 R2, R0.reuse, 0x40, RZ ;  /* 0x0000004000027810 */ /* 0x040fe40007ffe0ff */
[----:B------:R-:W-:Y:S02]  /*60c0*/  @P0 IADD3 R2, R0, -0x40, RZ ;  /* 0xffffffc000020810 */ /* 0x000fe40007ffe0ff */
[----:B------:R-:W-:-:S02]  /*60d0*/  F2FP.BF16.PACK_AB R76, R77, R76 ;  /* 0x0000004c4d4c723e */ /* 0x000fc400000010ff */
[----:B------:R-:W-:Y:S02]  /*60e0*/  F2FP.BF16.PACK_AB R78, R79, R78 ;  /* 0x0000004e4f4e723e */ /* 0x000fe400000010ff */
[----:B------:R-:W-:Y:S02]  /*60f0*/  F2FP.BF16.PACK_AB R26, R26, R84 ;  /* 0x000000541a1a723e */ /* 0x000fe400000010ff */
[----:B------:R-:W-:Y:S02]  /*6100*/  F2FP.BF16.PACK_AB R25, R25, R86 ;  /* 0x000000561919723e */ /* 0x000fe400000010ff */
[----:B------:R-:W-:Y:S02]  /*6110*/  F2FP.BF16.PACK_AB R22, R22, R96 ;  /* 0x000000601616723e */ /* 0x000fe400000010ff */
[----:B------:R-:W-:Y:S02]  /*6120*/  F2FP.BF16.PACK_AB R21, R21, R98 ;  /* 0x000000621515723e */ /* 0x000fe400000010ff */
        /* <DEDUP_REMOVED lines=30> */
[----:B------:R-:W-:-:S03]  /*6310*/  PLOP3.LUT P1, PT, PT, PT, UP1, 0x80, 0x0 ;  /* 0x000000000000781c */ /* 0x000fc60003f2f018 */
        /* <DEDUP_REMOVED lines=34> */
[----:B------:R2:W-:Y:S04]  /*6540*/  STS [R0+0x5080], R8 ;  /* 0x0050800800007388 */ /* 0x0005e80000000800 */
[----:B------:R3:W-:Y:S04]  /*6550*/  STS [R0+0x5480], R7 ;  /* 0x0054800700007388 */ /* 0x0007e80000000800 */
[----:B------:R-:W-:Y:S04]  /*6560*/  STS [R2+0x5080], R4 ;  /* 0x0050800402007388 */ /* 0x000fe80000000800 */
[----:B------:R4:W-:Y:S01]  /*6570*/  STS [R2+0x5480], R3 ;  /* 0x0054800302007388 */ /* 0x0009e20000000800 */
[----:B-1----:R-:W-:-:S02]  /*6580*/  IMAD.U32 R9, RZ, RZ, UR5 ;  /* 0x00000005ff097e24 */ /* 0x002fc4000f8e00ff */
[----:B--2---:R-:W-:Y:S01]  /*6590*/  IMAD.U32 R8, RZ, RZ, UR4 ;  /* 0x00000004ff087e24 */ /* 0x004fe2000f8e00ff */
[----:B------:R-:W-:Y:S06]  /*65a0*/  BAR.SYNC.DEFER_BLOCKING 0x1, 0x100 ;  /* 0x0044000000007b1d */ /* 0x000fec0000010000 */
[----:B------:R-:W-:Y:S02]  /*65b0*/  ULDC.64 UR4, c[0x0][0x360] ;  /* 0x0000d80000047ab9 */ /* 0x000fe40000000a00 */
[----:B------:R-:W-:Y:S01]  /*65c0*/  UISETP.NE.U32.AND UP0, UPT, URZ, UR4, UPT ;  /* 0x000000043f00728c */ /* 0x000fe2000bf05070 */
[----:B---3--:R-:W2:Y:S03]  /*65d0*/  @P1 LDG.E R0, [R8.64] ;  /* 0x0000001408001981 */ /* 0x008ea6000c1e1900 */
[----:B------:R-:W-:Y:S01]  /*65e0*/  UISETP.NE.AND.EX UP0, UPT, URZ, UR5, UPT, UP0 ;  /* 0x000000053f00728c */ /* 0x000fe2000bf05300 */
[----:B------:R-:W-:-:S02]  /*65f0*/  IMAD.MOV.U32 R7, RZ, RZ, c[0x0][0x2f0] ;  /* 0x0000bc00ff077624 */ /* 0x000fc400078e00ff */
[----:B------:R-:W-:-:S03]  /*6600*/  ULDC.64 UR4, c[0x0][0x360] ;  /* 0x0000d80000047ab9 */ /* 0x000fc60000000a00 */
[----:B------:R-:W-:-:S05]  /*6610*/  PLOP3.LUT P0, PT, PT, PT, UP0, 0x80, 0x0 ;  /* 0x000000000000781c */ /* 0x000fca0003f0f008 */
[----:B------:R-:W-:-:S06]  /*6620*/  @UP0 UIMAD.WIDE UR4, UR16, UR6, UR4 ;  /* 0x00000006100402a5 */ /* 0x000fcc000f8e0204 */
[----:B----4-:R-:W-:Y:S02]  /*6630*/  IMAD.U32 R2, RZ, RZ, UR4 ;  /* 0x00000004ff027e24 */ /* 0x010fe4000f8e00ff */
[----:B------:R-:W-:-:S05]  /*6640*/  IMAD.U32 R3, RZ, RZ, UR5 ;  /* 0x00000005ff037e24 */ /* 0x000fca000f8e00ff */
[----:B------:R1:W5:Y:S01]  /*6650*/  @P0 LDG.E R7, [R2.64] ;  /* 0x0000001402070981 */ /* 0x000362000c1e1900 */
[----:B------:R-:W-:Y:S02]  /*6660*/  UMOV UR10, URZ ;  /* 0x0000003f000a7c82 */ /* 0x000fe40008000000 */
[----:B------:R-:W-:Y:S01]  /*6670*/  UMOV UR11, URZ ;  /* 0x0000003f000b7c82 */ /* 0x000fe20008000000 */
[----:B--2---:R-:W2:Y:S02]  /*6680*/  @P1 R2UR UR5, R0 ;  /* 0x00000000000513c2 */ /* 0x004ea400000e0000 */
[----:B--2---:R-:W-:Y:S02]  /*6690*/  @UP1 USHF.R.S32.HI UR4, URZ, 0x1f, UR5 ;  /* 0x0000001f3f041899 */ /* 0x004fe40008011405 */
[----:B------:R-:W-:-:S05]  /*66a0*/  @UP1 UMOV UR10, UR5 ;  /* 0x00000005000a1c82 */ /* 0x000fca0008000000 */
[----:B------:R-:W-:Y:S01]  /*66b0*/  @UP1 UMOV UR11, UR4 ;  /* 0x00000004000b1c82 */ /* 0x000fe20008000000 */
[----:B------:R-:W-:Y:S05]  /*66c0*/  @P0 BRA `(.L_x_554) ;  /* 0x0000004000000947 */ /* 0x000fea0003800000 */
[----:B-1----:R-:W-:Y:S05]  /*66d0*/  @!P1 BRA `(.L_x_554) ;  /* 0x0000003000009947 */ /* 0x002fea0003800000 */
[----:B------:R-:W2:Y:S04]  /*66e0*/  LDG.E R0, [R8.64] ;  /* 0x0000001408007981 */ /* 0x000ea8000c1e1900 */
[----:B------:R-:W2:Y:S02]  /*66f0*/  LDG.E R2, [R8.64+0x4] ;  /* 0x0000041408027981 */ /* 0x000ea4000c1e1900 */
[----:B--2--5:R-:W-:Y:S02]  /*6700*/  IADD3 R7, -R0, R2, RZ ;  /* 0x0000000200077210 */ /* 0x024fe40007ffe1ff */
.L_x_554:
[----:B-1----:R-:W-:Y:S01]  /*6710*/  LEA.HI R0, R28, R29, RZ, 0x3 ;  /* 0x0000001d1c007211 */ /* 0x002fe200078f18ff */
[----:B------:R-:W-:Y:S01]  /*6720*/  USHF.R.S32.HI UR6, URZ, 0x1f, UR17 ;  /* 0x0000001f3f067899 */ /* 0x000fe20008011411 */
[----:B------:R-:W-:Y:S01]  /*6730*/  IMAD.U32 R4, RZ, RZ, UR17 ;  /* 0x00000011ff047e24 */ /* 0x000fe2000f8e00ff */
[----:B------:R-:W-:Y:S01]  /*6740*/  ULDC.64 UR4, c[0x0][0x338] ;  /* 0x0000ce0000047ab9 */ /* 0x000fe20000000a00 */
[----:B------:R-:W-:Y:S01]  /*6750*/  LOP3.LUT R2, R0, 0x1ffffff8, RZ, 0xc0, !PT ;  /* 0x1ffffff800027812 */ /* 0x000fe200078ec0ff */
[----:B------:R-:W-:Y:S01]  /*6760*/  UIMAD UR4, UR6, UR4, URZ ;  /* 0x00000004060472a4 */ /* 0x000fe2000f8e023f */
[----:B------:R-:W-:Y:S01]  /*6770*/  SHF.R.S32.HI R14, RZ, 0x3, R0 ;  /* 0x00000003ff0e7819 */ /* 0x000fe20000011400 */
[----:B------:R-:W-:Y:S01]  /*6780*/  USHF.R.S32.HI UR7, URZ, 0x1f, UR16 ;  /* 0x0000001f3f077899 */ /* 0x000fe20008011410 */
[----:B-----5:R-:W-:Y:S01]  /*6790*/  IADD3 R7, R7, -UR9, RZ ;  /* 0x8000000907077c10 */ /* 0x020fe2000fffe0ff */
[----:B------:R-:W-:Y:S01]  /*67a0*/  IMAD.IADD R2, R29, 0x1, -R2 ;  /* 0x000000011d027824 */ /* 0x000fe200078e0a02 */
[----:B------:R-:W-:Y:S01]  /*67b0*/  UIMAD UR5, UR17, UR5, UR4 ;  /* 0x00000005110572a4 */ /* 0x000fe2000f8e0204 */
[----:B------:R-:W-:Y:S01]  /*67c0*/  IMAD.SHL.U32 R0, R14, 0x40, RZ ;  /* 0x000000400e007824 */ /* 0x000fe200078e00ff */
[----:B------:R-:W-:Y:S01]  /*67d0*/  IMNMX R15, R7, 0x40, PT ;  /* 0x00000040070f7817 */ /* 0x000fe20003800200 */
[----:B------:R-:W-:Y:S01]  /*67e0*/  IMAD.SHL.U32 R2, R2, 0x8, RZ ;  /* 0x0000000802027824 */ /* 0x000fe200078e00ff */
[----:B------:R-:W-:Y:S01]  /*67f0*/  USEL UR16, UR16, URZ, !UP1 ;  /* 0x0000003f10107287 */ /* 0x000fe2000c800000 */
[----:B------:R-:W-:Y:S01]  /*6800*/  IADD3 R6, P0, R14, UR10, RZ ;  /* 0x0000000a0e067c10 */ /* 0x000fe2000ff1e0ff */
[----:B------:R-:W-:Y:S01]  /*6810*/  USEL UR7, UR7, URZ, !UP1 ;  /* 0x0000003f07077287 */ /* 0x000fe2000c800000 */
[----:B------:R-:W-:Y:S01]  /*6820*/  LOP3.LUT R0, R0, 0x1c0, RZ, 0xc0, !PT ;  /* 0x000001c000007812 */ /* 0x000fe200078ec0ff */
[----:B------:R-:W-:Y:S01]  /*6830*/  IMAD.U32 R8, RZ, RZ, UR18 ;  /* 0x00000012ff087e24 */ /* 0x000fe2000f8e00ff */
[----:B------:R-:W-:Y:S01]  /*6840*/  ISETP.GE.AND P4, PT, R14, R15, PT ;  /* 0x0000000f0e00720c */ /* 0x000fe20003f86270 */
[----:B------:R-:W-:Y:S01]  /*6850*/  IMAD.U32 R29, RZ, RZ, UR16 ;  /* 0x00000010ff1d7e24 */ /* 0x000fe2000f8e00ff */
[----:B------:R-:W-:Y:S01]  /*6860*/  LOP3.LUT R3, R0, 0x38, R2, 0xf8, !PT ;  /* 0x0000003800037812 */ /* 0x000fe200078ef802 */
[----:B------:R-:W-:Y:S01]  /*6870*/  BSSY B0, `(.L_x_555) ;  /* 0x000002b000007945 */ /* 0x000fe20003800000 */
[----:B------:R-:W-:-:S02]  /*6880*/  SHF.R.U32.HI R0, RZ, 0x3, R0 ;  /* 0x00000003ff007819 */ /* 0x000fc40000011600 */
[----:B------:R-:W-:Y:S02]  /*6890*/  LEA.HI.X.SX32 R7, R14, UR11, 0x1, P0 ;  /* 0x0000000b0e077c11 */ /* 0x000fe400080f0eff */
[----:B------:R-:W-:Y:S02]  /*68a0*/  LOP3.LUT R0, R3, R0, RZ, 0x3c, !PT ;  /* 0x0000000003007212 */ /* 0x000fe400078e3cff */
[----:B------:R-:W-:Y:S02]  /*68b0*/  SHF.R.S32.HI R3, RZ, 0x1f, R2 ;  /* 0x0000001fff037819 */ /* 0x000fe40000011402 */
[----:B------:R-:W-:Y:S01]  /*68c0*/  IADD3 R28, R2, 0x40, RZ ;  /* 0x00000040021c7810 */ /* 0x000fe20007ffe0ff */
[----:B------:R-:W-:Y:S02]  /*68d0*/  IMAD R0, R27, 0x200, R0 ;  /* 0x000002001b007824 */ /* 0x000fe400078e0200 */
[----:B------:R-:W-:-:S04]  /*68e0*/  IMAD.WIDE.U32 R4, R4, c[0x0][0x338], R2 ;  /* 0x0000ce0004047a25 */ /* 0x000fc800078e0002 */
[----:B------:R-:W-:Y:S01]  /*68f0*/  IMAD.SHL.U32 R0, R0, 0x2, RZ ;  /* 0x0000000200007824 */ /* 0x000fe200078e00ff */
[----:B------:R-:W-:Y:S01]  /*6900*/  IADD3 R5, R5, UR5, RZ ;  /* 0x0000000505057c10 */ /* 0x000fe2000fffe0ff */
[----:B------:R-:W-:Y:S02]  /*6910*/  ULDC.64 UR4, c[0x0][0x340] ;  /* 0x0000d00000047ab9 */ /* 0x000fe40000000a00 */
[----:B------:R-:W-:Y:S01]  /*6920*/  UIMAD UR4, UR7, UR4, URZ ;  /* 0x00000004070472a4 */ /* 0x000fe2000f8e023f */
[----:B------:R1:W2:Y:S01]  /*6930*/  LDS.128 R40, [R0+0x7080] ;  /* 0x0070800000287984 */ /* 0x0002a20000000c00 */
[----:B------:R-:W-:Y:S02]  /*6940*/  IMAD.WIDE.U32 R12, R29, c[0x0][0x340], R4 ;  /* 0x0000d0001d0c7a25 */ /* 0x000fe400078e0004 */
[----:B------:R-:W-:Y:S01]  /*6950*/  UIMAD UR4, UR16, UR5, UR4 ;  /* 0x00000005100472a4 */ /* 0x000fe2000f8e0204 */
[----:B------:R1:W3:Y:S01]  /*6960*/  LDS.128 R36, [R0+0x9080] ;  /* 0x0090800000247984 */ /* 0x0002e20000000c00 */
[----:B------:R-:W-:-:S03]  /*6970*/  IMAD.WIDE R4, R8, 0x40, R6 ;  /* 0x0000004008047825 */ /* 0x000fc600078e0206 */
[----:B------:R1:W4:Y:S01]  /*6980*/  LDS.128 R32, [R0+0xb080] ;  /* 0x00b0800000207984 */ /* 0x0003220000000c00 */
[----:B------:R-:W-:-:S03]  /*6990*/  IADD3 R9, R13, UR4, RZ ;  /* 0x000000040d097c10 */ /* 0x000fc6000fffe0ff */
        /* <DEDUP_REMOVED lines=24> */
.L_x_556:
[----:B------:R-:W-:Y:S05]  /*6b20*/  BSYNC B0 ;  /* 0x0000000000007941 */ /* 0x000fea0003800000 */
.L_x_555:
        /* <DEDUP_REMOVED lines=21> */
.L_x_558:
[----:B------:R-:W-:Y:S05]  /*6c80*/  BSYNC B0 ;  /* 0x0000000000007941 */ /* 0x000fea0003800000 */
.L_x_557:
[----:B------:R-:W-:Y:S01]  /*6c90*/  ULDC.64 UR4, c[0x0][0x308] ;  /* 0x0000c20000047ab9 */ /* 0x000fe20000000a00 */
[----:B-1----:R-:W-:Y:S01]  /*6ca0*/  MOV R0, UR17 ;  /* 0x0000001100007c02 */ /* 0x002fe20008000f00 */
[----:B------:R-:W-:Y:S01]  /*6cb0*/  UIMAD UR4, UR6, UR4, URZ ;  /* 0x00000004060472a4 */ /* 0x000fe2000f8e023f */
[----:B------:R-:W-:Y:S03]  /*6cc0*/  BSSY B0, `(.L_x_559) ;  /* 0x0000018000007945 */ /* 0x000fe60003800000 */
        /* <DEDUP_REMOVED lines=23> */
.L_x_560:
[----:B------:R-:W-:Y:S05]  /*6e40*/  BSYNC B0 ;  /* 0x0000000000007941 */ /* 0x000fea0003800000 */
.L_x_559:
        /* <DEDUP_REMOVED lines=19> */
.L_x_553:
[----:B------:R-:W-:Y:S02]  /*6f80*/  ULDC.64 UR4, c[0x0][0x358] ;  /* 0x0000d60000047ab9 */ /* 0x000fe40000000a00 */
[----:B------:R-:W-:-:S02]  /*6f90*/  UISETP.NE.U32.AND UP1, UPT, URZ, UR4, UPT ;  /* 0x000000043f00728c */ /* 0x000fc4000bf25070 */
[----:B------:R-:W-:Y:S02]  /*6fa0*/  UMOV UR6, 0x4 ;  /* 0x0000000400067882 */ /* 0x000fe40000000000 */
[----:B------:R-:W-:-:S03]  /*6fb0*/  UISETP.NE.AND.EX UP1, UPT, URZ, UR5, UPT, UP1 ;  /* 0x000000053f00728c */ /* 0x000fc6000bf25310 */
[----:B------:R-:W-:Y:S02]  /*6fc0*/  ULDC.64 UR4, c[0x0][0x358] ;  /* 0x0000d60000047ab9 */ /* 0x000fe40000000a00 */
[----:B------:R-:W-:Y:S01]  /*6fd0*/  UIMAD.WIDE UR4, UR16, UR6, UR4 ;  /* 0x00000006100472a5 */ /* 0x000fe2000f8e0204 */
[----:B------:R-:W-:-:S05]  /*6fe0*/  PLOP3.LUT P1, PT, PT, PT, UP1, 0x80, 0x0 ;  /* 0x000000000000781c */ /* 0x000fca0003f2f018 */
[----:B------:R-:W-:Y:S01]  /*6ff0*/  IMAD.U32 R4, RZ, RZ, UR4 ;  /* 0x00000004ff047e24 */ /* 0x000fe2000f8e00ff */
[----:B-----5:R-:W-:Y:S01]  /*7000*/  MOV R5, UR5 ;  /* 0x0000000500057c02 */ /* 0x020fe20008000f00 */
[----:B------:R-:W-:-:S06]  /*7010*/  ULDC.64 UR4, c[0x0][0x360] ;  /* 0x0000d80000047ab9 */ /* 0x000fcc0000000a00 */
[----:B------:R-:W2:Y:S01]  /*7020*/  @P1 LDG.E R0, [R4.64] ;  /* 0x0000001404001981 */ /* 0x000ea2000c1e1900 */
[----:B------:R-:W-:Y:S01]  /*7030*/  UISETP.NE.U32.AND UP0, UPT, URZ, UR4, UPT ;  /* 0x000000043f00728c */ /* 0x000fe2000bf05070 */
[----:B------:R-:W-:-:S03]  /*7040*/  IMAD.MOV.U32 R6, RZ, RZ, c[0x0][0x2f0] ;  /* 0x0000bc00ff067624 */ /* 0x000fc600078e00ff */
[----:B------:R-:W-:-:S03]  /*7050*/  UISETP.NE.AND.EX UP0, UPT, URZ, UR5, UPT, UP0 ;  /* 0x000000053f00728c */ /* 0x000fc6000bf05300 */
[----:B------:R-:W-:-:S03]  /*7060*/  ULDC.64 UR4, c[0x0][0x360] ;  /* 0x0000d80000047ab9 */ /* 0x000fc60000000a00 */
[----:B------:R-:W-:-:S05]  /*7070*/  PLOP3.LUT P0, PT, PT, PT, UP0, 0x80, 0x0 ;  /* 0x000000000000781c */ /* 0x000fca0003f0f008 */
[----:B------:R-:W-:-:S06]  /*7080*/  @UP0 UIMAD.WIDE UR4, UR16, UR6, UR4 ;  /* 0x00000006100402a5 */ /* 0x000fcc000f8e0204 */
[----:B------:R-:W-:Y:S01]  /*7090*/  MOV R2, UR4 ;  /* 0x0000000400027c02 */ /* 0x000fe20008000f00 */
        /* <DEDUP_REMOVED lines=13> */
.L_x_561:
[----:B-1----:R-:W1:Y:S01]  /*7170*/  S2R R2, SR_TID.X ;  /* 0x0000000000027919 */ /* 0x002e620000002100 */
[----:B------:R-:W-:Y:S01]  /*7180*/  USHF.R.S32.HI UR6, URZ, 0x1f, UR17 ;  /* 0x0000001f3f067899 */ /* 0x000fe20008011411 */
[----:B-----5:R-:W-:Y:S01]  /*7190*/  IADD3 R14, R6, -UR9, RZ ;  /* 0x80000009060e7c10 */ /* 0x020fe2000fffe0ff */
[----:B------:R-:W-:Y:S01]  /*71a0*/  ULDC.64 UR4, c[0x0][0x308] ;  /* 0x0000c20000047ab9 */ /* 0x000fe20000000a00 */
[----:B------:R-:W-:Y:S01]  /*71b0*/  IMAD.U32 R6, RZ, RZ, UR18 ;  /* 0x00000012ff067e24 */ /* 0x000fe2000f8e00ff */
[----:B------:R-:W-:Y:S01]  /*71c0*/  UIMAD UR4, UR6, UR4, URZ ;  /* 0x00000004060472a4 */ /* 0x000fe2000f8e023f */
[----:B------:R-:W-:Y:S01]  /*71d0*/  BSSY B0, `(.L_x_562) ;  /* 0x0000029000007945 */ /* 0x000fe20003800000 */
[----:B------:R-:W-:-:S02]  /*71e0*/  USHF.R.S32.HI UR7, URZ, 0x1f, UR16 ;  /* 0x0000001f3f077899 */ /* 0x000fc40008011410 */
[----:B------:R-:W-:Y:S02]  /*71f0*/  UIMAD UR5, UR17, UR5, UR4 ;  /* 0x00000005110572a4 */ /* 0x000fe4000f8e0204 */
[----:B------:R-:W-:Y:S02]  /*7200*/  USEL UR16, UR16, URZ, !UP1 ;  /* 0x0000003f10107287 */ /* 0x000fe4000c800000 */
[----:B------:R-:W-:-:S04]  /*7210*/  USEL UR7, UR7, URZ, !UP1 ;  /* 0x0000003f07077287 */ /* 0x000fc8000c800000 */
[----:B------:R-:W-:Y:S01]  /*7220*/  IMAD.U32 R17, RZ, RZ, UR16 ;  /* 0x00000010ff117e24 */ /* 0x000fe2000f8e00ff */
[----:B-1----:R-:W-:-:S04]  /*7230*/  SHF.R.S32.HI R4, RZ, 0x1f, R2 ;  /* 0x0000001fff047819 */ /* 0x002fc80000011402 */
[----:B------:R-:W-:-:S04]  /*7240*/  LEA.HI R4, R4, R2, RZ, 0x3 ;  /* 0x0000000204047211 */ /* 0x000fc800078f18ff */
[----:B------:R-:W-:-:S05]  /*7250*/  LOP3.LUT R0, R4, 0x1ffffff8, RZ, 0xc0, !PT ;  /* 0x1ffffff804007812 */ /* 0x000fca00078ec0ff */
[----:B------:R-:W-:Y:S02]  /*7260*/  IMAD.IADD R0, R2, 0x1, -R0 ;  /* 0x0000000102007824 */ /* 0x000fe400078e0a00 */
[----:B------:R-:W-:Y:S02]  /*7270*/  IMAD.U32 R2, RZ, RZ, UR17 ;  /* 0x00000011ff027e24 */ /* 0x000fe4000f8e00ff */
[----:B------:R-:W-:Y:S01]  /*7280*/  IMAD.SHL.U32 R12, R0, 0x8, RZ ;  /* 0x00000008000c7824 */ /* 0x000fe200078e00ff */
[----:B------:R-:W-:-:S04]  /*7290*/  SHF.R.S32.HI R0, RZ, 0x3, R4 ;  /* 0x00000003ff007819 */ /* 0x000fc80000011404 */
[--C-:B------:R-:W-:Y:S02]  /*72a0*/  SHF.R.S32.HI R13, RZ, 0x1f, R12.reuse ;  /* 0x0000001fff0d7819 */ /* 0x100fe4000001140c */
[C---:B------:R-:W-:Y:S02]  /*72b0*/  ISETP.GE.AND P4, PT, R0.reuse, R14, PT ;  /* 0x0000000e0000720c */ /* 0x040fe40003f86270 */
[----:B------:R-:W-:Y:S01]  /*72c0*/  IADD3 R4, P0, R0, UR10, RZ ;  /* 0x0000000a00047c10 */ /* 0x000fe2000ff1e0ff */
[----:B------:R-:W-:Y:S01]  /*72d0*/  IMAD.WIDE.U32 R2, R2, c[0x0][0x308], R12 ;  /* 0x0000c20002027a25 */ /* 0x000fe200078e000c */
[----:B------:R-:W-:Y:S02]  /*72e0*/  IADD3 R15, R12, 0x40, RZ ;  /* 0x000000400c0f7810 */ /* 0x000fe40007ffe0ff */
[----:B------:R-:W-:Y:S02]  /*72f0*/  LEA.HI.X.SX32 R5, R0, UR11, 0x1, P0 ;  /* 0x0000000b00057c11 */ /* 0x000fe400080f0eff */
[----:B------:R-:W-:Y:S01]  /*7300*/  IADD3 R3, R3, UR5, RZ ;  /* 0x0000000503037c10 */ /* 0x000fe2000fffe0ff */
[----:B------:R-:W-:Y:S01]  /*7310*/  ULDC.64 UR4, c[0x0][0x310] ;  /* 0x0000c40000047ab9 */ /* 0x000fe20000000a00 */
[----:B------:R-:W-:Y:S01]  /*7320*/  IADD3 R16, R12, 0x80, RZ ;  /* 0x000000800c107810 */ /* 0x000fe20007ffe0ff */
[----:B------:R-:W-:Y:S01]  /*7330*/  UIMAD UR4, UR7, UR4, URZ ;  /* 0x00000004070472a4 */ /* 0x000fe2000f8e023f */
[----:B------:R-:W-:-:S03]  /*7340*/  IMAD.WIDE R6, R6, 0x40, R4 ;  /* 0x0000004006067825 */ /* 0x000fc600078e0204 */
[----:B------:R-:W-:Y:S01]  /*7350*/  UIMAD UR4, UR16, UR5, UR4 ;  /* 0x00000005100472a4 */ /* 0x000fe2000f8e0204 */
        /* <DEDUP_REMOVED lines=16> */
.L_x_563:
[----:B------:R-:W-:Y:S05]  /*7460*/  BSYNC B0 ;  /* 0x0000000000007941 */ /* 0x000fea0003800000 */
.L_x_562:
        /* <DEDUP_REMOVED lines=19> */
.L_x_565:
[----:B------:R-:W-:Y:S05]  /*75a0*/  BSYNC B0 ;  /* 0x0000000000007941 */ /* 0x000fea0003800000 */
.L_x_564:
        /* <DEDUP_REMOVED lines=26> */
.L_x_567:
[----:B------:R-:W-:Y:S05]  /*7750*/  BSYNC B0 ;  /* 0x0000000000007941 */ /* 0x000fea0003800000 */
.L_x_566:
        /* <DEDUP_REMOVED lines=18> */
.L_x_568:
        /* <DEDUP_REMOVED lines=16> */
.L_x_1396:


//--------------------- .text._ZN7cutlass13device_kernelIN5flash19enable_sm80_to_sm89INS1_16FlashAttnBwdSm80INS1_25CollectiveMainloopBwdSm80ILi1ELi1EN4cute5tupleIJNS5_1CILi64EEES8_NS7_ILi192EEEEEENS_10bfloat16_tEfNS_4arch4Sm80ELb1ELb0ELb0ELb1ELb1ELb0ELb0ELb0ELi2ELi2ELi2ELi2ELb1EEENS1_21CollectiveEpilogueBwdISA_SB_SD_Li256ELb1ELb0ELi4EEENS1_25SingleTileBwdLPTSchedulerILb1ELi64ELb1EEEEEEEEEvNT_6ParamsE --------------------------
	.section	.text._ZN7cutlass13device_kernelIN5flash19enable_sm80_to_sm89INS1_16FlashAttnBwdSm80INS1_25CollectiveMainloopBwdSm80ILi1ELi1EN4cute5tupleIJNS5_1CILi64EEES8_NS7_ILi192EEEEEENS_10bfloat16_tEfNS_4arch4Sm80ELb1ELb0ELb0ELb1ELb1ELb0ELb0ELb0ELi2ELi2ELi2ELi2ELb1EEENS1_21CollectiveEpilogueBwdISA_SB_SD_Li256ELb1ELb0ELi4EEENS1_25SingleTileBwdLPTSchedulerILb1ELi64ELb1EEEEEEEEEvNT_6ParamsE,"ax",@progbits
	.sectioninfo	@"SHI_REGISTERS=255"
	.align	128
.text._ZN7cutlass13device_kernelIN5flash19enable_sm80_to_sm89INS1_16FlashAttnBwdSm80INS1_25CollectiveMainloopBwdSm80ILi1ELi1EN4cute5tupleIJNS5_1CILi64EEES8_NS7_ILi192EEEEEENS_10bfloat16_tEfNS_4arch4Sm80ELb1ELb0ELb0ELb1ELb1ELb0ELb0ELb0ELi2ELi2ELi2ELi2ELb1EEENS1_21CollectiveEpilogueBwdISA_SB_SD_Li256ELb1ELb0ELi4EEENS1_25SingleTileBwdLPTSchedulerILb1ELi64ELb1EEEEEEEEEvNT_6ParamsE:
        .type           _ZN7cutlass13device_kernelIN5flash19enable_sm80_to_sm89INS1_16FlashAttnBwdSm80INS1_25CollectiveMainloopBwdSm80ILi1ELi1EN4cute5tupleIJNS5_1CILi64EEES8_NS7_ILi192EEEEEENS_10bfloat16_tEfNS_4arch4Sm80ELb1ELb0ELb0ELb1ELb1ELb0ELb0ELb0ELi2ELi2ELi2ELi2ELb1EEENS1_21CollectiveEpilogueBwdISA_SB_SD_Li256ELb1ELb0ELi4EEENS1_25SingleTileBwdLPTSchedulerILb1ELi64ELb1EEEEEEEEEvNT_6ParamsE,@function
        .size           _ZN7cutlass13device_kernelIN5flash19enable_sm80_to_sm89INS1_16FlashAttnBwdSm80INS1_25CollectiveMainloopBwdSm80ILi1ELi1EN4cute5tupleIJNS5_1CILi64EEES8_NS7_ILi192EEEEEENS_10bfloat16_tEfNS_4arch4Sm80ELb1ELb0ELb0ELb1ELb1ELb0ELb0ELb0ELi2ELi2ELi2ELi2ELb1EEENS1_21CollectiveEpilogueBwdISA_SB_SD_Li256ELb1ELb0ELi4EEENS1_25SingleTileBwdLPTSchedulerILb1ELi64ELb1EEEEEEEEEvNT_6ParamsE,(.L_x_1397 - _ZN7cutlass13device_kernelIN5flash19enable_sm80_to_sm89INS1_16FlashAttnBwdSm80INS1_25CollectiveMainloopBwdSm80ILi1ELi1EN4cute5tupleIJNS5_1CILi64EEES8_NS7_ILi192EEEEEENS_10bfloat16_tEfNS_4arch4Sm80ELb1ELb0ELb0ELb1ELb1ELb0ELb0ELb0ELi2ELi2ELi2ELi2ELb1EEENS1_21CollectiveEpilogueBwdISA_SB_SD_Li256ELb1ELb0ELi4EEENS1_25SingleTileBwdLPTSchedulerILb1ELi64ELb1EEEEEEEEEvNT_6ParamsE)
        .other          _ZN7cutlass13device_kernelIN5flash19enable_sm80_to_sm89INS1_16FlashAttnBwdSm80INS1_25CollectiveMainloopBwdSm80ILi1ELi1EN4cute5tupleIJNS5_1CILi64EEES8_NS7_ILi192EEEEEENS_10bfloat16_tEfNS_4arch4Sm80ELb1ELb0ELb0ELb1ELb1ELb0ELb0ELb0ELi2ELi2ELi2ELi2ELb1EEENS1_21CollectiveEpilogueBwdISA_SB_SD_Li256ELb1ELb0ELi4EEENS1_25SingleTileBwdLPTSchedulerILb1ELi64ELb1EEEEEEEEEvNT_6ParamsE,@"STO_CUDA_ENTRY STV_DEFAULT"
_ZN7cutlass13device_kernelIN5flash19enable_sm80_to_sm89INS1_16FlashAttnBwdSm80INS1_25CollectiveMainloopBwdSm80ILi1ELi1EN4cute5tupleIJNS5_1CILi64EEES8_NS7_ILi192EEEEEENS_10bfloat16_tEfNS_4arch4Sm80ELb1ELb0ELb0ELb1ELb1ELb0ELb0ELb0ELi2ELi2ELi2ELi2ELb1EEENS1_21CollectiveEpilogueBwdISA_SB_SD_Li256ELb1ELb0ELi4EEENS1_25SingleTileBwdLPTSchedulerILb1ELi64ELb1EEEEEEEEEvNT_6ParamsE:
[----:B------:R-:W-:Y:S02]  /*0000*/  MOV R1, c[0x0][0x28] ;  /* 0x00000a0000017a02 */ /* 0x000fe40000000f00 */
[----:B------:R-:W1:Y:S01]  /*0010*/  S2R R34, SR_TID.X ;  /* 0x0000000000227919 */ /* 0x000e620000002100 */
[----:B------:R-:W2:Y:S01]  /*0020*/  S2UR UR4, SR_CTAID.X ;  /* 0x00000000000479c3 */ /* 0x000ea20000002500 */
[----:B------:R-:W-:Y:S01]  /*0030*/  ULDC.64 UR18, c[0x0][0x118] ;  /* 0x0000460000127ab9 */ /* 0x000fe20000000a00 */
        /* <DEDUP_REMOVED lines=26> */
.L_x_570:
[----:B------:R-:W-:Y:S02]  /*01e0*/  ULDC UR7, c[0x0][0x3ac] ;  /* 0x0000eb0000077ab9 */ /* 0x000fe40000000800 */
[----:B------:R-:W-:Y:S02]  /*01f0*/  UISETP.NE.AND UP0, UPT, UR7, 0x1, UPT ;  /* 0x000000010700788c */ /* 0x000fe4000bf05270 */
[----:B------:R-:W-:Y:S02]  /*0200*/  ULDC.64 UR4, c[0x0][0x3b0] ;  /* 0x0000ec0000047ab9 */ /* 0x000fe40000000a00 */
[----:B------:R-:W-:Y:S02]  /*0210*/  UIMAD.WIDE.U32 UR10, UR6, UR4, URZ ;  /* 0x00000004060a72a5 */ /* 0x000fe4000f8e003f */
[----:B------:R-:W-:-:S05]  /*0220*/  UMOV UR9, UR6 ;  /* 0x0000000600097c82 */ /* 0x000fca0008000000 */
[----:B------:R-:W-:-:S04]  /*0230*/  @UP0 USHF.R.U32.HI UR9, URZ, UR5, UR11 ;  /* 0x000000053f090299 */ /* 0x000fc8000801160b */
[----:B------:R-:W-:-:S04]  /*0240*/  UIMAD UR7, UR9, UR7, URZ ;  /* 0x00000007090772a4 */ /* 0x000fc8000f8e023f */
.L_x_571:
        /* <DEDUP_REMOVED lines=12> */
[----:B------:R-:W-:-:S06]  /*0310*/  UIMAD UR4, UR4, UR6, UR5 ;  /* 0x00000006040472a4 */ /* 0x000fcc000f8e0205 */
[----:B------:R-:W-:Y:S01]  /*0320*/  IMAD.U32 R243, RZ, RZ, UR4 ;  /* 0x00000004fff37e24 */ /* 0x000fe2000f8e00ff */
        /* <DEDUP_REMOVED lines=9> */
.L_x_572:
        /* <DEDUP_REMOVED lines=14> */
.L_x_574:
[----:B------:R-:W-:Y:S02]  /*04a0*/  ULDC UR5, c[0x0][0x3d4] ;  /* 0x0000f50000057ab9 */ /* 0x000fe40000000800 */
.L_x_573:
[----:B------:R-:W-:Y:S02]  /*04b0*/  UIADD3 UR5, UR5, 0x3f, URZ ;  /* 0x0000003f05057890 */ /* 0x000fe4000fffe03f */
[----:B------:R-:W-:-:S02]  /*04c0*/  ULOP3.LUT UR16, URZ, UR9, URZ, 0x33, !UPT ;  /* 0x000000093f107292 */ /* 0x000fc4000f8e333f */
[----:B------:R-:W-:-:S04]  /*04d0*/  USHF.R.S32.HI UR4, URZ, 0x1f, UR5 ;  /* 0x0000001f3f047899 */ /* 0x000fc80008011405 */
[----:B------:R-:W-:-:S04]  /*04e0*/  ULEA.HI UR4, UR4, UR5, URZ, 0x6 ;  /* 0x0000000504047291 */ /* 0x000fc8000f8f303f */
[----:B------:R-:W-:-:S04]  /*04f0*/  USHF.R.S32.HI UR4, URZ, 0x6, UR4 ;  /* 0x000000063f047899 */ /* 0x000fc80008011404 */
[----:B------:R-:W-:Y:S02]  /*0500*/  UISETP.GT.AND UP0, UPT, UR4, UR9, UPT ;  /* 0x000000090400728c */ /* 0x000fe4000bf04270 */
[----:B------:R-:W-:Y:S02]  /*0510*/  UIADD3 UR16, UR4, UR16, URZ ;  /* 0x0000001004107290 */ /* 0x000fe4000fffe03f */
[----:B------:R-:W-:Y:S01]  /*0520*/  USEL UR15, UR15, 0xffffffff, UP0 ;  /* 0xffffffff0f0f7887 */ /* 0x000fe20008000000 */
[----:B------:R-:W-:Y:S05]  /*0530*/  BRA `(.L_x_575) ;  /* 0x000004a000007947 */ /* 0x000fea0003800000 */
.L_x_569:
[----:B------:R-:W-:Y:S02]  /*0540*/  ULDC.64 UR6, c[0x0][0x3b8] ;  /* 0x0000ee0000067ab9 */ /* 0x000fe40000000a00 */
[----:B------:R-:W-:Y:S02]  /*0550*/  UISETP.NE.AND UP0, UPT, UR6, 0x1, UPT ;  /* 0x000000010600788c */ /* 0x000fe4000bf05270 */
[----:B------:R-:W-:Y:S02]  /*0560*/  UIMAD.WIDE.U32 UR10, UR4, UR7, URZ ;  /* 0x00000007040a72a5 */ /* 0x000fe4000f8e003f */
[----:B------:R-:W-:-:S02]  /*0570*/  ULDC UR5, c[0x0][0x3c0] ;  /* 0x0000f00000057ab9 */ /* 0x000fc40000000800 */
        /* <DEDUP_REMOVED lines=17> */
.L_x_576:
[----:B------:R-:W-:Y:S02]  /*0690*/  ULDC UR7, c[0x0][0x3ac] ;  /* 0x0000eb0000077ab9 */ /* 0x000fe40000000800 */
[----:B------:R-:W-:Y:S02]  /*06a0*/  UISETP.NE.AND UP0, UPT, UR7, 0x1, UPT ;  /* 0x000000010700788c */ /* 0x000fe4000bf05270 */
[----:B------:R-:W-:Y:S02]  /*06b0*/  ULDC.64 UR4, c[0x0][0x3b0] ;  /* 0x0000ec0000047ab9 */ /* 0x000fe40000000a00 */
[----:B------:R-:W-:Y:S02]  /*06c0*/  UIMAD.WIDE.U32 UR10, UR6, UR4, URZ ;  /* 0x00000004060a72a5 */ /* 0x000fe4000f8e003f */
[----:B------:R-:W-:-:S05]  /*06d0*/  UMOV UR9, UR6 ;  /* 0x0000000600097c82 */ /* 0x000fca0008000000 */
[----:B------:R-:W-:-:S04]  /*06e0*/  @UP0 USHF.R.U32.HI UR9, URZ, UR5, UR11 ;  /* 0x000000053f090299 */ /* 0x000fc8000801160b */
[----:B------:R-:W-:-:S04]  /*06f0*/  UIMAD UR7, UR9, UR7, URZ ;  /* 0x00000007090772a4 */ /* 0x000fc8000f8e023f */
.L_x_577:
        /* <DEDUP_REMOVED lines=23> */
.L_x_578:
        /* <DEDUP_REMOVED lines=14> */
.L_x_580:
[----:B------:R-:W-:Y:S02]  /*0950*/  ULDC UR5, c[0x0][0x3d4] ;  /* 0x0000f50000057ab9 */ /* 0x000fe40000000800 */
.L_x_579:
[----:B------:R-:W-:Y:S02]  /*0960*/  UIADD3 UR5, UR5, 0x3f, URZ ;  /* 0x0000003f05057890 */ /* 0x000fe4000fffe03f */
[----:B------:R-:W-:-:S02]  /*0970*/  ULOP3.LUT UR16, URZ, UR9, URZ, 0x33, !UPT ;  /* 0x000000093f107292 */ /* 0x000fc4000f8e333f */
[----:B------:R-:W-:-:S04]  /*0980*/  USHF.R.S32.HI UR4, URZ, 0x1f, UR5 ;  /* 0x0000001f3f047899 */ /* 0x000fc80008011405 */
[----:B------:R-:W-:-:S04]  /*0990*/  ULEA.HI UR4, UR4, UR5, URZ, 0x6 ;  /* 0x0000000504047291 */ /* 0x000fc8000f8f303f */
[----:B------:R-:W-:-:S04]  /*09a0*/  USHF.R.S32.HI UR4, URZ, 0x6, UR4 ;  /* 0x000000063f047899 */ /* 0x000fc80008011404 */
[----:B------:R-:W-:Y:S02]  /*09b0*/  UISETP.GT.AND UP0, UPT, UR4, UR9, UPT ;  /* 0x000000090400728c */ /* 0x000fe4000bf04270 */
[----:B------:R-:W-:Y:S02]  /*09c0*/  UIADD3 UR16, UR4, UR16, URZ ;  /* 0x0000001004107290 */ /* 0x000fe4000fffe03f */
[----:B------:R-:W-:-:S06]  /*09d0*/  USEL UR15, UR15, 0xffffffff, UP0 ;  /* 0xffffffff0f0f7887 */ /* 0x000fcc0008000000 */
.L_x_575:
        /* <DEDUP_REMOVED lines=49> */
.L_x_581:
        /* <DEDUP_REMOVED lines=10> */
.L_x_582:
[----:B------:R-:W-:Y:S05]  /*0d90*/  @!P1 BRA `(.L_x_583) ;  /* 0x0000005000009947 */ /* 0x000fea0003800000 */
[----:B------:R1:W2:Y:S04]  /*0da0*/  LDG.E R0, [R2.64] ;  /* 0x0000001202007981 */ /* 0x0002a8000c1e1900 */
[----:B-1----:R-:W3:Y:S01]  /*0db0*/  LDG.E R2, [R2.64+0x4] ;  /* 0x0000041202027981 */ /* 0x002ee2000c1e1900 */
[----:B--2---:R-:W1:Y:S08]  /*0dc0*/  R2UR UR13, R0 ;  /* 0x00000000000d73c2 */ /* 0x004e7000000e0000 */
[----:B---3--:R-:W1:Y:S02]  /*0dd0*/  R2UR UR4, R2 ;  /* 0x00000000020473c2 */ /* 0x008e6400000e0000 */
[----:B-1----:R-:W-:-:S06]  /*0de0*/  UIADD3 UR13, -UR13, UR4, URZ ;  /* 0x000000040d0d7290 */ /* 0x002fcc000fffe13f */
.L_x_583:
        /* <DEDUP_REMOVED lines=11> */
[----:B------:R-:W-:Y:S01]  /*0ea0*/  IMAD.MOV.U32 R8, RZ, RZ, RZ ;  /* 0x000000ffff087224 */ /* 0x000fe200078e00ff */
[----:B------:R-:W-:Y:S01]  /*0eb0*/  USHF.R.S32.HI UR17, URZ, 0x1f, UR4 ;  /* 0x0000001f3f117899 */ /* 0x000fe20008011404 */
[----:B------:R-:W-:Y:S01]  /*0ec0*/  IMAD.MOV.U32 R120, RZ, RZ, RZ ;  /* 0x000000ffff787224 */ /* 0x000fe200078e00ff */
[----:B------:R-:W-:Y:S01]  /*0ed0*/  CS2R R118, SRZ ;  /* 0x0000000000767805 */ /* 0x000fe2000001ff00 */
[----:B------:R-:W-:Y:S01]  /*0ee0*/  CS2R R10, SRZ ;  /* 0x00000000000a7805 */ /* 0x000fe2000001ff00 */
        /* <DEDUP_REMOVED lines=61> */
[----:B------:R-:W-:Y:S01]  /*12c0*/  IMAD.MOV.U32 R8, RZ, RZ, R243 ;  /* 0x000000ffff087224 */ /* 0x000fe200078e00f3 */
[----:B------:R-:W-:Y:S01]  /*12d0*/  USHF.R.S32.HI UR11, URZ, 0x1f, UR15 ;  /* 0x0000001f3f0b7899 */ /* 0x000fe2000801140f */
[----:B------:R-:W-:Y:S01]  /*12e0*/  IMAD.MOV.U32 R20, RZ, RZ, c[0x0][0x1d8] ;  /* 0x00007600ff147624 */ /* 0x000fe200078e00ff */
[----:B------:R-:W-:Y:S01]  /*12f0*/  ISETP.NE.AND P0, PT, R0, 0x1, PT ;  /* 0x000000010000780c */ /* 0x000fe20003f05270 */
[----:B------:R-:W-:Y:S01]  /*1300*/  USEL UR12, UR15, URZ, !UP1 ;  /* 0x0000003f0f0c7287 */ /* 0x000fe2000c800000 */
[CC--:B------:R-:W-:Y:S01]  /*1310*/  LEA.HI R29, R14.reuse, R34.reuse, RZ, 0x3 ;  /* 0x000000220e1d7211 */ /* 0x0c0fe200078f18ff */
[----:B------:R-:W-:Y:S01]  /*1320*/  USEL UR7, UR11, URZ, !UP1 ;  /* 0x0000003f0b077287 */ /* 0x000fe2000c800000 */
[----:B------:R-:W-:Y:S01]  /*1330*/  LEA.HI R33, R14, R34, RZ, 0x5 ;  /* 0x000000220e217211 */ /* 0x000fe200078f28ff */
[----:B------:R-:W-:Y:S01]  /*1340*/  ULDC.64 UR4, c[0x0][0x1e8] ;  /* 0x00007a0000047ab9 */ /* 0x000fe20000000a00 */
[----:B------:R-:W-:Y:S01]  /*1350*/  SHF.R.S32.HI R242, RZ, 0x3, R29 ;  /* 0x00000003fff27819 */ /* 0x000fe2000001141d */
[----:B------:R-:W-:Y:S01]  /*1360*/  UIMAD UR4, UR7, UR4, URZ ;  /* 0x00000004070472a4 */ /* 0x000fe2000f8e023f */
[----:B------:R-:W-:Y:S01]  /*1370*/  LOP3.LUT R3, R29, 0xfffffff8, RZ, 0xc0, !PT ;  /* 0xfffffff81d037812 */ /* 0x000fe200078ec0ff */
[----:B------:R-:W-:Y:S01]  /*1380*/  IMAD.U32 R15, RZ, RZ, UR12 ;  /* 0x0000000cff0f7e24 */ /* 0x000fe2000f8e00ff */
[----:B------:R-:W-:Y:S01]  /*1390*/  SHF.R.S32.HI R4, RZ, 0x5, R33 ;  /* 0x00000005ff047819 */ /* 0x000fe20000011421 */
[----:B------:R-:W-:Y:S01]  /*13a0*/  UIMAD UR4, UR12, UR5, UR4 ;  /* 0x000000050c0472a4 */ /* 0x000fe2000f8e0204 */
[----:B-----5:R-:W-:Y:S01]  /*13b0*/  IADD3 R19, P1, R242, R5, RZ ;  /* 0x00000005f2137210 */ /* 0x020fe20007f3e0ff */
[----:B------:R-:W-:Y:S01]  /*13c0*/  @P0 IMAD.HI.U32 R0, R243, c[0x0][0x24c], RZ ;  /* 0x00009300f3000a27 */ /* 0x000fe200078e00ff */
[----:B------:R-:W-:Y:S01]  /*13d0*/  LEA.HI R2, R33, R4, RZ, 0x1 ;  /* 0x0000000421027211 */ /* 0x000fe200078f08ff */
[----:B------:R-:W-:Y:S01]  /*13e0*/  UIADD3 UR8, -UR9, UR13, URZ ;  /* 0x0000000d09087290 */ /* 0x000fe2000fffe13f */
[----:B------:R-:W-:Y:S01]  /*13f0*/  LEA.HI R32, R14, R34, RZ, 0x4 ;  /* 0x000000220e207211 */ /* 0x000fe200078f20ff */
[----:B------:R-:W-:Y:S01]  /*1400*/  IMAD.IADD R16, R34, 0x1, -R3 ;  /* 0x0000000122107824 */ /* 0x000fe200078e0a03 */
[----:B------:R-:W-:Y:S01]  /*1410*/  @P0 SHF.R.U32.HI R8, RZ, c[0x0][0x250], R0 ;  /* 0x00009400ff080a19 */ /* 0x000fe20000011600 */
[----:B------:R-:W-:Y:S01]  /*1420*/  USEL UR11, UR11, URZ, !UP2 ;  /* 0x0000003f0b0b7287 */ /* 0x000fe2000d000000 */
[----:B------:R-:W-:Y:S01]  /*1430*/  SHF.R.S32.HI R0, RZ, 0x1f, R242 ;  /* 0x0000001fff007819 */ /* 0x000fe200000114f2 */
[----:B------:R-:W-:Y:S01]  /*1440*/  IMAD.SHL.U32 R12, R16, 0x8, RZ ;  /* 0x00000008100c7824 */ /* 0x000fe200078e00ff */
[----:B------:R-:W-:Y:S01]  /*1450*/  IADD3 R6, P0, R242, R9, RZ ;  /* 0x00000009f2067210 */ /* 0x000fe20007f1e0ff */
[----:B------:R-:W-:Y:S01]  /*1460*/  USHF.R.S32.HI UR21, URZ, 0x1f, UR17 ;  /* 0x0000001f3f157899 */ /* 0x000fe20008011411 */
[-C--:B------:R-:W-:Y:S01]  /*1470*/  LEA.HI.X.SX32 R21, R5, R0.reuse, 0x1, P1 ;  /* 0x0000000005157211 */ /* 0x080fe200008f0eff */
[----:B------:R-:W-:Y:S01]  /*1480*/  IMAD.MOV.U32 R220, RZ, RZ, 0x20 ;  /* 0x00000020ffdc7424 */ /* 0x000fe200078e00ff */
[----:B------:R-:W-:Y:S01]  /*1490*/  LEA.HI.X.SX32 R7, R9, R0, 0x1, P0 ;  /* 0x0000000009077211 */ /* 0x000fe200000f0eff */
[----:B------:R-:W-:Y:S01]  /*14a0*/  IMAD.MOV.U32 R222, RZ, RZ, 0x40 ;  /* 0x00000040ffde7424 */ /* 0x000fe200078e00ff */
[----:B------:R-:W-:Y:S01]  /*14b0*/  LOP3.LUT R0, R2, 0xfffffffe, RZ, 0xc0, !PT ;  /* 0xfffffffe02007812 */ /* 0x000fe200078ec0ff */
[----:B------:R-:W-:Y:S01]  /*14c0*/  USHF.L.U32 UR20, UR17, 0x6, URZ ;  /* 0x0000000611147899 */ /* 0x000fe2000800063f */
[----:B------:R-:W-:Y:S01]  /*14d0*/  SHF.R.S32.HI R5, RZ, 0x1f, R8 ;  /* 0x0000001fff057819 */ /* 0x000fe20000011408 */
[----:B------:R-:W-:Y:S01]  /*14e0*/  CS2R R130, SRZ ;  /* 0x0000000000827805 */ /* 0x000fe2000001ff00 */
[----:B------:R-:W-:Y:S01]  /*14f0*/  SHF.R.S32.HI R9, RZ, 0x4, R32 ;  /* 0x00000004ff097819 */ /* 0x000fe20000011420 */
[----:B------:R-:W-:Y:S01]  /*1500*/  IMAD.IADD R28, R4, 0x1, -R0 ;  /* 0x00000001041c7824 */ /* 0x000fe200078e0a00 */
[----:B------:R-:W-:Y:S01]  /*1510*/  SHF.R.S32.HI R13, RZ, 0x1f, R12 ;  /* 0x0000001fff0d7819 */ /* 0x000fe2000001140c */
[C---:B------:R-:W-:Y:S01]  /*1520*/  IMAD R0, R5.reuse, c[0x0][0x1e0], RZ ;  /* 0x0000780005007a24 */ /* 0x040fe200078e02ff */
[-C--:B------:R-:W-:Y:S01]  /*1530*/  LEA.HI R23, R14, R34.reuse, RZ, 0x2 ;  /* 0x000000220e177211 */ /* 0x080fe200078f10ff */
[----:B------:R-:W-:Y:S01]  /*1540*/  IMAD R5, R5, c[0x0][0x1b0], RZ ;  /* 0x00006c0005057a24 */ /* 0x000fe200078e02ff */
[----:B------:R-:W-:Y:S01]  /*1550*/  LEA.HI R4, R32, R9, RZ, 0x1 ;  /* 0x0000000920047211 */ /* 0x000fe200078f08ff */
[C---:B------:R-:W-:Y:S01]  /*1560*/  IMAD R0, R8.reuse, c[0x0][0x1e4], R0 ;  /* 0x0000790008007a24 */ /* 0x040fe200078e0200 */
[----:B------:R-:W-:Y:S01]  /*1570*/  SHF.R.S32.HI R11, RZ, 0x2, R23 ;  /* 0x00000002ff0b7819 */ /* 0x000fe20000011417 */
[----:B------:R-:W-:Y:S01]  /*1580*/  IMAD.WIDE.U32 R2, R8, c[0x0][0x1e0], R12 ;  /* 0x0000780008027a25 */ /* 0x000fe200078e000c */
[----:B------:R-:W-:Y:S01]  /*1590*/  SHF.R.S32.HI R10, RZ, 0x1f, R23 ;  /* 0x0000001fff0a7819 */ /* 0x000fe20000011417 */
[----:B------:R-:W-:Y:S01]  /*15a0*/  CS2R R128, SRZ ;  /* 0x0000000000807805 */ /* 0x000fe2000001ff00 */
[----:B------:R-:W-:Y:S01]  /*15b0*/  LOP3.LUT R4, R4, 0xfffffffe, RZ, 0xc0, !PT ;  /* 0xfffffffe04047812 */ /* 0x000fe200078ec0ff */
[----:B------:R-:W-:Y:S01]  /*15c0*/  IMAD.IADD R3, R3, 0x1, R0 ;  /* 0x0000000103037824 */ /* 0x000fe200078e0200 */
[----:B------:R-:W-:Y:S01]  /*15d0*/  LEA.HI R0, R10, R11, RZ, 0x3 ;  /* 0x0000000b0a007211 */ /* 0x000fe200078f18ff */
[----:B------:R-:W-:Y:S01]  /*15e0*/  IMAD.U32 R27, RZ, RZ, UR20 ;  /* 0x00000014ff1b7e24 */ /* 0x000fe2000f8e00ff */
[----:B------:R-:W-:Y:S01]  /*15f0*/  IADD3 R30, R12, 0x40, RZ ;  /* 0x000000400c1e7810 */ /* 0x000fe20007ffe0ff */
[----:B------:R-:W-:Y:S01]  /*1600*/  IMAD.IADD R22, R9, 0x1, -R4 ;  /* 0x0000000109167824 */ /* 0x000fe200078e0a04 */
[----:B------:R-:W-:Y:S01]  /*1610*/  LOP3.LUT R4, R0, 0xfffffff8, RZ, 0xc0, !PT ;  /* 0xfffffff800047812 */ /* 0x000fe200078ec0ff */
[----:B------:R-:W-:Y:S01]  /*1620*/  IMAD.U32 R0, RZ, RZ, UR16 ;  /* 0x00000010ff007e24 */ /* 0x000fe2000f8e00ff */
[----:B------:R-:W-:Y:S01]  /*1630*/  LEA.HI R9, R14, R34, RZ, 0x6 ;  /* 0x000000220e097211 */ /* 0x000fe200078f30ff */
[----:B------:R-:W-:Y:S01]  /*1640*/  IMAD.WIDE.U32 R2, R15, c[0x0][0x1e8], R2 ;  /* 0x00007a000f027a25 */ /* 0x000fe200078e0002 */
[----:B------:R-:W-:Y:S01]  /*1650*/  IADD3 R31, R12, 0x80, RZ ;  /* 0x000000800c1f7810 */ /* 0x000fe20007ffe0ff */
[----:B------:R-:W-:Y:S01]  /*1660*/  CS2R R126, SRZ ;  /* 0x00000000007e7805 */ /* 0x000fe2000001ff00 */
[----:B------:R-:W-:Y:S01]  /*1670*/  SHF.R.S32.HI R18, RZ, 0x6, R9 ;  /* 0x00000006ff127819 */ /* 0x000fe20000011409 */
[----:B------:R-:W-:Y:S01]  /*1680*/  IMAD.IADD R17, R11, 0x1, -R4 ;  /* 0x000000010b117824 */ /* 0x000fe200078e0a04 */
[----:B------:R-:W-:Y:S01]  /*1690*/  IADD3 R3, R3, UR4, RZ ;  /* 0x0000000403037c10 */ /* 0x000fe2000fffe0ff */
[----:B------:R-:W-:Y:S01]  /*16a0*/  IMAD.SHL.U32 R4, R242, 0x40, RZ ;  /* 0x00000040f2047824 */ /* 0x000fe200078e00ff */
[----:B------:R-:W-:Y:S01]  /*16b0*/  ISETP.GE.AND P6, PT, R12, c[0x0][0x1cc], PT ;  /* 0x000073000c007a0c */ /* 0x000fe20003fc6270 */
[----:B------:R-:W-:Y:S01]  /*16c0*/  IMAD.WIDE R6, R0, 0x40, R6 ;  /* 0x0000004000067825 */ /* 0x000fe200078e0206 */
[----:B------:R-:W-:Y:S01]  /*16d0*/  IADD3 R0, -R242, UR8, RZ ;  /* 0x00000008f2007c10 */ /* 0x000fe2000fffe1ff */
[----:B------:R-:W-:Y:S01]  /*16e0*/  ULDC.64 UR4, c[0x0][0x1b8] ;  /* 0x00006e0000047ab9 */ /* 0x000fe20000000a00 */
[----:B------:R-:W-:Y:S01]  /*16f0*/  LOP3.LUT R4, R4, 0x1c0, RZ, 0xc0, !PT ;  /* 0x000001c004047812 */ /* 0x000fe200078ec0ff */
[----:B------:R-:W-:Y:S01]  /*1700*/  IMAD R11, R8, c[0x0][0x1b4], R5 ;  /* 0x00006d00080b7a24 */ /* 0x000fe200078e0205 */
[----:B------:R-:W-:Y:S01]  /*1710*/  ISETP.GE.AND P1, PT, R30, c[0x0][0x1cc], PT ;  /* 0x000073001e007a0c */ /* 0x000fe20003f26270 */
[----:B------:R-:W-:Y:S01]  /*1720*/  IMAD.SHL.U32 R25, R18, 0x200, RZ ;  /* 0x0000020012197824 */ /* 0x000fe200078e00ff */
[--C-:B------:R-:W-:Y:S01]  /*1730*/  LOP3.LUT R14, R4, 0x38, R12.reuse, 0xf8, !PT ;  /* 0x00000038040e7812 */ /* 0x100fe200078ef80c */
[----:B------:R-:W-:Y:S01]  /*1740*/  IMAD.WIDE.U32 R8, R8, c[0x0][0x1b0], R12 ;  /* 0x00006c0008087a25 */ /* 0x000fe200078e000c */
[----:B------:R-:W-:Y:S01]  /*1750*/  SHF.R.U32.HI R228, RZ, 0x3, R4 ;  /* 0x00000003ffe47819 */ /* 0x000fe20000011604 */
[----:B------:R-:W-:Y:S01]  /*1760*/  UIMAD UR4, UR7, UR4, URZ ;  /* 0x00000004070472a4 */ /* 0x000fe2000f8e023f */
[----:B------:R-:W-:Y:S01]  /*1770*/  ISETP.GE.AND P0, PT, R31, c[0x0][0x1cc], PT ;  /* 0x000073001f007a0c */ /* 0x000fe20003f06270 */
[----:B------:R-:W-:Y:S01]  /*1780*/  IMAD R4, R7, c[0x0][0x1d8], RZ ;  /* 0x0000760007047a24 */ /* 0x000fe200078e02ff */
[C---:B------:R-:W-:Y:S01]  /*1790*/  ISETP.LT.OR P5, PT, R0.reuse, 0x1, P6 ;  /* 0x000000010000780c */ /* 0x040fe200037a1670 */
[----:B------:R-:W-:Y:S01]  /*17a0*/  UIMAD UR4, UR12, UR5, UR4 ;  /* 0x000000050c0472a4 */ /* 0x000fe2000f8e0204 */
[----:B------:R-:W-:Y:S01]  /*17b0*/  ISETP.LT.OR P4, PT, R0, 0x1, P1 ;  /* 0x000000010000780c */ /* 0x000fe20000f81670 */
[----:B------:R-:W-:Y:S01]  /*17c0*/  IMAD R10, R6, c[0x0][0x1dc], R4 ;  /* 0x00007700060a7a24 */ /* 0x000fe200078e0204 */
[----:B------:R-:W-:Y:S01]  /*17d0*/  ISETP.LT.OR P3, PT, R0, 0x1, P0 ;  /* 0x000000010000780c */ /* 0x000fe20000761670 */
[----:B------:R-:W-:Y:S01]  /*17e0*/  IMAD.WIDE.U32 R4, R6, c[0x0][0x1d8], R2 ;  /* 0x0000760006047a25 */ /* 0x000fe200078e0002 */
[----:B------:R-:W-:Y:S01]  /*17f0*/  LOP3.LUT R228, R25, R14, R228, 0xf6, !PT ;  /* 0x0000000e19e47212 */ /* 0x000fe200078ef6e4 */
[----:B------:R-:W-:Y:S01]  /*1800*/  USEL UR12, UR15, URZ, !UP2 ;  /* 0x0000003f0f0c7287 */ /* 0x000fe2000d000000 */
[----:B------:R-:W-:Y:S01]  /*1810*/  ISETP.LT.OR P1, PT, R0, 0x21, P1 ;  /* 0x000000210000780c */ /* 0x000fe20000f21670 */
[----:B------:R-:W-:Y:S01]  /*1820*/  IMAD.IADD R10, R5, 0x1, R10 ;  /* 0x00000001050a7824 */ /* 0x000fe200078e020a */
[----:B------:R-:W-:Y:S01]  /*1830*/  LEA R2, P2, R4, c[0x0][0x1c0], 0x1 ;  /* 0x0000700004027a11 */ /* 0x000fe200078408ff */
[----:B------:R-:W-:Y:S01]  /*1840*/  IMAD.IADD R5, R9, 0x1, R11 ;  /* 0x0000000109057824 */ /* 0x000fe200078e020b */
[----:B------:R-:W-:Y:S01]  /*1850*/  ISETP.LT.OR P0, PT, R0, 0x21, P0 ;  /* 0x000000210000780c */ /* 0x000fe20000701670 */
[----:B------:R-:W-:Y:S01]  /*1860*/  IMAD.MOV.U32 R9, RZ, RZ, c[0x0][0x1dc] ;  /* 0x00007700ff097624 */ /* 0x000fe200078e00ff */
[----:B------:R-:W-:Y:S01]  /*1870*/  LEA.HI.X R3, R4, c[0x0][0x1c4], R10, 0x1, P2 ;  /* 0x0000710004037a11 */ /* 0x000fe200010f0c0a */
[----:B------:R-:W-:Y:S01]  /*1880*/  IMAD.SHL.U32 R228, R228, 0x2, RZ ;  /* 0x00000002e4e47824 */ /* 0x000fe200078e00ff */
[C---:B------:R-:W-:Y:S01]  /*1890*/  LEA R10, P2, R20.reuse, R2, 0x6 ;  /* 0x00000002140a7211 */ /* 0x040fe200078430ff */
[----:B------:R-:W-:Y:S01]  /*18a0*/  IMAD.MOV.U32 R4, RZ, RZ, R8 ;  /* 0x000000ffff047224 */ /* 0x000fe200078e0008 */
[----:B------:R-:W-:Y:S01]  /*18b0*/  SHF.R.S32.HI R26, RZ, 0x1f, R243 ;  /* 0x0000001fff1a7819 */ /* 0x000fe200000114f3 */
[----:B------:R-:W-:Y:S01]  /*18c0*/  CS2R R124, SRZ ;  /* 0x00000000007c7805 */ /* 0x000fe2000001ff00 */
[----:B------:R-:W-:Y:S01]  /*18d0*/  LEA.HI.X R11, R20, R3, R9, 0x6, P2 ;  /* 0x00000003140b7211 */ /* 0x000fe200010f3409 */
[----:B------:R-:W-:Y:S01]  /*18e0*/  @!PT LDS RZ, [RZ] ;  /* 0x00000000fffff984 */ /* 0x000fe20000000800 */
[----:B------:R-:W-:Y:S01]  /*18f0*/  @!PT LDS RZ, [RZ] ;  /* 0x00000000fffff984 */ /* 0x000fe20000000800 */
[----:B------:R-:W-:Y:S01]  /*1900*/  @!PT LDS RZ, [RZ] ;  /* 0x00000000fffff984 */ /* 0x000fe20000000800 */
[----:B------:R1:W-:Y:S01]  /*1910*/  LDGSTS.E.BYPASS.LTC128B.128 [R228+0x6080], [R2.64], !P5 ;  /* 0x0608000002e47fae */ /* 0x0003e2000e901d52 */
[----:B------:R-:W-:Y:S01]  /*1920*/  ISETP.LT.OR P2, PT, R0, 0x21, P6 ;  /* 0x000000210000780c */ /* 0x000fe20003741670 */
[----:B------:R-:W-:Y:S01]  /*1930*/  IMAD.WIDE.U32 R4, R15, c[0x0][0x1b8], R4 ;  /* 0x00006e000f047a25 */ /* 0x000fe200078e0004 */
[----:B------:R-:W-:Y:S01]  /*1940*/  ISETP.GE.AND P6, PT, R12, c[0x0][0x19c], PT ;  /* 0x000067000c007a0c */ /* 0x000fe20003fc6270 */
[----:B------:R1:W-:Y:S01]  /*1950*/  LDGSTS.E.BYPASS.LTC128B.128 [R228+0x8080], [R2.64+0x80], !P4 ;  /* 0x0808008002e47fae */ /* 0x0003e2000e101d52 */
[----:B------:R-:W-:Y:S01]  /*1960*/  ISETP.GE.AND P5, PT, R30, c[0x0][0x19c], PT ;  /* 0x000067001e007a0c */ /* 0x000fe20003fa6270 */
[----:B------:R-:W-:Y:S01]  /*1970*/  IMAD.U32 R20, RZ, RZ, UR12 ;  /* 0x0000000cff147e24 */ /* 0x000fe2000f8e00ff */
[----:B------:R-:W-:Y:S01]  /*1980*/  ISETP.GE.AND P4, PT, R31, c[0x0][0x19c], PT ;  /* 0x000067001f007a0c */ /* 0x000fe20003f86270 */
[----:B------:R1:W-:Y:S01]  /*1990*/  LDGSTS.E.BYPASS.LTC128B.128 [R228+0xa080], [R2.64+0x100], !P3 ;  /* 0x0a08010002e47fae */ /* 0x0003e2000d901d52 */
[C---:B------:R-:W-:Y:S01]  /*19a0*/  ISETP.LT.OR P3, PT, R0.reuse, 0x1, P6 ;  /* 0x000000010000780c */ /* 0x040fe20003761670 */
[----:B------:R-:W-:Y:S01]  /*19b0*/  CS2R R122, SRZ ;  /* 0x00000000007a7805 */ /* 0x000fe2000001ff00 */
[C---:B------:R-:W-:Y:S01]  /*19c0*/  ISETP.LT.OR P6, PT, R0.reuse, 0x21, P6 ;  /* 0x000000210000780c */ /* 0x040fe200037c1670 */
[----:B------:R-:W-:Y:S01]  /*19d0*/  CS2R R120, SRZ ;  /* 0x0000000000787805 */ /* 0x000fe2000001ff00 */
[----:B------:R-:W-:Y:S01]  /*19e0*/  SHF.R.S32.HI R15, RZ, 0x1f, R34 ;  /* 0x0000001fff0f7819 */ /* 0x000fe20000011422 */
[----:B------:R2:W-:Y:S01]  /*19f0*/  LDGSTS.E.BYPASS.LTC128B.128 [R228+0x7080], [R10.64], !P2 ;  /* 0x070800000ae47fae */ /* 0x0005e2000d101d52 */
[C---:B------:R-:W-:Y:S01]  /*1a00*/  ISETP.LT.OR P2, PT, R0.reuse, 0x1, P5 ;  /* 0x000000010000780c */ /* 0x040fe20002f41670 */
[----:B------:R-:W-:Y:S01]  /*1a10*/  CS2R R118, SRZ ;  /* 0x0000000000767805 */ /* 0x000fe2000001ff00 */
[C---:B------:R-:W-:Y:S01]  /*1a20*/  ISETP.LT.OR P5, PT, R0.reuse, 0x21, P5 ;  /* 0x000000210000780c */ /* 0x040fe20002fa1670 */
[----:B------:R2:W-:Y:S01]  /*1a30*/  LDGSTS.E.BYPASS.LTC128B.128 [R228+0x9080], [R10.64+0x80], !P1 ;  /* 0x090800800ae47fae */ /* 0x0005e2000c901d52 */
[C---:B------:R-:W-:Y:S01]  /*1a40*/  ISETP.LT.OR P1, PT, R0.reuse, 0x1, P4 ;  /* 0x000000010000780c */ /* 0x040fe20002721670 */
[----:B------:R-:W-:Y:S01]  /*1a50*/  CS2R R116, SRZ ;  /* 0x0000000000747805 */ /* 0x000fe2000001ff00 */
[----:B------:R-:W-:Y:S01]  /*1a60*/  ISETP.LT.OR P4, PT, R0, 0x21, P4 ;  /* 0x000000210000780c */ /* 0x000fe20002781670 */
[----:B------:R-:W-:Y:S01]  /*1a70*/  IMAD R0, R7, c[0x0][0x1a8], RZ ;  /* 0x00006a0007007a24 */ /* 0x000fe200078e02ff */
[----:B------:R2:W-:Y:S01]  /*1a80*/  LDGSTS.E.BYPASS.LTC128B.128 [R228+0xb080], [R10.64+0x100], !P0 ;  /* 0x0b0801000ae47fae */ /* 0x0005e2000c101d52 */
[----:B------:R-:W-:Y:S01]  /*1a90*/  CS2R R114, SRZ ;  /* 0x0000000000727805 */ /* 0x000fe2000001ff00 */
[----:B------:R-:W-:Y:S01]  /*1aa0*/  CS2R R112, SRZ ;  /* 0x0000000000707805 */ /* 0x000fe2000001ff00 */
[C---:B------:R-:W-:Y:S01]  /*1ab0*/  IMAD R0, R6.reuse, c[0x0][0x1ac], R0 ;  /* 0x00006b0006007a24 */ /* 0x040fe200078e0200 */
[----:B------:R-:W0:Y:S01]  /*1ac0*/  LDGDEPBAR ;  /* 0x00000000000079af */ /* 0x000e220000000000 */
[----:B------:R-:W-:Y:S01]  /*1ad0*/  CS2R R110, SRZ ;  /* 0x00000000006e7805 */ /* 0x000fe2000001ff00 */
[----:B------:R-:W-:Y:S01]  /*1ae0*/  CS2R R108, SRZ ;  /* 0x00000000006c7805 */ /* 0x000fe2000001ff00 */
[----:B------:R-:W-:Y:S01]  /*1af0*/  CS2R R106, SRZ ;  /* 0x00000000006a7805 */ /* 0x000fe2000001ff00 */
[----:B------:R-:W-:Y:S01]  /*1b00*/  CS2R R104, SRZ ;  /* 0x0000000000687805 */ /* 0x000fe2000001ff00 */
[----:B------:R-:W-:Y:S01]  /*1b10*/  CS2R R102, SRZ ;  /* 0x0000000000667805 */ /* 0x000fe2000001ff00 */
[----:B------:R-:W-:Y:S01]  /*1b20*/  CS2R R100, SRZ ;  /* 0x0000000000647805 */ /* 0x000fe2000001ff00 */
[----:B------:R-:W-:Y:S01]  /*1b30*/  CS2R R98, SRZ ;  /* 0x0000000000627805 */ /* 0x000fe2000001ff00 */
[----:B-1----:R-:W-:Y:S01]  /*1b40*/  IMAD R2, R21, c[0x0][0x178], RZ ;  /* 0x00005e0015027a24 */ /* 0x002fe200078e02ff */
        /* <DEDUP_REMOVED lines=10> */
[----:B------:R-:W-:Y:S01]  /*1bf0*/  IADD3 R3, R5, UR4, RZ ;  /* 0x0000000405037c10 */ /* 0x000fe2000fffe0ff */
[----:B------:R-:W-:Y:S01]  /*1c00*/  IMAD.MOV.U32 R8, RZ, RZ, R2 ;  /* 0x000000ffff087224 */ /* 0x000fe200078e0002 */
[----:B------:R-:W-:Y:S01]  /*1c10*/  ULDC.64 UR4, c[0x0][0x188] ;  /* 0x0000620000047ab9 */ /* 0x000fe20000000a00 */
[----:B------:R-:W-:Y:S01]  /*1c20*/  IMAD.MOV.U32 R2, RZ, RZ, R4 ;  /* 0x000000ffff027224 */ /* 0x000fe200078e0004 */
[----:B------:R-:W-:Y:S01]  /*1c30*/  UIMAD UR4, UR11, UR4, URZ ;  /* 0x000000040b0472a4 */ /* 0x000fe2000f8e023f */
[----:B------:R-:W-:Y:S01]  /*1c40*/  CS2R R82, SRZ ;  /* 0x0000000000527805 */ /* 0x000fe2000001ff00 */
[----:B------:R-:W-:Y:S01]  /*1c50*/  CS2R R80, SRZ ;  /* 0x0000000000507805 */ /* 0x000fe2000001ff00 */
[----:B------:R-:W-:Y:S01]  /*1c60*/  IMAD.WIDE.U32 R4, R6, c[0x0][0x1a8], R2 ;  /* 0x00006a0006047a25 */ /* 0x000fe200078e0002 */
[----:B------:R-:W-:Y:S01]  /*1c70*/  UIMAD UR7, UR12, UR5, UR4 ;  /* 0x000000050c0772a4 */ /* 0x000fe2000f8e0204 */
[----:B------:R-:W-:Y:S01]  /*1c80*/  CS2R R78, SRZ ;  /* 0x00000000004e7805 */ /* 0x000fe2000001ff00 */
[----:B------:R-:W-:Y:S01]  /*1c90*/  CS2R R76, SRZ ;  /* 0x00000000004c7805 */ /* 0x000fe2000001ff00 */
[----:B------:R-:W-:Y:S01]  /*1ca0*/  IMAD R3, R26, c[0x0][0x180], RZ ;  /* 0x000060001a037a24 */ /* 0x000fe200078e02ff */
[C---:B------:R-:W-:Y:S01]  /*1cb0*/  LEA R2, P0, R4.reuse, c[0x0][0x190], 0x1 ;  /* 0x0000640004027a11 */ /* 0x040fe200078008ff */
[----:B------:R-:W-:Y:S01]  /*1cc0*/  IMAD.IADD R0, R5, 0x1, R0 ;  /* 0x0000000105007824 */ /* 0x000fe200078e0200 */
[----:B------:R-:W-:Y:S01]  /*1cd0*/  ULDC.64 UR4, c[0x0][0x178] ;  /* 0x00005e0000047ab9 */ /* 0x000fe20000000a00 */
[C---:B------:R-:W-:Y:S01]  /*1ce0*/  IMAD R5, R243.reuse, c[0x0][0x184], R3 ;  /* 0x00006100f3057a24 */ /* 0x040fe200078e0203 */
[----:B------:R-:W-:Y:S01]  /*1cf0*/  UIMAD.WIDE.U32 UR22, UR17, UR4, URZ ;  /* 0x00000004111672a5 */ /* 0x000fe2000f8e003f */
[----:B------:R-:W-:Y:S01]  /*1d00*/  IMAD.WIDE.U32 R6, R243, c[0x0][0x180], R8 ;  /* 0x00006000f3067a25 */ /* 0x000fe200078e0008 */
[----:B------:R-:W-:Y:S01]  /*1d10*/  LEA.HI.X R3, R4, c[0x0][0x194], R0, 0x1, P0 ;  /* 0x0000650004037a11 */ /* 0x000fe200000f0c00 */
[----:B------:R-:W-:Y:S01]  /*1d20*/  UIMAD UR4, UR21, UR4, URZ ;  /* 0x00000004150472a4 */ /* 0x000fe2000f8e023f */
[----:B------:R-:W-:Y:S01]  /*1d30*/  CS2R R74, SRZ ;  /* 0x00000000004a7805 */ /* 0x000fe2000001ff00 */
[----:B------:R-:W-:Y:S01]  /*1d40*/  IMAD.MOV.U32 R0, RZ, RZ, c[0x0][0x1a8] ;  /* 0x00006a00ff007624 */ /* 0x000fe200078e00ff */
[----:B------:R-:W-:Y:S01]  /*1d50*/  CS2R R72, SRZ ;  /* 0x0000000000487805 */ /* 0x000fe2000001ff00 */
[----:B------:R-:W-:Y:S01]  /*1d60*/  IMAD.IADD R5, R7, 0x1, R5 ;  /* 0x0000000107057824 */ /* 0x000fe200078e0205 */
[----:B------:R1:W-:Y:S01]  /*1d70*/  LDGSTS.E.BYPASS.LTC128B.128 [R228+0x80], [R2.64], !P3 ;  /* 0x0008000002e47fae */ /* 0x0003e2000d901d52 */
[----:B------:R-:W-:Y:S01]  /*1d80*/  IMAD.MOV.U32 R7, RZ, RZ, c[0x0][0x1ac] ;  /* 0x00006b00ff077624 */ /* 0x000fe200078e00ff */
[C---:B------:R-:W-:Y:S01]  /*1d90*/  LEA R8, P0, R0.reuse, R2, 0x6 ;  /* 0x0000000200087211 */ /* 0x040fe200078030ff */
[----:B------:R-:W-:Y:S01]  /*1da0*/  UIMAD UR4, UR17, UR5, UR4 ;  /* 0x00000005110472a4 */ /* 0x000fe2000f8e0204 */
[----:B------:R1:W-:Y:S01]  /*1db0*/  LDGSTS.E.BYPASS.LTC128B.128 [R228+0x2080], [R2.64+0x80], !P2 ;  /* 0x0208008002e47fae */ /* 0x0003e2000d101d52 */
[----:B------:R-:W-:Y:S01]  /*1dc0*/  IMAD.MOV.U32 R4, RZ, RZ, R6 ;  /* 0x000000ffff047224 */ /* 0x000fe200078e0006 */
[----:B------:R-:W-:Y:S01]  /*1dd0*/  LEA.HI.X R9, R0, R3, R7, 0x6, P0 ;  /* 0x0000000300097211 */ /* 0x000fe200000f3407 */
[----:B------:R-:W-:Y:S01]  /*1de0*/  IMAD.SHL.U32 R0, R17, 0x40, RZ ;  /* 0x0000004011007824 */ /* 0x000fe200078e00ff */
[----:B------:R1:W-:Y:S01]  /*1df0*/  LDGSTS.E.BYPASS.LTC128B.128 [R228+0x4080], [R2.64+0x100], !P1 ;  /* 0x0408010002e47fae */ /* 0x0003e2000c901d52 */
[----:B------:R-:W-:Y:S01]  /*1e00*/  IMAD.SHL.U32 R6, R18, 0x8, RZ ;  /* 0x0000000812067824 */ /* 0x000fe200078e00ff */
[----:B------:R-:W-:Y:S01]  /*1e10*/  UIADD3 UR4, UR23, UR4, URZ ;  /* 0x0000000417047290 */ /* 0x000fe2000fffe03f */
[----:B------:R-:W-:Y:S01]  /*1e20*/  IMAD.WIDE.U32 R240, R20, c[0x0][0x188], R4 ;  /* 0x0000620014f07a25 */ /* 0x000fe200078e0004 */
[----:B------:R3:W-:Y:S01]  /*1e30*/  LDGSTS.E.BYPASS.LTC128B.128 [R228+0x1080], [R8.64], !P6 ;  /* 0x0108000008e47fae */ /* 0x0007e2000f101d52 */
[----:B------:R-:W-:Y:S01]  /*1e40*/  LOP3.LUT R0, R0, 0x1c0, RZ, 0xc0, !PT ;  /* 0x000001c000007812 */ /* 0x000fe200078ec0ff */
[----:B------:R-:W-:Y:S01]  /*1e50*/  UIMAD UR5, UR6, 0xc0, URZ ;  /* 0x000000c0060578a4 */ /* 0x000fe2000f8e023f */
[----:B------:R-:W-:Y:S01]  /*1e60*/  IMAD.SHL.U32 R5, R16, 0x40, RZ ;  /* 0x0000004010057824 */ /* 0x000fe200078e00ff */
[----:B------:R3:W-:Y:S01]  /*1e70*/  LDGSTS.E.BYPASS.LTC128B.128 [R228+0x3080], [R8.64+0x80], !P5 ;  /* 0x0308008008e47fae */ /* 0x0007e2000e901d52 */
[----:B------:R-:W-:Y:S01]  /*1e80*/  LOP3.LUT R7, R23, 0x3ffffffc, RZ, 0xc0, !PT ;  /* 0x3ffffffc17077812 */ /* 0x000fe200078ec0ff */
[----:B------:R-:W-:Y:S01]  /*1e90*/  CS2R R70, SRZ ;  /* 0x0000000000467805 */ /* 0x000fe2000001ff00 */
[----:B------:R-:W-:Y:S01]  /*1ea0*/  LOP3.LUT R24, R6, 0x18, RZ, 0xc0, !PT ;  /* 0x0000001806187812 */ /* 0x000fe200078ec0ff */
[----:B------:R3:W-:Y:S01]  /*1eb0*/  LDGSTS.E.BYPASS.LTC128B.128 [R228+0x5080], [R8.64+0x100], !P4 ;  /* 0x0508010008e47fae */ /* 0x0007e2000e101d52 */
[----:B------:R-:W-:Y:S01]  /*1ec0*/  SHF.R.U32.HI R4, RZ, 0x3, R0 ;  /* 0x00000003ff047819 */ /* 0x000fe20000011600 */
[----:B------:R-:W-:Y:S01]  /*1ed0*/  CS2R R68, SRZ ;  /* 0x0000000000447805 */ /* 0x000fe2000001ff00 */
[C---:B------:R-:W-:Y:S01]  /*1ee0*/  LOP3.LUT P2, RZ, R16.reuse, 0x4, RZ, 0xc0, !PT ;  /* 0x0000000410ff7812 */ /* 0x040fe2000784c0ff */
[----:B------:R-:W0:Y:S01]  /*1ef0*/  LDGDEPBAR ;  /* 0x00000000000079af */ /* 0x000e220000000000 */
[----:B------:R-:W-:Y:S01]  /*1f00*/  IADD3 R235, R241, UR7, RZ ;  /* 0x00000007f1eb7c10 */ /* 0x000fe2000fffe0ff */
[----:B------:R-:W-:Y:S01]  /*1f10*/  CS2R R66, SRZ ;  /* 0x0000000000427805 */ /* 0x000fe2000001ff00 */
[----:B------:R-:W-:Y:S01]  /*1f20*/  LOP3.LUT P1, RZ, R16, 0x2, RZ, 0xc0, !PT ;  /* 0x0000000210ff7812 */ /* 0x000fe2000782c0ff */
[----:B------:R-:W-:Y:S01]  /*1f30*/  CS2R R64, SRZ ;  /* 0x0000000000407805 */ /* 0x000fe2000001ff00 */
[----:B------:R-:W-:Y:S01]  /*1f40*/  LOP3.LUT R16, R5, 0x1c0, RZ, 0xc0, !PT ;  /* 0x000001c005107812 */ /* 0x000fe200078ec0ff */
[----:B------:R-:W-:Y:S01]  /*1f50*/  IMAD R5, R22, 0x800, R25 ;  /* 0x0000080016057824 */ /* 0x000fe200078e0219 */
[----:B------:R-:W-:Y:S01]  /*1f60*/  LOP3.LUT R4, R4, R0, R24, 0x1e, !PT ;  /* 0x0000000004047212 */ /* 0x000fe200078e1e18 */
[----:B------:R-:W-:Y:S01]  /*1f70*/  IMAD.IADD R0, R34, 0x1, -R7 ;  /* 0x0000000122007824 */ /* 0x000fe200078e0a07 */
[----:B------:R-:W-:Y:S01]  /*1f80*/  SHF.R.U32.HI R223, RZ, 0x3, R16 ;  /* 0x00000003ffdf7819 */ /* 0x000fe20000011610 */
[----:B------:R-:W-:Y:S01]  /*1f90*/  IMAD.SHL.U32 R25, R28, 0x400, RZ ;  /* 0x000004001c197824 */ /* 0x000fe200078e00ff */
[----:B------:R-:W-:Y:S01]  /*1fa0*/  LOP3.LUT P3, RZ, R17, 0x4, RZ, 0xc0, !PT ;  /* 0x0000000411ff7812 */ /* 0x000fe2000786c0ff */
[----:B-1----:R-:W-:Y:S01]  /*1fb0*/  IMAD.U32 R2, RZ, RZ, UR22 ;  /* 0x00000016ff027e24 */ /* 0x002fe2000f8e00ff */
[----:B------:R-:W-:Y:S01]  /*1fc0*/  ISETP.GE.AND P6, PT, R30, c[0x0][0x16c], PT ;  /* 0x00005b001e007a0c */ /* 0x000fe20003fc6270 */
[----:B------:R-:W-:Y:S01]  /*1fd0*/  IMAD.U32 R3, RZ, RZ, UR23 ;  /* 0x00000017ff037e24 */ /* 0x000fe2000f8e00ff */
[----:B------:R-:W-:Y:S01]  /*1fe0*/  ISETP.GE.AND P5, PT, R31, c[0x0][0x16c], PT ;  /* 0x00005b001f007a0c */ /* 0x000fe20003fa6270 */
[----:B------:R-:W-:Y:S01]  /*1ff0*/  IMAD.U32 R3, RZ, RZ, UR4 ;  /* 0x00000004ff037e24 */ /* 0x000fe2000f8e00ff */
[----:B------:R-:W-:Y:S01]  /*2000*/  LEA R6, P0, R2, R240, 0x6 ;  /* 0x000000f002067211 */ /* 0x000fe200078030ff */
[----:B------:R-:W-:Y:S01]  /*2010*/  IMAD R0, R0, 0x2, R25 ;  /* 0x0000000200007824 */ /* 0x000fe200078e0219 */
[----:B------:R-:W-:Y:S01]  /*2020*/  SEL R7, RZ, 0x2, P6 ;  /* 0x00000002ff077807 */ /* 0x000fe20003000000 */
[----:B------:R-:W-:Y:S01]  /*2030*/  USHF.R.S32.HI UR4, URZ, 0x1f, UR6 ;  /* 0x0000001f3f047899 */ /* 0x000fe20008011406 */
[----:B--2---:R-:W-:Y:S01]  /*2040*/  LEA.HI.X R11, R2, R235, R3, 0x6, P0 ;  /* 0x000000eb020b7211 */ /* 0x004fe200000f3403 */
[----:B------:R-:W-:Y:S01]  /*2050*/  IMAD.IADD R4, R0, 0x1, R4 ;  /* 0x0000000100047824 */ /* 0x000fe200078e0204 */
[----:B------:R-:W-:Y:S01]  /*2060*/  LOP3.LUT R2, R16, 0x8, R29, 0xf8, !PT ;  /* 0x0000000810027812 */ /* 0x000fe200078ef81d */
[----:B------:R-:W-:-:S04]  /*2070*/  DEPBAR.LE SB0, 0x1 ;  /* 0x000080400000791a */ /* 0x000fc80000000000 */
[----:B------:R-:W-:Y:S01]  /*2080*/  ISETP.GE.AND P0, PT, R12, c[0x0][0x16c], PT ;  /* 0x00005b000c007a0c */ /* 0x000fe20003f06270 */
[----:B------:R-:W-:Y:S01]  /*2090*/  IMAD.SHL.U32 R230, R4, 0x2, RZ ;  /* 0x0000000204e67824 */ /* 0x000fe200078e00ff */
[----:B------:R-:W-:Y:S01]  /*20a0*/  LOP3.LUT R2, R2, R223, RZ, 0x3c, !PT ;  /* 0x000000df02027212 */ /* 0x000fe200078e3cff */
[----:B------:R-:W-:Y:S01]  /*20b0*/  IMAD R17, R26, c[0x0][0x210], RZ ;  /* 0x000084001a117a24 */ /* 0x000fe200078e02ff */
[----:B------:R-:W-:Y:S01]  /*20c0*/  SEL R23, RZ, 0x1, P0 ;  /* 0x00000001ff177807 */ /* 0x000fe20000000000 */
[----:B------:R-:W-:Y:S01]  /*20d0*/  UMOV UR22, 0x5 ;  /* 0x0000000500167882 */ /* 0x000fe20000000000 */
[C---:B------:R-:W-:Y:S01]  /*20e0*/  LEA R10, P0, R6.reuse, c[0x0][0x160], 0x1 ;  /* 0x00005800060a7a11 */ /* 0x040fe200078008ff */
[----:B------:R-:W-:Y:S01]  /*20f0*/  IMAD.IADD R2, R5, 0x1, R2 ;  /* 0x0000000105027824 */ /* 0x000fe200078e0202 */
[----:B------:R-:W-:Y:S01]  /*2100*/  SEL R3, RZ, 0x4, P5 ;  /* 0x00000004ff037807 */ /* 0x000fe20002800000 */
[----:B------:R-:W-:Y:S01]  /*2110*/  IMAD.MOV.U32 R5, RZ, RZ, c[0x0][0x178] ;  /* 0x00005e00ff057624 */ /* 0x000fe200078e00ff */
[----:B------:R-:W-:Y:S01]  /*2120*/  LEA.HI.X R11, R6, c[0x0][0x164], R11, 0x1, P0 ;  /* 0x00005900060b7a11 */ /* 0x000fe200000f0c0b */
[----:B------:R-:W-:Y:S01]  /*2130*/  IMAD.MOV.U32 R6, RZ, RZ, c[0x0][0x17c] ;  /* 0x00005f00ff067624 */ /* 0x000fe200078e00ff */
[----:B------:R-:W-:Y:S01]  /*2140*/  IADD3 R0, R3, R7, R23 ;  /* 0x0000000703007210 */ /* 0x000fe20007ffe017 */
[----:B------:R-:W-:Y:S01]  /*2150*/  IMAD.SHL.U32 R224, R2, 0x2, RZ ;  /* 0x0000000202e07824 */ /* 0x000fe200078e00ff */
[----:B------:R-:W-:Y:S01]  /*2160*/  BAR.SYNC.DEFER_BLOCKING 0x0 ;  /* 0x0000000000007b1d */ /* 0x000fe20000010000 */
[C---:B------:R-:W-:Y:S01]  /*2170*/  IADD3 R3, R230.reuse, 0x12280, RZ ;  /* 0x00012280e6037810 */ /* 0x040fe20007ffe0ff */
[----:B------:R-:W-:Y:S01]  /*2180*/  CS2R R62, SRZ ;  /* 0x00000000003e7805 */ /* 0x000fe2000001ff00 */
[----:B------:R-:W-:Y:S01]  /*2190*/  LEA R4, P0, R5, R10, 0x6 ;  /* 0x0000000a05047211 */ /* 0x000fe200078030ff */
[----:B------:R-:W-:Y:S01]  /*21a0*/  CS2R R60, SRZ ;  /* 0x00000000003c7805 */ /* 0x000fe2000001ff00 */
[----:B------:R-:W-:Y:S01]  /*21b0*/  IADD3 R231, R230, 0x122c0, RZ ;  /* 0x000122c0e6e77810 */ /* 0x000fe20007ffe0ff */
[----:B------:R-:W-:Y:S01]  /*21c0*/  CS2R R58, SRZ ;  /* 0x00000000003a7805 */ /* 0x000fe2000001ff00 */
[----:B------:R-:W-:Y:S01]  /*21d0*/  @P3 IADD3 R231, R3, -0x40, RZ ;  /* 0xffffffc003e73810 */ /* 0x000fe20007ffe0ff */
[----:B------:R-:W-:Y:S01]  /*21e0*/  IMAD R3, R21, c[0x0][0x208], RZ ;  /* 0x0000820015037a24 */ /* 0x000fe200078e02ff */
[----:B------:R-:W-:Y:S01]  /*21f0*/  LEA.HI.X R5, R5, R11, R6, 0x6, P0 ;  /* 0x0000000b05057211 */ /* 0x000fe200000f3406 */
[C---:B------:R-:W-:Y:S01]  /*2200*/  IMAD.WIDE.U32 R6, R19.reuse, c[0x0][0x208], R12 ;  /* 0x0000820013067a25 */ /* 0x040fe200078e000c */
[C---:B------:R-:W-:Y:S01]  /*2210*/  LOP3.LUT P0, RZ, R0.reuse, 0x1, RZ, 0xc0, !PT ;  /* 0x0000000100ff7812 */ /* 0x040fe2000780c0ff */
[----:B------:R-:W-:Y:S01]  /*2220*/  CS2R R56, SRZ ;  /* 0x0000000000387805 */ /* 0x000fe2000001ff00 */
[----:B------:R-:W-:Y:S01]  /*2230*/  LOP3.LUT P3, RZ, R0, 0x2, RZ, 0xc0, !PT ;  /* 0x0000000200ff7812 */ /* 0x000fe2000786c0ff */
[----:B------:R-:W-:Y:S01]  /*2240*/  IMAD.SHL.U32 R13, R34, 0x4, RZ ;  /* 0x00000004220d7824 */ /* 0x000fe200078e00ff */
[----:B------:R-:W-:Y:S01]  /*2250*/  LOP3.LUT P4, RZ, R0, 0x4, RZ, 0xc0, !PT ;  /* 0x0000000400ff7812 */ /* 0x000fe2000788c0ff */
[----:B---3--:R-:W-:Y:S01]  /*2260*/  IMAD R9, R19, c[0x0][0x20c], R3 ;  /* 0x0000830013097a24 */ /* 0x008fe200078e0203 */
[----:B------:R-:W-:Y:S01]  /*2270*/  SEL R0, R220, 0xffffffe0, !P1 ;  /* 0xffffffe0dc007807 */ /* 0x000fe20004800000 */
[----:B------:R-:W-:Y:S01]  /*2280*/  CS2R R54, SRZ ;  /* 0x0000000000367805 */ /* 0x000fe2000001ff00 */
[----:B------:R-:W-:Y:S01]  /*2290*/  SEL R222, R222, 0xffffffc0, !P2 ;  /* 0xffffffc0dede7807 */ /* 0x000fe20005000000 */
[----:B------:R-:W-:Y:S01]  /*22a0*/  IMAD.IADD R7, R7, 0x1, R9 ;  /* 0x0000000107077824 */ /* 0x000fe200078e0209 */
[----:B------:R-:W-:Y:S01]  /*22b0*/  IADD3 R2, -R242, UR14, -R27 ;  /* 0x0000000ef2027c10 */ /* 0x000fe2000fffe91b */
[C---:B------:R-:W-:Y:S01]  /*22c0*/  IMAD.IADD R225, R224.reuse, 0x1, R0 ;  /* 0x00000001e0e17824 */ /* 0x040fe200078e0200 */
[----:B------:R-:W-:Y:S01]  /*22d0*/  SHF.R.S32.HI R3, RZ, 0x1f, R18 ;  /* 0x0000001fff037819 */ /* 0x000fe20000011412 */
[----:B------:R-:W-:Y:S01]  /*22e0*/  IMAD.IADD R227, R224, 0x1, R222 ;  /* 0x00000001e0e37824 */ /* 0x000fe200078e02de */
[----:B------:R1:W2:Y:S01]  /*22f0*/  LDSM.16.M88.4 R148, [R224+0x6080] ;  /* 0x00608000e094783b */ /* 0x0002a20000000200 */
[----:B------:R-:W-:Y:S01]  /*2300*/  IMAD.IADD R226, R222, 0x1, R225 ;  /* 0x00000001dee27824 */ /* 0x000fe200078e02e1 */
[C---:B------:R-:W-:Y:S01]  /*2310*/  ISETP.LT.OR P2, PT, R2.reuse, 0x1, !P0 ;  /* 0x000000010200780c */ /* 0x040fe20004741670 */
[----:B------:R-:W-:Y:S01]  /*2320*/  IMAD.U32 R0, RZ, RZ, UR5 ;  /* 0x00000005ff007e24 */ /* 0x000fe2000f8e00ff */
[----:B------:R1:W3:Y:S01]  /*2330*/  LDSM.16.M88.4 R152, [R225+0x6080] ;  /* 0x00608000e198783b */ /* 0x0002e20000000200 */
[C---:B------:R-:W-:Y:S01]  /*2340*/  ISETP.LT.OR P1, PT, R2.reuse, 0x1, !P3 ;  /* 0x000000010200780c */ /* 0x040fe20005f21670 */
[----:B------:R-:W-:Y:S01]  /*2350*/  IMAD.WIDE.U32 R6, R243, c[0x0][0x210], R6 ;  /* 0x00008400f3067a25 */ /* 0x000fe200078e0006 */
[----:B------:R-:W-:Y:S01]  /*2360*/  LEA.HI R3, R3, R18, RZ, 0x2 ;  /* 0x0000001203037211 */ /* 0x000fe200078f10ff */
[----:B------:R1:W4:Y:S01]  /*2370*/  LDSM.16.M88.4 R160, [R227+0x6080] ;  /* 0x00608000e3a0783b */ /* 0x0003220000000200 */
[C---:B------:R-:W-:Y:S01]  /*2380*/  ISETP.LT.OR P0, PT, R2.reuse, 0x21, !P0 ;  /* 0x000000210200780c */ /* 0x040fe20004701670 */
[----:B------:R-:W-:Y:S01]  /*2390*/  CS2R R52, SRZ ;  /* 0x0000000000347805 */ /* 0x000fe2000001ff00 */
[----:B------:R-:W-:Y:S01]  /*23a0*/  ISETP.LT.OR P3, PT, R2, 0x21, !P3 ;  /* 0x000000210200780c */ /* 0x000fe20005f61670 */
[----:B------:R1:W1:Y:S01]  /*23b0*/  LDSM.16.M88.4 R168, [R224+0x8080] ;  /* 0x00808000e0a8783b */ /* 0x0002620000000200 */
[----:B------:R-:W-:Y:S01]  /*23c0*/  SEL R234, RZ, 0xffffffff, P6 ;  /* 0xffffffffffea7807 */ /* 0x000fe20003000000 */
[----:B------:R-:W-:Y:S01]  /*23d0*/  CS2R R50, SRZ ;  /* 0x0000000000327805 */ /* 0x000fe2000001ff00 */
[----:B------:R-:W-:Y:S01]  /*23e0*/  CS2R R48, SRZ ;  /* 0x0000000000307805 */ /* 0x000fe2000001ff00 */
[----:B------:R1:W1:Y:S01]  /*23f0*/  LDSM.16.M88.4 R172, [R225+0x8080] ;  /* 0x00808000e1ac783b */ /* 0x0002620000000200 */
[----:B------:R-:W-:Y:S01]  /*2400*/  CS2R R46, SRZ ;  /* 0x00000000002e7805 */ /* 0x000fe2000001ff00 */
[----:B------:R-:W-:Y:S01]  /*2410*/  IMAD.SHL.U32 R234, R234, 0x2, RZ ;  /* 0x00000002eaea7824 */ /* 0x000fe200078e00ff */
[----:B------:R-:W-:Y:S01]  /*2420*/  CS2R R44, SRZ ;  /* 0x00000000002c7805 */ /* 0x000fe2000001ff00 */
[----:B------:R1:W1:Y:S01]  /*2430*/  LDSM.16.M88.4 R176, [R227+0x8080] ;  /* 0x00808000e3b0783b */ /* 0x0002620000000200 */
[----:B------:R-:W-:Y:S01]  /*2440*/  CS2R R42, SRZ ;  /* 0x00000000002a7805 */ /* 0x000fe2000001ff00 */
[----:B------:R-:W-:Y:S01]  /*2450*/  CS2R R40, SRZ ;  /* 0x0000000000287805 */ /* 0x000fe2000001ff00 */
[----:B------:R-:W-:Y:S01]  /*2460*/  LOP3.LUT R234, R234, 0x2, R23, 0xe2, !PT ;  /* 0x00000002eaea7812 */ /* 0x000fe200078ee217 */
[----:B------:R1:W1:Y:S01]  /*2470*/  LDSM.16.M88.4 R184, [R224+0xa080] ;  /* 0x00a08000e0b8783b */ /* 0x0002620000000200 */
[----:B------:R-:W-:Y:S01]  /*2480*/  CS2R R38, SRZ ;  /* 0x0000000000267805 */ /* 0x000fe2000001ff00 */
[----:B------:R-:W-:-:S02]  /*2490*/  CS2R R36, SRZ ;  /* 0x0000000000247805 */ /* 0x000fc4000001ff00 */
        /* <DEDUP_REMOVED lines=11> */
[----:B------:R-:W-:Y:S01]  /*2550*/  ISETP.LT.OR P4, PT, R2, 0x21, !P4 ;  /* 0x000000210200780c */ /* 0x000fe20006781670 */
[----:B------:R1:W-:Y:S01]  /*2560*/  LDGSTS.E.BYPASS.LTC128B.128 [R228+0x8080], [R10.64+0x80], !P1 ;  /* 0x080800800ae47fae */ /* 0x0003e2000c901d52 */
[----:B------:R-:W-:-:S04]  /*2570*/  IADD3 R14, P1, R34, UR5, RZ ;  /* 0x00000005220e7c10 */ /* 0x000fc8000ff3e0ff */
[----:B------:R-:W-:Y:S02]  /*2580*/  LEA.HI.X.SX32 R15, R0, R15, 0x1, P1 ;  /* 0x0000000f000f7211 */ /* 0x000fe400008f0eff */
[----:B------:R-:W-:Y:S02]  /*2590*/  ISETP.GE.AND P1, PT, R12, c[0x0][0x1fc], PT ;  /* 0x00007f000c007a0c */ /* 0x000fe40003f26270 */
[----:B------:R-:W-:Y:S01]  /*25a0*/  LOP3.LUT R0, R3, 0x1ffffffc, RZ, 0xc0, !PT ;  /* 0x1ffffffc03007812 */ /* 0x000fe200078ec0ff */
[----:B------:R1:W-:Y:S01]  /*25b0*/  LDGSTS.E.BYPASS.LTC128B.128 [R228+0xa080], [R10.64+0x100], !P2 ;  /* 0x0a0801000ae47fae */ /* 0x0003e2000d101d52 */
[C---:B------:R-:W-:Y:S01]  /*25c0*/  IADD3 R8, P2, R13.reuse, UR6, RZ ;  /* 0x000000060d087c10 */ /* 0x040fe2000ff5e0ff */
[----:B------:R-:W-:Y:S01]  /*25d0*/  ULDC.64 UR6, c[0x0][0x208] ;  /* 0x0000820000067ab9 */ /* 0x000fe20000000a00 */
[----:B------:R-:W-:Y:S01]  /*25e0*/  IMAD R3, R26, c[0x0][0x270], RZ ;  /* 0x00009c001a037a24 */ /* 0x000fe200078e02ff */
[----:B------:R1:W-:Y:S01]  /*25f0*/  LDGSTS.E.BYPASS.LTC128B.128 [R228+0x7080], [R4.64], !P0 ;  /* 0x0708000004e47fae */ /* 0x0003e2000c101d52 */
[----:B------:R-:W-:Y:S01]  /*2600*/  LEA.HI.X.SX32 R9, R13, UR4, 0x1, P2 ;  /* 0x000000040d097c11 */ /* 0x000fe200090f0eff */
[----:B------:R-:W-:Y:S01]  /*2610*/  ULDC.64 UR4, c[0x0][0x218] ;  /* 0x0000860000047ab9 */ /* 0x000fe20000000a00 */
[----:B------:R-:W-:Y:S01]  /*2620*/  ISETP.GE.AND P2, PT, R12, c[0x0][0x1fc], PT ;  /* 0x00007f000c007a0c */ /* 0x000fe20003f46270 */
[----:B------:R-:W-:Y:S01]  /*2630*/  UIMAD UR4, UR11, UR4, URZ ;  /* 0x000000040b0472a4 */ /* 0x000fe2000f8e023f */
[C---:B------:R-:W-:Y:S01]  /*2640*/  IMAD.WIDE.U32 R12, R243.reuse, c[0x0][0x238], R14 ;  /* 0x00008e00f30c7a25 */ /* 0x040fe200078e000e */
[----:B------:R1:W-:Y:S01]  /*2650*/  LDGSTS.E.BYPASS.LTC128B.128 [R228+0x9080], [R4.64+0x80], !P3 ;  /* 0x0908008004e47fae */ /* 0x0003e2000d901d52 */
[----:B------:R-:W-:Y:S01]  /*2660*/  ISETP.GT.AND P3, PT, R34, 0xf, PT ;  /* 0x0000000f2200780c */ /* 0x000fe20003f64270 */
[----:B------:R-:W-:Y:S01]  /*2670*/  UIMAD UR5, UR12, UR5, UR4 ;  /* 0x000000050c0572a4 */ /* 0x000fe2000f8e0204 */
[----:B------:R-:W-:Y:S01]  /*2680*/  IMAD R14, R243, c[0x0][0x214], R17 ;  /* 0x00008500f30e7a24 */ /* 0x000fe200078e0211 */
[----:B------:R2:W-:Y:S01]  /*2690*/  LDGSTS.E.BYPASS.LTC128B.128 [R228+0xb080], [R4.64+0x100], !P4 ;  /* 0x0b08010004e47fae */ /* 0x0005e2000e101d52 */
[----:B------:R-:W-:Y:S01]  /*26a0*/  IMAD.IADD R19, R18, 0x1, -R0 ;  /* 0x0000000112137824 */ /* 0x000fe200078e0a00 */
[----:B------:R-:W-:Y:S01]  /*26b0*/  UMOV UR4, 0x6 ;  /* 0x0000000600047882 */ /* 0x000fe20000000000 */
[----:B------:R-:W-:Y:S01]  /*26c0*/  IMAD.IADD R7, R7, 0x1, R14 ;  /* 0x0000000107077824 */ /* 0x000fe200078e020e */
[----:B------:R-:W-:Y:S01]  /*26d0*/  USHF.L.U64.HI UR7, UR6, UR4, UR7 ;  /* 0x0000000406077299 */ /* 0x000fe20008010207 */
[----:B------:R-:W-:Y:S01]  /*26e0*/  IMAD R0, R26, c[0x0][0x238], RZ ;  /* 0x00008e001a007a24 */ /* 0x000fe200078e02ff */
[----:B------:R-:W-:Y:S01]  /*26f0*/  USHF.L.U32 UR4, UR6, 0x6, URZ ;  /* 0x0000000606047899 */ /* 0x000fe2000800063f */
[----:B------:R-:W-:Y:S01]  /*2700*/  IMAD.WIDE.U32 R238, R20, c[0x0][0x218], R6 ;  /* 0x0000860014ee7a25 */ /* 0x000fe200078e0006 */
[----:B------:R-:W-:Y:S01]  /*2710*/  UIMAD UR23, UR7, UR17, URZ ;  /* 0x00000011071772a4 */ /* 0x000fe2000f8e023f */
[----:B------:R-:W-:Y:S01]  /*2720*/  LOP3.LUT R14, R32, 0xfffffff0, RZ, 0xc0, !PT ;  /* 0xfffffff0200e7812 */ /* 0x000fe200078ec0ff */
[----:B------:R-:W-:Y:S01]  /*2730*/  USHF.L.U32 UR7, UR6, 0x5, URZ ;  /* 0x0000000506077899 */ /* 0x000fe2000800063f */
[----:B------:R-:W-:Y:S01]  /*2740*/  IMAD R0, R243, c[0x0][0x23c], R0 ;  /* 0x00008f00f3007a24 */ /* 0x000fe200078e0200 */
[----:B------:R-:W-:Y:S01]  /*2750*/  IADD3 R237, R239, UR5, RZ ;  /* 0x00000005efed7c10 */ /* 0x000fe2000fffe0ff */
[----:B------:R-:W-:Y:S01]  /*2760*/  IMAD.U32 R6, RZ, RZ, UR4 ;  /* 0x00000004ff067e24 */ /* 0x000fe2000f8e00ff */
[----:B------:R-:W-:Y:S01]  /*2770*/  UIMAD UR23, UR21, UR4, UR23 ;  /* 0x00000004151772a4 */ /* 0x000fe2000f8e0217 */
[----:B------:R-:W-:Y:S01]  /*2780*/  IMAD.IADD R13, R13, 0x1, R0 ;  /* 0x000000010d0d7824 */ /* 0x000fe200078e0200 */
[----:B------:R-:W-:Y:S01]  /*2790*/  SEL R233, RZ, 0x1, P1 ;  /* 0x00000001ffe97807 */ /* 0x000fe20000800000 */
[----:B------:R-:W-:Y:S01]  /*27a0*/  IMAD R0, R26, c[0x0][0x288], RZ ;  /* 0x0000a2001a007a24 */ /* 0x000fe200078e02ff */
[----:B------:R-:W-:Y:S01]  /*27b0*/  ULDC.64 UR4, c[0x0][0x278] ;  /* 0x00009e0000047ab9 */ /* 0x000fe20000000a00 */
[----:B------:R-:W-:Y:S01]  /*27c0*/  IMAD.MOV.U32 R236, RZ, RZ, R238 ;  /* 0x000000ffffec7224 */ /* 0x000fe200078e00ee */
[----:B------:R-:W-:Y:S01]  /*27d0*/  ULDC UR21, c[0x0][0x20c] ;  /* 0x0000830000157ab9 */ /* 0x000fe20000000800 */
[C---:B------:R-:W-:Y:S01]  /*27e0*/  IMAD R3, R243.reuse, c[0x0][0x274], R3 ;  /* 0x00009d00f3037a24 */ /* 0x040fe200078e0203 */
[----:B------:R-:W-:Y:S01]  /*27f0*/  UIMAD UR4, UR11, UR4, URZ ;  /* 0x000000040b0472a4 */ /* 0x000fe2000f8e023f */
[----:B-1----:R-:W-:Y:S01]  /*2800*/  IMAD.WIDE.U32 R10, R243, c[0x0][0x270], R8 ;  /* 0x00009c00f30a7a25 */ /* 0x002fe200078e0008 */
[----:B------:R-:W-:Y:S01]  /*2810*/  USHF.L.U64.HI UR6, UR6, UR22, UR21 ;  /* 0x0000001606067299 */ /* 0x000fe20008010215 */
[----:B------:R-:W-:Y:S01]  /*2820*/  ISETP.GE.AND P1, PT, R31, c[0x0][0x1fc], PT ;  /* 0x00007f001f007a0c */ /* 0x000fe20003f26270 */
[----:B------:R-:W-:Y:S01]  /*2830*/  UIMAD UR4, UR12, UR5, UR4 ;  /* 0x000000050c0472a4 */ /* 0x000fe2000f8e0204 */
[C---:B------:R-:W-:Y:S01]  /*2840*/  IMAD R0, R243.reuse, c[0x0][0x28c], R0 ;  /* 0x0000a300f3007a24 */ /* 0x040fe200078e0200 */
[----:B------:R-:W-:Y:S01]  /*2850*/  USHF.R.S32.HI UR21, URZ, 0x1f, UR20 ;  /* 0x0000001f3f157899 */ /* 0x000fe20008011414 */
[----:B------:R-:W-:-:S04]  /*2860*/  IMAD.WIDE.U32 R8, R243, c[0x0][0x288], R8 ;  /* 0x0000a200f3087a25 */ /* 0x000fc800078e0008 */
[----:B------:R-:W-:-:S04]  /*2870*/  IMAD.WIDE.U32 R6, R6, UR17, R236 ;  /* 0x0000001106067c25 */ /* 0x000fc8000f8e00ec */
[----:B------:R-:W-:Y:S01]  /*2880*/  IMAD.IADD R11, R11, 0x1, R3 ;  /* 0x000000010b0b7824 */ /* 0x000fe200078e0203 */
[----:B------:R-:W-:Y:S01]  /*2890*/  LEA R2, P0, R6, c[0x0][0x1f0], 0x1 ;  /* 0x00007c0006027a11 */ /* 0x000fe200078008ff */
[----:B------:R-:W-:Y:S01]  /*28a0*/  IMAD.IADD R9, R9, 0x1, R0 ;  /* 0x0000000109097824 */ /* 0x000fe200078e0200 */
[----:B------:R-:W-:Y:S01]  /*28b0*/  IADD3 R0, R7, UR23, RZ ;  /* 0x0000001707007c10 */ /* 0x000fe2000fffe0ff */
[----:B--2---:R-:W-:Y:S01]  /*28c0*/  IMAD.U32 R4, RZ, RZ, UR7 ;  /* 0x00000007ff047e24 */ /* 0x004fe2000f8e00ff */
[----:B------:R-:W-:Y:S01]  /*28d0*/  LOP3.LUT R7, R33, 0xffffffe0, RZ, 0xc0, !PT ;  /* 0xffffffe021077812 */ /* 0x000fe200078ec0ff */
[----:B------:R-:W-:Y:S01]  /*28e0*/  IMAD.WIDE.U32 R246, R20, c[0x0][0x278], R10 ;  /* 0x00009e0014f67a25 */ /* 0x000fe200078e000a */
[----:B------:R-:W-:Y:S02]  /*28f0*/  LEA.HI.X R3, R6, c[0x0][0x1f4], R0, 0x1, P0 ;  /* 0x00007d0006037a11 */ /* 0x000fe400000f0c00 */
[----:B------:R-:W-:Y:S01]  /*2900*/  LEA R4, P4, R4, R2, 0x1 ;  /* 0x0000000204047211 */ /* 0x000fe200078808ff */
[----:B------:R-:W-:Y:S01]  /*2910*/  IMAD.U32 R6, RZ, RZ, UR7 ;  /* 0x00000007ff067e24 */ /* 0x000fe2000f8e00ff */
[----:B------:R-:W-:Y:S01]  /*2920*/  IADD3 R252, R247, UR4, RZ ;  /* 0x00000004f7fc7c10 */ /* 0x000fe2000fffe0ff */
[----:B------:R-:W-:Y:S01]  /*2930*/  IMAD.U32 R5, RZ, RZ, UR6 ;  /* 0x00000006ff057e24 */ /* 0x000fe2000f8e00ff */
[----:B------:R-:W-:Y:S01]  /*2940*/  @!P3 IADD3 R0, P0, R246, UR20, RZ ;  /* 0x00000014f600bc10 */ /* 0x000fe2000ff1e0ff */
[----:B------:R-:W-:Y:S01]  /*2950*/  ULDC.64 UR4, c[0x0][0x290] ;  /* 0x0000a40000047ab9 */ /* 0x000fe20000000a00 */
[----:B------:R-:W-:Y:S01]  /*2960*/  IMAD.WIDE.U32 R244, R20, c[0x0][0x290], R8 ;  /* 0x0000a40014f47a25 */ /* 0x000fe200078e0008 */
[----:B------:R-:W-:Y:S01]  /*2970*/  UIMAD UR4, UR11, UR4, URZ ;  /* 0x000000040b0472a4 */ /* 0x000fe2000f8e023f */
[----:B------:R-:W-:-:S02]  /*2980*/  LEA.HI.X R5, R6, R3, R5, 0x1, P4 ;  /* 0x0000000306057211 */ /* 0x000fc400020f0c05 */
[----:B------:R-:W-:Y:S01]  /*2990*/  @!P3 IADD3.X R6, R252, UR21, RZ, P0, !PT ;  /* 0x00000015fc06bc10 */ /* 0x000fe200087fe4ff */
[----:B------:R-:W-:Y:S01]  /*29a0*/  UIMAD UR4, UR12, UR5, UR4 ;  /* 0x000000050c0472a4 */ /* 0x000fe2000f8e0204 */
[----:B------:R-:W-:Y:S01]  /*29b0*/  @!P3 LEA R10, P6, R0, c[0x0][0x258], 0x2 ;  /* 0x00009600000aba11 */ /* 0x000fe200078c10ff */
[----:B------:R-:W-:Y:S01]  /*29c0*/  IMAD.WIDE.U32 R250, R20, c[0x0][0x240], R12 ;  /* 0x0000900014fa7a25 */ /* 0x000fe200078e000c */
[----:B------:R-:W-:Y:S02]  /*29d0*/  ISETP.GE.AND P4, PT, R30, c[0x0][0x1fc], PT ;  /* 0x00007f001e007a0c */ /* 0x000fe40003f86270 */
[----:B------:R-:W-:Y:S01]  /*29e0*/  @!P3 LEA.HI.X R11, R0, c[0x0][0x25c], R6, 0x2, P6 ;  /* 0x00009700000bba11 */ /* 0x000fe200030f1406 */
[C---:B------:R-:W-:Y:S01]  /*29f0*/  IMAD.IADD R6, R34.reuse, 0x1, -R7 ;  /* 0x0000000122067824 */ /* 0x040fe200078e0a07 */
[----:B------:R-:W-:Y:S01]  /*2a00*/  IADD3 R0, -R27, UR14, -R242 ;  /* 0x0000000e1b007c10 */ /* 0x000fe2000fffe9f2 */
[----:B------:R-:W-:Y:S01]  /*2a10*/  IMAD.IADD R7, R34, 0x1, -R14 ;  /* 0x0000000122077824 */ /* 0x000fe200078e0a0e */
[----:B------:R-:W-:Y:S01]  /*2a20*/  ISETP.GE.AND P0, PT, R30, c[0x0][0x1fc], PT ;  /* 0x00007f001e007a0c */ /* 0x000fe20003f06270 */
[----:B------:R-:W-:Y:S01]  /*2a30*/  @!P3 IMAD.SHL.U32 R14, R34, 0x10, RZ ;  /* 0x00000010220eb824 */ /* 0x000fe200078e00ff */
[----:B------:R-:W-:Y:S01]  /*2a40*/  ISETP.LT.OR P6, PT, R0, 0x1, P2 ;  /* 0x000000010000780c */ /* 0x000fe200017c1670 */
[----:B------:R-:W-:Y:S01]  /*2a50*/  IMAD.SHL.U32 R17, R22, 0x20, RZ ;  /* 0x0000002016117824 */ /* 0x000fe200078e00ff */
[----:B------:R-:W-:-:S02]  /*2a60*/  SEL R18, RZ, 0xffffffff, P4 ;  /* 0xffffffffff127807 */ /* 0x000fc40002000000 */
[C---:B------:R-:W-:Y:S01]  /*2a70*/  ISETP.LT.OR P4, PT, R0.reuse, 0x1, P0 ;  /* 0x000000010000780c */ /* 0x040fe20000781670 */
[----:B------:R1:W-:Y:S01]  /*2a80*/  @!P3 LDGSTS.E.BYPASS.LTC128B.128 [R14+0x12080], [R10.64] ;  /* 0x120800000a0ebfae */ /* 0x0003e2000b901d52 */
[----:B------:R-:W-:Y:S02]  /*2a90*/  SHF.R.S32.HI R15, RZ, 0x1f, R7 ;  /* 0x0000001fff0f7819 */ /* 0x000fe40000011407 */
[----:B------:R-:W-:Y:S01]  /*2aa0*/  SHF.R.S32.HI R229, RZ, 0x1f, R6 ;  /* 0x0000001fffe57819 */ /* 0x000fe20000011406 */
[----:B------:R-:W0:Y:S01]  /*2ab0*/  LDGDEPBAR ;  /* 0x00000000000079af */ /* 0x000e220000000000 */
[----:B------:R-:W-:Y:S02]  /*2ac0*/  ISETP.LT.OR P2, PT, R0, 0x21, P2 ;  /* 0x000000210000780c */ /* 0x000fe40001741670 */
[----:B------:R-:W-:Y:S01]  /*2ad0*/  LEA.HI R229, R229, R6, RZ, 0x2 ;  /* 0x00000006e5e57211 */ /* 0x000fe200078f10ff */
[----:B------:R2:W-:Y:S01]  /*2ae0*/  LDGSTS.E.BYPASS.LTC128B.128 [R228+0xc080], [R2.64], !P6 ;  /* 0x0c08000002e47fae */ /* 0x0005e2000f101d52 */
[----:B------:R-:W-:-:S02]  /*2af0*/  ISETP.GE.AND P6, PT, R31, c[0x0][0x1fc], PT ;  /* 0x00007f001f007a0c */ /* 0x000fc40003fc6270 */
[C---:B------:R-:W-:Y:S01]  /*2b00*/  ISETP.LT.OR P0, PT, R0.reuse, 0x21, P0 ;  /* 0x000000210000780c */ /* 0x040fe20000701670 */
[----:B------:R2:W-:Y:S01]  /*2b10*/  LDGSTS.E.BYPASS.LTC128B.128 [R228+0xe080], [R2.64+0x80], !P4 ;  /* 0x0e08008002e47fae */ /* 0x0005e2000e101d52 */
[C---:B------:R-:W-:Y:S02]  /*2b20*/  ISETP.LT.OR P4, PT, R0.reuse, 0x1, P6 ;  /* 0x000000010000780c */ /* 0x040fe40003781670 */
[----:B------:R-:W-:Y:S02]  /*2b30*/  ISETP.LT.OR P6, PT, R0, 0x21, P6 ;  /* 0x000000210000780c */ /* 0x000fe400037c1670 */
[----:B------:R-:W-:Y:S02]  /*2b40*/  SEL R12, RZ, 0x4, P1 ;  /* 0x00000004ff0c7807 */ /* 0x000fe40000800000 */
[----:B------:R-:W-:Y:S02]  /*2b50*/  ISETP.GE.AND P1, PT, R34, 0x10, PT ;  /* 0x000000102200780c */ /* 0x000fe40003f26270 */
[----:B------:R-:W-:Y:S01]  /*2b60*/  IADD3 R249, R245, UR4, RZ ;  /* 0x00000004f5f97c10 */ /* 0x000fe2000fffe0ff */
[----:B------:R-:W-:Y:S01]  /*2b70*/  ULDC.64 UR4, c[0x0][0x240] ;  /* 0x0000900000047ab9 */ /* 0x000fe20000000a00 */
[----:B------:R-:W-:Y:S01]  /*2b80*/  LOP3.LUT R17, R24, 0x20, R17, 0xf8, !PT ;  /* 0x0000002018117812 */ /* 0x000fe200078ef811 */
[----:B------:R-:W-:-:S02]  /*2b90*/  UIMAD UR4, UR11, UR4, URZ ;  /* 0x000000040b0472a4 */ /* 0x000fc4000f8e023f */
[----:B------:R2:W-:Y:S01]  /*2ba0*/  LDGSTS.E.BYPASS.LTC128B.128 [R228+0x10080], [R2.64+0x100], !P4 ;  /* 0x1008010002e47fae */ /* 0x0005e2000e101d52 */
[----:B-1----:R-:W-:Y:S01]  /*2bb0*/  IMAD.SHL.U32 R10, R28, 0x10, RZ ;  /* 0x000000101c0a7824 */ /* 0x002fe200078e00ff */
[----:B------:R-:W-:Y:S01]  /*2bc0*/  LEA.HI R11, R15, R7, RZ, 0x3 ;  /* 0x000000070f0b7211 */ /* 0x000fe200078f18ff */
[----:B------:R-:W-:Y:S01]  /*2bd0*/  UIMAD UR4, UR12, UR5, UR4 ;  /* 0x000000050c0472a4 */ /* 0x000fe2000f8e0204 */
[----:B------:R-:W-:Y:S01]  /*2be0*/  LOP3.LUT R14, R229, 0x7ffffffc, RZ, 0xc0, !PT ;  /* 0x7ffffffce50e7812 */ /* 0x000fe200078ec0ff */
[----:B------:R1:W-:Y:S01]  /*2bf0*/  LDGSTS.E.BYPASS.LTC128B.128 [R228+0xd080], [R4.64], !P2 ;  /* 0x0d08000004e47fae */ /* 0x0003e2000d101d52 */
[C---:B------:R-:W-:Y:S01]  /*2c00*/  LOP3.LUT R15, R11.reuse, 0xfffffff8, RZ, 0xc0, !PT ;  /* 0xfffffff80b0f7812 */ /* 0x040fe200078ec0ff */
[----:B------:R-:W-:Y:S01]  /*2c10*/  IMAD.SHL.U32 R8, R11, 0x40, RZ ;  /* 0x000000400b087824 */ /* 0x000fe200078e00ff */
[----:B------:R-:W-:Y:S01]  /*2c20*/  LOP3.LUT R16, R16, 0x10, R10, 0xf8, !PT ;  /* 0x0000001010107812 */ /* 0x000fe200078ef80a */
[----:B------:R-:W-:Y:S01]  /*2c30*/  IMAD.IADD R6, R6, 0x1, -R14 ;  /* 0x0000000106067824 */ /* 0x000fe200078e0a0e */
[----:B------:R1:W-:Y:S01]  /*2c40*/  LDGSTS.E.BYPASS.LTC128B.128 [R228+0xf080], [R4.64+0x80], !P0 ;  /* 0x0f08008004e47fae */ /* 0x0003e2000c101d52 */
[----:B------:R-:W-:Y:S01]  /*2c50*/  IMAD.IADD R7, R7, 0x1, -R15 ;  /* 0x0000000107077824 */ /* 0x000fe200078e0a0f */
[----:B------:R-:W-:Y:S01]  /*2c60*/  LOP3.LUT R0, R16, 0x8, R29, 0xf8, !PT ;  /* 0x0000000810007812 */ /* 0x000fe200078ef81d */
[----:B------:R-:W-:Y:S01]  /*2c70*/  IMAD R19, R19, 0x4, R6 ;  /* 0x0000000413137824 */ /* 0x000fe200078e0206 */
[----:B------:R-:W-:Y:S01]  /*2c80*/  LEA.HI.SX32 R229, R229, R10, 0x1e ;  /* 0x0000000ae5e57211 */ /* 0x000fe200078ff2ff */
[----:B------:R-:W-:Y:S01]  /*2c90*/  IMAD.SHL.U32 R6, R18, 0x2, RZ ;  /* 0x0000000212067824 */ /* 0x000fe200078e00ff */
[----:B------:R-:W-:Y:S01]  /*2ca0*/  LOP3.LUT R223, R0, R223, RZ, 0x3c, !PT ;  /* 0x000000df00df7212 */ /* 0x000fe200078e3cff */
[C---:B------:R-:W-:Y:S01]  /*2cb0*/  IMAD.SHL.U32 R0, R7.reuse, 0x40, RZ ;  /* 0x0000004007007824 */ /* 0x040fe200078e00ff */
[C---:B------:R-:W-:Y:S01]  /*2cc0*/  LOP3.LUT P4, RZ, R7.reuse, 0x4, RZ, 0xc0, !PT ;  /* 0x0000000407ff7812 */ /* 0x040fe2000788c0ff */
[----:B------:R1:W-:Y:S01]  /*2cd0*/  LDGSTS.E.BYPASS.LTC128B.128 [R228+0x11080], [R4.64+0x100], !P6 ;  /* 0x1108010004e47fae */ /* 0x0003e2000f101d52 */
[----:B------:R-:W-:Y:S01]  /*2ce0*/  LOP3.LUT P2, RZ, R7, 0x2, RZ, 0xc0, !PT ;  /* 0x0000000207ff7812 */ /* 0x000fe2000784c0ff */
[----:B------:R-:W-:Y:S01]  /*2cf0*/  IMAD R223, R22, 0x200, R223 ;  /* 0x0000020016df7824 */ /* 0x000fe200078e02df */
[----:B------:R-:W-:Y:S01]  /*2d00*/  LOP3.LUT R0, R0, 0x1c0, RZ, 0xc0, !PT ;  /* 0x000001c000007812 */ /* 0x000fe200078ec0ff */
[----:B------:R-:W-:Y:S01]  /*2d10*/  IMAD.SHL.U32 R248, R19, 0x2, RZ ;  /* 0x0000000213f87824 */ /* 0x000fe200078e00ff */
[----:B------:R-:W-:Y:S01]  /*2d20*/  LOP3.LUT R233, R6, 0x2, R233, 0xe2, !PT ;  /* 0x0000000206e97812 */ /* 0x000fe200078ee2e9 */
[C---:B------:R-:W-:Y:S01]  /*2d30*/  IMAD R222, R223.reuse, 0x2, R222 ;  /* 0x00000002dfde7824 */ /* 0x040fe200078e02de */
[----:B------:R-:W-:Y:S01]  /*2d40*/  LOP3.LUT R8, R8, 0xfffffe00, RZ, 0xc0, !PT ;  /* 0xfffffe0008087812 */ /* 0x000fe200078ec0ff */
[----:B--2---:R-:W-:Y:S01]  /*2d50*/  IMAD.SHL.U32 R3, R22, 0x8, RZ ;  /* 0x0000000816037824 */ /* 0x004fe200078e00ff */
[----:B------:R-:W-:Y:S01]  /*2d60*/  IADD3 R2, P0, R244, UR20, RZ ;  /* 0x00000014f4027c10 */ /* 0x000fe2000ff1e0ff */
[----:B------:R-:W-:Y:S01]  /*2d70*/  IMAD.SHL.U32 R223, R223, 0x2, RZ ;  /* 0x00000002dfdf7824 */ /* 0x000fe200078e00ff */
[----:B------:R-:W-:-:S02]  /*2d80*/  SEL R220, R220, 0xffffffe0, !P4 ;  /* 0xffffffe0dcdc7807 */ /* 0x000fc40006000000 */
[----:B------:R-:W-:Y:S02]  /*2d90*/  LOP3.LUT R7, R0, 0x8, R3, 0xf8, !PT ;  /* 0x0000000800077812 */ /* 0x000fe400078ef803 */
[--C-:B------:R-:W-:Y:S02]  /*2da0*/  SHF.R.U32.HI R3, RZ, 0x3, R0.reuse ;  /* 0x00000003ff037819 */ /* 0x100fe40000011600 */
[----:B------:R-:W-:Y:S02]  /*2db0*/  IADD3.X R10, R249, UR21, RZ, P0, !PT ;  /* 0x00000015f90a7c10 */ /* 0x000fe400087fe4ff */
[----:B------:R-:W-:Y:S02]  /*2dc0*/  LEA R6, P0, R2, c[0x0][0x280], 0x2 ;  /* 0x0000a00002067a11 */ /* 0x000fe400078010ff */
[----:B------:R-:W-:Y:S02]  /*2dd0*/  LOP3.LUT R9, R7, R3, RZ, 0x3c, !PT ;  /* 0x0000000307097212 */ /* 0x000fe400078e3cff */
[----:B------:R-:W-:Y:S01]  /*2de0*/  LOP3.LUT R0, R3, R17, R0, 0x1e, !PT ;  /* 0x0000001103007212 */ /* 0x000fe200078e1e00 */
[----:B------:R-:W-:Y:S01]  /*2df0*/  @!P1 IMAD.SHL.U32 R3, R34, 0x10, RZ ;  /* 0x0000001022039824 */ /* 0x000fe200078e00ff */
[----:B------:R-:W-:-:S02]  /*2e00*/  LEA.HI.X R7, R2, c[0x0][0x284], R10, 0x2, P0 ;  /* 0x0000a10002077a11 */ /* 0x000fc400000f140a */
[----:B-1----:R-:W-:Y:S02]  /*2e10*/  IADD3 R4, R251, UR4, RZ ;  /* 0x00000004fb047c10 */ /* 0x002fe4000fffe0ff */
[-C--:B------:R-:W-:Y:S01]  /*2e20*/  IADD3 R2, R9, R8.reuse, R25 ;  /* 0x0000000809027210 */ /* 0x080fe20007ffe019 */
[----:B------:R1:W-:Y:S01]  /*2e30*/  @!P1 LDGSTS.E.BYPASS.LTC128B.128 [R3+0x12180], [R6.64] ;  /* 0x1218000006039fae */ /* 0x0003e2000b901d52 */
[----:B------:R-:W-:Y:S01]  /*2e40*/  LOP3.LUT R0, R0, R8, RZ, 0xfc, !PT ;  /* 0x0000000800007212 */ /* 0x000fe200078efcff */
[----:B------:R-:W-:Y:S01]  /*2e50*/  IMAD.MOV.U32 R8, RZ, RZ, 0x10 ;  /* 0x00000010ff087424 */ /* 0x000fe200078e00ff */
[----:B------:R-:W-:Y:S01]  /*2e60*/  LOP3.LUT R233, R233, R12, RZ, 0xfc, !PT ;  /* 0x0000000ce9e97212 */ /* 0x000fe200078efcff */
[----:B------:R-:W0:Y:S01]  /*2e70*/  LDGDEPBAR ;  /* 0x00000000000079af */ /* 0x000e220000000000 */
[----:B------:R-:W-:Y:S01]  /*2e80*/  IMAD.SHL.U32 R2, R2, 0x2, RZ ;  /* 0x0000000202027824 */ /* 0x000fe200078e00ff */
[----:B------:R-:W-:Y:S01]  /*2e90*/  IADD3 R232, -R248, UR8, RZ ;  /* 0x00000008f8e87c10 */ /* 0x000fe2000fffe1ff */
[----:B------:R-:W-:Y:S01]  /*2ea0*/  IMAD.SHL.U32 R0, R0, 0x2, RZ ;  /* 0x0000000200007824 */ /* 0x000fe200078e00ff */
[----:B------:R2:W-:Y:S01]  /*2eb0*/  STL [R1], R4 ;  /* 0x0000000401007387 */ /* 0x0005e20000100800 */
[----:B------:R-:W-:Y:S01]  /*2ec0*/  IMAD R221, R220, 0x2, R2 ;  /* 0x00000002dcdd7824 */ /* 0x000fe200078e0202 */
[----:B-1----:R-:W-:-:S05]  /*2ed0*/  SEL R3, R8, 0xfffffff0, !P2 ;  /* 0xfffffff008037807 */ /* 0x002fca0005000000 */
[----:B------:R-:W-:-:S04]  /*2ee0*/  IMAD R3, R3, 0x2, R2 ;  /* 0x0000000203037824 */ /* 0x000fc800078e0202 */
[----:B--234-:R-:W-:Y:S02]  /*2ef0*/  IMAD R220, R220, 0x2, R3 ;  /* 0x00000002dcdc7824 */ /* 0x01cfe400078e0203 */
.L_x_587:
        /* <DEDUP_REMOVED lines=439> */
.L_x_585:
        /* <DEDUP_REMOVED lines=118> */
.L_x_586:
        /* <DEDUP_REMOVED lines=28> */
[----:B------:R-:W2:Y:S07]  /*5390*/  LDL R217, [R1] ;  /* 0x0000000001d97983 */ /* 0x000eae0000100800 */
        /* <DEDUP_REMOVED lines=26> */
[C---:B------:R-:W-:Y:S07]  /*5540*/  HMMA.16816.F32.BF16 R24, R208.reuse, R156, R24 ;  /* 0x0000009cd018723c */ /* 0x040fee0000041818 */
[----:B------:R-:W-:Y:S01]  /*5550*/  IADD3 R157, P0, R250, UR17, RZ ;  /* 0x00000011fa9d7c10 */ /* 0x000fe2000ff1e0ff */
[-C--:B------:R-:W-:Y:S08]  /*5560*/  HMMA.16816.F32.BF16 R28, R208, R158.reuse, R28 ;  /* 0x0000009ed01c723c */ /* 0x080ff0000004181c */
[C---:B------:R-:W-:Y:S07]  /*5570*/  HMMA.16816.F32.BF16 R32, R200.reuse, R158, R32 ;  /* 0x0000009ec820723c */ /* 0x040fee0000041820 */
[----:B------:R-:W-:Y:S01]  /*5580*/  IMAD.U32 R158, RZ, RZ, UR17 ;  /* 0x00000011ff9e7e24 */ /* 0x000fe2000f8e00ff */
[-C--:B-----5:R-:W-:Y:S01]  /*5590*/  HMMA.16816.F32.BF16 R132, R200, R212.reuse, R132 ;  /* 0x000000d4c884723c */ /* 0x0a0fe20000041884 */
[----:B------:R-:W-:Y:S07]  /*55a0*/  UMOV UR17, UR8 ;  /* 0x0000000800117c82 */ /* 0x000fee0008000000 */
[C---:B------:R-:W-:Y:S08]  /*55b0*/  HMMA.16816.F32.BF16 R136, R208.reuse, R212, R136 ;  /* 0x000000d4d088723c */ /* 0x040ff00000041888 */
[-C--:B------:R-:W-:Y:S08]  /*55c0*/  HMMA.16816.F32.BF16 R140, R208, R214.reuse, R140 ;  /* 0x000000d6d08c723c */ /* 0x080ff0000004188c */
[----:B------:R-:W-:Y:S04]  /*55d0*/  HMMA.16816.F32.BF16 R144, R200, R214, R144 ;  /* 0x000000d6c890723c */ /* 0x000fe80000041890 */
[----:B--2---:R-:W-:Y:S02]  /*55e0*/  LEA.HI.X.SX32 R158, R158, R217, 0x1, P0 ;  /* 0x000000d99e9e7211 */ /* 0x004fe400000f0eff */
[C---:B------:R-:W-:Y:S06]  /*55f0*/  LEA R156, P0, R157.reuse, c[0x0][0x220], 0x2 ;  /* 0x000088009d9c7a11 */ /* 0x040fec00078010ff */
        /* <DEDUP_REMOVED lines=100> */
.L_x_584:
        /* <DEDUP_REMOVED lines=159> */
.L_x_589:
[----:B-1----:R-:W-:Y:S01]  /*6630*/  LEA.HI R0, R28, R29, RZ, 0x3 ;  /* 0x0000001d1c007211 */ /* 0x002fe200078f18ff */
[----:B------:R-:W-:Y:S01]  /*6640*/  USHF.R.S32.HI UR6, URZ, 0x1f, UR15 ;  /* 0x0000001f3f067899 */ /* 0x000fe2000801140f */
[----:B-----5:R-:W-:Y:S01]  /*6650*/  IADD3 R7, R7, -UR9, RZ ;  /* 0x8000000907077c10 */ /* 0x020fe2000fffe0ff */
[----:B------:R-:W-:Y:S01]  /*6660*/  USEL UR15, UR15, URZ, !UP1 ;  /* 0x0000003f0f0f7287 */ /* 0x000fe2000c800000 */
[----:B------:R-:W-:Y:S01]  /*6670*/  LOP3.LUT R2, R0, 0x1ffffff8, RZ, 0xc0, !PT ;  /* 0x1ffffff800027812 */ /* 0x000fe200078ec0ff */
[----:B------:R-:W-:Y:S01]  /*6680*/  USEL UR6, UR6, URZ, !UP1 ;  /* 0x0000003f06067287 */ /* 0x000fe2000c800000 */
[----:B------:R-:W-:Y:S01]  /*6690*/  SHF.R.S32.HI R14, RZ, 0x3, R0 ;  /* 0x00000003ff0e7819 */ /* 0x000fe20000011400 */
[----:B------:R-:W-:Y:S01]  /*66a0*/  ULDC.64 UR4, c[0x0][0x340] ;  /* 0x0000d00000047ab9 */ /* 0x000fe20000000a00 */
[----:B------:R-:W-:Y:S01]  /*66b0*/  IMNMX R15, R7, 0x40, PT ;  /* 0x00000040070f7817 */ /* 0x000fe20003800200 */
[----:B------:R-:W-:Y:S01]  /*66c0*/  IMAD.IADD R2, R29, 0x1, -R2 ;  /* 0x000000011d027824 */ /* 0x000fe200078e0a02 */
[----:B------:R-:W-:Y:S01]  /*66d0*/  SHF.R.S32.HI R29, RZ, 0x1f, R243 ;  /* 0x0000001fff1d7819 */ /* 0x000fe200000114f3 */
[C---:B------:R-:W-:Y:S01]  /*66e0*/  IMAD.SHL.U32 R0, R14.reuse, 0x40, RZ ;  /* 0x000000400e007824 */ /* 0x040fe200078e00ff */
[----:B------:R-:W-:Y:S01]  /*66f0*/  ISETP.GE.AND P4, PT, R14, R15, PT ;  /* 0x0000000f0e00720c */ /* 0x000fe20003f86270 */
[----:B------:R-:W-:Y:S01]  /*6700*/  IMAD.SHL.U32 R2, R2, 0x8, RZ ;  /* 0x0000000802027824 */ /* 0x000fe200078e00ff */
[----:B------:R-:W-:Y:S01]  /*6710*/  UIMAD UR4, UR6, UR4, URZ ;  /* 0x00000004060472a4 */ /* 0x000fe2000f8e023f */
[----:B------:R-:W-:Y:S01]  /*6720*/  IMAD R4, R29, c[0x0][0x338], RZ ;  /* 0x0000ce001d047a24 */ /* 0x000fe200078e02ff */
[----:B------:R-:W-:Y:S01]  /*6730*/  LOP3.LUT R0, R0, 0x1c0, RZ, 0xc0, !PT ;  /* 0x000001c000007812 */ /* 0x000fe200078ec0ff */
[----:B------:R-:W-:Y:S01]  /*6740*/  IMAD.U32 R30, RZ, RZ, UR15 ;  /* 0x0000000fff1e7e24 */ /* 0x000fe2000f8e00ff */
[----:B------:R-:W-:Y:S01]  /*6750*/  UIMAD UR4, UR15, UR5, UR4 ;  /* 0x000000050f0472a4 */ /* 0x000fe2000f8e0204 */
[----:B------:R-:W-:Y:S01]  /*6760*/  IMAD R6, R243, c[0x0][0x33c], R4 ;  /* 0x0000cf00f3067a24 */ /* 0x000fe200078e0204 */
[----:B------:R-:W-:Y:S01]  /*6770*/  LOP3.LUT R3, R0, 0x38, R2, 0xf8, !PT ;  /* 0x0000003800037812 */ /* 0x000fe200078ef802 */
[----:B------:R-:W-:Y:S01]  /*6780*/  IMAD.U32 R8, RZ, RZ, UR16 ;  /* 0x00000010ff087e24 */ /* 0x000fe2000f8e00ff */
[----:B------:R-:W-:Y:S01]  /*6790*/  SHF.R.U32.HI R0, RZ, 0x3, R0 ;  /* 0x00000003ff007819 */ /* 0x000fe20000011600 */
[----:B------:R-:W-:Y:S01]  /*67a0*/  BSSY B0, `(.L_x_590) ;  /* 0x0000028000007945 */ /* 0x000fe20003800000 */
[----:B------:R-:W-:-:S02]  /*67b0*/  IADD3 R28, R2, 0x40, RZ ;  /* 0x00000040021c7810 */ /* 0x000fc40007ffe0ff */
[----:B------:R-:W-:Y:S02]  /*67c0*/  LOP3.LUT R0, R3, R0, RZ, 0x3c, !PT ;  /* 0x0000000003007212 */ /* 0x000fe400078e3cff */
[----:B------:R-:W-:-:S03]  /*67d0*/  SHF.R.S32.HI R3, RZ, 0x1f, R2 ;  /* 0x0000001fff037819 */ /* 0x000fc60000011402 */
[----:B------:R-:W-:Y:S02]  /*67e0*/  IMAD R0, R27, 0x200, R0 ;  /* 0x000002001b007824 */ /* 0x000fe400078e0200 */
[----:B------:R-:W-:-:S04]  /*67f0*/  IMAD.WIDE.U32 R4, R243, c[0x0][0x338], R2 ;  /* 0x0000ce00f3047a25 */ /* 0x000fc800078e0002 */
[----:B------:R-:W-:Y:S02]  /*6800*/  IMAD.SHL.U32 R0, R0, 0x2, RZ ;  /* 0x0000000200007824 */ /* 0x000fe400078e00ff */
[----:B------:R-:W-:Y:S01]  /*6810*/  IMAD.IADD R5, R5, 0x1, R6 ;  /* 0x0000000105057824 */ /* 0x000fe200078e0206 */
[----:B------:R-:W-:Y:S02]  /*6820*/  IADD3 R6, P0, R14, UR10, RZ ;  /* 0x0000000a0e067c10 */ /* 0x000fe4000ff1e0ff */
[----:B------:R1:W2:Y:S01]  /*6830*/  LDS.128 R40, [R0+0x7080] ;  /* 0x0070800000287984 */ /* 0x0002a20000000c00 */
[----:B------:R-:W-:Y:S01]  /*6840*/  IMAD.WIDE.U32 R12, R30, c[0x0][0x340], R4 ;  /* 0x0000d0001e0c7a25 */ /* 0x000fe200078e0004 */
[----:B------:R-:W-:Y:S02]  /*6850*/  LEA.HI.X.SX32 R7, R14, UR11, 0x1, P0 ;  /* 0x0000000b0e077c11 */ /* 0x000fe400080f0eff */
[----:B------:R1:W3:Y:S02]  /*6860*/  LDS.128 R36, [R0+0x9080] ;  /* 0x0090800000247984 */ /* 0x0002e40000000c00 */
[----:B------:R-:W-:Y:S01]  /*6870*/  IADD3 R9, R13, UR4, RZ ;  /* 0x000000040d097c10 */ /* 0x000fe2000fffe0ff */
[----:B------:R-:W-:Y:S01]  /*6880*/  IMAD.WIDE R4, R8, 0x40, R6 ;  /* 0x0000004008047825 */ /* 0x000fe200078e0206 */
        /* <DEDUP_REMOVED lines=25> */
.L_x_591:
[----:B------:R-:W-:Y:S05]  /*6a20*/  BSYNC B0 ;  /* 0x0000000000007941 */ /* 0x000fea0003800000 */
.L_x_590:
        /* <DEDUP_REMOVED lines=21> */
.L_x_593:
[----:B------:R-:W-:Y:S05]  /*6b80*/  BSYNC B0 ;  /* 0x0000000000007941 */ /* 0x000fea0003800000 */
.L_x_592:
[----:B-1----:R-:W-:Y:S01]  /*6b90*/  IMAD R0, R29, c[0x0][0x308], RZ ;  /* 0x0000c2001d007a24 */ /* 0x002fe200078e02ff */
[----:B------:R-:W-:Y:S01]  /*6ba0*/  ULDC.64 UR4, c[0x0][0x310] ;  /* 0x0000c40000047ab9 */ /* 0x000fe20000000a00 */
[C---:B------:R-:W-:Y:S01]  /*6bb0*/  IMAD.WIDE.U32 R6, R243.reuse, c[0x0][0x308], R2 ;  /* 0x0000c200f3067a25 */ /* 0x040fe200078e0002 */
[----:B------:R-:W-:Y:S01]  /*6bc0*/  UIMAD UR4, UR6, UR4, URZ ;  /* 0x00000004060472a4 */ /* 0x000fe2000f8e023f */
[----:B------:R-:W-:Y:S02]  /*6bd0*/  BSSY B0, `(.L_x_594) ;  /* 0x0000015000007945 */ /* 0x000fe40003800000 */
[----:B------:R-:W-:Y:S01]  /*6be0*/  IMAD R0, R243, c[0x0][0x30c], R0 ;  /* 0x0000c300f3007a24 */ /* 0x000fe200078e0200 */
[----:B------:R-:W-:-:S04]  /*6bf0*/  UIMAD UR4, UR15, UR5, UR4 ;  /* 0x000000050f0472a4 */ /* 0x000fc8000f8e0204 */
[----:B------:R-:W-:-:S05]  /*6c00*/  IADD3 R7, R7, R0, RZ ;  /* 0x0000000007077210 */ /* 0x000fca0007ffe0ff */
        /* <DEDUP_REMOVED lines=17> */
.L_x_595:
[----:B------:R-:W-:Y:S05]  /*6d20*/  BSYNC B0 ;  /* 0x0000000000007941 */ /* 0x000fea0003800000 */
.L_x_594:
        /* <DEDUP_REMOVED lines=19> */
.L_x_588:
        /* <DEDUP_REMOVED lines=31> */
.L_x_596:
[----:B-1----:R-:W1:Y:S01]  /*7050*/  S2R R2, SR_TID.X ;  /* 0x0000000000027919 */ /* 0x002e620000002100 */
[----:B------:R-:W-:Y:S01]  /*7060*/  SHF.R.S32.HI R18, RZ, 0x1f, R243 ;  /* 0x0000001fff127819 */ /* 0x000fe200000114f3 */
[----:B------:R-:W-:Y:S01]  /*7070*/  USHF.R.S32.HI UR6, URZ, 0x1f, UR15 ;  /* 0x0000001f3f067899 */ /* 0x000fe2000801140f */
[----:B-----5:R-:W-:Y:S01]  /*7080*/  IADD3 R14, R6, -UR9, RZ ;  /* 0x80000009060e7c10 */ /* 0x020fe2000fffe0ff */
[----:B------:R-:W-:Y:S01]  /*7090*/  USEL UR15, UR15, URZ, !UP1 ;  /* 0x0000003f0f0f7287 */ /* 0x000fe2000c800000 */
[----:B------:R-:W-:Y:S01]  /*70a0*/  IMAD.U32 R6, RZ, RZ, UR16 ;  /* 0x00000010ff067e24 */ /* 0x000fe2000f8e00ff */
[----:B------:R-:W-:Y:S01]  /*70b0*/  USEL UR6, UR6, URZ, !UP1 ;  /* 0x0000003f06067287 */ /* 0x000fe2000c800000 */
[----:B------:R-:W-:Y:S01]  /*70c0*/  BSSY B0, `(.L_x_597) ;  /* 0x0000026000007945 */ /* 0x000fe20003800000 */
[----:B------:R-:W-:-:S02]  /*70d0*/  ULDC.64 UR4, c[0x0][0x310] ;  /* 0x0000c40000047ab9 */ /* 0x000fc40000000a00 */
[----:B------:R-:W-:Y:S01]  /*70e0*/  UIMAD UR4, UR6, UR4, URZ ;  /* 0x00000004060472a4 */ /* 0x000fe2000f8e023f */
[----:B------:R-:W-:-:S03]  /*70f0*/  IMAD.U32 R17, RZ, RZ, UR15 ;  /* 0x0000000fff117e24 */ /* 0x000fc6000f8e00ff */
[----:B------:R-:W-:Y:S01]  /*7100*/  UIMAD UR4, UR15, UR5, UR4 ;  /* 0x000000050f0472a4 */ /* 0x000fe2000f8e0204 */
[----:B-1----:R-:W-:-:S04]  /*7110*/  SHF.R.S32.HI R4, RZ, 0x1f, R2 ;  /* 0x0000001fff047819 */ /* 0x002fc80000011402 */
[----:B------:R-:W-:-:S04]  /*7120*/  LEA.HI R4, R4, R2, RZ, 0x3 ;  /* 0x0000000204047211 */ /* 0x000fc800078f18ff */
[----:B------:R-:W-:-:S05]  /*7130*/  LOP3.LUT R0, R4, 0x1ffffff8, RZ, 0xc0, !PT ;  /* 0x1ffffff804007812 */ /* 0x000fca00078ec0ff */
[----:B------:R-:W-:-:S04]  /*7140*/  IMAD.IADD R0, R2, 0x1, -R0 ;  /* 0x0000000102007824 */ /* 0x000fc800078e0a00 */
[----:B------:R-:W-:Y:S02]  /*7150*/  IMAD.SHL.U32 R12, R0, 0x8, RZ ;  /* 0x00000008000c7824 */ /* 0x000fe400078e00ff */
[----:B------:R-:W-:-:S03]  /*7160*/  IMAD R0, R18, c[0x0][0x308], RZ ;  /* 0x0000c20012007a24 */ /* 0x000fc600078e02ff */
[----:B------:R-:W-:Y:S01]  /*7170*/  SHF.R.S32.HI R13, RZ, 0x1f, R12 ;  /* 0x0000001fff0d7819 */ /* 0x000fe2000001140c */
[C---:B------:R-:W-:Y:S01]  /*7180*/  IMAD R0, R243.reuse, c[0x0][0x30c], R0 ;  /* 0x0000c300f3007a24 */ /* 0x040fe200078e0200 */
[C---:B------:R-:W-:Y:S02]  /*7190*/  IADD3 R15, R12.reuse, 0x40, RZ ;  /* 0x000000400c0f7810 */ /* 0x040fe40007ffe0ff */
[----:B------:R-:W-:Y:S01]  /*71a0*/  IADD3 R16, R12, 0x80, RZ ;  /* 0x000000800c107810 */ /* 0x000fe20007ffe0ff */
[----:B------:R-:W-:-:S04]  /*71b0*/  IMAD.WIDE.U32 R2, R243, c[0x0][0x308], R12 ;  /* 0x0000c200f3027a25 */ /* 0x000fc800078e000c */
[----:B------:R-:W-:Y:S01]  /*71c0*/  IMAD.IADD R3, R3, 0x1, R0 ;  /* 0x0000000103037824 */ /* 0x000fe200078e0200 */
[----:B------:R-:W-:-:S03]  /*71d0*/  SHF.R.S32.HI R0, RZ, 0x3, R4 ;  /* 0x00000003ff007819 */ /* 0x000fc60000011404 */
[----:B------:R-:W-:Y:S01]  /*71e0*/  IMAD.WIDE.U32 R10, R17, c[0x0][0x310], R2 ;  /* 0x0000c400110a7a25 */ /* 0x000fe200078e0002 */
[C---:B------:R-:W-:Y:S02]  /*71f0*/  ISETP.GE.AND P4, PT, R0.reuse, R14, PT ;  /* 0x0000000e0000720c */ /* 0x040fe40003f86270 */
[C---:B------:R-:W-:Y:S02]  /*7200*/  IADD3 R4, P0, R0.reuse, UR10, RZ ;  /* 0x0000000a00047c10 */ /* 0x040fe4000ff1e0ff */
[----:B------:R-:W-:Y:S02]  /*7210*/  IADD3 R3, R11, UR4, RZ ;  /* 0x000000040b037c10 */ /* 0x000fe4000fffe0ff */
[----:B------:R-:W-:-:S05]  /*7220*/  LEA.HI.X.SX32 R5, R0, UR11, 0x1, P0 ;  /* 0x0000000b00057c11 */ /* 0x000fca00080f0eff */
[----:B------:R-:W-:Y:S02]  /*7230*/  IMAD.WIDE R6, R6, 0x40, R4 ;  /* 0x0000004006067825 */ /* 0x000fe400078e0204 */
        /* <DEDUP_REMOVED lines=14> */
.L_x_598:
[----:B------:R-:W-:Y:S05]  /*7320*/  BSYNC B0 ;  /* 0x0000000000007941 */ /* 0x000fea0003800000 */
.L_x_597:
        /* <DEDUP_REMOVED lines=19> */
.L_x_600:
[----:B------:R-:W-:Y:S05]  /*7460*/  BSYNC B0 ;  /* 0x0000000000007941 */ /* 0x000fea0003800000 */
.L_x_599:
[----:B------:R-:W-:Y:S01]  /*7470*/  IMAD R0, R18, c[0x0][0x338], RZ ;  /* 0x0000ce0012007a24 */ /* 0x000fe200078e02ff */
[----:B------:R-:W-:Y:S01]  /*7480*/  ULDC.64 UR4, c[0x0][0x340] ;  /* 0x0000d00000047ab9 */ /* 0x000fe20000000a00 */
[C---:B-1----:R-:W-:Y:S01]  /*7490*/  IMAD.WIDE.U32 R2, R243.reuse, c[0x0][0x338], R12 ;  /* 0x0000ce00f3027a25 */ /* 0x042fe200078e000c */
        /* <DEDUP_REMOVED lines=21> */
.L_x_602:
[----:B------:R-:W-:Y:S05]  /*75f0*/  BSYNC B0 ;  /* 0x0000000000007941 */ /* 0x000fea0003800000 */
.L_x_601:
        /* <DEDUP_REMOVED lines=18> */
.L_x_603:
        /* <DEDUP_REMOVED lines=14> */
.L_x_1397:


//--------------------- .text._ZN7cutlass13device_kernelIN5flash19enable_sm80_to_sm89INS1_16FlashAttnBwdSm80INS1_25CollectiveMainloopBwdSm80ILi1ELi1EN4cute5tupleIJNS5_1CILi64EEES8_NS7_ILi192EEEEEENS_10bfloat16_tEfNS_4arch4Sm80ELb1ELb0ELb0ELb1ELb0ELb0ELb0ELb0ELi2ELi2ELi2ELi2ELb1EEENS1_24CollectiveEpilogueBwdGQAISA_fSD_Li256ELb1ELb0EEENS1_25SingleTileBwdLPTSchedulerILb1ELi64ELb0EEEEEEEEEvNT_6ParamsE --------------------------
	.section	.text._ZN7cutlass13device_kernelIN5flash19enable_sm80_to_sm89INS1_16FlashAttnBwdSm80INS1_25CollectiveMainloopBwdSm80ILi1ELi1EN4cute5tupleIJNS5_1CILi64EEES8_NS7_ILi192EEEEEENS_10bfloat16_tEfNS_4arch4Sm80ELb1ELb0ELb0ELb1ELb0ELb0ELb0ELb0ELi2ELi2ELi2ELi2ELb1EEENS1_24CollectiveEpilogueBwdGQAISA_fSD_Li256ELb1ELb0EEENS1_25SingleTileBwdLPTSchedulerILb1ELi64ELb0EEEEEEEEEvNT_6ParamsE,"ax",@progbits
	.sectioninfo	@"SHI_REGISTERS=255"
	.align	128
.text._ZN7cutlass13device_kernelIN5flash19enable_sm80_to_sm89INS1_16FlashAttnBwdSm80INS1_25CollectiveMainloopBwdSm80ILi1ELi1EN4cute5tupleIJNS5_1CILi64EEES8_NS7_ILi192EEEEEENS_10bfloat16_tEfNS_4arch4Sm80ELb1ELb0ELb0ELb1ELb0ELb0ELb0ELb0ELi2ELi2ELi2ELi2ELb1EEENS1_24CollectiveEpilogueBwdGQAISA_fSD_Li256ELb1ELb0EEENS1_25SingleTileBwdLPTSchedulerILb1ELi64ELb0EEEEEEEEEvNT_6ParamsE:
        .type           _ZN7cutlass13device_kernelIN5flash19enable_sm80_to_sm89INS1_16FlashAttnBwdSm80INS1_25CollectiveMainloopBwdSm80ILi1ELi1EN4cute5tupleIJNS5_1CILi64EEES8_NS7_ILi192EEEEEENS_10bfloat16_tEfNS_4arch4Sm80ELb1ELb0ELb0ELb1ELb0ELb0ELb0ELb0ELi2ELi2ELi2ELi2ELb1EEENS1_24CollectiveEpilogueBwdGQAISA_fSD_Li256ELb1ELb0EEENS1_25SingleTileBwdLPTSchedulerILb1ELi64ELb0EEEEEEEEEvNT_6ParamsE,@function
        .size           _ZN7cutlass13device_kernelIN5flash19enable_sm80_to_sm89INS1_16FlashAttnBwdSm80INS1_25CollectiveMainloopBwdSm80ILi1ELi1EN4cute5tupleIJNS5_1CILi64EEES8_NS7_ILi192EEEEEENS_10bfloat16_tEfNS_4arch4Sm80ELb1ELb0ELb0ELb1ELb0ELb0ELb0ELb0ELi2ELi2ELi2ELi2ELb1EEENS1_24CollectiveEpilogueBwdGQAISA_fSD_Li256ELb1ELb0EEENS1_25SingleTileBwdLPTSchedulerILb1ELi64ELb0EEEEEEEEEvNT_6ParamsE,(.L_x_1398 - _ZN7cutlass13device_kernelIN5flash19enable_sm80_to_sm89INS1_16FlashAttnBwdSm80INS1_25CollectiveMainloopBwdSm80ILi1ELi1EN4cute5tupleIJNS5_1CILi64EEES8_NS7_ILi192EEEEEENS_10bfloat16_tEfNS_4arch4Sm80ELb1ELb0ELb0ELb1ELb0ELb0ELb0ELb0ELi2ELi2ELi2ELi2ELb1EEENS1_24CollectiveEpilogueBwdGQAISA_fSD_Li256ELb1ELb0EEENS1_25SingleTileBwdLPTSchedulerILb1ELi64ELb0EEEEEEEEEvNT_6ParamsE)
        .other          _ZN7cutlass13device_kernelIN5flash19enable_sm80_to_sm89INS1_16FlashAttnBwdSm80INS1_25CollectiveMainloopBwdSm80ILi1ELi1EN4cute5tupleIJNS5_1CILi64EEES8_NS7_ILi192EEEEEENS_10bfloat16_tEfNS_4arch4Sm80ELb1ELb0ELb0ELb1ELb0ELb0ELb0ELb0ELi2ELi2ELi2ELi2ELb1EEENS1_24CollectiveEpilogueBwdGQAISA_fSD_Li256ELb1ELb0EEENS1_25SingleTileBwdLPTSchedulerILb1ELi64ELb0EEEEEEEEEvNT_6ParamsE,@"STO_CUDA_ENTRY STV_DEFAULT"
_ZN7cutlass13device_kernelIN5flash19enable_sm80_to_sm89INS1_16FlashAttnBwdSm80INS1_25CollectiveMainloopBwdSm80ILi1ELi1EN4cute5tupleIJNS5_1CILi64EEES8_NS7_ILi192EEEEEENS_10bfloat16_tEfNS_4arch4Sm80ELb1ELb0ELb0ELb1ELb0ELb0ELb0ELb0ELi2ELi2ELi2ELi2ELb1EEENS1_24CollectiveEpilogueBwdGQAISA_fSD_Li256ELb1ELb0EEENS1_25SingleTileBwdLPTSchedulerILb1ELi64ELb0EEEEEEEEEvNT_6ParamsE:
        /* <DEDUP_REMOVED lines=31> */
.L_x_605:
        /* <DEDUP_REMOVED lines=8> */
.L_x_606:
        /* <DEDUP_REMOVED lines=8> */
[----:B------:R-:W-:Y:S02]  /*02f0*/  UMOV UR7, UR5 ;  /* 0x0000000500077c82 */ /* 0x000fe40008000000 */
        /* <DEDUP_REMOVED lines=12> */
.L_x_607:
        /* <DEDUP_REMOVED lines=14> */
.L_x_609:
[----:B------:R-:W-:Y:S02]  /*04a0*/  ULDC UR5, c[0x0][0x3dc] ;  /* 0x0000f70000057ab9 */ /* 0x000fe40000000800 */
.L_x_608:
[----:B------:R-:W-:-:S04]  /*04b0*/  UIADD3 UR5, UR5, 0x3f, URZ ;  /* 0x0000003f05057890 */ /* 0x000fc8000fffe03f */
[----:B------:R-:W-:-:S04]  /*04c0*/  USHF.R.S32.HI UR4, URZ, 0x1f, UR5 ;  /* 0x0000001f3f047899 */ /* 0x000fc80008011405 */
[----:B------:R-:W-:-:S04]  /*04d0*/  ULEA.HI UR4, UR4, UR5, URZ, 0x6 ;  /* 0x0000000504047291 */ /* 0x000fc8000f8f303f */
[----:B------:R-:W-:-:S04]  /*04e0*/  USHF.R.S32.HI UR4, URZ, 0x6, UR4 ;  /* 0x000000063f047899 */ /* 0x000fc80008011404 */
[----:B------:R-:W-:-:S04]  /*04f0*/  UISETP.GE.AND UP0, UPT, UR13, UR4, UPT ;  /* 0x000000040d00728c */ /* 0x000fc8000bf06270 */
[----:B------:R-:W-:-:S06]  /*0500*/  USEL UR7, UR7, 0xffffffff, !UP0 ;  /* 0xffffffff07077887 */ /* 0x000fcc000c000000 */
[----:B------:R-:W-:-:S05]  /*0510*/  MOV R0, UR7 ;  /* 0x0000000700007c02 */ /* 0x000fca0008000f00 */
[----:B------:R1:W-:Y:S01]  /*0520*/  STL [R1], R0 ;  /* 0x0000000001007387 */ /* 0x0003e20000100800 */
[----:B------:R-:W-:Y:S05]  /*0530*/  BRA `(.L_x_610) ;  /* 0x000004a000007947 */ /* 0x000fea0003800000 */
.L_x_604:
        /* <DEDUP_REMOVED lines=22> */
.L_x_611:
        /* <DEDUP_REMOVED lines=8> */
.L_x_612:
        /* <DEDUP_REMOVED lines=21> */
.L_x_613:
        /* <DEDUP_REMOVED lines=14> */
.L_x_615:
[----:B------:R-:W-:Y:S02]  /*0950*/  ULDC UR5, c[0x0][0x3dc] ;  /* 0x0000f70000057ab9 */ /* 0x000fe40000000800 */
.L_x_614:
[----:B------:R-:W-:-:S04]  /*0960*/  UIADD3 UR5, UR5, 0x3f, URZ ;  /* 0x0000003f05057890 */ /* 0x000fc8000fffe03f */
[----:B------:R-:W-:-:S04]  /*0970*/  USHF.R.S32.HI UR4, URZ, 0x1f, UR5 ;  /* 0x0000001f3f047899 */ /* 0x000fc80008011405 */
[----:B------:R-:W-:-:S04]  /*0980*/  ULEA.HI UR4, UR4, UR5, URZ, 0x6 ;  /* 0x0000000504047291 */ /* 0x000fc8000f8f303f */
[----:B------:R-:W-:-:S04]  /*0990*/  USHF.R.S32.HI UR4, URZ, 0x6, UR4 ;  /* 0x000000063f047899 */ /* 0x000fc80008011404 */
[----:B------:R-:W-:-:S04]  /*09a0*/  UISETP.GE.AND UP0, UPT, UR13, UR4, UPT ;  /* 0x000000040d00728c */ /* 0x000fc8000bf06270 */
[----:B------:R-:W-:-:S06]  /*09b0*/  USEL UR7, UR7, 0xffffffff, !UP0 ;  /* 0xffffffff07077887 */ /* 0x000fcc000c000000 */
[----:B------:R-:W-:-:S05]  /*09c0*/  MOV R0, UR7 ;  /* 0x0000000700007c02 */ /* 0x000fca0008000f00 */
[----:B------:R1:W-:Y:S02]  /*09d0*/  STL [R1], R0 ;  /* 0x0000000001007387 */ /* 0x0003e40000100800 */
.L_x_610:
[----:B------:R-:W2:Y:S02]  /*09e0*/  LDL R23, [R1] ;  /* 0x0000000001177983 */ /* 0x000ea40000100800 */
[----:B--2---:R-:W-:-:S13]  /*09f0*/  ISETP.GE.AND P0, PT, R23, RZ, PT ;  /* 0x000000ff1700720c */ /* 0x004fda0003f06270 */
[----:B------:R-:W-:Y:S05]  /*0a00*/  @!P0 EXIT ;  /* 0x000000000000894d */ /* 0x000fea0003800000 */
[----:B------:R-:W-:Y:S01]  /*0a10*/  ISETP.NE.U32.AND P1, PT, RZ, c[0x0][0x2d8], PT ;  /* 0x0000b600ff007a0c */ /* 0x000fe20003f25070 */
[----:B------:R-:W-:Y:S01]  /*0a20*/  IMAD.MOV.U32 R13, RZ, RZ, 0x4 ;  /* 0x00000004ff0d7424 */ /* 0x000fe200078e00ff */
[----:B------:R-:W-:Y:S02]  /*0a30*/  ISETP.NE.U32.AND P3, PT, RZ, c[0x0][0x2c8], PT ;  /* 0x0000b200ff007a0c */ /* 0x000fe40003f65070 */
[----:B------:R-:W-:Y:S01]  /*0a40*/  ISETP.NE.AND.EX P1, PT, RZ, c[0x0][0x2dc], PT, P1 ;  /* 0x0000b700ff007a0c */ /* 0x000fe20003f25310 */
[----:B------:R-:W-:Y:S01]  /*0a50*/  IMAD.WIDE R4, R23, R13, c[0x0][0x2c8] ;  /* 0x0000b20017047625 */ /* 0x000fe200078e020d */
[----:B------:R-:W-:Y:S02]  /*0a60*/  ISETP.NE.AND.EX P3, PT, RZ, c[0x0][0x2cc], PT, P3 ;  /* 0x0000b300ff007a0c */ /* 0x000fe40003f65330 */
[----:B------:R-:W-:-:S04]  /*0a70*/  ISETP.NE.U32.AND P0, PT, RZ, c[0x0][0x2d0], PT ;  /* 0x0000b400ff007a0c */ /* 0x000fc80003f05070 */
[----:B------:R-:W-:-:S05]  /*0a80*/  ISETP.NE.AND.EX P0, PT, RZ, c[0x0][0x2d4], PT, P0 ;  /* 0x0000b500ff007a0c */ /* 0x000fca0003f05300 */
[CC--:B------:R-:W-:Y:S02]  /*0a90*/  @P1 IMAD.WIDE R2, R23.reuse, R13.reuse, c[0x0][0x2d8] ;  /* 0x0000b60017021625 */ /* 0x0c0fe400078e020d */
[----:B-1----:R-:W2:Y:S04]  /*0aa0*/  @P3 LDG.E R0, [R4.64] ;  /* 0x0000000e04003981 */ /* 0x002ea8000c1e1900 */
[----:B------:R1:W3:Y:S04]  /*0ab0*/  @P1 LDG.E R8, [R2.64] ;  /* 0x0000000e02081981 */ /* 0x0002e8000c1e1900 */
[----:B------:R-:W4:Y:S01]  /*0ac0*/  @P3 LDG.E R7, [R4.64] ;  /* 0x0000000e04073981 */ /* 0x000f22000c1e1900 */
[----:B-1----:R-:W-:-:S05]  /*0ad0*/  IMAD.WIDE R2, R23, R13, c[0x0][0x2d0] ;  /* 0x0000b40017027625 */ /* 0x002fca00078e020d */
[----:B------:R-:W5:Y:S01]  /*0ae0*/  @P0 LDG.E R6, [R2.64] ;  /* 0x0000000e02060981 */ /* 0x000f62000c1e1900 */
[----:B------:R-:W-:Y:S01]  /*0af0*/  ULDC UR11, c[0x0][0x168] ;  /* 0x00005a00000b7ab9 */ /* 0x000fe20000000800 */
[----:B------:R-:W-:Y:S01]  /*0b00*/  CS2R R10, SRZ ;  /* 0x00000000000a7805 */ /* 0x000fe2000001ff00 */
[----:B------:R-:W-:Y:S01]  /*0b10*/  ULDC UR10, c[0x0][0x198] ;  /* 0x00006600000a7ab9 */ /* 0x000fe20000000800 */
[----:B------:R-:W-:Y:S02]  /*0b20*/  IMAD.MOV.U32 R12, RZ, RZ, RZ ;  /* 0x000000ffff0c7224 */ /* 0x000fe400078e00ff */
        /* <DEDUP_REMOVED lines=17> */
.L_x_616:
[----:B------:R-:W-:-:S04]  /*0c40*/  ISETP.NE.U32.AND P1, PT, RZ, c[0x0][0x2e0], PT ;  /* 0x0000b800ff007a0c */ /* 0x000fc80003f25070 */
[----:B------:R-:W-:-:S13]  /*0c50*/  ISETP.NE.AND.EX P1, PT, RZ, c[0x0][0x2e4], PT, P1 ;  /* 0x0000b900ff007a0c */ /* 0x000fda0003f25310 */
[----:B------:R-:W-:Y:S05]  /*0c60*/  @!P1 BRA `(.L_x_617) ;  /* 0x0000004000009947 */ /* 0x000fea0003800000 */
[----:B------:R-:W-:-:S05]  /*0c70*/  IMAD.WIDE R2, R23, R13, c[0x0][0x2e0] ;  /* 0x0000b80017027625 */ /* 0x000fca00078e020d */
[----:B------:R-:W2:Y:S02]  /*0c80*/  LDG.E R0, [R2.64] ;  /* 0x0000000e02007981 */ /* 0x000ea4000c1e1900 */
[----:B--2---:R1:W2:Y:S02]  /*0c90*/  R2UR UR10, R0 ;  /* 0x00000000000a73c2 */ /* 0x0042a400000e0000 */
[----:B-12---:R-:W-:Y:S05]  /*0ca0*/  BRA `(.L_x_618) ;  /* 0x0000006000007947 */ /* 0x006fea0003800000 */
.L_x_617:
[----:B------:R-:W-:Y:S05]  /*0cb0*/  @!P0 BRA `(.L_x_618) ;  /* 0x0000005000008947 */ /* 0x000fea0003800000 */
[----:B------:R1:W2:Y:S04]  /*0cc0*/  LDG.E R0, [R2.64] ;  /* 0x0000000e02007981 */ /* 0x0002a8000c1e1900 */
[----:B-1----:R-:W3:Y:S01]  /*0cd0*/  LDG.E R2, [R2.64+0x4] ;  /* 0x0000040e02027981 */ /* 0x002ee2000c1e1900 */
[----:B--2---:R-:W1:Y:S08]  /*0ce0*/  R2UR UR10, R0 ;  /* 0x00000000000a73c2 */ /* 0x004e7000000e0000 */
[----:B---3--:R-:W1:Y:S02]  /*0cf0*/  R2UR UR4, R2 ;  /* 0x00000000020473c2 */ /* 0x008e6400000e0000 */
[----:B-1----:R-:W-:-:S06]  /*0d00*/  UIADD3 UR10, -UR10, UR4, URZ ;  /* 0x000000040a0a7290 */ /* 0x002fcc000fffe13f */
.L_x_618:
        /* <DEDUP_REMOVED lines=67> */
[----:B------:R-:W-:Y:S01]  /*1140*/  IMAD R0, R12, 0xc0, RZ ;  /* 0x000000c00c007824 */ /* 0x000fe200078e02ff */
[--C-:B------:R-:W-:Y:S01]  /*1150*/  SHF.R.S32.HI R13, RZ, 0x1f, R132.reuse ;  /* 0x0000001fff0d7819 */ /* 0x100fe20000011484 */
[----:B------:R-:W-:Y:S01]  /*1160*/  ULDC.64 UR4, c[0x0][0x248] ;  /* 0x0000920000047ab9 */ /* 0x000fe20000000a00 */
[----:B------:R-:W-:Y:S01]  /*1170*/  IADD3 R24, P1, R3, R12, RZ ;  /* 0x0000000c03187210 */ /* 0x000fe20007f3e0ff */
[----:B------:R-:W-:Y:S01]  /*1180*/  UISETP.NE.AND UP0, UPT, UR4, 0x1, UPT ;  /* 0x000000010400788c */ /* 0x000fe2000bf05270 */
[----:B------:R-:W-:Y:S01]  /*1190*/  LEA.HI R33, R13, R132, RZ, 0x3 ;  /* 0x000000840d217211 */ /* 0x000fe200078f18ff */
[----:B------:R-:W-:Y:S01]  /*11a0*/  UIMAD.WIDE.U32 UR20, UR12, UR5, URZ ;  /* 0x000000050c1472a5 */ /* 0x000fe2000f8e003f */
[----:B------:R-:W-:Y:S01]  /*11b0*/  LEA.HI.X.SX32 R25, R3, R2, 0x1, P1 ;  /* 0x0000000203197211 */ /* 0x000fe200008f0eff */
[----:B------:R-:W-:Y:S01]  /*11c0*/  ULDC UR4, c[0x0][0x250] ;  /* 0x0000940000047ab9 */ /* 0x000fe20000000800 */
[----:B------:R-:W-:Y:S01]  /*11d0*/  SHF.R.S32.HI R2, RZ, 0x1f, R132 ;  /* 0x0000001fff027819 */ /* 0x000fe20000011484 */
[----:B------:R-:W-:Y:S01]  /*11e0*/  UMOV UR18, UR12 ;  /* 0x0000000c00127c82 */ /* 0x000fe20008000000 */
[CC--:B------:R-:W-:Y:S01]  /*11f0*/  IADD3 R28, P1, R0.reuse, R132.reuse, RZ ;  /* 0x00000084001c7210 */ /* 0x0c0fe20007f3e0ff */
[----:B------:R-:W-:Y:S01]  /*1200*/  ULDC.64 UR6, c[0x0][0x1e0] ;  /* 0x0000780000067ab9 */ /* 0x000fe20000000a00 */
[C---:B------:R-:W-:Y:S01]  /*1210*/  LEA.HI R36, R13.reuse, R132, RZ, 0x5 ;  /* 0x000000840d247211 */ /* 0x040fe200078f28ff */
[----:B------:R-:W-:Y:S01]  /*1220*/  USHF.R.S32.HI UR19, URZ, 0x1f, UR17 ;  /* 0x0000001f3f137899 */ /* 0x000fe20008011411 */
[----:B------:R-:W-:Y:S01]  /*1230*/  LEA.HI.X.SX32 R29, R0, R2, 0x1, P1 ;  /* 0x00000002001d7211 */ /* 0x000fe200008f0eff */
[----:B------:R-:W-:Y:S01]  /*1240*/  @UP0 UMOV UR5, UR21 ;  /* 0x0000001500050c82 */ /* 0x000fe20008000000 */
[----:B------:R-:W-:Y:S01]  /*1250*/  SHF.R.S32.HI R242, RZ, 0x3, R33 ;  /* 0x00000003fff27819 */ /* 0x000fe20000011421 */
[----:B------:R-:W-:Y:S01]  /*1260*/  @UP0 USHF.R.U32.HI UR18, URZ, UR4, UR5 ;  /* 0x000000043f120299 */ /* 0x000fe20008011605 */
[----:B------:R-:W-:Y:S01]  /*1270*/  SHF.R.S32.HI R2, RZ, 0x5, R36 ;  /* 0x00000005ff027819 */ /* 0x000fe20000011424 */
[----:B------:R-:W-:Y:S01]  /*1280*/  IMAD.MOV.U32 R220, RZ, RZ, 0x20 ;  /* 0x00000020ffdc7424 */ /* 0x000fe200078e00ff */
[----:B------:R-:W-:Y:S01]  /*1290*/  LEA.HI R35, R13, R132, RZ, 0x4 ;  /* 0x000000840d237211 */ /* 0x000fe200078f20ff */
[----:B------:R-:W-:Y:S01]  /*12a0*/  USHF.R.S32.HI UR16, URZ, 0x1f, UR18 ;  /* 0x0000001f3f107899 */ /* 0x000fe20008011412 */
[----:B------:R-:W-:Y:S01]  /*12b0*/  SHF.R.S32.HI R5, RZ, 0x1f, R242 ;  /* 0x0000001fff057819 */ /* 0x000fe200000114f2 */
[----:B------:R-:W-:Y:S01]  /*12c0*/  IMAD.U32 R14, RZ, RZ, UR18 ;  /* 0x00000012ff0e7e24 */ /* 0x000fe2000f8e00ff */
[----:B------:R-:W-:Y:S01]  /*12d0*/  IADD3 R3, P2, R242, R8, RZ ;  /* 0x00000008f2037210 */ /* 0x000fe20007f5e0ff */
[----:B------:R-:W-:Y:S01]  /*12e0*/  UIMAD UR6, UR16, UR6, URZ ;  /* 0x00000006100672a4 */ /* 0x000fe2000f8e023f */
[----:B------:R-:W-:Y:S01]  /*12f0*/  LEA.HI R0, R36, R2, RZ, 0x1 ;  /* 0x0000000224007211 */ /* 0x000fe200078f08ff */
[----:B------:R-:W-:Y:S01]  /*1300*/  ULDC.64 UR4, c[0x0][0x1b0] ;  /* 0x00006c0000047ab9 */ /* 0x000fe20000000a00 */
[----:B------:R-:W-:Y:S01]  /*1310*/  SHF.R.S32.HI R8, RZ, 0x4, R35 ;  /* 0x00000004ff087819 */ /* 0x000fe20000011423 */
[----:B------:R-:W-:Y:S01]  /*1320*/  IMAD.X R7, R5, 0x1, R9, P2 ;  /* 0x0000000105077824 */ /* 0x000fe200010e0609 */
[----:B------:R-:W-:Y:S01]  /*1330*/  LEA.HI R22, R13, R132, RZ, 0x2 ;  /* 0x000000840d167211 */ /* 0x000fe200078f10ff */
[----:B------:R-:W-:Y:S01]  /*1340*/  UIMAD UR6, UR18, UR7, UR6 ;  /* 0x00000007120672a4 */ /* 0x000fe2000f8e0206 */
[----:B------:R-:W-:Y:S01]  /*1350*/  LOP3.LUT R0, R0, 0xfffffffe, RZ, 0xc0, !PT ;  /* 0xfffffffe00007812 */ /* 0x000fe200078ec0ff */
[----:B------:R-:W-:Y:S01]  /*1360*/  UIMAD UR4, UR16, UR4, URZ ;  /* 0x00000004100472a4 */ /* 0x000fe2000f8e023f */
[----:B------:R-:W-:Y:S01]  /*1370*/  LEA.HI R9, R35, R8, RZ, 0x1 ;  /* 0x0000000823097211 */ /* 0x000fe200078f08ff */
[----:B------:R-:W-:Y:S01]  /*1380*/  USHF.R.S32.HI UR16, URZ, 0x1f, UR12 ;  /* 0x0000001f3f107899 */ /* 0x000fe2000801140c */
[----:B------:R-:W-:Y:S01]  /*1390*/  SHF.R.S32.HI R18, RZ, 0x2, R22 ;  /* 0x00000002ff127819 */ /* 0x000fe20000011416 */
[----:B------:R-:W-:Y:S01]  /*13a0*/  IMAD.IADD R229, R2, 0x1, -R0 ;  /* 0x0000000102e57824 */ /* 0x000fe200078e0a00 */
[----:B------:R-:W-:Y:S01]  /*13b0*/  SHF.R.S32.HI R6, RZ, 0x1f, R22 ;  /* 0x0000001fff067819 */ /* 0x000fe20000011416 */
[----:B------:R-:W-:Y:S01]  /*13c0*/  UIMAD UR4, UR18, UR5, UR4 ;  /* 0x00000005120472a4 */ /* 0x000fe2000f8e0204 */
[----:B------:R-:W-:Y:S01]  /*13d0*/  LOP3.LUT R2, R9, 0xfffffffe, RZ, 0xc0, !PT ;  /* 0xfffffffe09027812 */ /* 0x000fe200078ec0ff */
[----:B------:R-:W-:Y:S01]  /*13e0*/  IMAD.SHL.U32 R32, R229, 0x400, RZ ;  /* 0x00000400e5207824 */ /* 0x000fe200078e00ff */
[----:B------:R-:W-:Y:S01]  /*13f0*/  LEA.HI R0, R6, R18, RZ, 0x3 ;  /* 0x0000001206007211 */ /* 0x000fe200078f18ff */
[C---:B------:R-:W-:Y:S01]  /*1400*/  IMAD.SHL.U32 R6, R242.reuse, 0x40, RZ ;  /* 0x00000040f2067824 */ /* 0x040fe200078e00ff */
[----:B------:R-:W-:Y:S01]  /*1410*/  IADD3 R4, P1, R242, R10, RZ ;  /* 0x0000000af2047210 */ /* 0x000fe20007f3e0ff */
[----:B------:R-:W-:Y:S01]  /*1420*/  IMAD.IADD R26, R8, 0x1, -R2 ;  /* 0x00000001081a7824 */ /* 0x000fe200078e0a02 */
[----:B------:R-:W-:Y:S01]  /*1430*/  LOP3.LUT R0, R0, 0xfffffff8, RZ, 0xc0, !PT ;  /* 0xfffffff800007812 */ /* 0x000fe200078ec0ff */
[----:B------:R-:W-:Y:S01]  /*1440*/  IMAD.U32 R2, RZ, RZ, UR13 ;  /* 0x0000000dff027e24 */ /* 0x000fe2000f8e00ff */
[----:B------:R-:W-:Y:S01]  /*1450*/  LOP3.LUT R8, R33, 0xfffffff8, RZ, 0xc0, !PT ;  /* 0xfffffff821087812 */ /* 0x000fe200078ec0ff */
[----:B------:R-:W-:Y:S01]  /*1460*/  IMAD.X R5, R5, 0x1, R11, P1 ;  /* 0x0000000105057824 */ /* 0x000fe200008e060b */
[----:B------:R-:W-:Y:S01]  /*1470*/  SHF.R.S32.HI R19, RZ, 0x1f, R23 ;  /* 0x0000001fff137819 */ /* 0x000fe20000011417 */
[----:B------:R-:W-:Y:S01]  /*1480*/  IMAD.IADD R18, R18, 0x1, -R0 ;  /* 0x0000000112127824 */ /* 0x000fe200078e0a00 */
[----:B------:R-:W-:Y:S01]  /*1490*/  LEA.HI R0, R13, R132, RZ, 0x6 ;  /* 0x000000840d007211 */ /* 0x000fe200078f30ff */
[----:B------:R-:W-:Y:S01]  /*14a0*/  IMAD.IADD R20, R132, 0x1, -R8 ;  /* 0x0000000184147824 */ /* 0x000fe200078e0a08 */
[----:B------:R-:W-:Y:S01]  /*14b0*/  UIADD3 UR18, -UR8, UR10, URZ ;  /* 0x0000000a08127290 */ /* 0x000fe2000fffe13f */
[----:B------:R-:W-:Y:S01]  /*14c0*/  IMAD.WIDE R12, R2, 0x40, R4 ;  /* 0x00000040020c7825 */ /* 0x000fe200078e0204 */
[----:B------:R-:W-:Y:S01]  /*14d0*/  SHF.R.S32.HI R21, RZ, 0x6, R0 ;  /* 0x00000006ff157819 */ /* 0x000fe20000011400 */
[----:B------:R-:W-:Y:S01]  /*14e0*/  CS2R R130, SRZ ;  /* 0x0000000000827805 */ /* 0x000fe2000001ff00 */
[----:B------:R-:W-:Y:S01]  /*14f0*/  LOP3.LUT R0, R6, 0x1c0, RZ, 0xc0, !PT ;  /* 0x000001c006007812 */ /* 0x000fe200078ec0ff */
[----:B------:R-:W-:Y:S01]  /*1500*/  IMAD.SHL.U32 R16, R20, 0x8, RZ ;  /* 0x0000000814107824 */ /* 0x000fe200078e00ff */
[----:B------:R-:W-:Y:S01]  /*1510*/  LOP3.LUT P2, RZ, R18, 0x4, RZ, 0xc0, !PT ;  /* 0x0000000412ff7812 */ /* 0x000fe2000784c0ff */
[----:B------:R-:W-:Y:S01]  /*1520*/  IMAD.SHL.U32 R34, R21, 0x200, RZ ;  /* 0x0000020015227824 */ /* 0x000fe200078e00ff */
[----:B------:R-:W-:Y:S01]  /*1530*/  CS2R R128, SRZ ;  /* 0x0000000000807805 */ /* 0x000fe2000001ff00 */
[----:B------:R-:W-:Y:S01]  /*1540*/  IMAD R2, R7, c[0x0][0x178], RZ ;  /* 0x00005e0007027a24 */ /* 0x000fe200078e02ff */
[----:B------:R-:W-:Y:S01]  /*1550*/  LOP3.LUT R6, R0, 0x38, R16, 0xf8, !PT ;  /* 0x0000003800067812 */ /* 0x000fe200078ef810 */
[----:B------:R-:W-:Y:S01]  /*1560*/  IMAD.MOV.U32 R222, RZ, RZ, 0x40 ;  /* 0x00000040ffde7424 */ /* 0x000fe200078e00ff */
[----:B------:R-:W-:Y:S01]  /*1570*/  SHF.R.U32.HI R0, RZ, 0x3, R0 ;  /* 0x00000003ff007819 */ /* 0x000fe20000011600 */
[----:B------:R-:W-:Y:S01]  /*1580*/  IMAD R8, R3, c[0x0][0x17c], R2 ;  /* 0x00005f0003087a24 */ /* 0x000fe200078e0202 */
[----:B------:R-:W-:Y:S01]  /*1590*/  SHF.R.S32.HI R17, RZ, 0x1f, R16 ;  /* 0x0000001fff117819 */ /* 0x000fe20000011410 */
[----:B------:R-:W-:Y:S01]  /*15a0*/  IMAD.SHL.U32 R229, R229, 0x10, RZ ;  /* 0x00000010e5e57824 */ /* 0x000fe200078e00ff */
[----:B------:R-:W-:Y:S01]  /*15b0*/  LOP3.LUT R228, R34, R6, R0, 0xf6, !PT ;  /* 0x0000000622e47212 */ /* 0x000fe200078ef600 */
[----:B------:R-:W-:Y:S01]  /*15c0*/  IMAD R0, R7, c[0x0][0x208], RZ ;  /* 0x0000820007007a24 */ /* 0x000fe200078e02ff */
[C---:B------:R-:W-:Y:S01]  /*15d0*/  IADD3 R30, R16.reuse, 0x40, RZ ;  /* 0x00000040101e7810 */ /* 0x040fe20007ffe0ff */
[C---:B------:R-:W-:Y:S01]  /*15e0*/  IMAD.WIDE.U32 R4, R3.reuse, c[0x0][0x178], R16 ;  /* 0x00005e0003047a25 */ /* 0x040fe200078e0010 */
[C---:B------:R-:W-:Y:S01]  /*15f0*/  IADD3 R27, R16.reuse, 0x80, RZ ;  /* 0x00000080101b7810 */ /* 0x040fe20007ffe0ff */
[----:B------:R-:W-:Y:S01]  /*1600*/  CS2R R126, SRZ ;  /* 0x00000000007e7805 */ /* 0x000fe2000001ff00 */
[----:B------:R-:W-:Y:S01]  /*1610*/  ISETP.GE.AND P6, PT, R16, c[0x0][0x1cc], PT ;  /* 0x0000730010007a0c */ /* 0x000fe20003fc6270 */
[----:B------:R-:W-:Y:S01]  /*1620*/  IMAD R6, R3, c[0x0][0x20c], R0 ;  /* 0x0000830003067a24 */ /* 0x000fe200078e0200 */
[----:B------:R-:W-:Y:S01]  /*1630*/  ISETP.GE.AND P5, PT, R30, c[0x0][0x1cc], PT ;  /* 0x000073001e007a0c */ /* 0x000fe20003fa6270 */
[----:B------:R-:W-:Y:S01]  /*1640*/  IMAD.SHL.U32 R0, R18, 0x40, RZ ;  /* 0x0000004012007824 */ /* 0x000fe200078e00ff */
[----:B------:R-:W-:Y:S01]  /*1650*/  CS2R R124, SRZ ;  /* 0x00000000007c7805 */ /* 0x000fe2000001ff00 */
[----:B------:R-:W-:Y:S01]  /*1660*/  IMAD.IADD R9, R5, 0x1, R8 ;  /* 0x0000000105097824 */ /* 0x000fe200078e0208 */
[----:B------:R-:W-:Y:S01]  /*1670*/  CS2R R122, SRZ ;  /* 0x00000000007a7805 */ /* 0x000fe2000001ff00 */
[----:B------:R-:W-:Y:S01]  /*1680*/  IMAD.WIDE.U32 R10, R14, c[0x0][0x1e0], R16 ;  /* 0x000078000e0a7a25 */ /* 0x000fe200078e0010 */
[----:B------:R-:W-:Y:S01]  /*1690*/  LOP3.LUT R0, R0, 0x1c0, RZ, 0xc0, !PT ;  /* 0x000001c000007812 */ /* 0x000fe200078ec0ff */
[----:B------:R-:W-:Y:S01]  /*16a0*/  CS2R R120, SRZ ;  /* 0x0000000000787805 */ /* 0x000fe2000001ff00 */
[----:B------:R-:W-:Y:S01]  /*16b0*/  CS2R R118, SRZ ;  /* 0x0000000000767805 */ /* 0x000fe2000001ff00 */
[----:B------:R-:W-:Y:S01]  /*16c0*/  IMAD.MOV.U32 R8, RZ, RZ, R4 ;  /* 0x000000ffff087224 */ /* 0x000fe200078e0004 */
[----:B------:R-:W-:Y:S01]  /*16d0*/  IADD3 R5, R11, UR6, RZ ;  /* 0x000000060b057c10 */ /* 0x000fe2000fffe0ff */
[----:B------:R-:W-:Y:S01]  /*16e0*/  IMAD.SHL.U32 R4, R21, 0x8, RZ ;  /* 0x0000000815047824 */ /* 0x000fe200078e00ff */
[----:B------:R-:W-:Y:S01]  /*16f0*/  SHF.R.U32.HI R11, RZ, 0x3, R0 ;  /* 0x00000003ff0b7819 */ /* 0x000fe20000011600 */
[--C-:B------:R-:W-:Y:S01]  /*1700*/  IMAD.WIDE.U32 R2, R3, c[0x0][0x208], R16.reuse ;  /* 0x0000820003027a25 */ /* 0x100fe200078e0010 */
[----:B------:R-:W-:Y:S01]  /*1710*/  CS2R R116, SRZ ;  /* 0x0000000000747805 */ /* 0x000fe2000001ff00 */
[----:B------:R-:W-:Y:S01]  /*1720*/  CS2R R114, SRZ ;  /* 0x0000000000727805 */ /* 0x000fe2000001ff00 */
[----:B------:R-:W-:Y:S01]  /*1730*/  LOP3.LUT R31, R4, 0x18, RZ, 0xc0, !PT ;  /* 0x00000018041f7812 */ /* 0x000fe200078ec0ff */
[----:B------:R-:W-:Y:S01]  /*1740*/  IMAD.WIDE.U32 R14, R14, c[0x0][0x1b0], R16 ;  /* 0x00006c000e0e7a25 */ /* 0x000fe200078e0010 */
[----:B------:R-:W-:Y:S01]  /*1750*/  CS2R R112, SRZ ;  /* 0x0000000000707805 */ /* 0x000fe2000001ff00 */
[----:B------:R-:W-:Y:S01]  /*1760*/  CS2R R110, SRZ ;  /* 0x00000000006e7805 */ /* 0x000fe2000001ff00 */
[----:B------:R-:W-:Y:S01]  /*1770*/  LOP3.LUT R17, R11, R0, R31, 0x1e, !PT ;  /* 0x000000000b117212 */ /* 0x000fe200078e1e1f */
[----:B------:R-:W-:Y:S01]  /*1780*/  IMAD.U32 R0, RZ, RZ, UR12 ;  /* 0x0000000cff007e24 */ /* 0x000fe2000f8e00ff */
[----:B------:R-:W-:Y:S01]  /*1790*/  CS2R R108, SRZ ;  /* 0x00000000006c7805 */ /* 0x000fe2000001ff00 */
[----:B------:R-:W-:Y:S01]  /*17a0*/  IMAD.IADD R7, R3, 0x1, R6 ;  /* 0x0000000103077824 */ /* 0x000fe200078e0206 */
[----:B------:R-:W-:Y:S01]  /*17b0*/  IADD3 R3, R15, UR4, RZ ;  /* 0x000000040f037c10 */ /* 0x000fe2000fffe0ff */
[----:B------:R-:W-:Y:S01]  /*17c0*/  IMAD.MOV.U32 R6, RZ, RZ, R2 ;  /* 0x000000ffff067224 */ /* 0x000fe200078e0002 */
[----:B------:R-:W-:Y:S01]  /*17d0*/  ULDC.64 UR4, c[0x0][0x180] ;  /* 0x0000600000047ab9 */ /* 0x000fe20000000a00 */
[----:B------:R-:W-:Y:S01]  /*17e0*/  IMAD.MOV.U32 R4, RZ, RZ, R10 ;  /* 0x000000ffff047224 */ /* 0x000fe200078e000a */
[----:B------:R-:W-:Y:S01]  /*17f0*/  UIMAD UR4, UR16, UR4, URZ ;  /* 0x00000004100472a4 */ /* 0x000fe2000f8e023f */
[----:B------:R-:W-:Y:S01]  /*1800*/  IMAD.MOV.U32 R2, RZ, RZ, R14 ;  /* 0x000000ffff027224 */ /* 0x000fe200078e000e */
[----:B------:R-:W-:Y:S01]  /*1810*/  LOP3.LUT R14, R22, 0x3ffffffc, RZ, 0xc0, !PT ;  /* 0x3ffffffc160e7812 */ /* 0x000fe200078ec0ff */
[----:B------:R-:W-:Y:S01]  /*1820*/  IMAD.U32 R10, RZ, RZ, UR12 ;  /* 0x0000000cff0a7e24 */ /* 0x000fe2000f8e00ff */
[----:B------:R-:W-:Y:S01]  /*1830*/  UIMAD UR4, UR12, UR5, UR4 ;  /* 0x000000050c0472a4 */ /* 0x000fe2000f8e0204 */
[----:B------:R-:W-:Y:S01]  /*1840*/  IMAD.WIDE.U32 R8, R0, c[0x0][0x180], R8 ;  /* 0x0000600000087a25 */ /* 0x000fe200078e0008 */
[C---:B------:R-:W-:Y:S01]  /*1850*/  SEL R0, R19.reuse, RZ, !P0 ;  /* 0x000000ff13007207 */ /* 0x040fe20004000000 */
[----:B------:R-:W-:Y:S01]  /*1860*/  CS2R R106, SRZ ;  /* 0x00000000006a7805 */ /* 0x000fe2000001ff00 */
[----:B------:R-:W-:Y:S01]  /*1870*/  SEL R19, R19, RZ, !P3 ;  /* 0x000000ff13137207 */ /* 0x000fe20005800000 */
[----:B------:R-:W-:Y:S01]  /*1880*/  IMAD.WIDE.U32 R10, R10, c[0x0][0x210], R6 ;  /* 0x000084000a0a7a25 */ /* 0x000fe200078e0006 */
[----:B------:R-:W-:Y:S01]  /*1890*/  SEL R6, R23, RZ, !P0 ;  /* 0x000000ff17067207 */ /* 0x000fe20004000000 */
[----:B------:R-:W-:Y:S01]  /*18a0*/  CS2R R104, SRZ ;  /* 0x0000000000687805 */ /* 0x000fe2000001ff00 */
[----:B------:R-:W-:Y:S01]  /*18b0*/  IADD3 R15, R9, UR4, RZ ;  /* 0x00000004090f7c10 */ /* 0x000fe2000fffe0ff */
[----:B------:R-:W-:Y:S01]  /*18c0*/  IMAD.IADD R14, R132, 0x1, -R14 ;  /* 0x00000001840e7824 */ /* 0x000fe200078e0a0e */
[----:B------:R-:W-:Y:S01]  /*18d0*/  ULDC.64 UR4, c[0x0][0x210] ;  /* 0x0000840000047ab9 */ /* 0x000fe20000000a00 */
[C---:B------:R-:W-:Y:S01]  /*18e0*/  IMAD R7, R0.reuse, c[0x0][0x1e8], RZ ;  /* 0x00007a0000077a24 */ /* 0x040fe200078e02ff */
[----:B------:R-:W-:Y:S01]  /*18f0*/  UIMAD UR4, UR16, UR4, URZ ;  /* 0x00000004100472a4 */ /* 0x000fe2000f8e023f */
[----:B------:R-:W-:Y:S01]  /*1900*/  IMAD R0, R0, c[0x0][0x1b8], RZ ;  /* 0x00006e0000007a24 */ /* 0x000fe200078e02ff */
[----:B------:R-:W-:Y:S01]  /*1910*/  SEL R23, R23, RZ, !P3 ;  /* 0x000000ff17177207 */ /* 0x000fe20005800000 */
[----:B------:R-:W-:Y:S01]  /*1920*/  IMAD R14, R14, 0x2, R32 ;  /* 0x000000020e0e7824 */ /* 0x000fe200078e0220 */
[----:B------:R-:W-:Y:S01]  /*1930*/  UIMAD UR4, UR12, UR5, UR4 ;  /* 0x000000050c0472a4 */ /* 0x000fe2000f8e0204 */
[C---:B------:R-:W-:Y:S01]  /*1940*/  IMAD R7, R6.reuse, c[0x0][0x1ec], R7 ;  /* 0x00007b0006077a24 */ /* 0x040fe200078e0207 */
[----:B------:R-:W-:Y:S01]  /*1950*/  ISETP.GE.AND P3, PT, R27, c[0x0][0x1cc], PT ;  /* 0x000073001b007a0c */ /* 0x000fe20003f66270 */
        /* <DEDUP_REMOVED lines=12> */
[----:B------:R-:W-:Y:S01]  /*1a20*/  IMAD.IADD R5, R5, 0x1, R7 ;  /* 0x0000000105057824 */ /* 0x000fe200078e0207 */
[----:B------:R-:W-:Y:S01]  /*1a30*/  CS2R R86, SRZ ;  /* 0x0000000000567805 */ /* 0x000fe2000001ff00 */
[----:B------:R-:W-:Y:S01]  /*1a40*/  IMAD R6, R13, c[0x0][0x1d8], RZ ;  /* 0x000076000d067a24 */ /* 0x000fe200078e02ff */
[----:B------:R-:W-:Y:S01]  /*1a50*/  CS2R R84, SRZ ;  /* 0x0000000000547805 */ /* 0x000fe2000001ff00 */
[----:B------:R-:W-:Y:S01]  /*1a60*/  IMAD.IADD R3, R3, 0x1, R0 ;  /* 0x0000000103037824 */ /* 0x000fe200078e0200 */
[----:B------:R-:W-:Y:S01]  /*1a70*/  CS2R R82, SRZ ;  /* 0x0000000000527805 */ /* 0x000fe2000001ff00 */
[----:B------:R-:W-:Y:S01]  /*1a80*/  IMAD.MOV.U32 R14, RZ, RZ, R8 ;  /* 0x000000ffff0e7224 */ /* 0x000fe200078e0008 */
[----:B------:R-:W-:Y:S01]  /*1a90*/  CS2R R80, SRZ ;  /* 0x0000000000507805 */ /* 0x000fe2000001ff00 */
[----:B------:R-:W-:Y:S01]  /*1aa0*/  IMAD R0, R13, c[0x0][0x1a8], RZ ;  /* 0x00006a000d007a24 */ /* 0x000fe200078e02ff */
[----:B------:R-:W-:Y:S01]  /*1ab0*/  IADD3 R13, R11, UR4, RZ ;  /* 0x000000040b0d7c10 */ /* 0x000fe2000fffe0ff */
[----:B------:R-:W-:Y:S01]  /*1ac0*/  IMAD.SHL.U32 R230, R9, 0x2, RZ ;  /* 0x0000000209e67824 */ /* 0x000fe200078e00ff */
[----:B------:R-:W-:Y:S01]  /*1ad0*/  ULDC.64 UR4, c[0x0][0x178] ;  /* 0x00005e0000047ab9 */ /* 0x000fe20000000a00 */
[C---:B------:R-:W-:Y:S01]  /*1ae0*/  IMAD R7, R12.reuse, c[0x0][0x1dc], R6 ;  /* 0x000077000c077a24 */ /* 0x040fe200078e0206 */
[----:B------:R-:W-:Y:S01]  /*1af0*/  UIMAD UR6, UR19, UR4, URZ ;  /* 0x00000004130672a4 */ /* 0x000fe2000f8e023f */
[----:B------:R-:W-:Y:S01]  /*1b00*/  IMAD.WIDE.U32 R8, R12, c[0x0][0x1d8], R4 ;  /* 0x000076000c087a25 */ /* 0x000fe200078e0004 */
[----:B------:R-:W-:Y:S01]  /*1b10*/  IADD3 R231, R230, 0x122c0, RZ ;  /* 0x000122c0e6e77810 */ /* 0x000fe20007ffe0ff */
[----:B------:R-:W-:Y:S01]  /*1b20*/  UIMAD.WIDE.U32 UR20, UR17, UR4, URZ ;  /* 0x00000004111472a5 */ /* 0x000fe2000f8e003f */
[----:B------:R-:W-:Y:S01]  /*1b30*/  CS2R R78, SRZ ;  /* 0x00000000004e7805 */ /* 0x000fe2000001ff00 */
[C---:B------:R-:W-:Y:S01]  /*1b40*/  IMAD R6, R12.reuse, c[0x0][0x1ac], R0 ;  /* 0x00006b000c067a24 */ /* 0x040fe200078e0200 */
[----:B------:R-:W-:Y:S01]  /*1b50*/  UIMAD UR5, UR17, UR5, UR6 ;  /* 0x00000005110572a4 */ /* 0x000fe2000f8e0206 */
[----:B------:R-:W-:Y:S01]  /*1b60*/  IMAD.WIDE.U32 R4, R12, c[0x0][0x1a8], R2 ;  /* 0x00006a000c047a25 */ /* 0x000fe200078e0002 */
[----:B------:R-:W-:Y:S01]  /*1b70*/  IADD3 R3, R230, 0x12280, RZ ;  /* 0x00012280e6037810 */ /* 0x000fe20007ffe0ff */
[----:B------:R-:W-:Y:S01]  /*1b80*/  ULDC.64 UR6, c[0x0][0x208] ;  /* 0x0000820000067ab9 */ /* 0x000fe20000000a00 */
[----:B------:R-:W-:Y:S01]  /*1b90*/  LEA R2, P1, R8, c[0x0][0x1c0], 0x1 ;  /* 0x0000700008027a11 */ /* 0x000fe200078208ff */
[----:B------:R-:W-:Y:S01]  /*1ba0*/  IMAD.IADD R0, R9, 0x1, R7 ;  /* 0x0000000109007824 */ /* 0x000fe200078e0207 */
[----:B------:R-:W-:Y:S01]  /*1bb0*/  @P2 IADD3 R231, R3, -0x40, RZ ;  /* 0xffffffc003e72810 */ /* 0x000fe20007ffe0ff */
[----:B------:R-:W-:Y:S01]  /*1bc0*/  IMAD.IADD R5, R5, 0x1, R6 ;  /* 0x0000000105057824 */ /* 0x000fe200078e0206 */
[----:B------:R-:W-:Y:S01]  /*1bd0*/  LEA R6, P0, R4, c[0x0][0x190], 0x1 ;  /* 0x0000640004067a11 */ /* 0x000fe200078008ff */
[----:B------:R-:W-:Y:S01]  /*1be0*/  IMAD.MOV.U32 R12, RZ, RZ, R10 ;  /* 0x000000ffff0c7224 */ /* 0x000fe200078e000a */
[----:B------:R-:W-:Y:S01]  /*1bf0*/  LEA.HI.X R3, R8, c[0x0][0x1c4], R0, 0x1, P1 ;  /* 0x0000710008037a11 */ /* 0x000fe200008f0c00 */
[----:B------:R-:W-:Y:S01]  /*1c00*/  IMAD.MOV.U32 R0, RZ, RZ, c[0x0][0x1d8] ;  /* 0x00007600ff007624 */ /* 0x000fe200078e00ff */
[----:B------:R-:W-:Y:S01]  /*1c10*/  LEA.HI.X R7, R4, c[0x0][0x194], R5, 0x1, P0 ;  /* 0x0000650004077a11 */ /* 0x000fe200000f0c05 */
[----:B------:R-:W-:Y:S01]  /*1c20*/  IMAD.MOV.U32 R5, RZ, RZ, c[0x0][0x1dc] ;  /* 0x00007700ff057624 */ /* 0x000fe200078e00ff */
[----:B------:R-:W-:Y:S01]  /*1c30*/  UIADD3 UR5, UR21, UR5, URZ ;  /* 0x0000000515057290 */ /* 0x000fe2000fffe03f */
[----:B------:R-:W-:Y:S01]  /*1c40*/  IMAD.MOV.U32 R8, RZ, RZ, c[0x0][0x1a8] ;  /* 0x00006a00ff087624 */ /* 0x000fe200078e00ff */
[C---:B------:R-:W-:Y:S01]  /*1c50*/  LEA R4, P0, R0.reuse, R2, 0x6 ;  /* 0x0000000200047211 */ /* 0x040fe200078030ff */
[----:B------:R-:W-:Y:S01]  /*1c60*/  IMAD R17, R19, c[0x0][0x188], RZ ;  /* 0x0000620013117a24 */ /* 0x000fe200078e02ff */
[----:B------:R-:W-:Y:S01]  /*1c70*/  USHF.L.U32 UR4, UR6, 0x6, URZ ;  /* 0x0000000606047899 */ /* 0x000fe2000800063f */
[C---:B------:R-:W-:Y:S01]  /*1c80*/  IMAD.WIDE.U32 R240, R23.reuse, c[0x0][0x188], R14 ;  /* 0x0000620017f07a25 */ /* 0x040fe200078e000e */
[----:B------:R-:W-:Y:S01]  /*1c90*/  LEA.HI.X R5, R0, R3, R5, 0x6, P0 ;  /* 0x0000000300057211 */ /* 0x000fe200000f3405 */
[----:B------:R-:W-:Y:S01]  /*1ca0*/  CS2R R76, SRZ ;  /* 0x00000000004c7805 */ /* 0x000fe2000001ff00 */
[C---:B------:R-:W-:Y:S01]  /*1cb0*/  LEA R10, P0, R8.reuse, R6, 0x6 ;  /* 0x00000006080a7211 */ /* 0x040fe200078030ff */
[----:B------:R-:W-:Y:S01]  /*1cc0*/  IMAD.MOV.U32 R0, RZ, RZ, c[0x0][0x1ac] ;  /* 0x00006b00ff007624 */ /* 0x000fe200078e00ff */
[----:B------:R-:W-:Y:S01]  /*1cd0*/  CS2R R74, SRZ ;  /* 0x00000000004a7805 */ /* 0x000fe2000001ff00 */
[----:B------:R-:W-:Y:S01]  /*1ce0*/  IMAD R18, R23, c[0x0][0x18c], R17 ;  /* 0x0000630017127a24 */ /* 0x000fe200078e0211 */
[----:B------:R-:W-:Y:S01]  /*1cf0*/  CS2R R72, SRZ ;  /* 0x0000000000487805 */ /* 0x000fe2000001ff00 */
[----:B------:R-:W-:Y:S01]  /*1d00*/  IMAD.U32 R9, RZ, RZ, UR21 ;  /* 0x00000015ff097e24 */ /* 0x000fe2000f8e00ff */
[----:B------:R-:W-:Y:S01]  /*1d10*/  LEA.HI.X R11, R8, R7, R0, 0x6, P0 ;  /* 0x00000007080b7211 */ /* 0x000fe200000f3400 */
[----:B------:R-:W-:Y:S01]  /*1d20*/  IMAD R0, R19, c[0x0][0x218], RZ ;  /* 0x0000860013007a24 */ /* 0x000fe200078e02ff */
[----:B------:R-:W-:Y:S01]  /*1d30*/  CS2R R70, SRZ ;  /* 0x0000000000467805 */ /* 0x000fe2000001ff00 */
[----:B------:R-:W-:Y:S01]  /*1d40*/  IMAD.U32 R8, RZ, RZ, UR20 ;  /* 0x00000014ff087e24 */ /* 0x000fe2000f8e00ff */
[----:B------:R-:W-:Y:S01]  /*1d50*/  CS2R R68, SRZ ;  /* 0x0000000000447805 */ /* 0x000fe2000001ff00 */
[C---:B------:R-:W-:Y:S01]  /*1d60*/  IMAD R17, R23.reuse, c[0x0][0x21c], R0 ;  /* 0x0000870017117a24 */ /* 0x040fe200078e0200 */
[----:B------:R-:W-:Y:S01]  /*1d70*/  IADD3 R0, -R242, UR18, RZ ;  /* 0x00000012f2007c10 */ /* 0x000fe2000fffe1ff */
[----:B------:R-:W-:Y:S01]  /*1d80*/  IMAD.U32 R9, RZ, RZ, UR5 ;  /* 0x00000005ff097e24 */ /* 0x000fe2000f8e00ff */
[----:B------:R-:W-:Y:S01]  /*1d90*/  UMOV UR5, 0x6 ;  /* 0x0000000600057882 */ /* 0x000fe20000000000 */
[----:B------:R-:W-:Y:S01]  /*1da0*/  IMAD.WIDE.U32 R238, R23, c[0x0][0x218], R12 ;  /* 0x0000860017ee7a25 */ /* 0x000fe200078e000c */
[----:B------:R-:W-:Y:S01]  /*1db0*/  LEA R12, P1, R8, R240, 0x6 ;  /* 0x000000f0080c7211 */ /* 0x000fe200078230ff */
[----:B------:R-:W-:Y:S01]  /*1dc0*/  USHF.L.U64.HI UR5, UR6, UR5, UR7 ;  /* 0x0000000506057299 */ /* 0x000fe20008010207 */
[C---:B------:R-:W-:Y:S01]  /*1dd0*/  ISETP.LT.OR P4, PT, R0.reuse, 0x1, P6 ;  /* 0x000000010000780c */ /* 0x040fe20003781670 */
[----:B------:R-:W-:Y:S01]  /*1de0*/  IMAD.IADD R235, R241, 0x1, R18 ;  /* 0x00000001f1eb7824 */ /* 0x000fe200078e0212 */
[----:B------:R-:W-:Y:S01]  /*1df0*/  ISETP.LT.OR P2, PT, R0, 0x1, P5 ;  /* 0x000000010000780c */ /* 0x000fe20002f41670 */
[----:B------:R-:W-:Y:S01]  /*1e00*/  IMAD.SHL.U32 R228, R228, 0x2, RZ ;  /* 0x00000002e4e47824 */ /* 0x000fe200078e00ff */
[----:B------:R-:W-:Y:S01]  /*1e10*/  ISETP.LT.OR P0, PT, R0, 0x1, P3 ;  /* 0x000000010000780c */ /* 0x000fe20001f01670 */
[----:B------:R-:W-:Y:S01]  /*1e20*/  UIMAD UR5, UR5, UR17, URZ ;  /* 0x00000011050572a4 */ /* 0x000fe2000f8e023f */
[----:B------:R-:W-:Y:S01]  /*1e30*/  LEA.HI.X R13, R8, R235, R9, 0x6, P1 ;  /* 0x000000eb080d7211 */ /* 0x000fe200008f3409 */
[----:B------:R-:W-:Y:S01]  /*1e40*/  IMAD.U32 R22, RZ, RZ, UR4 ;  /* 0x00000004ff167e24 */ /* 0x000fe2000f8e00ff */
[C---:B------:R-:W-:Y:S01]  /*1e50*/  ISETP.LT.OR P1, PT, R0.reuse, 0x21, P6 ;  /* 0x000000210000780c */ /* 0x040fe20003721670 */
[----:B------:R-:W-:Y:S01]  /*1e60*/  IMAD.IADD R237, R239, 0x1, R17 ;  /* 0x00000001efed7824 */ /* 0x000fe200078e0211 */
[C---:B------:R-:W-:Y:S01]  /*1e70*/  ISETP.LT.OR P5, PT, R0.reuse, 0x21, P5 ;  /* 0x000000210000780c */ /* 0x040fe20002fa1670 */
[----:B------:R-:W-:Y:S01]  /*1e80*/  IMAD.MOV.U32 R236, RZ, RZ, R238 ;  /* 0x000000ffffec7224 */ /* 0x000fe200078e00ee */
[----:B------:R-:W-:Y:S01]  /*1e90*/  ISETP.LT.OR P3, PT, R0, 0x21, P3 ;  /* 0x000000210000780c */ /* 0x000fe20001f61670 */
[----:B------:R-:W-:Y:S01]  /*1ea0*/  @!PT LDS RZ, [RZ] ;  /* 0x00000000fffff984 */ /* 0x000fe20000000800 */
[----:B------:R-:W-:Y:S01]  /*1eb0*/  @!PT LDS RZ, [RZ] ;  /* 0x00000000fffff984 */ /* 0x000fe20000000800 */
[----:B------:R-:W-:Y:S01]  /*1ec0*/  @!PT LDS RZ, [RZ] ;  /* 0x00000000fffff984 */ /* 0x000fe20000000800 */
[----:B------:R1:W-:Y:S01]  /*1ed0*/  LDGSTS.E.BYPASS.LTC128B.128 [R228+0x6080], [R2.64], !P4 ;  /* 0x0608000002e47fae */ /* 0x0003e2000e101d4e */
[----:B------:R-:W-:Y:S01]  /*1ee0*/  ISETP.GE.AND P4, PT, R30, c[0x0][0x19c], PT ;  /* 0x000067001e007a0c */ /* 0x000fe20003f86270 */
[----:B------:R-:W-:Y:S01]  /*1ef0*/  UIMAD UR5, UR19, UR4, UR5 ;  /* 0x00000004130572a4 */ /* 0x000fe2000f8e0205 */
[----:B------:R-:W-:Y:S01]  /*1f00*/  IMAD.WIDE.U32 R8, R22, UR17, R236 ;  /* 0x0000001116087c25 */ /* 0x000fe2000f8e00ec */
[----:B------:R1:W-:Y:S01]  /*1f10*/  LDGSTS.E.BYPASS.LTC128B.128 [R228+0x8080], [R2.64+0x80], !P2 ;  /* 0x0808008002e47fae */ /* 0x0003e2000d101d4e */
[----:B------:R-:W-:Y:S01]  /*1f20*/  LOP3.LUT P6, RZ, R20, 0x4, RZ, 0xc0, !PT ;  /* 0x0000000414ff7812 */ /* 0x000fe200078cc0ff */
[----:B------:R-:W-:Y:S01]  /*1f30*/  USHF.L.U32 UR19, UR17, 0x6, URZ ;  /* 0x0000000611137899 */ /* 0x000fe2000800063f */
[----:B------:R-:W-:Y:S01]  /*1f40*/  CS2R R66, SRZ ;  /* 0x0000000000427805 */ /* 0x000fe2000001ff00 */
[----:B------:R1:W-:Y:S01]  /*1f50*/  LDGSTS.E.BYPASS.LTC128B.128 [R228+0xa080], [R2.64+0x100], !P0 ;  /* 0x0a08010002e47fae */ /* 0x0003e2000c101d4e */
[----:B------:R-:W-:Y:S01]  /*1f60*/  ISETP.GE.AND P0, PT, R16, c[0x0][0x19c], PT ;  /* 0x0000670010007a0c */ /* 0x000fe20003f06270 */
[----:B------:R-:W-:Y:S01]  /*1f70*/  ULDC UR7, c[0x0][0x20c] ;  /* 0x0000830000077ab9 */ /* 0x000fe20000000800 */
[----:B------:R-:W-:Y:S01]  /*1f80*/  SEL R222, R222, 0xffffffc0, !P6 ;  /* 0xffffffc0dede7807 */ /* 0x000fe20007000000 */
[----:B------:R2:W-:Y:S01]  /*1f90*/  LDGSTS.E.BYPASS.LTC128B.128 [R228+0x7080], [R4.64], !P1 ;  /* 0x0708000004e47fae */ /* 0x0005e2000c901d4e */
[C---:B------:R-:W-:Y:S01]  /*1fa0*/  ISETP.LT.OR P2, PT, R0.reuse, 0x1, P0 ;  /* 0x000000010000780c */ /* 0x040fe20000741670 */
[----:B------:R-:W-:Y:S01]  /*1fb0*/  CS2R R64, SRZ ;  /* 0x0000000000407805 */ /* 0x000fe2000001ff00 */
[C---:B------:R-:W-:Y:S01]  /*1fc0*/  ISETP.LT.OR P1, PT, R0.reuse, 0x1, P4 ;  /* 0x000000010000780c */ /* 0x040fe20002721670 */
[----:B------:R2:W-:Y:S01]  /*1fd0*/  LDGSTS.E.BYPASS.LTC128B.128 [R228+0x9080], [R4.64+0x80], !P5 ;  /* 0x0908008004e47fae */ /* 0x0005e2000e901d4e */
[C---:B------:R-:W-:Y:S01]  /*1fe0*/  ISETP.LT.OR P0, PT, R0.reuse, 0x21, P0 ;  /* 0x000000210000780c */ /* 0x040fe20000701670 */
[----:B------:R-:W-:Y:S01]  /*1ff0*/  CS2R R62, SRZ ;  /* 0x00000000003e7805 */ /* 0x000fe2000001ff00 */
[C---:B------:R-:W-:Y:S01]  /*2000*/  ISETP.LT.OR P4, PT, R0.reuse, 0x21, P4 ;  /* 0x000000210000780c */ /* 0x040fe20002781670 */
[----:B------:R2:W-:Y:S01]  /*2010*/  LDGSTS.E.BYPASS.LTC128B.128 [R228+0xb080], [R4.64+0x100], !P3 ;  /* 0x0b08010004e47fae */ /* 0x0005e2000d901d4e */
[C---:B------:R-:W-:Y:S01]  /*2020*/  ISETP.GE.AND P3, PT, R27.reuse, c[0x0][0x19c], PT ;  /* 0x000067001b007a0c */ /* 0x040fe20003f66270 */
[----:B------:R-:W-:Y:S01]  /*2030*/  CS2R R60, SRZ ;  /* 0x00000000003c7805 */ /* 0x000fe2000001ff00 */
[----:B------:R-:W-:Y:S01]  /*2040*/  CS2R R58, SRZ ;  /* 0x00000000003a7805 */ /* 0x000fe2000001ff00 */
[----:B------:R-:W0:Y:S01]  /*2050*/  LDGDEPBAR ;  /* 0x00000000000079af */ /* 0x000e220000000000 */
[C---:B------:R-:W-:Y:S01]  /*2060*/  ISETP.LT.OR P5, PT, R0.reuse, 0x1, P3 ;  /* 0x000000010000780c */ /* 0x040fe20001fa1670 */
[----:B------:R-:W-:Y:S01]  /*2070*/  CS2R R56, SRZ ;  /* 0x0000000000387805 */ /* 0x000fe2000001ff00 */
[----:B------:R-:W-:Y:S01]  /*2080*/  ISETP.LT.OR P3, PT, R0, 0x21, P3 ;  /* 0x000000210000780c */ /* 0x000fe20001f61670 */
[----:B------:R3:W-:Y:S01]  /*2090*/  LDGSTS.E.BYPASS.LTC128B.128 [R228+0x80], [R6.64], !P2 ;  /* 0x0008000006e47fae */ /* 0x0007e2000d101d4e */
[----:B------:R-:W-:Y:S01]  /*20a0*/  LOP3.LUT P2, RZ, R20, 0x2, RZ, 0xc0, !PT ;  /* 0x0000000214ff7812 */ /* 0x000fe2000784c0ff */
[----:B------:R-:W-:Y:S01]  /*20b0*/  CS2R R54, SRZ ;  /* 0x0000000000367805 */ /* 0x000fe2000001ff00 */
[----:B------:R-:W-:Y:S01]  /*20c0*/  CS2R R52, SRZ ;  /* 0x0000000000347805 */ /* 0x000fe2000001ff00 */
[----:B------:R3:W-:Y:S01]  /*20d0*/  LDGSTS.E.BYPASS.LTC128B.128 [R228+0x2080], [R6.64+0x80], !P1 ;  /* 0x0208008006e47fae */ /* 0x0007e2000c901d4e */
[----:B------:R-:W-:Y:S01]  /*20e0*/  LEA R14, P1, R8, c[0x0][0x1f0], 0x1 ;  /* 0x00007c00080e7a11 */ /* 0x000fe200078208ff */
[----:B------:R-:W-:Y:S01]  /*20f0*/  CS2R R50, SRZ ;  /* 0x0000000000327805 */ /* 0x000fe2000001ff00 */
[----:B-1----:R-:W-:Y:S01]  /*2100*/  IMAD.SHL.U32 R2, R20, 0x40, RZ ;  /* 0x0000004014027824 */ /* 0x002fe200078e00ff */
[----:B------:R-:W-:Y:S01]  /*2110*/  CS2R R48, SRZ ;  /* 0x0000000000307805 */ /* 0x000fe2000001ff00 */
[----:B------:R-:W-:Y:S01]  /*2120*/  IMAD R3, R26, 0x800, R34 ;  /* 0x000008001a037824 */ /* 0x000fe200078e0222 */
[----:B------:R3:W-:Y:S01]  /*2130*/  LDGSTS.E.BYPASS.LTC128B.128 [R228+0x4080], [R6.64+0x100], !P5 ;  /* 0x0408010006e47fae */ /* 0x0007e2000e901d4e */
[----:B------:R-:W-:Y:S01]  /*2140*/  ISETP.GE.AND P5, PT, R27, c[0x0][0x16c], PT ;  /* 0x00005b001b007a0c */ /* 0x000fe20003fa6270 */
[----:B------:R-:W-:Y:S01]  /*2150*/  IMAD.U32 R20, RZ, RZ, UR19 ;  /* 0x00000013ff147e24 */ /* 0x000fe2000f8e00ff */
[----:B------:R-:W-:Y:S01]  /*2160*/  LOP3.LUT R17, R2, 0x1c0, RZ, 0xc0, !PT ;  /* 0x000001c002117812 */ /* 0x000fe200078ec0ff */
[----:B------:R1:W-:Y:S01]  /*2170*/  LDGSTS.E.BYPASS.LTC128B.128 [R228+0x1080], [R10.64], !P0 ;  /* 0x010800000ae47fae */ /* 0x0003e2000c101d4e */
[----:B------:R-:W-:Y:S01]  /*2180*/  IADD3 R2, R9, UR5, RZ ;  /* 0x0000000509027c10 */ /* 0x000fe2000fffe0ff */
[----:B------:R-:W-:Y:S01]  /*2190*/  ULDC.64 UR4, c[0x0][0x270] ;  /* 0x00009c0000047ab9 */ /* 0x000fe20000000a00 */
[----:B------:R-:W-:Y:S01]  /*21a0*/  SHF.R.U32.HI R223, RZ, 0x3, R17 ;  /* 0x00000003ffdf7819 */ /* 0x000fe20000011611 */
[----:B------:R1:W-:Y:S01]  /*21b0*/  LDGSTS.E.BYPASS.LTC128B.128 [R228+0x3080], [R10.64+0x80], !P4 ;  /* 0x030800800ae47fae */ /* 0x0003e2000e101d4e */
[----:B--2---:R-:W-:Y:S01]  /*21c0*/  LOP3.LUT R4, R17, 0x8, R33, 0xf8, !PT ;  /* 0x0000000811047812 */ /* 0x004fe200078ef821 */
[----:B------:R-:W-:Y:S01]  /*21d0*/  UIMAD UR4, UR16, UR4, URZ ;  /* 0x00000004100472a4 */ /* 0x000fe2000f8e023f */
[----:B------:R-:W-:Y:S01]  /*21e0*/  LEA.HI.X R15, R8, c[0x0][0x1f4], R2, 0x1, P1 ;  /* 0x00007d00080f7a11 */ /* 0x000fe200008f0c02 */
[----:B------:R1:W-:Y:S01]  /*21f0*/  LDGSTS.E.BYPASS.LTC128B.128 [R228+0x5080], [R10.64+0x100], !P3 ;  /* 0x050801000ae47fae */ /* 0x0003e2000d901d4e */
[----:B------:R-:W-:Y:S01]  /*2200*/  LOP3.LUT R2, R4, R223, RZ, 0x3c, !PT ;  /* 0x000000df04027212 */ /* 0x000fe200078e3cff */
[----:B------:R-:W-:Y:S01]  /*2210*/  IMAD.MOV.U32 R8, RZ, RZ, c[0x0][0x17c] ;  /* 0x00005f00ff087624 */ /* 0x000fe200078e00ff */
[----:B------:R-:W-:Y:S01]  /*2220*/  LEA R4, P1, R12, c[0x0][0x160], 0x1 ;  /* 0x000058000c047a11 */ /* 0x000fe200078208ff */
[----:B------:R-:W0:Y:S01]  /*2230*/  LDGDEPBAR ;  /* 0x00000000000079af */ /* 0x000e220000000000 */
[----:B------:R-:W-:Y:S01]  /*2240*/  ISETP.GE.AND P0, PT, R30, c[0x0][0x16c], PT ;  /* 0x00005b001e007a0c */ /* 0x000fe20003f06270 */
[----:B------:R-:W-:Y:S01]  /*2250*/  IMAD.IADD R2, R3, 0x1, R2 ;  /* 0x0000000103027824 */ /* 0x000fe200078e0202 */
[----:B------:R-:W-:Y:S01]  /*2260*/  LEA.HI.X R5, R12, c[0x0][0x164], R13, 0x1, P1 ;  /* 0x000059000c057a11 */ /* 0x000fe200008f0c0d */
[----:B------:R-:W-:Y:S01]  /*2270*/  UIMAD UR20, UR12, UR5, UR4 ;  /* 0x000000050c1472a4 */ /* 0x000fe2000f8e0204 */
[----:B------:R-:W-:Y:S01]  /*2280*/  ISETP.GE.AND P1, PT, R16, c[0x0][0x16c], PT ;  /* 0x00005b0010007a0c */ /* 0x000fe20003f26270 */
[----:B------:R-:W-:Y:S01]  /*2290*/  IMAD.SHL.U32 R224, R2, 0x2, RZ ;  /* 0x0000000202e07824 */ /* 0x000fe200078e00ff */
[----:B------:R-:W-:Y:S01]  /*22a0*/  SEL R3, RZ, 0x2, P0 ;  /* 0x00000002ff037807 */ /* 0x000fe20000000000 */
[----:B------:R-:W-:Y:S01]  /*22b0*/  ULDC.64 UR4, c[0x0][0x288] ;  /* 0x0000a20000047ab9 */ /* 0x000fe20000000a00 */
[----:B------:R-:W-:Y:S01]  /*22c0*/  SEL R18, RZ, 0x1, P1 ;  /* 0x00000001ff127807 */ /* 0x000fe20000800000 */
[----:B------:R-:W-:Y:S01]  /*22d0*/  IMAD.IADD R227, R224, 0x1, R222 ;  /* 0x00000001e0e37824 */ /* 0x000fe200078e02de */
[----:B------:R-:W-:Y:S01]  /*22e0*/  SEL R0, RZ, 0x4, P5 ;  /* 0x00000004ff007807 */ /* 0x000fe20002800000 */
[----:B---3--:R-:W-:Y:S01]  /*22f0*/  IMAD.MOV.U32 R7, RZ, RZ, c[0x0][0x178] ;  /* 0x00005e00ff077624 */ /* 0x008fe200078e00ff */
[----:B------:R-:W-:Y:S01]  /*2300*/  IADD3 R2, -R242, UR11, -R20 ;  /* 0x0000000bf2027c10 */ /* 0x000fe2000fffe914 */
[----:B------:R-:W-:Y:S01]  /*2310*/  UIMAD UR4, UR16, UR4, URZ ;  /* 0x00000004100472a4 */ /* 0x000fe2000f8e023f */
[----:B------:R-:W-:Y:S01]  /*2320*/  IADD3 R0, R0, R3, R18 ;  /* 0x0000000300007210 */ /* 0x000fe20007ffe012 */
[----:B------:R-:W-:Y:S01]  /*2330*/  IMAD.U32 R12, RZ, RZ, UR12 ;  /* 0x0000000cff0c7e24 */ /* 0x000fe2000f8e00ff */
[C---:B------:R-:W-:Y:S01]  /*2340*/  LEA R6, P1, R7.reuse, R4, 0x6 ;  /* 0x0000000407067211 */ /* 0x040fe200078230ff */
[----:B------:R-:W-:Y:S01]  /*2350*/  UIMAD UR5, UR12, UR5, UR4 ;  /* 0x000000050c0572a4 */ /* 0x000fe2000f8e0204 */
[----:B------:R-:W-:Y:S01]  /*2360*/  LOP3.LUT P4, RZ, R0, 0x1, RZ, 0xc0, !PT ;  /* 0x0000000100ff7812 */ /* 0x000fe2000788c0ff */
[----:B------:R-:W-:Y:S01]  /*2370*/  IMAD.WIDE.U32 R12, R12, c[0x0][0x238], R28 ;  /* 0x00008e000c0c7a25 */ /* 0x000fe200078e001c */
[----:B------:R-:W-:Y:S01]  /*2380*/  LEA.HI.X R7, R7, R5, R8, 0x6, P1 ;  /* 0x0000000507077211 */ /* 0x000fe200008f3408 */
[----:B------:R-:W-:Y:S01]  /*2390*/  UMOV UR4, 0x5 ;  /* 0x0000000500047882 */ /* 0x000fe20000000000 */
[----:B------:R-:W-:Y:S01]  /*23a0*/  LOP3.LUT P3, RZ, R0, 0x2, RZ, 0xc0, !PT ;  /* 0x0000000200ff7812 */ /* 0x000fe2000786c0ff */
[----:B------:R-:W-:-:S04]  /*23b0*/  DEPBAR.LE SB0, 0x1 ;  /* 0x000080400000791a */ /* 0x000fc80000000000 */
[----:B------:R-:W-:Y:S01]  /*23c0*/  BAR.SYNC.DEFER_BLOCKING 0x0 ;  /* 0x0000000000007b1d */ /* 0x000fe20000010000 */
[----:B------:R-:W-:Y:S01]  /*23d0*/  LOP3.LUT P1, RZ, R0, 0x4, RZ, 0xc0, !PT ;  /* 0x0000000400ff7812 */ /* 0x000fe2000782c0ff */
[----:B------:R-:W-:Y:S01]  /*23e0*/  IMAD.U32 R8, RZ, RZ, UR12 ;  /* 0x0000000cff087e24 */ /* 0x000fe2000f8e00ff */
[----:B------:R-:W-:Y:S01]  /*23f0*/  SEL R0, R220, 0xffffffe0, !P2 ;  /* 0xffffffe0dc007807 */ /* 0x000fe20005000000 */
[----:B-1----:R-:W-:Y:S01]  /*2400*/  IMAD.U32 R10, RZ, RZ, UR12 ;  /* 0x0000000cff0a7e24 */ /* 0x002fe2000f8e00ff */
[----:B------:R-:W-:Y:S01]  /*2410*/  ISETP.LT.OR P2, PT, R2, 0x1, !P4 ;  /* 0x000000010200780c */ /* 0x000fe20006741670 */
[----:B------:R-:W-:Y:S01]  /*2420*/  IMAD.WIDE.U32 R8, R8, c[0x0][0x270], R24 ;  /* 0x00009c0008087a25 */ /* 0x000fe200078e0018 */
[C---:B------:R-:W-:Y:S01]  /*2430*/  ISETP.LT.OR P6, PT, R2.reuse, 0x1, !P3 ;  /* 0x000000010200780c */ /* 0x040fe20005fc1670 */
[----:B------:R-:W-:Y:S01]  /*2440*/  USHF.L.U64.HI UR7, UR6, UR4, UR7 ;  /* 0x0000000406077299 */ /* 0x000fe20008010207 */
[----:B------:R-:W-:Y:S01]  /*2450*/  ISETP.LT.OR P4, PT, R2, 0x21, !P4 ;  /* 0x000000210200780c */ /* 0x000fe20006781670 */
[----:B------:R-:W-:Y:S01]  /*2460*/  IMAD.IADD R225, R224, 0x1, R0 ;  /* 0x00000001e0e17824 */ /* 0x000fe200078e0200 */
[----:B------:R-:W-:Y:S01]  /*2470*/  ISETP.LT.OR P3, PT, R2, 0x21, !P3 ;  /* 0x000000210200780c */ /* 0x000fe20005f61670 */
[----:B------:R-:W-:Y:S01]  /*2480*/  IMAD.WIDE.U32 R10, R10, c[0x0][0x288], R24 ;  /* 0x0000a2000a0a7a25 */ /* 0x000fe200078e0018 */
[----:B------:R-:W-:Y:S01]  /*2490*/  USHF.L.U32 UR6, UR6, 0x5, URZ ;  /* 0x0000000506067899 */ /* 0x000fe2000800063f */
[----:B------:R-:W-:Y:S01]  /*24a0*/  IADD3 R3, R9, UR20, RZ ;  /* 0x0000001409037c10 */ /* 0x000fe2000fffe0ff */
[----:B------:R-:W-:Y:S01]  /*24b0*/  CS2R R46, SRZ ;  /* 0x00000000002e7805 */ /* 0x000fe2000001ff00 */
[----:B------:R-:W-:Y:S01]  /*24c0*/  IMAD.IADD R226, R222, 0x1, R225 ;  /* 0x00000001dee27824 */ /* 0x000fe200078e02e1 */
[----:B------:R-:W-:Y:S01]  /*24d0*/  IADD3 R9, R11, UR5, RZ ;  /* 0x000000050b097c10 */ /* 0x000fe2000fffe0ff */
[----:B------:R-:W-:Y:S01]  /*24e0*/  ULDC.64 UR4, c[0x0][0x238] ;  /* 0x00008e0000047ab9 */ /* 0x000fe20000000a00 */
[----:B------:R-:W-:Y:S01]  /*24f0*/  IMAD R0, R19, c[0x0][0x278], RZ ;  /* 0x00009e0013007a24 */ /* 0x000fe200078e02ff */
[----:B------:R-:W-:Y:S01]  /*2500*/  UIMAD UR4, UR16, UR4, URZ ;  /* 0x00000004100472a4 */ /* 0x000fe2000f8e023f */
[----:B------:R-:W-:Y:S01]  /*2510*/  LOP3.LUT R17, R17, 0x10, R229, 0xf8, !PT ;  /* 0x0000001011117812 */ /* 0x000fe200078ef8e5 */
[----:B------:R-:W-:Y:S01]  /*2520*/  CS2R R44, SRZ ;  /* 0x00000000002c7805 */ /* 0x000fe2000001ff00 */
[----:B------:R-:W-:Y:S01]  /*2530*/  IMAD R0, R23, c[0x0][0x27c], R0 ;  /* 0x00009f0017007a24 */ /* 0x000fe200078e0200 */
[----:B------:R1:W2:Y:S01]  /*2540*/  LDSM.16.M88.4 R148, [R224+0x6080] ;  /* 0x00608000e094783b */ /* 0x0002a20000000200 */
[----:B------:R-:W-:Y:S01]  /*2550*/  UIMAD UR5, UR12, UR5, UR4 ;  /* 0x000000050c0572a4 */ /* 0x000fe2000f8e0204 */
[----:B------:R-:W-:Y:S01]  /*2560*/  SEL R234, RZ, 0xffffffff, P0 ;  /* 0xffffffffffea7807 */ /* 0x000fe20000000000 */
[----:B------:R-:W-:Y:S01]  /*2570*/  USHF.R.S32.HI UR4, URZ, 0x1f, UR19 ;  /* 0x0000001f3f047899 */ /* 0x000fe20008011413 */
[----:B------:R1:W3:Y:S01]  /*2580*/  LDSM.16.M88.4 R152, [R225+0x6080] ;  /* 0x00608000e198783b */ /* 0x0002e20000000200 */
[----:B------:R-:W-:Y:S01]  /*2590*/  ISETP.GE.AND P0, PT, R30, c[0x0][0x1fc], PT ;  /* 0x00007f001e007a0c */ /* 0x000fe20003f06270 */
[----:B------:R-:W-:Y:S01]  /*25a0*/  CS2R R42, SRZ ;  /* 0x00000000002a7805 */ /* 0x000fe2000001ff00 */
[----:B------:R-:W-:Y:S01]  /*25b0*/  IMAD.SHL.U32 R234, R234, 0x2, RZ ;  /* 0x00000002eaea7824 */ /* 0x000fe200078e00ff */
[----:B------:R1:W4:Y:S01]  /*25c0*/  LDSM.16.M88.4 R160, [R227+0x6080] ;  /* 0x00608000e3a0783b */ /* 0x0003220000000200 */
[----:B------:R-:W-:Y:S01]  /*25d0*/  CS2R R40, SRZ ;  /* 0x0000000000287805 */ /* 0x000fe2000001ff00 */
[----:B------:R-:W-:-:S02]  /*25e0*/  CS2R R38, SRZ ;  /* 0x0000000000267805 */ /* 0x000fc4000001ff00 */
[----:B------:R1:W1:Y:S01]  /*25f0*/  LDSM.16.M88.4 R168, [R224+0x8080] ;  /* 0x00808000e0a8783b */ /* 0x0002620000000200 */
[----:B------:R-:W-:-:S03]  /*2600*/  LOP3.LUT R234, R234, 0x2, R18, 0xe2, !PT ;  /* 0x00000002eaea7812 */ /* 0x000fc600078ee212 */
        /* <DEDUP_REMOVED lines=17> */
[C---:B------:R-:W-:Y:S01]  /*2720*/  ISETP.GE.AND P6, PT, R16.reuse, c[0x0][0x1fc], PT ;  /* 0x00007f0010007a0c */ /* 0x040fe20003fc6270 */
[----:B------:R-:W-:Y:S02]  /*2730*/  IMAD.MOV.U32 R8, RZ, RZ, R10 ;  /* 0x000000ffff087224 */ /* 0x000fe400078e000a */
[----:B------:R-:W-:Y:S01]  /*2740*/  IMAD.U32 R10, RZ, RZ, UR6 ;  /* 0x00000006ff0a7e24 */ /* 0x000fe2000f8e00ff */
[----:B------:R-:W-:Y:S01]  /*2750*/  SEL R22, RZ, 0x1, P6 ;  /* 0x00000001ff167807 */ /* 0x000fe20003000000 */
[----:B------:R-:W-:Y:S01]  /*2760*/  IMAD.WIDE.U32 R246, R23, c[0x0][0x278], R2 ;  /* 0x00009e0017f67a25 */ /* 0x000fe200078e0002 */
[----:B------:R-:W-:Y:S02]  /*2770*/  IADD3 R3, R13, UR5, RZ ;  /* 0x000000050d037c10 */ /* 0x000fe4000fffe0ff */
[----:B------:R5:W-:Y:S01]  /*2780*/  LDGSTS.E.BYPASS.LTC128B.128 [R228+0xa080], [R4.64+0x100], !P2 ;  /* 0x0a08010004e47fae */ /* 0x000be2000d101d4e */
[----:B------:R-:W-:Y:S01]  /*2790*/  IMAD.IADD R249, R247, 0x1, R0 ;  /* 0x00000001f7f97824 */ /* 0x000fe200078e0200 */
[----:B------:R-:W-:Y:S01]  /*27a0*/  ISETP.GE.AND P2, PT, R16, c[0x0][0x1fc], PT ;  /* 0x00007f0010007a0c */ /* 0x000fe20003f46270 */
[----:B------:R-:W-:Y:S01]  /*27b0*/  IMAD.MOV.U32 R2, RZ, RZ, R12 ;  /* 0x000000ffff027224 */ /* 0x000fe200078e000c */
[----:B------:R1:W-:Y:S01]  /*27c0*/  LDGSTS.E.BYPASS.LTC128B.128 [R228+0x7080], [R6.64], !P4 ;  /* 0x0708000006e47fae */ /* 0x0003e2000e101d4e */
[----:B------:R-:W-:Y:S01]  /*27d0*/  ISETP.GE.AND P6, PT, R27, c[0x0][0x1fc], PT ;  /* 0x00007f001b007a0c */ /* 0x000fe20003fc6270 */
[----:B------:R-:W-:-:S02]  /*27e0*/  IMAD.WIDE.U32 R244, R23, c[0x0][0x290], R8 ;  /* 0x0000a40017f47a25 */ /* 0x000fc400078e0008 */
[----:B------:R1:W-:Y:S01]  /*27f0*/  LDGSTS.E.BYPASS.LTC128B.128 [R228+0x9080], [R6.64+0x80], !P3 ;  /* 0x0908008006e47fae */ /* 0x0003e2000d901d4e */
[----:B------:R-:W-:Y:S01]  /*2800*/  ISETP.GT.AND P3, PT, R132, 0xf, PT ;  /* 0x0000000f8400780c */ /* 0x000fe20003f64270 */
[----:B------:R-:W-:Y:S02]  /*2810*/  IMAD.WIDE.U32 R250, R23, c[0x0][0x240], R2 ;  /* 0x0000900017fa7a25 */ /* 0x000fe400078e0002 */
[----:B------:R1:W-:Y:S02]  /*2820*/  LDGSTS.E.BYPASS.LTC128B.128 [R228+0xb080], [R6.64+0x100], !P1 ;  /* 0x0b08010006e47fae */ /* 0x0003e4000c901d4e */
[----:B------:R-:W-:-:S05]  /*2830*/  IMAD.SHL.U32 R9, R26, 0x20, RZ ;  /* 0x000000201a097824 */ /* 0x000fca00078e00ff */
[----:B------:R-:W-:-:S03]  /*2840*/  LOP3.LUT R12, R31, 0x20, R9, 0xf8, !PT ;  /* 0x000000201f0c7812 */ /* 0x000fc600078ef809 */
[----:B------:R-:W-:Y:S01]  /*2850*/  @!P3 IADD3 R0, P4, R246, UR19, RZ ;  /* 0x00000013f600bc10 */ /* 0x000fe2000ff9e0ff */
[----:B------:R-:W-:Y:S01]  /*2860*/  @!P3 IMAD.SHL.U32 R16, R132, 0x10, RZ ;  /* 0x000000108410b824 */ /* 0x000fe200078e00ff */
[----:B-----5:R-:W-:-:S04]  /*2870*/  SHF.R.S32.HI R4, RZ, 0x1f, R21 ;  /* 0x0000001fff047819 */ /* 0x020fc80000011415 */
[----:B------:R-:W-:-:S04]  /*2880*/  LEA.HI R4, R4, R21, RZ, 0x2 ;  /* 0x0000001504047211 */ /* 0x000fc800078f10ff */
[----:B------:R-:W-:Y:S02]  /*2890*/  LOP3.LUT R5, R4, 0x1ffffffc, RZ, 0xc0, !PT ;  /* 0x1ffffffc04057812 */ /* 0x000fe400078ec0ff */
[----:B------:R-:W-:Y:S01]  /*28a0*/  LEA R4, P1, R10, R14, 0x1 ;  /* 0x0000000e0a047211 */ /* 0x000fe200078208ff */
[----:B-1----:R-:W-:Y:S02]  /*28b0*/  IMAD.U32 R7, RZ, RZ, UR6 ;  /* 0x00000006ff077e24 */ /* 0x002fe4000f8e00ff */
[----:B------:R-:W-:Y:S02]  /*28c0*/  IMAD.U32 R6, RZ, RZ, UR7 ;  /* 0x00000007ff067e24 */ /* 0x000fe4000f8e00ff */
[----:B------:R-:W-:-:S03]  /*28d0*/  IMAD.IADD R21, R21, 0x1, -R5 ;  /* 0x0000000115157824 */ /* 0x000fc600078e0a05 */
[----:B------:R-:W-:Y:S02]  /*28e0*/  LEA.HI.X R5, R7, R15, R6, 0x1, P1 ;  /* 0x0000000f07057211 */ /* 0x000fe400008f0c06 */
[----:B------:R-:W-:Y:S02]  /*28f0*/  @!P3 IADD3.X R6, R249, UR4, RZ, P4, !PT ;  /* 0x00000004f906bc10 */ /* 0x000fe4000a7fe4ff */
[----:B------:R-:W-:Y:S02]  /*2900*/  @!P3 LEA R10, P4, R0, c[0x0][0x258], 0x2 ;  /* 0x00009600000aba11 */ /* 0x000fe400078810ff */
[----:B------:R-:W-:Y:S02]  /*2910*/  ISETP.GE.AND P1, PT, R30, c[0x0][0x1fc], PT ;  /* 0x00007f001e007a0c */ /* 0x000fe40003f26270 */
[----:B------:R-:W-:Y:S01]  /*2920*/  @!P3 LEA.HI.X R11, R0, c[0x0][0x25c], R6, 0x2, P4 ;  /* 0x00009700000bba11 */ /* 0x000fe200020f1406 */
[C---:B------:R-:W-:Y:S01]  /*2930*/  IMAD R0, R19.reuse, c[0x0][0x290], RZ ;  /* 0x0000a40013007a24 */ /* 0x040fe200078e02ff */
[----:B------:R-:W-:Y:S01]  /*2940*/  LOP3.LUT R6, R36, 0xffffffe0, RZ, 0xc0, !PT ;  /* 0xffffffe024067812 */ /* 0x000fe200078ec0ff */
[----:B------:R-:W-:Y:S01]  /*2950*/  IMAD R19, R19, c[0x0][0x240], RZ ;  /* 0x0000900013137a24 */ /* 0x000fe200078e02ff */
[----:B------:R-:W-:Y:S01]  /*2960*/  SEL R233, RZ, 0xffffffff, P1 ;  /* 0xffffffffffe97807 */ /* 0x000fe20000800000 */
[----:B------:R-:W-:Y:S01]  /*2970*/  IMAD R13, R23, c[0x0][0x294], R0 ;  /* 0x0000a500170d7a24 */ /* 0x000fe200078e0200 */
[----:B------:R-:W-:Y:S01]  /*2980*/  LOP3.LUT R7, R35, 0xfffffff0, RZ, 0xc0, !PT ;  /* 0xfffffff023077812 */ /* 0x000fe200078ec0ff */
[C---:B------:R-:W-:Y:S01]  /*2990*/  IMAD.IADD R6, R132.reuse, 0x1, -R6 ;  /* 0x0000000184067824 */ /* 0x040fe200078e0a06 */
[----:B------:R-:W-:Y:S01]  /*29a0*/  ISETP.GE.AND P4, PT, R27, c[0x0][0x1fc], PT ;  /* 0x00007f001b007a0c */ /* 0x000fe20003f86270 */
[----:B------:R1:W-:Y:S01]  /*29b0*/  @!P3 LDGSTS.E.BYPASS.LTC128B.128 [R16+0x12080], [R10.64] ;  /* 0x120800000a10bfae */ /* 0x0003e2000b901d4e */
[----:B------:R-:W-:Y:S01]  /*29c0*/  IMAD.SHL.U32 R233, R233, 0x2, RZ ;  /* 0x00000002e9e97824 */ /* 0x000fe200078e00ff */
[----:B------:R-:W-:Y:S01]  /*29d0*/  CS2R R36, SRZ ;  /* 0x0000000000247805 */ /* 0x000fe2000001ff00 */
[----:B------:R-:W-:Y:S01]  /*29e0*/  SHF.R.S32.HI R0, RZ, 0x1f, R6 ;  /* 0x0000001fff007819 */ /* 0x000fe20000011406 */
[----:B------:R-:W-:Y:S01]  /*29f0*/  IMAD.IADD R7, R132, 0x1, -R7 ;  /* 0x0000000184077824 */ /* 0x000fe200078e0a07 */
[----:B------:R-:W0:Y:S01]  /*2a00*/  LDGDEPBAR ;  /* 0x00000000000079af */ /* 0x000e220000000000 */
[----:B------:R-:W-:Y:S01]  /*2a10*/  LOP3.LUT R233, R233, 0x2, R22, 0xe2, !PT ;  /* 0x00000002e9e97812 */ /* 0x000fe200078ee216 */
[----:B------:R-:W-:Y:S01]  /*2a20*/  IMAD.IADD R248, R245, 0x1, R13 ;  /* 0x00000001f5f87824 */ /* 0x000fe200078e020d */
[----:B------:R-:W-:Y:S01]  /*2a30*/  LEA.HI R2, R0, R6, RZ, 0x2 ;  /* 0x0000000600027211 */ /* 0x000fe200078f10ff */
[----:B------:R-:W-:Y:S01]  /*2a40*/  IMAD R19, R23, c[0x0][0x244], R19 ;  /* 0x0000910017137a24 */ /* 0x000fe200078e0213 */
[----:B------:R-:W-:-:S02]  /*2a50*/  IADD3 R0, -R20, UR11, -R242 ;  /* 0x0000000b14007c10 */ /* 0x000fc4000fffe9f2 */
[----:B------:R-:W-:Y:S01]  /*2a60*/  LEA.HI.SX32 R229, R2, R229, 0x1e ;  /* 0x000000e502e57211 */ /* 0x000fe200078ff2ff */
[----:B------:R-:W-:Y:S01]  /*2a70*/  IMAD.IADD R252, R251, 0x1, R19 ;  /* 0x00000001fbfc7824 */ /* 0x000fe200078e0213 */
[----:B------:R-:W-:Y:S02]  /*2a80*/  ISETP.LT.OR P1, PT, R0, 0x1, P2 ;  /* 0x000000010000780c */ /* 0x000fe40001721670 */
[----:B------:R-:W-:Y:S02]  /*2a90*/  LOP3.LUT R2, R2, 0x7ffffffc, RZ, 0xc0, !PT ;  /* 0x7ffffffc02027812 */ /* 0x000fe400078ec0ff */
[----:B------:R-:W-:Y:S02]  /*2aa0*/  SHF.R.S32.HI R3, RZ, 0x1f, R7 ;  /* 0x0000001fff037819 */ /* 0x000fe40000011407 */
[----:B------:R-:W-:Y:S01]  /*2ab0*/  ISETP.LT.OR P2, PT, R0, 0x21, P2 ;  /* 0x000000210000780c */ /* 0x000fe20001741670 */
[----:B------:R-:W-:Y:S01]  /*2ac0*/  IMAD.IADD R2, R6, 0x1, -R2 ;  /* 0x0000000106027824 */ /* 0x000fe200078e0a02 */
[----:B------:R-:W-:-:S02]  /*2ad0*/  SEL R6, RZ, 0x4, P4 ;  /* 0x00000004ff067807 */ /* 0x000fc40002000000 */
[C---:B------:R-:W-:Y:S01]  /*2ae0*/  ISETP.LT.OR P4, PT, R0.reuse, 0x1, P0 ;  /* 0x000000010000780c */ /* 0x040fe20000781670 */
[----:B------:R-:W-:Y:S01]  /*2af0*/  IMAD R21, R21, 0x4, R2 ;  /* 0x0000000415157824 */ /* 0x000fe200078e0202 */
[----:B------:R-:W-:Y:S01]  /*2b00*/  LEA.HI R3, R3, R7, RZ, 0x3 ;  /* 0x0000000703037211 */ /* 0x000fe200078f18ff */
[----:B------:R1:W-:Y:S01]  /*2b10*/  LDGSTS.E.BYPASS.LTC128B.128 [R228+0xc080], [R14.64], !P1 ;  /* 0x0c0800000ee47fae */ /* 0x0003e2000c901d4e */
[C---:B------:R-:W-:Y:S01]  /*2b20*/  ISETP.LT.OR P1, PT, R0.reuse, 0x1, P6 ;  /* 0x000000010000780c */ /* 0x040fe20003721670 */
[----:B------:R-:W-:Y:S01]  /*2b30*/  IMAD.SHL.U32 R243, R21, 0x2, RZ ;  /* 0x0000000215f37824 */ /* 0x000fe200078e00ff */
[----:B------:R-:W-:Y:S02]  /*2b40*/  LOP3.LUT R8, R3, 0xfffffff8, RZ, 0xc0, !PT ;  /* 0xfffffff803087812 */ /* 0x000fe400078ec0ff */
[C---:B------:R-:W-:Y:S02]  /*2b50*/  ISETP.LT.OR P0, PT, R0.reuse, 0x21, P0 ;  /* 0x000000210000780c */ /* 0x040fe40000701670 */
[----:B------:R-:W-:Y:S01]  /*2b60*/  ISETP.LT.OR P6, PT, R0, 0x21, P6 ;  /* 0x000000210000780c */ /* 0x000fe200037c1670 */
[----:B------:R-:W-:Y:S01]  /*2b70*/  IMAD.IADD R7, R7, 0x1, -R8 ;  /* 0x0000000107077824 */ /* 0x000fe200078e0a08 */
[----:B------:R-:W-:Y:S01]  /*2b80*/  LOP3.LUT R0, R17, 0x8, R33, 0xf8, !PT ;  /* 0x0000000811007812 */ /* 0x000fe200078ef821 */
[----:B------:R1:W-:Y:S01]  /*2b90*/  LDGSTS.E.BYPASS.LTC128B.128 [R228+0xe080], [R14.64+0x80], !P4 ;  /* 0x0e0800800ee47fae */ /* 0x0003e2000e101d4e */
[----:B------:R-:W-:Y:S01]  /*2ba0*/  LOP3.LUT R233, R233, R6, RZ, 0xfc, !PT ;  /* 0x00000006e9e97212 */ /* 0x000fe200078efcff */
[----:B------:R-:W-:Y:S01]  /*2bb0*/  IMAD.SHL.U32 R6, R26, 0x8, RZ ;  /* 0x000000081a067824 */ /* 0x000fe200078e00ff */
[----:B------:R-:W-:Y:S01]  /*2bc0*/  LOP3.LUT R223, R0, R223, RZ, 0x3c, !PT ;  /* 0x000000df00df7212 */ /* 0x000fe200078e3cff */
[----:B------:R1:W-:Y:S01]  /*2bd0*/  LDGSTS.E.BYPASS.LTC128B.128 [R228+0x10080], [R14.64+0x100], !P1 ;  /* 0x100801000ee47fae */ /* 0x0003e2000c901d4e */
[----:B------:R-:W-:Y:S01]  /*2be0*/  IMAD.SHL.U32 R0, R7, 0x40, RZ ;  /* 0x0000004007007824 */ /* 0x000fe200078e00ff */
[----:B------:R-:W-:Y:S01]  /*2bf0*/  ISETP.GE.AND P1, PT, R132, 0x10, PT ;  /* 0x000000108400780c */ /* 0x000fe20003f26270 */
[----:B------:R-:W-:Y:S01]  /*2c00*/  IMAD.SHL.U32 R8, R3, 0x40, RZ ;  /* 0x0000004003087824 */ /* 0x000fe200078e00ff */
[----:B------:R1:W-:Y:S01]  /*2c10*/  LDGSTS.E.BYPASS.LTC128B.128 [R228+0xd080], [R4.64], !P2 ;  /* 0x0d08000004e47fae */ /* 0x0003e2000d101d4e */
[----:B------:R-:W-:Y:S01]  /*2c20*/  LOP3.LUT P4, RZ, R7, 0x4, RZ, 0xc0, !PT ;  /* 0x0000000407ff7812 */ /* 0x000fe2000788c0ff */
[----:B------:R-:W-:Y:S01]  /*2c30*/  IMAD R223, R26, 0x200, R223 ;  /* 0x000002001adf7824 */ /* 0x000fe200078e02df */
[----:B------:R-:W-:Y:S01]  /*2c40*/  LOP3.LUT R0, R0, 0x1c0, RZ, 0xc0, !PT ;  /* 0x000001c000007812 */ /* 0x000fe200078ec0ff */
[----:B------:R1:W-:Y:S01]  /*2c50*/  LDGSTS.E.BYPASS.LTC128B.128 [R228+0xf080], [R4.64+0x80], !P0 ;  /* 0x0f08008004e47fae */ /* 0x0003e2000c101d4e */
[----:B------:R-:W-:Y:S01]  /*2c60*/  IADD3 R2, P0, R244, UR19, RZ ;  /* 0x00000013f4027c10 */ /* 0x000fe2000ff1e0ff */
[----:B------:R-:W-:Y:S01]  /*2c70*/  IMAD R222, R223, 0x2, R222 ;  /* 0x00000002dfde7824 */ /* 0x000fe200078e02de */
[----:B------:R-:W-:Y:S01]  /*2c80*/  LOP3.LUT P2, RZ, R7, 0x2, RZ, 0xc0, !PT ;  /* 0x0000000207ff7812 */ /* 0x000fe2000784c0ff */
[----:B------:R1:W-:Y:S01]  /*2c90*/  LDGSTS.E.BYPASS.LTC128B.128 [R228+0x11080], [R4.64+0x100], !P6 ;  /* 0x1108010004e47fae */ /* 0x0003e2000f101d4e */
[----:B------:R-:W-:Y:S01]  /*2ca0*/  LOP3.LUT R9, R0, 0x8, R6, 0xf8, !PT ;  /* 0x0000000800097812 */ /* 0x000fe200078ef806 */
[----:B------:R-:W-:Y:S01]  /*2cb0*/  IMAD.SHL.U32 R223, R223, 0x2, RZ ;  /* 0x00000002dfdf7824 */ /* 0x000fe200078e00ff */
[----:B------:R-:W-:-:S02]  /*2cc0*/  SHF.R.U32.HI R3, RZ, 0x3, R0 ;  /* 0x00000003ff037819 */ /* 0x000fc40000011600 */
[----:B------:R-:W-:Y:S02]  /*2cd0*/  IADD3.X R7, R248, UR4, RZ, P0, !PT ;  /* 0x00000004f8077c10 */ /* 0x000fe400087fe4ff */
[----:B------:R-:W-:Y:S02]  /*2ce0*/  LEA R6, P0, R2, c[0x0][0x280], 0x2 ;  /* 0x0000a00002067a11 */ /* 0x000fe400078010ff */
[----:B------:R-:W-:Y:S02]  /*2cf0*/  LOP3.LUT R9, R9, R3, RZ, 0x3c, !PT ;  /* 0x0000000309097212 */ /* 0x000fe400078e3cff */
[----:B------:R-:W-:Y:S01]  /*2d00*/  LOP3.LUT R0, R3, R12, R0, 0x1e, !PT ;  /* 0x0000000c03007212 */ /* 0x000fe200078e1e00 */
[----:B------:R-:W-:Y:S01]  /*2d10*/  @!P1 IMAD.SHL.U32 R3, R132, 0x10, RZ ;  /* 0x0000001084039824 */ /* 0x000fe200078e00ff */
[----:B------:R-:W-:Y:S02]  /*2d20*/  LEA.HI.X R7, R2, c[0x0][0x284], R7, 0x2, P0 ;  /* 0x0000a10002077a11 */ /* 0x000fe400000f1407 */
[----:B------:R-:W-:-:S02]  /*2d30*/  LOP3.LUT R8, R8, 0xfffffe00, RZ, 0xc0, !PT ;  /* 0xfffffe0008087812 */ /* 0x000fc400078ec0ff */
[----:B------:R-:W-:Y:S01]  /*2d40*/  SEL R220, R220, 0xffffffe0, !P4 ;  /* 0xffffffe0dcdc7807 */ /* 0x000fe20006000000 */
[----:B------:R5:W-:Y:S01]  /*2d50*/  @!P1 LDGSTS.E.BYPASS.LTC128B.128 [R3+0x12180], [R6.64] ;  /* 0x1218000006039fae */ /* 0x000be2000b901d4e */
[-C--:B------:R-:W-:Y:S02]  /*2d60*/  IADD3 R2, R9, R8.reuse, R32 ;  /* 0x0000000809027210 */ /* 0x080fe40007ffe020 */
[----:B------:R-:W-:Y:S01]  /*2d70*/  LOP3.LUT R0, R0, R8, RZ, 0xfc, !PT ;  /* 0x0000000800007212 */ /* 0x000fe200078efcff */
[----:B------:R-:W0:Y:S01]  /*2d80*/  LDGDEPBAR ;  /* 0x00000000000079af */ /* 0x000e220000000000 */
[----:B------:R-:W-:Y:S01]  /*2d90*/  IMAD.MOV.U32 R8, RZ, RZ, 0x10 ;  /* 0x00000010ff087424 */ /* 0x000fe200078e00ff */
[----:B------:R-:W-:Y:S01]  /*2da0*/  IADD3 R232, -R243, UR18, RZ ;  /* 0x00000012f3e87c10 */ /* 0x000fe2000fffe1ff */
[----:B------:R-:W-:Y:S02]  /*2db0*/  IMAD.SHL.U32 R2, R2, 0x2, RZ ;  /* 0x0000000202027824 */ /* 0x000fe400078e00ff */
[----:B------:R-:W-:-:S02]  /*2dc0*/  IMAD.SHL.U32 R0, R0, 0x2, RZ ;  /* 0x0000000200007824 */ /* 0x000fc400078e00ff */
[----:B------:R-:W-:Y:S01]  /*2dd0*/  IMAD R221, R220, 0x2, R2 ;  /* 0x00000002dcdd7824 */ /* 0x000fe200078e0202 */
[----:B-----5:R-:W-:-:S05]  /*2de0*/  SEL R3, R8, 0xfffffff0, !P2 ;  /* 0xfffffff008037807 */ /* 0x020fca0005000000 */
[----:B------:R-:W-:-:S04]  /*2df0*/  IMAD R3, R3, 0x2, R2 ;  /* 0x0000000203037824 */ /* 0x000fc800078e0202 */
[----:B-1234-:R-:W-:Y:S02]  /*2e00*/  IMAD R220, R220, 0x2, R3 ;  /* 0x00000002dcdc7824 */ /* 0x01efe400078e0203 */
.L_x_622:
        /* <DEDUP_REMOVED lines=439> */
.L_x_620:
        /* <DEDUP_REMOVED lines=118> */
.L_x_621:
        /* <DEDUP_REMOVED lines=166> */
.L_x_619:
[----:B------:R-:W-:Y:S05]  /*5b40*/  @P2 EXIT ;  /* 0x000000000000294d */ /* 0x000fea0003800000 */
[----:B-1----:R-:W2:Y:S01]  /*5b50*/  LDL.LU R7, [R1] ;  /* 0x0000000001077983 */ /* 0x002ea20000300800 */
[----:B------:R-:W-:Y:S01]  /*5b60*/  ISETP.NE.U32.AND P2, PT, RZ, c[0x0][0x360], PT ;  /* 0x0000d800ff007a0c */ /* 0x000fe20003f45070 */
[----:B------:R-:W-:-:S03]  /*5b70*/  ULDC.64 UR4, c[0x0][0x338] ;  /* 0x0000ce0000047ab9 */ /* 0x000fc60000000a00 */
[----:B------:R-:W-:-:S13]  /*5b80*/  ISETP.NE.AND.EX P2, PT, RZ, c[0x0][0x364], PT, P2 ;  /* 0x0000d900ff007a0c */ /* 0x000fda0003f45320 */
[----:B------:R-:W-:-:S04]  /*5b90*/  @P2 IMAD.MOV.U32 R2, RZ, RZ, 0x4 ;  /* 0x00000004ff022424 */ /* 0x000fc800078e00ff */
[----:B--2---:R-:W-:-:S05]  /*5ba0*/  @P2 IMAD.WIDE R2, R7, R2, c[0x0][0x360] ;  /* 0x0000d80007022625 */ /* 0x004fca00078e0202 */
[----:B------:R-:W2:Y:S01]  /*5bb0*/  @P2 LDG.E R0, [R2.64] ;  /* 0x0000000e02002981 */ /* 0x000ea2000c1e1900 */
[----:B------:R-:W-:Y:S01]  /*5bc0*/  UISETP.NE.AND UP0, UPT, UR4, 0x1, UPT ;  /* 0x000000010400788c */ /* 0x000fe2000bf05270 */
[----:B------:R-:W-:Y:S01]  /*5bd0*/  SHF.R.S32.HI R6, RZ, 0x1f, R7 ;  /* 0x0000001fff067819 */ /* 0x000fe20000011407 */
[----:B------:R-:W-:Y:S01]  /*5be0*/  UIMAD.WIDE.U32 UR6, UR12, UR5, URZ ;  /* 0x000000050c0672a5 */ /* 0x000fe2000f8e003f */
[----:B------:R-:W1:Y:S01]  /*5bf0*/  S2R R4, SR_TID.X ;  /* 0x0000000000047919 */ /* 0x000e620000002100 */
[----:B------:R-:W-:Y:S02]  /*5c00*/  ULDC UR4, c[0x0][0x340] ;  /* 0x0000d00000047ab9 */ /* 0x000fe40000000800 */
[----:B------:R-:W-:-:S04]  /*5c10*/  UIMAD UR13, UR13, 0x3000, URZ ;  /* 0x000030000d0d78a4 */ /* 0x000fc8000f8e023f */
[----:B------:R-:W-:Y:S02]  /*5c20*/  USHF.R.S32.HI UR6, URZ, 0x1f, UR13 ;  /* 0x0000001f3f067899 */ /* 0x000fe4000801140d */
[----:B------:R-:W-:Y:S02]  /*5c30*/  @UP0 UMOV UR5, UR7 ;  /* 0x0000000700050c82 */ /* 0x000fe40008000000 */
[----:B------:R-:W-:-:S03]  /*5c40*/  @UP0 USHF.R.U32.HI UR12, URZ, UR4, UR5 ;  /* 0x000000043f0c0299 */ /* 0x000fc60008011605 */
[----:B------:R-:W-:Y:S02]  /*5c50*/  ULDC.64 UR4, c[0x0][0x328] ;  /* 0x0000ca0000047ab9 */ /* 0x000fe40000000a00 */
[----:B------:R-:W-:-:S04]  /*5c60*/  USHF.R.S32.HI UR7, URZ, 0x1f, UR12 ;  /* 0x0000001f3f077899 */ /* 0x000fc8000801140c */
[----:B------:R-:W-:-:S04]  /*5c70*/  UIMAD UR4, UR7, UR4, URZ ;  /* 0x00000004070472a4 */ /* 0x000fc8000f8e023f */
[----:B------:R-:W-:-:S03]  /*5c80*/  UIMAD UR8, UR12, UR5, UR4 ;  /* 0x000000050c0872a4 */ /* 0x000fc6000f8e0204 */
[----:B------:R-:W-:Y:S02]  /*5c90*/  ULDC.64 UR4, c[0x0][0x300] ;  /* 0x0000c00000047ab9 */ /* 0x000fe40000000a00 */
[----:B------:R-:W-:-:S04]  /*5ca0*/  UIMAD UR4, UR7, UR4, URZ ;  /* 0x00000004070472a4 */ /* 0x000fc8000f8e023f */
[----:B------:R-:W-:Y:S01]  /*5cb0*/  UIMAD UR4, UR12, UR5, UR4 ;  /* 0x000000050c0472a4 */ /* 0x000fe2000f8e0204 */
[----:B------:R-:W-:Y:S01]  /*5cc0*/  BAR.SYNC.DEFER_BLOCKING 0x1, 0x100 ;  /* 0x0044000000007b1d */ /* 0x000fe20000010000 */
[----:B--2---:R-:W-:-:S05]  /*5cd0*/  @P2 IMAD R0, R7, 0x40, R0 ;  /* 0x0000004007002824 */ /* 0x004fca00078e0200 */
[----:B------:R-:W-:-:S04]  /*5ce0*/  @P2 SHF.R.S32.HI R2, RZ, 0x1f, R0 ;  /* 0x0000001fff022819 */ /* 0x000fc80000011400 */
[----:B------:R-:W-:Y:S02]  /*5cf0*/  @P2 LEA.HI R2, R2, R0, RZ, 0x6 ;  /* 0x0000000002022211 */ /* 0x000fe400078f30ff */
[----:B-1----:R-:W-:Y:S02]  /*5d00*/  SHF.R.S32.HI R0, RZ, 0x1f, R4 ;  /* 0x0000001fff007819 */ /* 0x002fe40000011404 */
[----:B------:R-:W-:-:S05]  /*5d10*/  @P2 SHF.R.S32.HI R2, RZ, 0x6, R2 ;  /* 0x00000006ff022819 */ /* 0x000fca0000011402 */
[----:B------:R-:W-:-:S05]  /*5d20*/  @P2 IMAD R2, R2, 0x3000, RZ ;  /* 0x0000300002022824 */ /* 0x000fca00078e02ff */
[----:B------:R-:W-:Y:S02]  /*5d30*/  @P2 SHF.R.S32.HI R3, RZ, 0x1f, R2 ;  /* 0x0000001fff032819 */ /* 0x000fe40000011402 */
[----:B------:R-:W-:-:S06]  /*5d40*/  @!P2 CS2R R2, SRZ ;  /* 0x000000000002a805 */ /* 0x000fcc000001ff00 */
[----:B------:R-:W-:Y:S01]  /*5d50*/  IADD3 R2, P1, P0, R2, UR13, R4 ;  /* 0x0000000d02027c10 */ /* 0x000fe2000f83e004 */
[----:B------:R-:W-:-:S03]  /*5d60*/  IMAD.U32 R4, RZ, RZ, UR12 ;  /* 0x0000000cff047e24 */ /* 0x000fc6000f8e00ff */
[----:B------:R-:W-:Y:S01]  /*5d70*/  IADD3.X R3, R3, UR6, R0, P1, P0 ;  /* 0x0000000603037c10 */ /* 0x000fe20008fe0400 */
[----:B------:R-:W-:-:S04]  /*5d80*/  IMAD.U32 R0, RZ, RZ, UR12 ;  /* 0x0000000cff007e24 */ /* 0x000fc8000f8e00ff */
[----:B------:R-:W-:-:S04]  /*5d90*/  IMAD.WIDE.U32 R4, R4, c[0x0][0x328], R2 ;  /* 0x0000ca0004047a25 */ /* 0x000fc800078e0002 */
[----:B------:R-:W-:Y:S01]  /*5da0*/  IMAD.WIDE.U32 R2, R0, c[0x0][0x300], R2 ;  /* 0x0000c00000027a25 */ /* 0x000fe200078e0002 */
[----:B------:R-:W-:Y:S02]  /*5db0*/  SEL R0, R6, RZ, !P2 ;  /* 0x000000ff06007207 */ /* 0x000fe40005000000 */
[----:B------:R-:W-:Y:S02]  /*5dc0*/  IADD3 R5, R5, UR8, RZ ;  /* 0x0000000805057c10 */ /* 0x000fe4000fffe0ff */
[----:B------:R-:W-:Y:S01]  /*5dd0*/  SEL R6, R7, RZ, !P2 ;  /* 0x000000ff07067207 */ /* 0x000fe20005000000 */
[C---:B------:R-:W-:Y:S01]  /*5de0*/  IMAD R10, R0.reuse, c[0x0][0x330], RZ ;  /* 0x0000cc00000a7a24 */ /* 0x040fe200078e02ff */
[----:B------:R-:W-:Y:S01]  /*5df0*/  IADD3 R3, R3, UR4, RZ ;  /* 0x0000000403037c10 */ /* 0x000fe2000fffe0ff */
[----:B------:R-:W-:Y:S02]  /*5e00*/  IMAD R0, R0, c[0x0][0x308], RZ ;  /* 0x0000c20000007a24 */ /* 0x000fe400078e02ff */
[----:B------:R-:W-:-:S02]  /*5e10*/  IMAD R10, R6, c[0x0][0x334], R10 ;  /* 0x0000cd00060a7a24 */ /* 0x000fc400078e020a */
[----:B------:R-:W-:-:S04]  /*5e20*/  IMAD.WIDE.U32 R8, R6, c[0x0][0x330], R4 ;  /* 0x0000cc0006087a25 */ /* 0x000fc800078e0004 */
[----:B------:R-:W-:Y:S01]  /*5e30*/  IMAD R0, R6, c[0x0][0x30c], R0 ;  /* 0x0000c30006007a24 */ /* 0x000fe200078e0200 */
[----:B------:R-:W-:Y:S01]  /*5e40*/  LEA R4, P1, R8, c[0x0][0x310], 0x2 ;  /* 0x0000c40008047a11 */ /* 0x000fe200078210ff */
[----:B------:R-:W-:-:S04]  /*5e50*/  IMAD.WIDE.U32 R6, R6, c[0x0][0x308], R2 ;  /* 0x0000c20006067a25 */ /* 0x000fc800078e0002 */
[----:B------:R-:W-:Y:S01]  /*5e60*/  IMAD.IADD R3, R9, 0x1, R10 ;  /* 0x0000000109037824 */ /* 0x000fe200078e020a */
[----:B------:R-:W-:Y:S01]  /*5e70*/  LEA R2, P0, R6, c[0x0][0x2e8], 0x2 ;  /* 0x0000ba0006027a11 */ /* 0x000fe200078010ff */
[----:B------:R-:W-:-:S03]  /*5e80*/  IMAD.IADD R0, R7, 0x1, R0 ;  /* 0x0000000107007824 */ /* 0x000fc600078e0200 */
        /* <DEDUP_REMOVED lines=99> */
.L_x_623:
        /* <DEDUP_REMOVED lines=12> */
.L_x_1398:


//--------------------- .text._ZN7cutlass13device_kernelIN5flash19enable_sm80_to_sm89INS1_16FlashAttnBwdSm80INS1_25CollectiveMainloopBwdSm80ILi1ELi1EN4cute5tupleIJNS5_1CILi64EEES8_NS7_ILi192EEEEEENS_10bfloat16_tEfNS_4arch4Sm80ELb1ELb0ELb0ELb1ELb1ELb0ELb0ELb0ELi2ELi2ELi2ELi2ELb1EEENS1_24CollectiveEpilogueBwdGQAISA_fSD_Li256ELb1ELb1EEENS1_25SingleTileBwdLPTSchedulerILb1ELi64ELb1EEEEEEEEEvNT_6ParamsE --------------------------
	.section	.text._ZN7cutlass13device_kernelIN5flash19enable_sm80_to_sm89INS1_16FlashAttnBwdSm80INS1_25CollectiveMainloopBwdSm80ILi1ELi1EN4cute5tupleIJNS5_1CILi64EEES8_NS7_ILi192EEEEEENS_10bfloat16_tEfNS_4arch4Sm80ELb1ELb0ELb0ELb1ELb1ELb0ELb0ELb0ELi2ELi2ELi2ELi2ELb1EEENS1_24CollectiveEpilogueBwdGQAISA_fSD_Li256ELb1ELb1EEENS1_25SingleTileBwdLPTSchedulerILb1ELi64ELb1EEEEEEEEEvNT_6ParamsE,"ax",@progbits
	.sectioninfo	@"SHI_REGISTERS=255"
	.align	128
.text._ZN7cutlass13device_kernelIN5flash19enable_sm80_to_sm89INS1_16FlashAttnBwdSm80INS1_25CollectiveMainloopBwdSm80ILi1ELi1EN4cute5tupleIJNS5_1CILi64EEES8_NS7_ILi192EEEEEENS_10bfloat16_tEfNS_4arch4Sm80ELb1ELb0ELb0ELb1ELb1ELb0ELb0ELb0ELi2ELi2ELi2ELi2ELb1EEENS1_24CollectiveEpilogueBwdGQAISA_fSD_Li256ELb1ELb1EEENS1_25SingleTileBwdLPTSchedulerILb1ELi64ELb1EEEEEEEEEvNT_6ParamsE:
        .type           _ZN7cutlass13device_kernelIN5flash19enable_sm80_to_sm89INS1_16FlashAttnBwdSm80INS1_25CollectiveMainloopBwdSm80ILi1ELi1EN4cute5tupleIJNS5_1CILi64EEES8_NS7_ILi192EEEEEENS_10bfloat16_tEfNS_4arch4Sm80ELb1ELb0ELb0ELb1ELb1ELb0ELb0ELb0ELi2ELi2ELi2ELi2ELb1EEENS1_24CollectiveEpilogueBwdGQAISA_fSD_Li256ELb1ELb1EEENS1_25SingleTileBwdLPTSchedulerILb1ELi64ELb1EEEEEEEEEvNT_6ParamsE,@function
        .size           _ZN7cutlass13device_kernelIN5flash19enable_sm80_to_sm89INS1_16FlashAttnBwdSm80INS1_25CollectiveMainloopBwdSm80ILi1ELi1EN4cute5tupleIJNS5_1CILi64EEES8_NS7_ILi192EEEEEENS_10bfloat16_tEfNS_4arch4Sm80ELb1ELb0ELb0ELb1ELb1ELb0ELb0ELb0ELi2ELi2ELi2ELi2ELb1EEENS1_24CollectiveEpilogueBwdGQAISA_fSD_Li256ELb1ELb1EEENS1_25SingleTileBwdLPTSchedulerILb1ELi64ELb1EEEEEEEEEvNT_6ParamsE,(.L_x_1399 - _ZN7cutlass13device_kernelIN5flash19enable_sm80_to_sm89INS1_16FlashAttnBwdSm80INS1_25CollectiveMainloopBwdSm80ILi1ELi1EN4cute5tupleIJNS5_1CILi64EEES8_NS7_ILi192EEEEEENS_10bfloat16_tEfNS_4arch4Sm80ELb1ELb0ELb0ELb1ELb1ELb0ELb0ELb0ELi2ELi2ELi2ELi2ELb1EEENS1_24CollectiveEpilogueBwdGQAISA_fSD_Li256ELb1ELb1EEENS1_25SingleTileBwdLPTSchedulerILb1ELi64ELb1EEEEEEEEEvNT_6ParamsE)
        .other          _ZN7cutlass13device_kernelIN5flash19enable_sm80_to_sm89INS1_16FlashAttnBwdSm80INS1_25CollectiveMainloopBwdSm80ILi1ELi1EN4cute5tupleIJNS5_1CILi64EEES8_NS7_ILi192EEEEEENS_10bfloat16_tEfNS_4arch4Sm80ELb1ELb0ELb0ELb1ELb1ELb0ELb0ELb0ELi2ELi2ELi2ELi2ELb1EEENS1_24CollectiveEpilogueBwdGQAISA_fSD_Li256ELb1ELb1EEENS1_25SingleTileBwdLPTSchedulerILb1ELi64ELb1EEEEEEEEEvNT_6ParamsE,@"STO_CUDA_ENTRY STV_DEFAULT"
_ZN7cutlass13device_kernelIN5flash19enable_sm80_to_sm89INS1_16FlashAttnBwdSm80INS1_25CollectiveMainloopBwdSm80ILi1ELi1EN4cute5tupleIJNS5_1CILi64EEES8_NS7_ILi192EEEEEENS_10bfloat16_tEfNS_4arch4Sm80ELb1ELb0ELb0ELb1ELb1ELb0ELb0ELb0ELi2ELi2ELi2ELi2ELb1EEENS1_24CollectiveEpilogueBwdGQAISA_fSD_Li256ELb1ELb1EEENS1_25SingleTileBwdLPTSchedulerILb1ELi64ELb1EEEEEEEEEvNT_6ParamsE:
        /* <DEDUP_REMOVED lines=29> */
.L_x_625:
[----:B------:R-:W-:Y:S02]  /*01d0*/  ULDC UR9, c[0x0][0x3b4] ;  /* 0x0000ed0000097ab9 */ /* 0x000fe40000000800 */
[----:B------:R-:W-:Y:S02]  /*01e0*/  UISETP.NE.AND UP0, UPT, UR9, 0x1, UPT ;  /* 0x000000010900788c */ /* 0x000fe4000bf05270 */
[----:B------:R-:W-:Y:S02]  /*01f0*/  ULDC.64 UR4, c[0x0][0x3b8] ;  /* 0x0000ee0000047ab9 */ /* 0x000fe40000000a00 */
[----:B------:R-:W-:Y:S02]  /*0200*/  UIMAD.WIDE.U32 UR10, UR8, UR4, URZ ;  /* 0x00000004080a72a5 */ /* 0x000fe4000f8e003f */
[----:B------:R-:W-:-:S05]  /*0210*/  UMOV UR6, UR8 ;  /* 0x0000000800067c82 */ /* 0x000fca0008000000 */
[----:B------:R-:W-:-:S04]  /*0220*/  @UP0 USHF.R.U32.HI UR6, URZ, UR5, UR11 ;  /* 0x000000053f060299 */ /* 0x000fc8000801160b */
[----:B------:R-:W-:-:S04]  /*0230*/  UIMAD UR9, UR6, UR9, URZ ;  /* 0x00000009060972a4 */ /* 0x000fc8000f8e023f */
.L_x_626:
        /* <DEDUP_REMOVED lines=22> */
.L_x_627:
        /* <DEDUP_REMOVED lines=14> */
.L_x_629:
[----:B------:R-:W-:Y:S02]  /*0480*/  ULDC UR5, c[0x0][0x3dc] ;  /* 0x0000f70000057ab9 */ /* 0x000fe40000000800 */
.L_x_628:
        /* <DEDUP_REMOVED lines=9> */
.L_x_624:
        /* <DEDUP_REMOVED lines=21> */
.L_x_631:
[----:B------:R-:W-:Y:S02]  /*0670*/  ULDC UR9, c[0x0][0x3b4] ;  /* 0x0000ed0000097ab9 */ /* 0x000fe40000000800 */
[----:B------:R-:W-:Y:S02]  /*0680*/  UISETP.NE.AND UP0, UPT, UR9, 0x1, UPT ;  /* 0x000000010900788c */ /* 0x000fe4000bf05270 */
[----:B------:R-:W-:Y:S02]  /*0690*/  ULDC.64 UR4, c[0x0][0x3b8] ;  /* 0x0000ee0000047ab9 */ /* 0x000fe40000000a00 */
[----:B------:R-:W-:Y:S02]  /*06a0*/  UIMAD.WIDE.U32 UR10, UR8, UR4, URZ ;  /* 0x00000004080a72a5 */ /* 0x000fe4000f8e003f */
[----:B------:R-:W-:-:S05]  /*06b0*/  UMOV UR6, UR8 ;  /* 0x0000000800067c82 */ /* 0x000fca0008000000 */
[----:B------:R-:W-:-:S04]  /*06c0*/  @UP0 USHF.R.U32.HI UR6, URZ, UR5, UR11 ;  /* 0x000000053f060299 */ /* 0x000fc8000801160b */
[----:B------:R-:W-:-:S04]  /*06d0*/  UIMAD UR9, UR6, UR9, URZ ;  /* 0x00000009060972a4 */ /* 0x000fc8000f8e023f */
.L_x_632:
        /* <DEDUP_REMOVED lines=22> */
.L_x_633:
        /* <DEDUP_REMOVED lines=14> */
.L_x_635:
[----:B------:R-:W-:Y:S02]  /*0920*/  ULDC UR5, c[0x0][0x3dc] ;  /* 0x0000f70000057ab9 */ /* 0x000fe40000000800 */
.L_x_634:
        /* <DEDUP_REMOVED lines=8> */
.L_x_630:
[----:B------:R-:W-:-:S13]  /*09b0*/  ISETP.LE.AND P0, PT, RZ, UR16, PT ;  /* 0x00000010ff007c0c */ /* 0x000fda000bf03270 */
[----:B------:R-:W-:Y:S05]  /*09c0*/  @!P0 EXIT ;  /* 0x000000000000894d */ /* 0x000fea0003800000 */
[----:B------:R-:W-:Y:S02]  /*09d0*/  ULDC.64 UR4, c[0x0][0x2c8] ;  /* 0x0000b20000047ab9 */ /* 0x000fe40000000a00 */
[----:B------:R-:W-:Y:S02]  /*09e0*/  UISETP.NE.U32.AND UP2, UPT, URZ, UR4, UPT ;  /* 0x000000043f00728c */ /* 0x000fe4000bf45070 */
[----:B------:R-:W-:Y:S02]  /*09f0*/  ULDC.64 UR6, c[0x0][0x2d0] ;  /* 0x0000b40000067ab9 */ /* 0x000fe40000000a00 */
[----:B------:R-:W-:Y:S02]  /*0a00*/  UISETP.NE.AND.EX UP2, UPT, URZ, UR5, UPT, UP2 ;  /* 0x000000053f00728c */ /* 0x000fe4000bf45320 */
[----:B------:R-:W-:Y:S02]  /*0a10*/  UISETP.NE.U32.AND UP1, UPT, URZ, UR6, UPT ;  /* 0x000000063f00728c */ /* 0x000fe4000bf25070 */
[----:B------:R-:W-:-:S02]  /*0a20*/  UMOV UR4, 0x4 ;  /* 0x0000000400047882 */ /* 0x000fc40000000000 */
[----:B------:R-:W-:Y:S01]  /*0a30*/  ULDC.64 UR8, c[0x0][0x2c8] ;  /* 0x0000b20000087ab9 */ /* 0x000fe20000000a00 */
[----:B------:R-:W-:Y:S01]  /*0a40*/  PLOP3.LUT P2, PT, PT, PT, UP2, 0x80, 0x0 ;  /* 0x000000000000781c */ /* 0x000fe20003f4f028 */
[----:B------:R-:W-:Y:S02]  /*0a50*/  UIMAD.WIDE UR8, UR16, UR4, UR8 ;  /* 0x00000004100872a5 */ /* 0x000fe4000f8e0208 */
[----:B------:R-:W-:Y:S02]  /*0a60*/  UISETP.NE.AND.EX UP1, UPT, URZ, UR7, UPT, UP1 ;  /* 0x000000073f00728c */ /* 0x000fe4000bf25310 */
[----:B------:R-:W-:Y:S02]  /*0a70*/  ULDC.64 UR10, c[0x0][0x2d0] ;  /* 0x0000b400000a7ab9 */ /* 0x000fe40000000a00 */
[----:B------:R-:W-:Y:S01]  /*0a80*/  IMAD.U32 R8, RZ, RZ, UR8 ;  /* 0x00000008ff087e24 */ /* 0x000fe2000f8e00ff */
[----:B------:R-:W-:Y:S01]  /*0a90*/  UIMAD.WIDE UR10, UR16, UR4, UR10 ;  /* 0x00000004100a72a5 */ /* 0x000fe2000f8e020a */
[----:B------:R-:W-:Y:S01]  /*0aa0*/  IMAD.U32 R9, RZ, RZ, UR9 ;  /* 0x00000009ff097e24 */ /* 0x000fe2000f8e00ff */
[----:B------:R-:W-:Y:S01]  /*0ab0*/  PLOP3.LUT P1, PT, PT, PT, UP1, 0x80, 0x0 ;  /* 0x000000000000781c */ /* 0x000fe20003f2f018 */
[----:B------:R-:W-:-:S02]  /*0ac0*/  ULDC.64 UR6, c[0x0][0x2d8] ;  /* 0x0000b60000067ab9 */ /* 0x000fc40000000a00 */
[----:B------:R-:W-:Y:S01]  /*0ad0*/  UISETP.NE.U32.AND UP0, UPT, URZ, UR6, UPT ;  /* 0x000000063f00728c */ /* 0x000fe2000bf05070 */
[----:B------:R-:W2:Y:S01]  /*0ae0*/  @P2 LDG.E R0, [R8.64] ;  /* 0x0000001408002981 */ /* 0x000ea2000c1e1900 */
[----:B------:R-:W-:Y:S01]  /*0af0*/  MOV R2, UR10 ;  /* 0x0000000a00027c02 */ /* 0x000fe20008000f00 */
[----:B------:R-:W-:Y:S01]  /*0b00*/  IMAD.U32 R3, RZ, RZ, UR11 ;  /* 0x0000000bff037e24 */ /* 0x000fe2000f8e00ff */
[----:B------:R-:W-:Y:S01]  /*0b10*/  UISETP.NE.AND.EX UP0, UPT, URZ, UR7, UPT, UP0 ;  /* 0x000000073f00728c */ /* 0x000fe2000bf05300 */
[----:B------:R-:W3:Y:S02]  /*0b20*/  @P2 LDG.E R5, [R8.64] ;  /* 0x0000001408052981 */ /* 0x000ee4000c1e1900 */
[----:B------:R-:W-:-:S03]  /*0b30*/  ULDC.64 UR6, c[0x0][0x2d8] ;  /* 0x0000b60000067ab9 */ /* 0x000fc60000000a00 */
[----:B------:R-:W4:Y:S01]  /*0b40*/  @P1 LDG.E R4, [R2.64] ;  /* 0x0000001402041981 */ /* 0x000f22000c1e1900 */
[----:B------:R-:W-:-:S04]  /*0b50*/  PLOP3.LUT P0, PT, PT, PT, UP0, 0x80, 0x0 ;  /* 0x000000000000781c */ /* 0x000fc80003f0f008 */
[----:B------:R-:W-:-:S06]  /*0b60*/  @UP0 UIMAD.WIDE UR6, UR16, UR4, UR6 ;  /* 0x00000004100602a5 */ /* 0x000fcc000f8e0206 */
[----:B------:R-:W-:Y:S01]  /*0b70*/  MOV R6, UR6 ;  /* 0x0000000600067c02 */ /* 0x000fe20008000f00 */
[----:B------:R-:W-:-:S05]  /*0b80*/  IMAD.U32 R7, RZ, RZ, UR7 ;  /* 0x00000007ff077e24 */ /* 0x000fca000f8e00ff */
[----:B------:R-:W5:Y:S01]  /*0b90*/  @P0 LDG.E R6, [R6.64] ;  /* 0x0000001406060981 */ /* 0x000f62000c1e1900 */
[----:B------:R-:W-:Y:S02]  /*0ba0*/  ULDC UR15, c[0x0][0x168] ;  /* 0x00005a00000f7ab9 */ /* 0x000fe40000000800 */
[----:B------:R-:W-:Y:S02]  /*0bb0*/  UMOV UR22, URZ ;  /* 0x0000003f00167c82 */ /* 0x000fe40008000000 */
[----:B------:R-:W-:Y:S02]  /*0bc0*/  UMOV UR26, URZ ;  /* 0x0000003f001a7c82 */ /* 0x000fe40008000000 */
[----:B------:R-:W-:Y:S02]  /*0bd0*/  UMOV UR27, URZ ;  /* 0x0000003f001b7c82 */ /* 0x000fe40008000000 */
[----:B------:R-:W-:Y:S02]  /*0be0*/  UMOV UR24, URZ ;  /* 0x0000003f00187c82 */ /* 0x000fe40008000000 */
[----:B------:R-:W-:-:S02]  /*0bf0*/  UMOV UR25, URZ ;  /* 0x0000003f00197c82 */ /* 0x000fc40008000000 */
[----:B------:R-:W-:Y:S01]  /*0c00*/  ULDC UR14, c[0x0][0x198] ;  /* 0x00006600000e7ab9 */ /* 0x000fe20000000800 */
[----:B--2---:R-:W1:Y:S08]  /*0c10*/  @P2 R2UR UR5, R0 ;  /* 0x00000000000523c2 */ /* 0x004e7000000e0000 */
[----:B---3--:R-:W2:Y:S08]  /*0c20*/  @P2 R2UR UR8, R5 ;  /* 0x00000000050823c2 */ /* 0x008eb000000e0000 */
[----:B----4-:R-:W3:Y:S01]  /*0c30*/  @P1 R2UR UR7, R4 ;  /* 0x00000000040713c2 */ /* 0x010ee200000e0000 */
[----:B-1----:R-:W-:-:S04]  /*0c40*/  @UP2 ULEA UR5, UR16, UR5, 0x6 ;  /* 0x0000000510052291 */ /* 0x002fc8000f8e303f */
[----:B------:R-:W-:-:S04]  /*0c50*/  @UP2 USHF.R.S32.HI UR9, URZ, 0x1f, UR5 ;  /* 0x0000001f3f092899 */ /* 0x000fc80008011405 */
[----:B------:R-:W-:Y:S02]  /*0c60*/  @UP2 ULEA.HI UR9, UR9, UR5, URZ, 0x6 ;  /* 0x0000000509092291 */ /* 0x000fe4000f8f303f */
[----:B--2---:R-:W-:Y:S02]  /*0c70*/  @UP2 USHF.R.S32.HI UR6, URZ, 0x1f, UR8 ;  /* 0x0000001f3f062899 */ /* 0x004fe40008011408 */
[----:B---3--:R-:W-:Y:S01]  /*0c80*/  @UP1 USHF.R.S32.HI UR5, URZ, 0x1f, UR7 ;  /* 0x0000001f3f051899 */ /* 0x008fe20008011407 */
[----:B-----5:R1:W2:Y:S01]  /*0c90*/  @P0 R2UR UR15, R6 ;  /* 0x00000000060f03c2 */ /* 0x0202a200000e0000 */
[----:B------:R-:W-:Y:S02]  /*0ca0*/  @UP2 ULOP3.LUT UR22, UR9, 0xffffffc0, URZ, 0xc0, !UPT ;  /* 0xffffffc009162892 */ /* 0x000fe4000f8ec03f */
[----:B------:R-:W-:Y:S02]  /*0cb0*/  @UP2 UMOV UR24, UR8 ;  /* 0x0000000800182c82 */ /* 0x000fe40008000000 */
[----:B------:R-:W-:-:S02]  /*0cc0*/  @UP2 UMOV UR25, UR6 ;  /* 0x0000000600192c82 */ /* 0x000fc40008000000 */
[----:B------:R-:W-:Y:S02]  /*0cd0*/  @UP1 UMOV UR26, UR7 ;  /* 0x00000007001a1c82 */ /* 0x000fe40008000000 */
[----:B------:R-:W-:Y:S01]  /*0ce0*/  @UP1 UMOV UR27, UR5 ;  /* 0x00000005001b1c82 */ /* 0x000fe20008000000 */
[----:B-12---:R-:W-:Y:S05]  /*0cf0*/  @P0 BRA `(.L_x_636) ;  /* 0x0000006000000947 */ /* 0x006fea0003800000 */
[----:B------:R-:W-:Y:S05]  /*0d00*/  @!P2 BRA `(.L_x_636) ;  /* 0x000000500000a947 */ /* 0x000fea0003800000 */
[----:B------:R-:W2:Y:S04]  /*0d10*/  LDG.E R4, [R8.64] ;  /* 0x0000001408047981 */ /* 0x000ea8000c1e1900 */
[----:B------:R-:W3:Y:S01]  /*0d20*/  LDG.E R0, [R8.64+0x4] ;  /* 0x0000041408007981 */ /* 0x000ee2000c1e1900 */
[----:B--2---:R-:W1:Y:S08]  /*0d30*/  R2UR UR15, R4 ;  /* 0x00000000040f73c2 */ /* 0x004e7000000e0000 */
[----:B---3--:R-:W1:Y:S02]  /*0d40*/  R2UR UR5, R0 ;  /* 0x00000000000573c2 */ /* 0x008e6400000e0000 */
[----:B-1----:R-:W-:-:S06]  /*0d50*/  UIADD3 UR15, -UR15, UR5, URZ ;  /* 0x000000050f0f7290 */ /* 0x002fcc000fffe13f */
.L_x_636:
        /* <DEDUP_REMOVED lines=10> */
.L_x_637:
[----:B------:R-:W-:Y:S05]  /*0e00*/  @!P1 BRA `(.L_x_638) ;  /* 0x0000005000009947 */ /* 0x000fea0003800000 */
[----:B------:R1:W2:Y:S04]  /*0e10*/  LDG.E R0, [R2.64] ;  /* 0x0000001402007981 */ /* 0x0002a8000c1e1900 */
[----:B-1----:R-:W3:Y:S01]  /*0e20*/  LDG.E R2, [R2.64+0x4] ;  /* 0x0000041402027981 */ /* 0x002ee2000c1e1900 */
[----:B--2---:R-:W1:Y:S08]  /*0e30*/  R2UR UR14, R0 ;  /* 0x00000000000e73c2 */ /* 0x004e7000000e0000 */
[----:B---3--:R-:W1:Y:S02]  /*0e40*/  R2UR UR4, R2 ;  /* 0x00000000020473c2 */ /* 0x008e6400000e0000 */
[----:B-1----:R-:W-:-:S06]  /*0e50*/  UIADD3 UR14, -UR14, UR4, URZ ;  /* 0x000000040e0e7290 */ /* 0x002fcc000fffe13f */
.L_x_638:
        /* <DEDUP_REMOVED lines=73> */
[----:B------:R-:W-:Y:S01]  /*12f0*/  IADD3 R24, P0, R33, UR6, RZ ;  /* 0x0000000621187c10 */ /* 0x000fe2000ff1e0ff */
[----:B------:R-:W-:Y:S01]  /*1300*/  UIMAD.WIDE.U32 UR6, UR18, UR5, URZ ;  /* 0x00000005120672a5 */ /* 0x000fe2000f8e003f */
[----:B------:R-:W-:Y:S01]  /*1310*/  SHF.R.S32.HI R3, RZ, 0x5, R31 ;  /* 0x00000005ff037819 */ /* 0x000fe2000001141f */
[----:B------:R-:W-:Y:S01]  /*1320*/  ULDC UR4, c[0x0][0x250] ;  /* 0x0000940000047ab9 */ /* 0x000fe20000000800 */
[----:B------:R-:W-:Y:S01]  /*1330*/  LEA.HI.X.SX32 R25, R0, R4, 0x1, P0 ;  /* 0x0000000400197211 */ /* 0x000fe200000f0eff */
[----:B------:R-:W-:Y:S01]  /*1340*/  UMOV UR8, UR18 ;  /* 0x0000001200087c82 */ /* 0x000fe20008000000 */
[----:B------:R-:W-:Y:S01]  /*1350*/  LEA.HI R2, R31, R3, RZ, 0x1 ;  /* 0x000000031f027211 */ /* 0x000fe200078f08ff */
[----:B------:R-:W-:Y:S01]  /*1360*/  USHF.R.S32.HI UR19, URZ, 0x1f, UR18 ;  /* 0x0000001f3f137899 */ /* 0x000fe20008011412 */
[----:B------:R-:W-:Y:S01]  /*1370*/  SHF.R.S32.HI R4, RZ, 0x4, R32 ;  /* 0x00000004ff047819 */ /* 0x000fe20000011420 */
[----:B------:R-:W-:Y:S01]  /*1380*/  @UP0 UMOV UR5, UR7 ;  /* 0x0000000700050c82 */ /* 0x000fe20008000000 */
[----:B------:R-:W-:Y:S01]  /*1390*/  LOP3.LUT R2, R2, 0xfffffffe, RZ, 0xc0, !PT ;  /* 0xfffffffe02027812 */ /* 0x000fe200078ec0ff */
[----:B------:R-:W-:Y:S01]  /*13a0*/  @UP0 USHF.R.U32.HI UR8, URZ, UR4, UR5 ;  /* 0x000000043f080299 */ /* 0x000fe20008011605 */
[----:B------:R-:W-:Y:S01]  /*13b0*/  LEA.HI R0, R32, R4, RZ, 0x1 ;  /* 0x0000000420007211 */ /* 0x000fe200078f08ff */
[----:B------:R-:W-:Y:S01]  /*13c0*/  ULDC.64 UR6, c[0x0][0x1e0] ;  /* 0x0000780000067ab9 */ /* 0x000fe20000000a00 */
[-C--:B------:R-:W-:Y:S01]  /*13d0*/  LEA.HI R19, R7, R33.reuse, RZ, 0x2 ;  /* 0x0000002107137211 */ /* 0x080fe200078f10ff */
[----:B------:R-:W-:Y:S01]  /*13e0*/  IMAD.IADD R229, R3, 0x1, -R2 ;  /* 0x0000000103e57824 */ /* 0x000fe200078e0a02 */
[----:B------:R-:W-:Y:S01]  /*13f0*/  LEA.HI R29, R7, R33, RZ, 0x3 ;  /* 0x00000021071d7211 */ /* 0x000fe200078f18ff */
[----:B------:R-:W-:Y:S01]  /*1400*/  USHF.R.S32.HI UR11, URZ, 0x1f, UR8 ;  /* 0x0000001f3f0b7899 */ /* 0x000fe20008011408 */
[----:B------:R-:W-:Y:S01]  /*1410*/  LOP3.LUT R0, R0, 0xfffffffe, RZ, 0xc0, !PT ;  /* 0xfffffffe00007812 */ /* 0x000fe200078ec0ff */
[----:B------:R-:W-:Y:S01]  /*1420*/  IMAD.U32 R14, RZ, RZ, UR8 ;  /* 0x00000008ff0e7e24 */ /* 0x000fe2000f8e00ff */
[--C-:B------:R-:W-:Y:S01]  /*1430*/  SHF.R.S32.HI R5, RZ, 0x2, R19.reuse ;  /* 0x00000002ff057819 */ /* 0x100fe20000011413 */
[----:B------:R-:W-:Y:S01]  /*1440*/  UIMAD UR6, UR11, UR6, URZ ;  /* 0x000000060b0672a4 */ /* 0x000fe2000f8e023f */
[----:B------:R-:W-:Y:S01]  /*1450*/  SHF.R.S32.HI R2, RZ, 0x1f, R19 ;  /* 0x0000001fff027819 */ /* 0x000fe20000011413 */
[----:B------:R-:W-:Y:S01]  /*1460*/  IMAD.IADD R22, R4, 0x1, -R0 ;  /* 0x0000000104167824 */ /* 0x000fe200078e0a00 */
[----:B------:R-:W-:Y:S01]  /*1470*/  SHF.R.S32.HI R242, RZ, 0x3, R29 ;  /* 0x00000003fff27819 */ /* 0x000fe2000001141d */
[----:B------:R-:W-:Y:S01]  /*1480*/  ULDC.64 UR4, c[0x0][0x1b0] ;  /* 0x00006c0000047ab9 */ /* 0x000fe20000000a00 */
[----:B------:R-:W-:Y:S01]  /*1490*/  LEA.HI R0, R2, R5, RZ, 0x3 ;  /* 0x0000000502007211 */ /* 0x000fe200078f18ff */
[----:B------:R-:W-:Y:S01]  /*14a0*/  UIMAD UR4, UR11, UR4, URZ ;  /* 0x000000040b0472a4 */ /* 0x000fe2000f8e023f */
[----:B------:R-:W-:Y:S01]  /*14b0*/  SHF.R.S32.HI R6, RZ, 0x1f, R242 ;  /* 0x0000001fff067819 */ /* 0x000fe200000114f2 */
[----:B------:R-:W-:Y:S01]  /*14c0*/  UIMAD UR12, UR8, UR7, UR6 ;  /* 0x00000007080c72a4 */ /* 0x000fe2000f8e0206 */
[----:B------:R-:W-:Y:S01]  /*14d0*/  IADD3 R2, P0, R242, UR26, RZ ;  /* 0x0000001af2027c10 */ /* 0x000fe2000ff1e0ff */
[----:B------:R-:W-:Y:S01]  /*14e0*/  USHF.R.S32.HI UR11, URZ, 0x1f, UR16 ;  /* 0x0000001f3f0b7899 */ /* 0x000fe20008011410 */
[----:B------:R-:W-:Y:S01]  /*14f0*/  LOP3.LUT R4, R0, 0xfffffff8, RZ, 0xc0, !PT ;  /* 0xfffffff800047812 */ /* 0x000fe200078ec0ff */
[----:B------:R-:W-:Y:S01]  /*1500*/  IMAD.U32 R0, RZ, RZ, UR17 ;  /* 0x00000011ff007e24 */ /* 0x000fe2000f8e00ff */
[----:B------:R-:W-:Y:S01]  /*1510*/  IADD3.X R3, R6, UR27, RZ, P0, !PT ;  /* 0x0000001b06037c10 */ /* 0x000fe200087fe4ff */
[----:B------:R-:W-:Y:S01]  /*1520*/  ULDC.64 UR6, c[0x0][0x180] ;  /* 0x0000600000067ab9 */ /* 0x000fe20000000a00 */
[----:B------:R-:W-:Y:S01]  /*1530*/  IMAD.SHL.U32 R28, R229, 0x400, RZ ;  /* 0x00000400e51c7824 */ /* 0x000fe200078e00ff */
[----:B------:R-:W-:Y:S01]  /*1540*/  UIMAD UR23, UR8, UR5, UR4 ;  /* 0x00000005081772a4 */ /* 0x000fe2000f8e0204 */
[----:B------:R-:W-:Y:S01]  /*1550*/  IMAD.IADD R18, R5, 0x1, -R4 ;  /* 0x0000000105127824 */ /* 0x000fe200078e0a04 */
[----:B------:R-:W-:Y:S01]  /*1560*/  USEL UR8, UR16, URZ, !UP1 ;  /* 0x0000003f10087287 */ /* 0x000fe2000c800000 */
[----:B------:R-:W-:Y:S01]  /*1570*/  IMAD.WIDE R12, R0, 0x40, R2 ;  /* 0x00000040000c7825 */ /* 0x000fe200078e0202 */
[----:B------:R-:W-:Y:S01]  /*1580*/  LOP3.LUT R3, R29, 0xfffffff8, RZ, 0xc0, !PT ;  /* 0xfffffff81d037812 */ /* 0x000fe200078ec0ff */
[----:B------:R-:W-:Y:S01]  /*1590*/  ULDC.64 UR4, c[0x0][0x1e8] ;  /* 0x00007a0000047ab9 */ /* 0x000fe20000000a00 */
[----:B------:R-:W-:Y:S01]  /*15a0*/  LEA.HI R2, R7, R33, RZ, 0x6 ;  /* 0x0000002107027211 */ /* 0x000fe200078f30ff */
[----:B------:R-:W-:Y:S01]  /*15b0*/  IMAD.MOV.U32 R220, RZ, RZ, 0x20 ;  /* 0x00000020ffdc7424 */ /* 0x000fe200078e00ff */
[C---:B------:R-:W-:Y:S01]  /*15c0*/  IADD3 R0, P0, R242.reuse, UR24, RZ ;  /* 0x00000018f2007c10 */ /* 0x040fe2000ff1e0ff */
[----:B------:R-:W-:Y:S01]  /*15d0*/  IMAD.IADD R20, R33, 0x1, -R3 ;  /* 0x0000000121147824 */ /* 0x000fe200078e0a03 */
[----:B------:R-:W-:Y:S01]  /*15e0*/  SHF.R.S32.HI R21, RZ, 0x6, R2 ;  /* 0x00000006ff157819 */ /* 0x000fe20000011402 */
[----:B------:R-:W-:Y:S01]  /*15f0*/  IMAD.SHL.U32 R3, R242, 0x40, RZ ;  /* 0x00000040f2037824 */ /* 0x000fe200078e00ff */
[----:B------:R-:W-:Y:S01]  /*1600*/  IADD3.X R2, R6, UR25, RZ, P0, !PT ;  /* 0x0000001906027c10 */ /* 0x000fe200087fe4ff */
[----:B------:R-:W-:Y:S01]  /*1610*/  IMAD.SHL.U32 R16, R20, 0x8, RZ ;  /* 0x0000000814107824 */ /* 0x000fe200078e00ff */
[----:B------:R-:W-:Y:S01]  /*1620*/  UIMAD UR24, UR19, UR6, URZ ;  /* 0x00000006131872a4 */ /* 0x000fe2000f8e023f */
[----:B------:R-:W-:Y:S01]  /*1630*/  IMAD.SHL.U32 R30, R21, 0x200, RZ ;  /* 0x00000200151e7824 */ /* 0x000fe200078e00ff */
[----:B------:R-:W-:Y:S01]  /*1640*/  LOP3.LUT R3, R3, 0x1c0, RZ, 0xc0, !PT ;  /* 0x000001c003037812 */ /* 0x000fe200078ec0ff */
[C---:B------:R-:W-:Y:S01]  /*1650*/  IMAD R4, R2.reuse, c[0x0][0x178], RZ ;  /* 0x00005e0002047a24 */ /* 0x040fe200078e02ff */
[--C-:B------:R-:W-:Y:S01]  /*1660*/  SHF.R.S32.HI R17, RZ, 0x1f, R16.reuse ;  /* 0x0000001fff117819 */ /* 0x100fe20000011410 */
[----:B------:R-:W-:Y:S01]  /*1670*/  IMAD R2, R2, c[0x0][0x208], RZ ;  /* 0x0000820002027a24 */ /* 0x000fe200078e02ff */
[----:B------:R-:W-:Y:S01]  /*1680*/  LOP3.LUT R7, R3, 0x38, R16, 0xf8, !PT ;  /* 0x0000003803077812 */ /* 0x000fe200078ef810 */
[C---:B------:R-:W-:Y:S01]  /*1690*/  IMAD R8, R0.reuse, c[0x0][0x17c], R4 ;  /* 0x00005f0000087a24 */ /* 0x040fe200078e0204 */
[----:B------:R-:W-:Y:S01]  /*16a0*/  SHF.R.U32.HI R6, RZ, 0x3, R3 ;  /* 0x00000003ff067819 */ /* 0x000fe20000011603 */
[--C-:B------:R-:W-:Y:S01]  /*16b0*/  IMAD.WIDE.U32 R4, R0, c[0x0][0x178], R16.reuse ;  /* 0x00005e0000047a25 */ /* 0x100fe200078e0010 */
[----:B------:R-:W-:Y:S01]  /*16c0*/  USEL UR6, UR11, URZ, !UP1 ;  /* 0x0000003f0b067287 */ /* 0x000fe2000c800000 */
[----:B------:R-:W-:Y:S01]  /*16d0*/  LOP3.LUT P0, RZ, R18, 0x4, RZ, 0xc0, !PT ;  /* 0x0000000412ff7812 */ /* 0x000fe2000780c0ff */
[----:B------:R-:W-:Y:S01]  /*16e0*/  UIMAD UR7, UR18, UR7, UR24 ;  /* 0x00000007120772a4 */ /* 0x000fe2000f8e0218 */
[----:B------:R-:W-:Y:S01]  /*16f0*/  IMAD.WIDE.U32 R10, R14, c[0x0][0x1e0], R16 ;  /* 0x000078000e0a7a25 */ /* 0x000fe200078e0010 */
[----:B------:R-:W-:Y:S01]  /*1700*/  LOP3.LUT R228, R30, R7, R6, 0xf6, !PT ;  /* 0x000000071ee47212 */ /* 0x000fe200078ef606 */
[----:B------:R-:W-:Y:S01]  /*1710*/  UIMAD UR4, UR6, UR4, URZ ;  /* 0x00000004060472a4 */ /* 0x000fe2000f8e023f */
[----:B------:R-:W-:Y:S01]  /*1720*/  ISETP.GE.AND P6, PT, R16, c[0x0][0x1cc], PT ;  /* 0x0000730010007a0c */ /* 0x000fe20003fc6270 */
[----:B------:R-:W-:Y:S01]  /*1730*/  IMAD.IADD R9, R5, 0x1, R8 ;  /* 0x0000000105097824 */ /* 0x000fe200078e0208 */
[----:B------:R-:W-:Y:S01]  /*1740*/  IADD3 R5, R11, UR12, RZ ;  /* 0x0000000c0b057c10 */ /* 0x000fe2000fffe0ff */
[C---:B------:R-:W-:Y:S01]  /*1750*/  IMAD R15, R0.reuse, c[0x0][0x20c], R2 ;  /* 0x00008300000f7a24 */ /* 0x040fe200078e0202 */
[----:B------:R-:W-:Y:S01]  /*1760*/  UIMAD UR12, UR8, UR5, UR4 ;  /* 0x00000005080c72a4 */ /* 0x000fe2000f8e0204 */
[----:B------:R-:W-:Y:S01]  /*1770*/  IMAD.MOV.U32 R8, RZ, RZ, R4 ;  /* 0x000000ffff087224 */ /* 0x000fe200078e0004 */
[----:B------:R-:W-:Y:S01]  /*1780*/  USEL UR11, UR11, URZ, !UP2 ;  /* 0x0000003f0b0b7287 */ /* 0x000fe2000d000000 */
[----:B------:R-:W-:Y:S01]  /*1790*/  IMAD.WIDE.U32 R2, R0, c[0x0][0x208], R16 ;  /* 0x0000820000027a25 */ /* 0x000fe200078e0010 */
[----:B------:R-:W-:Y:S01]  /*17a0*/  ULDC.64 UR4, c[0x0][0x1b8] ;  /* 0x00006e0000047ab9 */ /* 0x000fe20000000a00 */
[----:B------:R-:W-:Y:S01]  /*17b0*/  IADD3 R23, R16, 0x40, RZ ;  /* 0x0000004010177810 */ /* 0x000fe20007ffe0ff */
[----:B------:R-:W-:Y:S01]  /*17c0*/  UIMAD UR4, UR6, UR4, URZ ;  /* 0x00000004060472a4 */ /* 0x000fe2000f8e023f */
[----:B------:R-:W-:Y:S01]  /*17d0*/  IMAD.MOV.U32 R4, RZ, RZ, R10 ;  /* 0x000000ffff047224 */ /* 0x000fe200078e000a */
[----:B------:R-:W-:Y:S01]  /*17e0*/  USHF.R.S32.HI UR24, URZ, 0x1f, UR13 ;  /* 0x0000001f3f187899 */ /* 0x000fe2000801140d */
[----:B------:R-:W-:Y:S01]  /*17f0*/  IMAD.SHL.U32 R0, R18, 0x40, RZ ;  /* 0x0000004012007824 */ /* 0x000fe200078e00ff */
[----:B------:R-:W-:Y:S01]  /*1800*/  IADD3 R26, R16, 0x80, RZ ;  /* 0x00000080101a7810 */ /* 0x000fe20007ffe0ff */
[----:B------:R-:W-:Y:S01]  /*1810*/  IMAD.U32 R10, RZ, RZ, UR18 ;  /* 0x00000012ff0a7e24 */ /* 0x000fe2000f8e00ff */
[----:B------:R-:W-:Y:S01]  /*1820*/  ISETP.GE.AND P5, PT, R23, c[0x0][0x1cc], PT ;  /* 0x0000730017007a0c */ /* 0x000fe20003fa6270 */
[----:B------:R-:W-:Y:S01]  /*1830*/  IMAD.MOV.U32 R6, RZ, RZ, R2 ;  /* 0x000000ffff067224 */ /* 0x000fe200078e0002 */
[----:B------:R-:W-:Y:S01]  /*1840*/  LOP3.LUT R0, R0, 0x1c0, RZ, 0xc0, !PT ;  /* 0x000001c000007812 */ /* 0x000fe200078ec0ff */
[----:B------:R-:W-:Y:S01]  /*1850*/  IMAD.SHL.U32 R2, R21, 0x8, RZ ;  /* 0x0000000815027824 */ /* 0x000fe200078e00ff */
[----:B------:R-:W-:Y:S01]  /*1860*/  ISETP.GE.AND P3, PT, R26, c[0x0][0x1cc], PT ;  /* 0x000073001a007a0c */ /* 0x000fe20003f66270 */
        /* <DEDUP_REMOVED lines=18> */
[----:B------:R-:W-:Y:S01]  /*1990*/  IMAD.WIDE.U32 R4, R0, c[0x0][0x1e8], R4 ;  /* 0x00007a0000047a25 */ /* 0x000fe200078e0004 */
[----:B------:R-:W-:Y:S01]  /*19a0*/  ULDC.64 UR4, c[0x0][0x210] ;  /* 0x0000840000047ab9 */ /* 0x000fe20000000a00 */
[----:B------:R-:W-:Y:S01]  /*19b0*/  CS2R R122, SRZ ;  /* 0x00000000007a7805 */ /* 0x000fe2000001ff00 */
[----:B------:R-:W-:Y:S01]  /*19c0*/  UIMAD UR4, UR19, UR4, URZ ;  /* 0x00000004130472a4 */ /* 0x000fe2000f8e023f */
[----:B------:R-:W-:Y:S01]  /*19d0*/  IMAD.IADD R10, R10, 0x1, R14 ;  /* 0x000000010a0a7824 */ /* 0x000fe200078e020e */
[----:B------:R-:W-:Y:S01]  /*19e0*/  IADD3 R5, R5, UR12, RZ ;  /* 0x0000000c05057c10 */ /* 0x000fe2000fffe0ff */
[----:B------:R-:W-:Y:S01]  /*19f0*/  IMAD.U32 R11, RZ, RZ, UR18 ;  /* 0x00000012ff0b7e24 */ /* 0x000fe2000f8e00ff */
[----:B------:R-:W-:Y:S01]  /*1a00*/  UIMAD UR23, UR18, UR5, UR4 ;  /* 0x00000005121772a4 */ /* 0x000fe2000f8e0204 */
[----:B------:R-:W-:Y:S01]  /*1a10*/  IMAD.WIDE.U32 R2, R0, c[0x0][0x1b8], R2 ;  /* 0x00006e0000027a25 */ /* 0x000fe200078e0002 */
[----:B------:R-:W-:Y:S01]  /*1a20*/  USEL UR12, UR16, URZ, !UP2 ;  /* 0x0000003f100c7287 */ /* 0x000fe2000d000000 */
[----:B------:R-:W-:Y:S01]  /*1a30*/  CS2R R120, SRZ ;  /* 0x0000000000787805 */ /* 0x000fe2000001ff00 */
[----:B------:R-:W-:Y:S01]  /*1a40*/  ULDC.64 UR4, c[0x0][0x188] ;  /* 0x0000620000047ab9 */ /* 0x000fe20000000a00 */
[----:B------:R-:W-:Y:S01]  /*1a50*/  IMAD R0, R13, c[0x0][0x1a8], RZ ;  /* 0x00006a000d007a24 */ /* 0x000fe200078e02ff */
[----:B------:R-:W-:Y:S01]  /*1a60*/  IADD3 R3, R3, UR8, RZ ;  /* 0x0000000803037c10 */ /* 0x000fe2000fffe0ff */
[----:B------:R-:W-:Y:S01]  /*1a70*/  IMAD.SHL.U32 R230, R10, 0x2, RZ ;  /* 0x000000020ae67824 */ /* 0x000fe200078e00ff */
[----:B------:R-:W-:Y:S01]  /*1a80*/  UIMAD UR4, UR11, UR4, URZ ;  /* 0x000000040b0472a4 */ /* 0x000fe2000f8e023f */
[----:B------:R-:W-:Y:S01]  /*1a90*/  IMAD.WIDE.U32 R18, R11, c[0x0][0x210], R6 ;  /* 0x000084000b127a25 */ /* 0x000fe200078e0006 */
[----:B------:R-:W-:Y:S01]  /*1aa0*/  UIADD3 UR8, -UR9, UR14, URZ ;  /* 0x0000000e09087290 */ /* 0x000fe2000fffe13f */
[----:B------:R-:W-:Y:S01]  /*1ab0*/  CS2R R118, SRZ ;  /* 0x0000000000767805 */ /* 0x000fe2000001ff00 */
[----:B------:R-:W-:Y:S01]  /*1ac0*/  IADD3 R231, R230, 0x122c0, RZ ;  /* 0x000122c0e6e77810 */ /* 0x000fe20007ffe0ff */
[----:B------:R-:W-:Y:S01]  /*1ad0*/  IMAD R6, R13, c[0x0][0x1d8], RZ ;  /* 0x000076000d067a24 */ /* 0x000fe200078e02ff */
[----:B------:R-:W-:Y:S01]  /*1ae0*/  UIMAD UR25, UR12, UR5, UR4 ;  /* 0x000000050c1972a4 */ /* 0x000fe2000f8e0204 */
[----:B------:R-:W-:Y:S01]  /*1af0*/  IMAD R11, R12, c[0x0][0x1ac], R0 ;  /* 0x00006b000c0b7a24 */ /* 0x000fe200078e0200 */
[----:B------:R-:W-:Y:S01]  /*1b00*/  IADD3 R0, R230, 0x12280, RZ ;  /* 0x00012280e6007810 */ /* 0x000fe20007ffe0ff */
[----:B------:R-:W-:Y:S01]  /*1b10*/  IMAD.MOV.U32 R14, RZ, RZ, R8 ;  /* 0x000000ffff0e7224 */ /* 0x000fe200078e0008 */
[----:B------:R-:W-:Y:S01]  /*1b20*/  ULDC.64 UR6, c[0x0][0x218] ;  /* 0x0000860000067ab9 */ /* 0x000fe20000000a00 */
[----:B------:R-:W-:Y:S01]  /*1b30*/  IMAD R10, R12, c[0x0][0x1dc], R6 ;  /* 0x000077000c0a7a24 */ /* 0x000fe200078e0206 */
[----:B------:R-:W-:Y:S01]  /*1b40*/  @P0 IADD3 R231, R0, -0x40, RZ ;  /* 0xffffffc000e70810 */ /* 0x000fe20007ffe0ff */
[----:B------:R-:W-:Y:S01]  /*1b50*/  IMAD.WIDE.U32 R8, R12, c[0x0][0x1d8], R4 ;  /* 0x000076000c087a25 */ /* 0x000fe200078e0004 */
[----:B------:R-:W-:Y:S01]  /*1b60*/  ULDC.64 UR4, c[0x0][0x178] ;  /* 0x00005e0000047ab9 */ /* 0x000fe20000000a00 */
[----:B------:R-:W-:Y:S01]  /*1b70*/  CS2R R116, SRZ ;  /* 0x0000000000747805 */ /* 0x000fe2000001ff00 */
[----:B------:R-:W-:Y:S01]  /*1b80*/  UIMAD UR28, UR11, UR6, URZ ;  /* 0x000000060b1c72a4 */ /* 0x000fe2000f8e023f */
[----:B------:R-:W-:Y:S01]  /*1b90*/  IMAD.IADD R0, R9, 0x1, R10 ;  /* 0x0000000109007824 */ /* 0x000fe200078e020a */
[----:B------:R-:W-:Y:S01]  /*1ba0*/  LEA R4, P1, R8, c[0x0][0x1c0], 0x1 ;  /* 0x0000700008047a11 */ /* 0x000fe200078208ff */
[----:B------:R-:W-:Y:S01]  /*1bb0*/  IMAD.WIDE.U32 R6, R12, c[0x0][0x1a8], R2 ;  /* 0x00006a000c067a25 */ /* 0x000fe200078e0002 */
[----:B------:R-:W-:Y:S01]  /*1bc0*/  UIMAD UR6, UR24, UR4, URZ ;  /* 0x00000004180672a4 */ /* 0x000fe2000f8e023f */
[----:B------:R-:W-:Y:S01]  /*1bd0*/  CS2R R114, SRZ ;  /* 0x0000000000727805 */ /* 0x000fe2000001ff00 */
[----:B------:R-:W-:Y:S01]  /*1be0*/  LEA.HI.X R5, R8, c[0x0][0x1c4], R0, 0x1, P1 ;  /* 0x0000710008057a11 */ /* 0x000fe200008f0c00 */
[----:B------:R-:W-:Y:S01]  /*1bf0*/  IMAD.IADD R3, R7, 0x1, R11 ;  /* 0x0000000107037824 */ /* 0x000fe200078e020b */
[C---:B------:R-:W-:Y:S01]  /*1c00*/  LEA R2, P0, R6.reuse, c[0x0][0x190], 0x1 ;  /* 0x0000640006027a11 */ /* 0x040fe200078008ff */
[----:B------:R-:W-:Y:S01]  /*1c10*/  IMAD.MOV.U32 R0, RZ, RZ, c[0x0][0x1a8] ;  /* 0x00006a00ff007624 */ /* 0x000fe200078e00ff */
[----:B------:R-:W-:Y:S01]  /*1c20*/  UIMAD.WIDE.U32 UR26, UR13, UR4, URZ ;  /* 0x000000040d1a72a5 */ /* 0x000fe2000f8e003f */
[----:B------:R-:W-:Y:S01]  /*1c30*/  IMAD.MOV.U32 R8, RZ, RZ, c[0x0][0x1ac] ;  /* 0x00006b00ff087624 */ /* 0x000fe200078e00ff */
[----:B------:R-:W-:Y:S01]  /*1c40*/  LEA.HI.X R3, R6, c[0x0][0x194], R3, 0x1, P0 ;  /* 0x0000650006037a11 */ /* 0x000fe200000f0c03 */
[----:B------:R-:W-:Y:S01]  /*1c50*/  UIMAD UR5, UR13, UR5, UR6 ;  /* 0x000000050d0572a4 */ /* 0x000fe2000f8e0206 */
[C---:B------:R-:W-:Y:S01]  /*1c60*/  LEA R12, P0, R0.reuse, R2, 0x6 ;  /* 0x00000002000c7211 */ /* 0x040fe200078030ff */
[----:B------:R-:W-:Y:S01]  /*1c70*/  IMAD.MOV.U32 R7, RZ, RZ, c[0x0][0x1d8] ;  /* 0x00007600ff077624 */ /* 0x000fe200078e00ff */
[----:B------:R-:W-:Y:S01]  /*1c80*/  UIMAD UR4, UR12, UR7, UR28 ;  /* 0x000000070c0472a4 */ /* 0x000fe2000f8e021c */
[----:B------:R-:W-:Y:S01]  /*1c90*/  IMAD.U32 R17, RZ, RZ, UR12 ;  /* 0x0000000cff117e24 */ /* 0x000fe2000f8e00ff */
[----:B------:R-:W-:Y:S01]  /*1ca0*/  LEA.HI.X R13, R0, R3, R8, 0x6, P0 ;  /* 0x00000003000d7211 */ /* 0x000fe200000f3408 */
[----:B------:R-:W-:Y:S01]  /*1cb0*/  UIADD3 UR5, UR27, UR5, URZ ;  /* 0x000000051b057290 */ /* 0x000fe2000fffe03f */
[----:B------:R-:W-:Y:S01]  /*1cc0*/  IADD3 R0, -R242, UR8, RZ ;  /* 0x00000008f2007c10 */ /* 0x000fe2000fffe1ff */
[----:B------:R-:W-:Y:S01]  /*1cd0*/  IMAD.MOV.U32 R9, RZ, RZ, c[0x0][0x1dc] ;  /* 0x00007700ff097624 */ /* 0x000fe200078e00ff */
[----:B------:R-:W-:Y:S01]  /*1ce0*/  LEA R6, P1, R7, R4, 0x6 ;  /* 0x0000000407067211 */ /* 0x000fe200078230ff */
[----:B------:R-:W-:Y:S01]  /*1cf0*/  IMAD.U32 R10, RZ, RZ, UR26 ;  /* 0x0000001aff0a7e24 */ /* 0x000fe2000f8e00ff */
[C---:B------:R-:W-:Y:S01]  /*1d00*/  ISETP.LT.OR P4, PT, R0.reuse, 0x1, P6 ;  /* 0x000000010000780c */ /* 0x040fe20003781670 */
[----:B------:R-:W-:Y:S01]  /*1d10*/  IMAD.WIDE.U32 R240, R17, c[0x0][0x188], R14 ;  /* 0x0000620011f07a25 */ /* 0x000fe200078e000e */
[----:B------:R-:W-:Y:S01]  /*1d20*/  LEA.HI.X R7, R7, R5, R9, 0x6, P1 ;  /* 0x0000000507077211 */ /* 0x000fe200008f3409 */
[----:B------:R-:W-:Y:S01]  /*1d30*/  ULDC.64 UR6, c[0x0][0x208] ;  /* 0x0000820000067ab9 */ /* 0x000fe20000000a00 */
[----:B------:R-:W-:Y:S01]  /*1d40*/  ISETP.LT.OR P2, PT, R0, 0x1, P5 ;  /* 0x000000010000780c */ /* 0x000fe20002f41670 */
[----:B------:R-:W-:Y:S01]  /*1d50*/  IMAD.U32 R11, RZ, RZ, UR27 ;  /* 0x0000001bff0b7e24 */ /* 0x000fe2000f8e00ff */
[----:B------:R-:W-:Y:S01]  /*1d60*/  IADD3 R235, R241, UR25, RZ ;  /* 0x00000019f1eb7c10 */ /* 0x000fe2000fffe0ff */
[----:B------:R-:W-:Y:S01]  /*1d70*/  IMAD.U32 R11, RZ, RZ, UR5 ;  /* 0x00000005ff0b7e24 */ /* 0x000fe2000f8e00ff */
[----:B------:R-:W-:Y:S01]  /*1d80*/  LEA R14, P1, R10, R240, 0x6 ;  /* 0x000000f00a0e7211 */ /* 0x000fe200078230ff */
[----:B------:R-:W-:Y:S01]  /*1d90*/  IMAD.SHL.U32 R228, R228, 0x2, RZ ;  /* 0x00000002e4e47824 */ /* 0x000fe200078e00ff */
[----:B------:R-:W-:Y:S01]  /*1da0*/  ISETP.LT.OR P0, PT, R0, 0x1, P3 ;  /* 0x000000010000780c */ /* 0x000fe20001f01670 */
[----:B------:R-:W-:Y:S01]  /*1db0*/  IMAD.MOV.U32 R8, RZ, RZ, R18 ;  /* 0x000000ffff087224 */ /* 0x000fe200078e0012 */
[----:B------:R-:W-:Y:S01]  /*1dc0*/  LEA.HI.X R11, R10, R235, R11, 0x6, P1 ;  /* 0x000000eb0a0b7211 */ /* 0x000fe200008f340b */
[----:B------:R-:W-:Y:S01]  /*1dd0*/  UMOV UR5, 0x6 ;  /* 0x0000000600057882 */ /* 0x000fe20000000000 */
[C---:B------:R-:W-:Y:S01]  /*1de0*/  ISETP.LT.OR P1, PT, R0.reuse, 0x21, P6 ;  /* 0x000000210000780c */ /* 0x040fe20003721670 */
[----:B------:R-:W-:Y:S01]  /*1df0*/  @!PT LDS RZ, [RZ] ;  /* 0x00000000fffff984 */ /* 0x000fe20000000800 */
[----:B------:R-:W-:Y:S01]  /*1e00*/  @!PT LDS RZ, [RZ] ;  /* 0x00000000fffff984 */ /* 0x000fe20000000800 */
[----:B------:R-:W-:Y:S01]  /*1e10*/  @!PT LDS RZ, [RZ] ;  /* 0x00000000fffff984 */ /* 0x000fe20000000800 */
[----:B------:R1:W-:Y:S01]  /*1e20*/  LDGSTS.E.BYPASS.LTC128B.128 [R228+0x6080], [R4.64], !P4 ;  /* 0x0608000004e47fae */ /* 0x0003e2000e101d54 */
[C---:B------:R-:W-:Y:S01]  /*1e30*/  ISETP.LT.OR P4, PT, R0.reuse, 0x21, P5 ;  /* 0x000000210000780c */ /* 0x040fe20002f81670 */
[----:B------:R-:W-:Y:S01]  /*1e40*/  USHF.L.U64.HI UR5, UR6, UR5, UR7 ;  /* 0x0000000506057299 */ /* 0x000fe20008010207 */
[----:B------:R-:W-:Y:S01]  /*1e50*/  ISETP.GE.AND P6, PT, R23, c[0x0][0x19c], PT ;  /* 0x0000670017007a0c */ /* 0x000fe20003fc6270 */
[----:B------:R1:W-:Y:S01]  /*1e60*/  LDGSTS.E.BYPASS.LTC128B.128 [R228+0x8080], [R4.64+0x80], !P2 ;  /* 0x0808008004e47fae */ /* 0x0003e2000d101d54 */
[----:B------:R-:W-:Y:S01]  /*1e70*/  ISETP.LT.OR P3, PT, R0, 0x21, P3 ;  /* 0x000000210000780c */ /* 0x000fe20001f61670 */
[----:B------:R-:W-:Y:S01]  /*1e80*/  UIMAD UR5, UR5, UR13, URZ ;  /* 0x0000000d050572a4 */ /* 0x000fe2000f8e023f */
[----:B------:R-:W-:Y:S01]  /*1e90*/  IADD3 R9, R19, UR23, RZ ;  /* 0x0000001713097c10 */ /* 0x000fe2000fffe0ff */
[----:B------:R1:W-:Y:S01]  /*1ea0*/  LDGSTS.E.BYPASS.LTC128B.128 [R228+0xa080], [R4.64+0x100], !P0 ;  /* 0x0a08010004e47fae */ /* 0x0003e2000c101d54 */
[----:B------:R-:W-:Y:S01]  /*1eb0*/  ISETP.GE.AND P0, PT, R16, c[0x0][0x19c], PT ;  /* 0x0000670010007a0c */ /* 0x000fe20003f06270 */
[----:B------:R-:W-:Y:S01]  /*1ec0*/  USHF.L.U32 UR23, UR6, 0x6, URZ ;  /* 0x0000000606177899 */ /* 0x000fe2000800063f */
[----:B------:R-:W-:Y:S01]  /*1ed0*/  IMAD.MOV.U32 R10, RZ, RZ, c[0x0][0x17c] ;  /* 0x00005f00ff0a7624 */ /* 0x000fe200078e00ff */
[----:B------:R2:W-:Y:S01]  /*1ee0*/  LDGSTS.E.BYPASS.LTC128B.128 [R228+0x7080], [R6.64], !P1 ;  /* 0x0708000006e47fae */ /* 0x0005e2000c901d54 */
[C---:B------:R-:W-:Y:S01]  /*1ef0*/  ISETP.LT.OR P2, PT, R0.reuse, 0x1, P0 ;  /* 0x000000010000780c */ /* 0x040fe20000741670 */
[----:B------:R-:W-:Y:S01]  /*1f00*/  IMAD.WIDE.U32 R238, R17, c[0x0][0x218], R8 ;  /* 0x0000860011ee7a25 */ /* 0x000fe200078e0008 */
[----:B------:R-:W-:Y:S01]  /*1f10*/  ISETP.LT.OR P1, PT, R0, 0x1, P6 ;  /* 0x000000010000780c */ /* 0x000fe20003721670 */
[----:B------:R2:W-:Y:S01]  /*1f20*/  LDGSTS.E.BYPASS.LTC128B.128 [R228+0x9080], [R6.64+0x80], !P4 ;  /* 0x0908008006e47fae */ /* 0x0005e2000e101d54 */
[----:B------:R-:W-:Y:S01]  /*1f30*/  ISETP.GE.AND P4, PT, R26, c[0x0][0x19c], PT ;  /* 0x000067001a007a0c */ /* 0x000fe20003f86270 */
[----:B------:R-:W-:Y:S01]  /*1f40*/  IMAD.MOV.U32 R236, RZ, RZ, R238 ;  /* 0x000000ffffec7224 */ /* 0x000fe200078e00ee */
[C---:B------:R-:W-:Y:S01]  /*1f50*/  ISETP.LT.OR P0, PT, R0.reuse, 0x21, P0 ;  /* 0x000000210000780c */ /* 0x040fe20000701670 */
[----:B------:R2:W-:Y:S01]  /*1f60*/  LDGSTS.E.BYPASS.LTC128B.128 [R228+0xb080], [R6.64+0x100], !P3 ;  /* 0x0b08010006e47fae */ /* 0x0005e2000d901d54 */
[C---:B------:R-:W-:Y:S01]  /*1f70*/  ISETP.LT.OR P5, PT, R0.reuse, 0x1, P4 ;  /* 0x000000010000780c */ /* 0x040fe200027a1670 */
[----:B------:R-:W-:Y:S01]  /*1f80*/  UIMAD UR5, UR24, UR23, UR5 ;  /* 0x00000017180572a4 */ /* 0x000fe2000f8e0205 */
[C---:B------:R-:W-:Y:S01]  /*1f90*/  ISETP.LT.OR P6, PT, R0.reuse, 0x21, P6 ;  /* 0x000000210000780c */ /* 0x040fe200037c1670 */
[----:B------:R-:W0:Y:S01]  /*1fa0*/  LDGDEPBAR ;  /* 0x00000000000079af */ /* 0x000e220000000000 */
[----:B------:R-:W-:Y:S01]  /*1fb0*/  ISETP.LT.OR P4, PT, R0, 0x21, P4 ;  /* 0x000000210000780c */ /* 0x000fe20002781670 */
[----:B------:R-:W-:Y:S01]  /*1fc0*/  IMAD R0, R22, 0x800, R30 ;  /* 0x0000080016007824 */ /* 0x000fe200078e021e */
[----:B------:R-:W-:Y:S01]  /*1fd0*/  IADD3 R237, R239, UR4, RZ ;  /* 0x00000004efed7c10 */ /* 0x000fe2000fffe0ff */
[----:B------:R3:W-:Y:S01]  /*1fe0*/  LDGSTS.E.BYPASS.LTC128B.128 [R228+0x80], [R2.64], !P2 ;  /* 0x0008000002e47fae */ /* 0x0007e2000d101d54 */
[C---:B------:R-:W-:Y:S01]  /*1ff0*/  LOP3.LUT P2, RZ, R20.reuse, 0x4, RZ, 0xc0, !PT ;  /* 0x0000000414ff7812 */ /* 0x040fe2000784c0ff */
[----:B------:R-:W-:Y:S01]  /*2000*/  USHF.R.S32.HI UR7, URZ, 0x1f, UR22 ;  /* 0x0000001f3f077899 */ /* 0x000fe20008011416 */
[----:B------:R-:W-:Y:S01]  /*2010*/  IMAD.MOV.U32 R222, RZ, RZ, 0x40 ;  /* 0x00000040ffde7424 */ /* 0x000fe200078e00ff */
[----:B------:R3:W-:Y:S01]  /*2020*/  LDGSTS.E.BYPASS.LTC128B.128 [R228+0x2080], [R2.64+0x80], !P1 ;  /* 0x0208008002e47fae */ /* 0x0007e2000c901d54 */
[----:B------:R-:W-:Y:S01]  /*2030*/  LOP3.LUT P1, RZ, R20, 0x2, RZ, 0xc0, !PT ;  /* 0x0000000214ff7812 */ /* 0x000fe2000782c0ff */
[----:B------:R-:W-:Y:S01]  /*2040*/  UMOV UR24, 0x5 ;  /* 0x0000000500187882 */ /* 0x000fe20000000000 */
[----:B-1----:R-:W-:Y:S01]  /*2050*/  IMAD.U32 R4, RZ, RZ, UR23 ;  /* 0x00000017ff047e24 */ /* 0x002fe2000f8e00ff */
[----:B------:R3:W-:Y:S01]  /*2060*/  LDGSTS.E.BYPASS.LTC128B.128 [R228+0x4080], [R2.64+0x100], !P5 ;  /* 0x0408010002e47fae */ /* 0x0007e2000e901d54 */
[----:B------:R-:W-:Y:S01]  /*2070*/  ISETP.GE.AND P5, PT, R26, c[0x0][0x16c], PT ;  /* 0x00005b001a007a0c */ /* 0x000fe20003fa6270 */
[----:B------:R-:W-:Y:S01]  /*2080*/  ULDC UR23, c[0x0][0x20c] ;  /* 0x0000830000177ab9 */ /* 0x000fe20000000800 */
[----:B------:R-:W-:Y:S01]  /*2090*/  IMAD.WIDE.U32 R4, R4, UR13, R236 ;  /* 0x0000000d04047c25 */ /* 0x000fe2000f8e00ec */
[----:B------:R1:W-:Y:S01]  /*20a0*/  LDGSTS.E.BYPASS.LTC128B.128 [R228+0x1080], [R12.64], !P0 ;  /* 0x010800000ce47fae */ /* 0x0003e2000c101d54 */
[----:B------:R-:W-:Y:S01]  /*20b0*/  ISETP.GE.AND P0, PT, R23, c[0x0][0x16c], PT ;  /* 0x00005b0017007a0c */ /* 0x000fe20003f06270 */
[----:B------:R-:W-:Y:S01]  /*20c0*/  USHF.L.U64.HI UR23, UR6, UR24, UR23 ;  /* 0x0000001806177299 */ /* 0x000fe20008010217 */
[----:B------:R-:W-:Y:S01]  /*20d0*/  SEL R222, R222, 0xffffffc0, !P2 ;  /* 0xffffffc0dede7807 */ /* 0x000fe20005000000 */
[----:B------:R1:W-:Y:S01]  /*20e0*/  LDGSTS.E.BYPASS.LTC128B.128 [R228+0x3080], [R12.64+0x80], !P6 ;  /* 0x030800800ce47fae */ /* 0x0003e2000f101d54 */
[----:B------:R-:W-:Y:S01]  /*20f0*/  IADD3 R5, R5, UR5, RZ ;  /* 0x0000000505057c10 */ /* 0x000fe2000fffe0ff */
[----:B------:R-:W-:Y:S01]  /*2100*/  USHF.L.U32 UR24, UR13, 0x6, URZ ;  /* 0x000000060d187899 */ /* 0x000fe2000800063f */
        /* <DEDUP_REMOVED lines=13> */
[----:B------:R-:W-:Y:S01]  /*21e0*/  IMAD.U32 R18, RZ, RZ, UR18 ;  /* 0x00000012ff127e24 */ /* 0x000fe2000f8e00ff */
[----:B------:R-:W-:Y:S01]  /*21f0*/  SEL R4, RZ, 0x2, P0 ;  /* 0x00000002ff047807 */ /* 0x000fe20000000000 */
[----:B------:R-:W-:Y:S01]  /*2200*/  ULDC.64 UR4, c[0x0][0x288] ;  /* 0x0000a20000047ab9 */ /* 0x000fe20000000a00 */
[----:B---3--:R-:W-:Y:S01]  /*2210*/  LOP3.LUT R2, R15, 0x8, R29, 0xf8, !PT ;  /* 0x000000080f027812 */ /* 0x008fe200078ef81d */
[----:B------:R-:W-:Y:S01]  /*2220*/  UIMAD UR4, UR19, UR4, URZ ;  /* 0x00000004130472a4 */ /* 0x000fe2000f8e023f */
[----:B------:R-:W-:Y:S01]  /*2230*/  SEL R20, RZ, 0x1, P3 ;  /* 0x00000001ff147807 */ /* 0x000fe20001800000 */
[----:B------:R-:W-:Y:S01]  /*2240*/  IMAD.WIDE.U32 R18, R18, c[0x0][0x238], R24 ;  /* 0x00008e0012127a25 */ /* 0x000fe200078e0018 */
[----:B------:R-:W-:Y:S01]  /*2250*/  LOP3.LUT R2, R2, R223, RZ, 0x3c, !PT ;  /* 0x000000df02027212 */ /* 0x000fe200078e3cff */
[----:B------:R-:W-:Y:S01]  /*2260*/  UIMAD UR26, UR18, UR5, UR4 ;  /* 0x00000005121a72a4 */ /* 0x000fe2000f8e0204 */
[----:B------:R-:W-:Y:S01]  /*2270*/  SEL R3, RZ, 0x4, P5 ;  /* 0x00000004ff037807 */ /* 0x000fe20002800000 */
[----:B------:R-:W-:Y:S01]  /*2280*/  IMAD.SHL.U32 R229, R229, 0x10, RZ ;  /* 0x00000010e5e57824 */ /* 0x000fe200078e00ff */
        /* <DEDUP_REMOVED lines=46> */
[----:B------:R-:W-:Y:S01]  /*2570*/  IMAD.SHL.U32 R234, R234, 0x2, RZ ;  /* 0x00000002eaea7824 */ /* 0x000fe200078e00ff */
[----:B------:R-:W-:Y:S01]  /*2580*/  UIMAD UR4, UR18, UR5, UR4 ;  /* 0x00000005120472a4 */ /* 0x000fe2000f8e0204 */
[----:B------:R-:W-:Y:S01]  /*2590*/  CS2R R112, SRZ ;  /* 0x0000000000707805 */ /* 0x000fe2000001ff00 */
[----:B------:R1:W1:Y:S01]  /*25a0*/  LDSM.16.M88.4 R172, [R225+0x8080] ;  /* 0x00808000e1ac783b */ /* 0x0002620000000200 */
[----:B------:R-:W-:Y:S01]  /*25b0*/  IMAD.WIDE.U32 R244, R17, c[0x0][0x290], R10 ;  /* 0x0000a40011f47a25 */ /* 0x000fe200078e000a */
[----:B------:R-:W-:Y:S01]  /*25c0*/  LOP3.LUT R234, R234, 0x2, R20, 0xe2, !PT ;  /* 0x00000002eaea7812 */ /* 0x000fe200078ee214 */
        /* <DEDUP_REMOVED lines=72> */
[----:B-----5:R-:W-:Y:S01]  /*2a50*/  IADD3 R7, R19, UR4, RZ ;  /* 0x0000000413077c10 */ /* 0x020fe2000fffe0ff */
        /* <DEDUP_REMOVED lines=10> */
[----:B-1----:R-:W-:Y:S02]  /*2b00*/  IMAD.U32 R4, RZ, RZ, UR22 ;  /* 0x00000016ff047e24 */ /* 0x002fe4000f8e00ff */
        /* <DEDUP_REMOVED lines=12> */
[----:B------:R-:W-:Y:S01]  /*2bd0*/  IMAD.IADD R3, R33, 0x1, -R3 ;  /* 0x0000000121037824 */ /* 0x000fe200078e0a03 */
        /* <DEDUP_REMOVED lines=46> */
[----:B-----5:R-:W-:Y:S01]  /*2ec0*/  LOP3.LUT R9, R7, R3, RZ, 0x3c, !PT ;  /* 0x0000000307097212 */ /* 0x020fe200078e3cff */
        /* <DEDUP_REMOVED lines=15> */
[----:B-----5:R-:W-:-:S05]  /*2fc0*/  SEL R3, R8, 0xfffffff0, !P2 ;  /* 0xfffffff008037807 */ /* 0x020fca0005000000 */
[----:B------:R-:W-:-:S04]  /*2fd0*/  IMAD R3, R3, 0x2, R2 ;  /* 0x0000000203037824 */ /* 0x000fc800078e0202 */
[----:B-1234-:R-:W-:Y:S02]  /*2fe0*/  IMAD R220, R220, 0x2, R3 ;  /* 0x00000002dcdc7824 */ /* 0x01efe400078e0203 */
.L_x_642:
        /* <DEDUP_REMOVED lines=439> */
.L_x_640:
        /* <DEDUP_REMOVED lines=118> */
.L_x_641:
        /* <DEDUP_REMOVED lines=166> */
.L_x_639:
[----:B------:R-:W-:Y:S05]  /*5d20*/  @P1 EXIT ;  /* 0x000000000000194d */ /* 0x000fea0003800000 */
[----:B------:R-:W-:Y:S02]  /*5d30*/  ULDC.64 UR4, c[0x0][0x360] ;  /* 0x0000d80000047ab9 */ /* 0x000fe40000000a00 */
[----:B------:R-:W-:Y:S02]  /*5d40*/  UISETP.NE.U32.AND UP2, UPT, URZ, UR4, UPT ;  /* 0x000000043f00728c */ /* 0x000fe4000bf45070 */
[----:B------:R-:W-:-:S02]  /*5d50*/  ULDC.64 UR6, c[0x0][0x360] ;  /* 0x0000d80000067ab9 */ /* 0x000fc40000000a00 */
[----:B------:R-:W-:Y:S02]  /*5d60*/  UISETP.NE.AND.EX UP2, UPT, URZ, UR5, UPT, UP2 ;  /* 0x000000053f00728c */ /* 0x000fe4000bf45320 */
[----:B------:R-:W-:-:S04]  /*5d70*/  ULDC.64 UR10, c[0x0][0x338] ;  /* 0x0000ce00000a7ab9 */ /* 0x000fc80000000a00 */
[----:B------:R-:W-:-:S05]  /*5d80*/  PLOP3.LUT P0, PT, PT, PT, UP2, 0x80, 0x0 ;  /* 0x000000000000781c */ /* 0x000fca0003f0f028 */
[----:B------:R-:W-:Y:S02]  /*5d90*/  @UP2 UMOV UR4, 0x4 ;  /* 0x0000000400042882 */ /* 0x000fe40000000000 */
[----:B------:R-:W-:-:S06]  /*5da0*/  @UP2 UIMAD.WIDE UR4, UR16, UR4, UR6 ;  /* 0x00000004100422a5 */ /* 0x000fcc000f8e0206 */
[----:B------:R-:W-:Y:S02]  /*5db0*/  IMAD.U32 R2, RZ, RZ, UR4 ;  /* 0x00000004ff027e24 */ /* 0x000fe4000f8e00ff */
[----:B------:R-:W-:-:S05]  /*5dc0*/  IMAD.U32 R3, RZ, RZ, UR5 ;  /* 0x00000005ff037e24 */ /* 0x000fca000f8e00ff */
[----:B------:R-:W2:Y:S01]  /*5dd0*/  @P0 LDG.E R0, [R2.64] ;  /* 0x0000001402000981 */ /* 0x000ea2000c1e1900 */
[----:B------:R-:W-:Y:S01]  /*5de0*/  UISETP.NE.AND UP0, UPT, UR10, 0x1, UPT ;  /* 0x000000010a00788c */ /* 0x000fe2000bf05270 */
[----:B------:R-:W-:Y:S01]  /*5df0*/  BSSY B0, `(.L_x_643) ;  /* 0x000002e000007945 */ /* 0x000fe20003800000 */
[----:B------:R-:W-:Y:S01]  /*5e00*/  UIMAD.WIDE.U32 UR8, UR18, UR11, URZ ;  /* 0x0000000b120872a5 */ /* 0x000fe2000f8e003f */
[----:B-1----:R-:W1:Y:S01]  /*5e10*/  S2R R4, SR_TID.X ;  /* 0x0000000000047919 */ /* 0x002e620000002100 */
[----:B------:R-:W-:Y:S02]  /*5e20*/  ULDC UR4, c[0x0][0x340] ;  /* 0x0000d00000047ab9 */ /* 0x000fe40000000800 */
[----:B------:R-:W-:Y:S02]  /*5e30*/  UMOV UR6, UR18 ;  /* 0x0000001200067c82 */ /* 0x000fe40008000000 */
[----:B------:R-:W-:Y:S02]  /*5e40*/  ULDC UR13, c[0x0][0x358] ;  /* 0x0000d600000d7ab9 */ /* 0x000fe40000000800 */
[----:B------:R-:W-:-:S02]  /*5e50*/  UIMAD UR13, UR17, UR13, URZ ;  /* 0x0000000d110d72a4 */ /* 0x000fc4000f8e023f */
[----:B------:R-:W-:Y:S02]  /*5e60*/  @UP0 UMOV UR5, UR9 ;  /* 0x0000000900050c82 */ /* 0x000fe40008000000 */
[----:B------:R-:W-:-:S04]  /*5e70*/  @UP0 USHF.R.U32.HI UR6, URZ, UR4, UR5 ;  /* 0x000000043f060299 */ /* 0x000fc80008011605 */
[----:B------:R-:W-:Y:S02]  /*5e80*/  UIADD3 UR4, -UR6, URZ, URZ ;  /* 0x0000003f06047290 */ /* 0x000fe4000fffe13f */
[----:B------:R-:W-:Y:S02]  /*5e90*/  USHF.R.S32.HI UR9, URZ, 0x1f, UR6 ;  /* 0x0000001f3f097899 */ /* 0x000fe40008011406 */
[----:B------:R-:W-:-:S03]  /*5ea0*/  UIMAD UR10, UR4, UR10, UR18 ;  /* 0x0000000a040a72a4 */ /* 0x000fc6000f8e0212 */
[----:B------:R-:W-:Y:S02]  /*5eb0*/  ULDC UR4, c[0x0][0x2f4] ;  /* 0x0000bd0000047ab9 */ /* 0x000fe40000000800 */
[----:B------:R-:W-:Y:S01]  /*5ec0*/  UIMAD UR13, UR13, UR4, URZ ;  /* 0x000000040d0d72a4 */ /* 0x000fe2000f8e023f */
[----:B------:R-:W-:Y:S01]  /*5ed0*/  BAR.SYNC.DEFER_BLOCKING 0x1, 0x100 ;  /* 0x0044000000007b1d */ /* 0x000fe20000010000 */
[----:B------:R-:W-:Y:S01]  /*5ee0*/  UIMAD UR11, UR16, UR4, URZ ;  /* 0x00000004100b72a4 */ /* 0x000fe2000f8e023f */
[----:B-1----:R-:W-:Y:S01]  /*5ef0*/  ISETP.NE.AND P2, PT, R4, RZ, PT ;  /* 0x000000ff0400720c */ /* 0x002fe20003f45270 */
[----:B------:R-:W-:Y:S02]  /*5f00*/  USHF.R.S32.HI UR8, URZ, 0x1f, UR13 ;  /* 0x0000001f3f087899 */ /* 0x000fe4000801140d */
[----:B------:R-:W-:Y:S02]  /*5f10*/  USHF.R.S32.HI UR7, URZ, 0x1f, UR11 ;  /* 0x0000001f3f077899 */ /* 0x000fe4000801140b */
[----:B------:R-:W-:-:S02]  /*5f20*/  UIADD3 UR13, UP1, UP0, UR13, UR11, UR6 ;  /* 0x0000000b0d0d7290 */ /* 0x000fc4000f83e006 */
[----:B------:R-:W-:Y:S02]  /*5f30*/  ULDC.64 UR4, c[0x0][0x350] ;  /* 0x0000d40000047ab9 */ /* 0x000fe40000000a00 */
[----:B------:R-:W-:Y:S02]  /*5f40*/  UIADD3.X UR8, UR8, UR7, UR9, UP1, UP0 ;  /* 0x0000000708087290 */ /* 0x000fe40008fe0409 */
[----:B------:R-:W-:Y:S02]  /*5f50*/  USHF.L.U32 UR7, UR13, 0x2, URZ ;  /* 0x000000020d077899 */ /* 0x000fe4000800063f */
[----:B------:R-:W-:Y:S02]  /*5f60*/  USHF.L.U64.HI UR8, UR13, 0x2, UR8 ;  /* 0x000000020d087899 */ /* 0x000fe40008010208 */
[----:B------:R-:W-:-:S04]  /*5f70*/  UIADD3 UR4, UP0, UR7, UR4, URZ ;  /* 0x0000000407047290 */ /* 0x000fc8000ff1e03f */
[----:B------:R-:W-:Y:S02]  /*5f80*/  UIADD3.X UR5, UR8, UR5, URZ, UP0, !UPT ;  /* 0x0000000508057290 */ /* 0x000fe400087fe43f */
[----:B------:R-:W-:-:S04]  /*5f90*/  MOV R4, UR4 ;  /* 0x0000000400047c02 */ /* 0x000fc80008000f00 */
[----:B------:R-:W-:Y:S01]  /*5fa0*/  IMAD.U32 R5, RZ, RZ, UR5 ;  /* 0x00000005ff057e24 */ /* 0x000fe2000f8e00ff */
[----:B--2---:R-:W1:Y:S02]  /*5fb0*/  @P0 R2UR UR12, R0 ;  /* 0x00000000000c03c2 */ /* 0x004e6400000e0000 */
[----:B-1----:R-:W-:-:S04]  /*5fc0*/  @UP2 ULEA UR12, UR16, UR12, 0x6 ;  /* 0x0000000c100c2291 */ /* 0x002fc8000f8e303f */
[----:B------:R-:W-:-:S04]  /*5fd0*/  @UP2 USHF.R.S32.HI UR11, URZ, 0x1f, UR12 ;  /* 0x0000001f3f0b2899 */ /* 0x000fc8000801140c */
[----:B------:R-:W-:Y:S02]  /*5fe0*/  @UP2 ULEA.HI UR12, UR11, UR12, URZ, 0x6 ;  /* 0x0000000c0b0c2291 */ /* 0x000fe4000f8f303f */
[----:B------:R-:W-:Y:S02]  /*5ff0*/  USHF.R.S32.HI UR11, URZ, 0x1f, UR16 ;  /* 0x0000001f3f0b7899 */ /* 0x000fe40008011410 */
[----:B------:R-:W-:Y:S02]  /*6000*/  @UP2 USHF.R.S32.HI UR12, URZ, 0x6, UR12 ;  /* 0x000000063f0c2899 */ /* 0x000fe4000801140c */
[----:B------:R-:W-:Y:S02]  /*6010*/  USEL UR16, UR16, URZ, !UP2 ;  /* 0x0000003f10107287 */ /* 0x000fe4000d000000 */
[----:B------:R-:W-:Y:S02]  /*6020*/  @UP2 UIMAD UR12, UR12, 0x3000, URZ ;  /* 0x000030000c0c28a4 */ /* 0x000fe4000f8e023f */
[----:B------:R-:W-:-:S02]  /*6030*/  USEL UR11, UR11, URZ, !UP2 ;  /* 0x0000003f0b0b7287 */ /* 0x000fc4000d000000 */
[----:B------:R-:W-:-:S03]  /*6040*/  @UP2 USHF.R.S32.HI UR13, URZ, 0x1f, UR12 ;  /* 0x0000001f3f0d2899 */ /* 0x000fc6000801140c */
[----:B------:R-:W-:-:S04]  /*6050*/  @!UP2 UMOV UR12, URZ ;  /* 0x0000003f000cac82 */ /* 0x000fc80008000000 */
[----:B------:R-:W-:Y:S01]  /*6060*/  @!UP2 UMOV UR13, URZ ;  /* 0x0000003f000dac82 */ /* 0x000fe20008000000 */
[----:B------:R-:W-:Y:S05]  /*6070*/  @P2 BRA `(.L_x_644) ;  /* 0x0000005000002947 */ /* 0x000fea0003800000 */
.L_x_645:
[----:B------:R-:W2:Y:S01]  /*6080*/  LDG.E.STRONG.GPU R0, [R4.64] ;  /* 0x0000001404007981 */ /* 0x000ea2000c1ef900 */
[----:B------:R-:W-:Y:S01]  /*6090*/  YIELD ;  /* 0x0000000000007946 */ /* 0x000fe20003800000 */
[----:B--2---:R-:W-:Y:S01]  /*60a0*/  ISETP.NE.AND P0, PT, R0, UR10, PT ;  /* 0x0000000a00007c0c */ /* 0x004fe2000bf05270 */
[----:B------:R-:W-:-:S12]  /*60b0*/  CCTL.IVALL ;  /* 0x00000000ff00798f */ /* 0x000fd80002000000 */
[----:B------:R-:W-:Y:S05]  /*60c0*/  @P0 BRA `(.L_x_645) ;  /* 0xffffffb000000947 */ /* 0x000fea000383ffff */
.L_x_644:
[----:B------:R-:W-:Y:S05]  /*60d0*/  BSYNC B0 ;  /* 0x0000000000007941 */ /* 0x000fea0003800000 */
.L_x_643:
[----:B------:R-:W-:Y:S01]  /*60e0*/  MOV R11, 0xffffffff ;  /* 0xffffffff000b7802 */ /* 0x000fe20000000f00 */
[----:B------:R-:W-:Y:S05]  /*60f0*/  BRA.CONV ~URZ, `(.L_x_646) ;  /* 0x000000237f007947 */ /* 0x000fea000b800000 */
[----:B------:R-:W-:Y:S02]  /*6100*/  MOV R2, 0x6120 ;  /* 0x0000612000027802 */ /* 0x000fe40000000f00 */
[----:B------:R-:W-:Y:S05]  /*6110*/  CALL.REL.NOINC `($__internal_5_$__cuda_sm70_warpsync) ;  /* 0x00000b6000007944 */ /* 0x000fea0003c00000 */
.L_x_646:
[----:B------:R-:W1:Y:S01]  /*6120*/  S2R R0, SR_TID.X ;  /* 0x0000000000007919 */ /* 0x000e620000002100 */
[----:B------:R-:W-:Y:S01]  /*6130*/  UIMAD UR5, UR17, 0x3000, URZ ;  /* 0x00003000110578a4 */ /* 0x000fe2000f8e023f */
[----:B------:R-:W-:Y:S01]  /*6140*/  IMAD.U32 R10, RZ, RZ, UR16 ;  /* 0x00000010ff0a7e24 */ /* 0x000fe2000f8e00ff */
[----:B------:R-:W-:-:S06]  /*6150*/  NOP ;  /* 0x0000000000007918 */ /* 0x000fcc0000000000 */
[----:B------:R-:W-:Y:S01]  /*6160*/  USHF.R.S32.HI UR4, URZ, 0x1f, UR5 ;  /* 0x0000001f3f047899 */ /* 0x000fe20008011405 */
[----:B------:R-:W-:Y:S01]  /*6170*/  IMAD.U32 R8, RZ, RZ, UR5 ;  /* 0x00000005ff087e24 */ /* 0x000fe2000f8e00ff */
[----:B-1----:R-:W-:-:S04]  /*6180*/  SHF.R.S32.HI R2, RZ, 0x1f, R0 ;  /* 0x0000001fff027819 */ /* 0x002fc80000011400 */
[----:B------:R-:W-:Y:S01]  /*6190*/  IADD3 R8, P1, P0, R8, UR12, R0 ;  /* 0x0000000c08087c10 */ /* 0x000fe2000f83e000 */
[----:B------:R-:W-:Y:S01]  /*61a0*/  IMAD.U32 R0, RZ, RZ, UR4 ;  /* 0x00000004ff007e24 */ /* 0x000fe2000f8e00ff */
[----:B------:R-:W-:Y:S02]  /*61b0*/  ULDC.64 UR4, c[0x0][0x328] ;  /* 0x0000ca0000047ab9 */ /* 0x000fe40000000a00 */
[----:B------:R-:W-:Y:S02]  /*61c0*/  UIMAD UR4, UR9, UR4, URZ ;  /* 0x00000004090472a4 */ /* 0x000fe4000f8e023f */
[----:B------:R-:W-:Y:S01]  /*61d0*/  IADD3.X R9, R0, UR13, R2, P1, P0 ;  /* 0x0000000d00097c10 */ /* 0x000fe20008fe0402 */
[----:B------:R-:W-:Y:S01]  /*61e0*/  IMAD.U32 R2, RZ, RZ, UR6 ;  /* 0x00000006ff027e24 */ /* 0x000fe2000f8e00ff */
[----:B------:R-:W-:-:S03]  /*61f0*/  UIMAD UR14, UR6, UR5, UR4 ;  /* 0x00000005060e72a4 */ /* 0x000fc6000f8e0204 */
        /* <DEDUP_REMOVED lines=59> */
[----:B------:R-:W-:Y:S05]  /*65b0*/  CALL.REL.NOINC `($__internal_5_$__cuda_sm70_warpsync) ;  /* 0x000006c000007944 */ /* 0x000fea0003c00000 */
.L_x_647:
        /* <DEDUP_REMOVED lines=12> */
.L_x_649:
[----:B------:R-:W-:Y:S05]  /*6680*/  BSYNC B0 ;  /* 0x0000000000007941 */ /* 0x000fea0003800000 */
.L_x_648:
[----:B------:R-:W-:Y:S01]  /*6690*/  ULDC.64 UR4, c[0x0][0x348] ;  /* 0x0000d20000047ab9 */ /* 0x000fe20000000a00 */
[----:B------:R-:W-:Y:S01]  /*66a0*/  BSSY B0, `(.L_x_650) ;  /* 0x000000b000007945 */ /* 0x000fe20003800000 */
[----:B------:R-:W-:-:S04]  /*66b0*/  UIADD3 UR4, UP0, UR7, UR4, URZ ;  /* 0x0000000407047290 */ /* 0x000fc8000ff1e03f */
[----:B------:R-:W-:Y:S02]  /*66c0*/  UIADD3.X UR5, UR8, UR5, URZ, UP0, !UPT ;  /* 0x0000000508057290 */ /* 0x000fe400087fe43f */
[----:B--2---:R-:W-:-:S04]  /*66d0*/  MOV R4, UR4 ;  /* 0x0000000400047c02 */ /* 0x004fc80008000f00 */
[----:B------:R-:W-:Y:S01]  /*66e0*/  MOV R5, UR5 ;  /* 0x0000000500057c02 */ /* 0x000fe20008000f00 */
[----:B------:R-:W-:Y:S05]  /*66f0*/  @P2 BRA `(.L_x_651) ;  /* 0x0000005000002947 */ /* 0x000fea0003800000 */
.L_x_652:
[----:B------:R-:W2:Y:S01]  /*6700*/  LDG.E.STRONG.GPU R0, [R4.64] ;  /* 0x0000001404007981 */ /* 0x000ea2000c1ef900 */
[----:B------:R-:W-:Y:S01]  /*6710*/  YIELD ;  /* 0x0000000000007946 */ /* 0x000fe20003800000 */
[----:B--2---:R-:W-:Y:S01]  /*6720*/  ISETP.NE.AND P0, PT, R0, UR10, PT ;  /* 0x0000000a00007c0c */ /* 0x004fe2000bf05270 */
[----:B------:R-:W-:-:S12]  /*6730*/  CCTL.IVALL ;  /* 0x00000000ff00798f */ /* 0x000fd80002000000 */
[----:B------:R-:W-:Y:S05]  /*6740*/  @P0 BRA `(.L_x_652) ;  /* 0xffffffb000000947 */ /* 0x000fea000383ffff */
.L_x_651:
[----:B------:R-:W-:Y:S05]  /*6750*/  BSYNC B0 ;  /* 0x0000000000007941 */ /* 0x000fea0003800000 */
.L_x_650:
[----:B------:R-:W-:Y:S05]  /*6760*/  BRA.CONV ~URZ, `(.L_x_653) ;  /* 0x000000237f007947 */ /* 0x000fea000b800000 */
[----:B-1----:R-:W-:Y:S02]  /*6770*/  MOV R2, 0x6790 ;  /* 0x0000679000027802 */ /* 0x002fe40000000f00 */
[----:B------:R-:W-:Y:S05]  /*6780*/  CALL.REL.NOINC `($__internal_5_$__cuda_sm70_warpsync) ;  /* 0x000004f000007944 */ /* 0x000fea0003c00000 */
.L_x_653:
[----:B------:R-:W-:Y:S01]  /*6790*/  ULDC.64 UR4, c[0x0][0x300] ;  /* 0x0000c00000047ab9 */ /* 0x000fe20000000a00 */
[----:B-1----:R-:W-:Y:S01]  /*67a0*/  MOV R2, R8 ;  /* 0x0000000800027202 */ /* 0x002fe20000000f00 */
[----:B------:R-:W-:Y:S01]  /*67b0*/  UIMAD UR4, UR9, UR4, URZ ;  /* 0x00000004090472a4 */ /* 0x000fe2000f8e023f */
[----:B------:R-:W-:Y:S02]  /*67c0*/  IMAD.U32 R0, RZ, RZ, UR6 ;  /* 0x00000006ff007e24 */ /* 0x000fe4000f8e00ff */
[----:B------:R-:W-:Y:S01]  /*67d0*/  IMAD.MOV.U32 R3, RZ, RZ, R9 ;  /* 0x000000ffff037224 */ /* 0x000fe200078e0009 */
        /* <DEDUP_REMOVED lines=62> */
.L_x_654:
        /* <DEDUP_REMOVED lines=12> */
        .weak           $__internal_5_$__cuda_sm70_warpsync
        .type           $__internal_5_$__cuda_sm70_warpsync,@function
        .size           $__internal_5_$__cuda_sm70_warpsync,(.L_x_1399 - $__internal_5_$__cuda_sm70_warpsync)
$__internal_5_$__cuda_sm70_warpsync:
[----:B------:R-:W-:Y:S01]  /*6c80*/  MOV R3, 0x0 ;  /* 0x0000000000037802 */ /* 0x000fe20000000f00 */
[----:B------:R-:W-:Y:S04]  /*6c90*/  WARPSYNC R11 ;  /* 0x0000000b00007348 */ /* 0x000fe80003800000 */
[----:B------:R-:W-:Y:S05]  /*6ca0*/  RET.REL.NODEC R2 `(_ZN7cutlass13device_kernelIN5flash19enable_sm80_to_sm89INS1_16FlashAttnBwdSm80INS1_25CollectiveMainloopBwdSm80ILi1ELi1EN4cute5tupleIJNS5_1CILi64EEES8_NS7_ILi192EEEEEENS_10bfloat16_tEfNS_4arch4Sm80ELb1ELb0ELb0ELb1ELb1ELb0ELb0ELb0ELi2ELi2ELi2ELi2ELb1EEENS1_24CollectiveEpilogueBwdGQAISA_fSD_Li256ELb1ELb1EEENS1_25SingleTileBwdLPTSchedulerILb1ELi64ELb1EEEEEEEEEvNT_6ParamsE) ;  /* 0xffff935002007950 */ /* 0x000fea0003c3ffff */
.L_x_655:
        /* <DEDUP_REMOVED lines=13> */
.L_x_1399:


//--------------------- .text._ZN7cutlass13device_kernelIN5flash19enable_sm80_to_sm89INS1_16FlashAttnBwdSm80INS1_25CollectiveMainloopBwdSm80ILi2ELi1EN4cute5tupleIJNS5_1CILi64EEENS7_ILi80EEENS7_ILi192EEEEEENS_10bfloat16_tEfNS_4arch4Sm80ELb0ELb0ELb0ELb0ELb0ELb0ELb1ELb0ELi2ELi4ELi2ELi2ELb0EEENS1_21CollectiveEpilogueBwdISB_SC_SE_Li256ELb0ELb1ELi4EEENS1_19SingleTileSchedulerILb0ELb0ELb0ELi80EEEEEEEEEvNT_6ParamsE --------------------------
	.section	.text._ZN7cutlass13device_kernelIN5flash19enable_sm80_to_sm89INS1_16FlashAttnBwdSm80INS1_25CollectiveMainloopBwdSm80ILi2ELi1EN4cute5tupleIJNS5_1CILi64EEENS7_ILi80EEENS7_ILi192EEEEEENS_10bfloat16_tEfNS_4arch4Sm80ELb0ELb0ELb0ELb0ELb0ELb0ELb1ELb0ELi2ELi4ELi2ELi2ELb0EEENS1_21CollectiveEpilogueBwdISB_SC_SE_Li256ELb0ELb1ELi4EEENS1_19SingleTileSchedulerILb0ELb0ELb0ELi80EEEEEEEEEvNT_6ParamsE,"ax",@progbits
	.sectioninfo	@"SHI_REGISTERS=255"
	.align	128
.text._ZN7cutlass13device_kernelIN5flash19enable_sm80_to_sm89INS1_16FlashAttnBwdSm80INS1_25CollectiveMainloopBwdSm80ILi2ELi1EN4cute5tupleIJNS5_1CILi64EEENS7_ILi80EEENS7_ILi192EEEEEENS_10bfloat16_tEfNS_4arch4Sm80ELb0ELb0ELb0ELb0ELb0ELb0ELb1ELb0ELi2ELi4ELi2ELi2ELb0EEENS1_21CollectiveEpilogueBwdISB_SC_SE_Li256ELb0ELb1ELi4EEENS1_19SingleTileSchedulerILb0ELb0ELb0ELi80EEEEEEEEEvNT_6ParamsE:
        .type           _ZN7cutlass13device_kernelIN5flash19enable_sm80_to_sm89INS1_16FlashAttnBwdSm80INS1_25CollectiveMainloopBwdSm80ILi2ELi1EN4cute5tupleIJNS5_1CILi64EEENS7_ILi80EEENS7_ILi192EEEEEENS_10bfloat16_tEfNS_4arch4Sm80ELb0ELb0ELb0ELb0ELb0ELb0ELb1ELb0ELi2ELi4ELi2ELi2ELb0EEENS1_21CollectiveEpilogueBwdISB_SC_SE_Li256ELb0ELb1ELi4EEENS1_19SingleTileSchedulerILb0ELb0ELb0ELi80EEEEEEEEEvNT_6ParamsE,@function
        .size           _ZN7cutlass13device_kernelIN5flash19enable_sm80_to_sm89INS1_16FlashAttnBwdSm80INS1_25CollectiveMainloopBwdSm80ILi2ELi1EN4cute5tupleIJNS5_1CILi64EEENS7_ILi80EEENS7_ILi192EEEEEENS_10bfloat16_tEfNS_4arch4Sm80ELb0ELb0ELb0ELb0ELb0ELb0ELb1ELb0ELi2ELi4ELi2ELi2ELb0EEENS1_21CollectiveEpilogueBwdISB_SC_SE_Li256ELb0ELb1ELi4EEENS1_19SingleTileSchedulerILb0ELb0ELb0ELi80EEEEEEEEEvNT_6ParamsE,(.L_x_1401 - _ZN7cutlass13device_kernelIN5flash19enable_sm80_to_sm89INS1_16FlashAttnBwdSm80INS1_25CollectiveMainloopBwdSm80ILi2ELi1EN4cute5tupleIJNS5_1CILi64EEENS7_ILi80EEENS7_ILi192EEEEEENS_10bfloat16_tEfNS_4arch4Sm80ELb0ELb0ELb0ELb0ELb0ELb0ELb1ELb0ELi2ELi4ELi2ELi2ELb0EEENS1_21CollectiveEpilogueBwdISB_SC_SE_Li256ELb0ELb1ELi4EEENS1_19SingleTileSchedulerILb0ELb0ELb0ELi80EEEEEEEEEvNT_6ParamsE)
        .other          _ZN7cutlass13device_kernelIN5flash19enable_sm80_to_sm89INS1_16FlashAttnBwdSm80INS1_25CollectiveMainloopBwdSm80ILi2ELi1EN4cute5tupleIJNS5_1CILi64EEENS7_ILi80EEENS7_ILi192EEEEEENS_10bfloat16_tEfNS_4arch4Sm80ELb0ELb0ELb0ELb0ELb0ELb0ELb1ELb0ELi2ELi4ELi2ELi2ELb0EEENS1_21CollectiveEpilogueBwdISB_SC_SE_Li256ELb0ELb1ELi4EEENS1_19SingleTileSchedulerILb0ELb0ELb0ELi80EEEEEEEEEvNT_6ParamsE,@"STO_CUDA_ENTRY STV_DEFAULT"
_ZN7cutlass13device_kernelIN5flash19enable_sm80_to_sm89INS1_16FlashAttnBwdSm80INS1_25CollectiveMainloopBwdSm80ILi2ELi1EN4cute5tupleIJNS5_1CILi64EEENS7_ILi80EEENS7_ILi192EEEEEENS_10bfloat16_tEfNS_4arch4Sm80ELb0ELb0ELb0ELb0ELb0ELb0ELb1ELb0ELi2ELi4ELi2ELi2ELb0EEENS1_21CollectiveEpilogueBwdISB_SC_SE_Li256ELb0ELb1ELi4EEENS1_19SingleTileSchedulerILb0ELb0ELb0ELi80EEEEEEEEEvNT_6ParamsE:
        /* <DEDUP_REMOVED lines=8> */
[----:B------:R-:W-:Y:S01]  /*0080*/  IMAD.U32 R6, RZ, RZ, UR20 ;  /* 0x00000014ff067e24 */ /* 0x000fe2000f8e00ff */
[----:B------:R-:W2:Y:S01]  /*0090*/  S2R R5, SR_CTAID.Y ;  /* 0x0000000000057919 */ /* 0x000ea20000002600 */
[----:B------:R-:W-:Y:S01]  /*00a0*/  ULDC.64 UR4, c[0x0][0x1e8] ;  /* 0x00007a0000047ab9 */ /* 0x000fe20000000a00 */
[----:B------:R-:W-:Y:S01]  /*00b0*/  ISETP.NE.AND P0, PT, R0, 0x1, PT ;  /* 0x000000010000780c */ /* 0x000fe20003f05270 */
[----:B------:R-:W-:Y:S01]  /*00c0*/  UIMAD UR4, UR8, UR4, URZ ;  /* 0x00000004080472a4 */ /* 0x000fe2000f8e023f */
[----:B------:R-:W3:Y:S01]  /*00d0*/  S2R R227, SR_CTAID.X ;  /* 0x0000000000e37919 */ /* 0x000ee20000002500 */
[----:B------:R-:W-:Y:S01]  /*00e0*/  UMOV UR9, 0x5 ;  /* 0x0000000500097882 */ /* 0x000fe20000000000 */
[----:B------:R-:W-:Y:S01]  /*00f0*/  LOP3.LUT R233, R233, 0xfffffffe, RZ, 0xc0, !PT ;  /* 0xfffffffee9e97812 */ /* 0x000fe200078ec0ff */
[----:B------:R-:W-:Y:S01]  /*0100*/  UIMAD UR6, UR20, UR5, UR4 ;  /* 0x00000005140672a4 */ /* 0x000fe2000f8e0204 */
[----:B------:R-:W-:Y:S01]  /*0110*/  IMAD.MOV.U32 R215, RZ, RZ, 0x10 ;  /* 0x00000010ffd77424 */ /* 0x000fe200078e00ff */
[----:B------:R-:W-:Y:S01]  /*0120*/  ULDC.64 UR24, c[0x0][0x118] ;  /* 0x0000460000187ab9 */ /* 0x000fe20000000a00 */
[----:B------:R-:W-:Y:S01]  /*0130*/  IMAD.MOV.U32 R223, RZ, RZ, 0x20 ;  /* 0x00000020ffdf7424 */ /* 0x000fe200078e00ff */
[----:B------:R-:W-:Y:S01]  /*0140*/  ULDC.64 UR4, c[0x0][0x1b8] ;  /* 0x00006e0000047ab9 */ /* 0x000fe20000000a00 */
[----:B------:R-:W-:Y:S01]  /*0150*/  CS2R R170, SRZ ;  /* 0x0000000000aa7805 */ /* 0x000fe2000001ff00 */
[----:B------:R-:W-:Y:S01]  /*0160*/  UIMAD UR4, UR8, UR4, URZ ;  /* 0x00000004080472a4 */ /* 0x000fe2000f8e023f */
[----:B------:R-:W-:Y:S01]  /*0170*/  CS2R R168, SRZ ;  /* 0x0000000000a87805 */ /* 0x000fe2000001ff00 */
[----:B------:R-:W-:Y:S01]  /*0180*/  CS2R R166, SRZ ;  /* 0x0000000000a67805 */ /* 0x000fe2000001ff00 */
[----:B------:R-:W-:Y:S01]  /*0190*/  CS2R R164, SRZ ;  /* 0x0000000000a47805 */ /* 0x000fe2000001ff00 */
[----:B------:R-:W-:Y:S01]  /*01a0*/  UIMAD UR4, UR20, UR5, UR4 ;  /* 0x00000005140472a4 */ /* 0x000fe2000f8e0204 */
[----:B------:R-:W-:Y:S01]  /*01b0*/  CS2R R162, SRZ ;  /* 0x0000000000a27805 */ /* 0x000fe2000001ff00 */
[----:B------:R-:W-:Y:S01]  /*01c0*/  CS2R R160, SRZ ;  /* 0x0000000000a07805 */ /* 0x000fe2000001ff00 */
[----:B-1----:R-:W-:Y:S01]  /*01d0*/  SHF.R.S32.HI R19, RZ, 0x1f, R234 ;  /* 0x0000001fff137819 */ /* 0x002fe200000114ea */
[C---:B------:R-:W-:Y:S01]  /*01e0*/  IMAD.SHL.U32 R238, R234.reuse, 0x4, RZ ;  /* 0x00000004eaee7824 */ /* 0x040fe200078e00ff */
[----:B------:R-:W-:Y:S01]  /*01f0*/  ISETP.GT.AND P2, PT, R234, 0x7f, PT ;  /* 0x0000007fea00780c */ /* 0x000fe20003f44270 */
[----:B------:R-:W-:Y:S01]  /*0200*/  CS2R R150, SRZ ;  /* 0x0000000000967805 */ /* 0x000fe2000001ff00 */
[----:B------:R-:W-:Y:S01]  /*0210*/  LEA.HI R16, R19, R234, RZ, 0x3 ;  /* 0x000000ea13107211 */ /* 0x000fe200078f18ff */
[----:B--2---:R-:W-:Y:S01]  /*0220*/  @P0 IMAD.HI.U32 R0, R5, c[0x0][0x24c], RZ ;  /* 0x0000930005000a27 */ /* 0x004fe200078e00ff */
[----:B------:R-:W-:Y:S01]  /*0230*/  SHF.R.S32.HI R239, RZ, 0x1f, R238 ;  /* 0x0000001fffef7819 */ /* 0x000fe200000114ee */
        /* <DEDUP_REMOVED lines=11> */
[----:B------:R-:W-:Y:S01]  /*02f0*/  IADD3 R4, -R236, c[0x0][0x198], RZ ;  /* 0x00006600ec047a10 */ /* 0x000fe20007ffe1ff */
[C---:B------:R-:W-:Y:S01]  /*0300*/  IMAD R0, R2.reuse, c[0x0][0x1e0], RZ ;  /* 0x0000780002007a24 */ /* 0x040fe200078e02ff */
[----:B------:R-:W-:Y:S01]  /*0310*/  CS2R R158, SRZ ;  /* 0x00000000009e7805 */ /* 0x000fe2000001ff00 */
[----:B------:R-:W-:Y:S01]  /*0320*/  IMAD R2, R2, c[0x0][0x1b0], RZ ;  /* 0x00006c0002027a24 */ /* 0x000fe200078e02ff */
[----:B------:R-:W-:Y:S01]  /*0330*/  SHF.R.S32.HI R251, RZ, 0x1f, R250 ;  /* 0x0000001ffffb7819 */ /* 0x000fe200000114fa */
[C---:B------:R-:W-:Y:S01]  /*0340*/  IMAD R0, R3.reuse, c[0x0][0x1e4], R0 ;  /* 0x0000790003007a24 */ /* 0x040fe200078e0200 */
[C---:B------:R-:W-:Y:S01]  /*0350*/  ISETP.GE.AND P1, PT, R250.reuse, c[0x0][0x1cc], PT ;  /* 0x00007300fa007a0c */ /* 0x040fe20003f26270 */
[C---:B------:R-:W-:Y:S01]  /*0360*/  IMAD R2, R3.reuse, c[0x0][0x1b4], R2 ;  /* 0x00006d0003027a24 */ /* 0x040fe200078e0202 */
[C---:B------:R-:W-:Y:S01]  /*0370*/  IADD3 R231, R250.reuse, 0x40, RZ ;  /* 0x00000040fae77810 */ /* 0x040fe20007ffe0ff */
[--C-:B------:R-:W-:Y:S01]  /*0380*/  IMAD.WIDE.U32 R10, R3, c[0x0][0x1e0], R250.reuse ;  /* 0x00007800030a7a25 */ /* 0x100fe200078e00fa */
[----:B------:R-:W-:Y:S01]  /*0390*/  IADD3 R230, R250, 0x80, RZ ;  /* 0x00000080fae67810 */ /* 0x000fe20007ffe0ff */
[----:B------:R-:W-:Y:S01]  /*03a0*/  CS2R R156, SRZ ;  /* 0x00000000009c7805 */ /* 0x000fe2000001ff00 */
[----:B------:R-:W-:Y:S01]  /*03b0*/  ISETP.GE.AND P4, PT, R231, c[0x0][0x1cc], PT ;  /* 0x00007300e7007a0c */ /* 0x000fe20003f86270 */
[----:B------:R-:W-:Y:S01]  /*03c0*/  IMAD.WIDE.U32 R12, R3, c[0x0][0x1b0], R250 ;  /* 0x00006c00030c7a25 */ /* 0x000fe200078e00fa */
[----:B------:R-:W-:Y:S01]  /*03d0*/  ISETP.GE.AND P3, PT, R230, c[0x0][0x1cc], PT ;  /* 0x00007300e6007a0c */ /* 0x000fe20003f66270 */
[----:B------:R-:W-:Y:S01]  /*03e0*/  CS2R R146, SRZ ;  /* 0x0000000000927805 */ /* 0x000fe2000001ff00 */
[----:B------:R-:W-:Y:S01]  /*03f0*/  CS2R R144, SRZ ;  /* 0x0000000000907805 */ /* 0x000fe2000001ff00 */
[----:B------:R-:W-:Y:S01]  /*0400*/  IMAD.IADD R11, R11, 0x1, R0 ;  /* 0x000000010b0b7824 */ /* 0x000fe200078e0200 */
[----:B------:R-:W-:Y:S01]  /*0410*/  CS2R R142, SRZ ;  /* 0x00000000008e7805 */ /* 0x000fe2000001ff00 */
[----:B------:R-:W-:Y:S01]  /*0420*/  IMAD.IADD R3, R13, 0x1, R2 ;  /* 0x000000010d037824 */ /* 0x000fe200078e0202 */
[----:B------:R-:W-:Y:S01]  /*0430*/  CS2R R140, SRZ ;  /* 0x00000000008c7805 */ /* 0x000fe2000001ff00 */
[----:B------:R-:W-:Y:S01]  /*0440*/  IMAD.WIDE.U32 R6, R6, c[0x0][0x1e8], R10 ;  /* 0x00007a0006067a25 */ /* 0x000fe200078e000a */
[----:B------:R-:W-:Y:S01]  /*0450*/  CS2R R138, SRZ ;  /* 0x00000000008a7805 */ /* 0x000fe2000001ff00 */
[----:B------:R-:W-:Y:S01]  /*0460*/  CS2R R136, SRZ ;  /* 0x0000000000887805 */ /* 0x000fe2000001ff00 */
[----:B------:R-:W-:Y:S01]  /*0470*/  CS2R R126, SRZ ;  /* 0x00000000007e7805 */ /* 0x000fe2000001ff00 */
[----:B------:R-:W-:Y:S01]  /*0480*/  IMAD.MOV.U32 R2, RZ, RZ, R12 ;  /* 0x000000ffff027224 */ /* 0x000fe200078e000c */
[----:B------:R-:W-:Y:S01]  /*0490*/  IADD3 R7, R7, UR6, RZ ;  /* 0x0000000607077c10 */ /* 0x000fe2000fffe0ff */
[----:B------:R-:W-:Y:S01]  /*04a0*/  IMAD.U32 R10, RZ, RZ, UR20 ;  /* 0x00000014ff0a7e24 */ /* 0x000fe2000f8e00ff */
[----:B------:R-:W-:Y:S01]  /*04b0*/  CS2R R124, SRZ ;  /* 0x00000000007c7805 */ /* 0x000fe2000001ff00 */
[----:B---3--:R-:W-:Y:S01]  /*04c0*/  IMAD.WIDE R22, R227, 0x50, R236 ;  /* 0x00000050e3167825 */ /* 0x008fe200078e02ec */
[----:B------:R-:W-:Y:S01]  /*04d0*/  CS2R R130, SRZ ;  /* 0x0000000000827805 */ /* 0x000fe2000001ff00 */
        /* <DEDUP_REMOVED lines=8> */
[----:B------:R-:W-:Y:S01]  /*0560*/  IMAD.SHL.U32 R229, R236, 0x40, RZ ;  /* 0x00000040ece57824 */ /* 0x000fe200078e00ff */
[----:B------:R-:W-:Y:S01]  /*0570*/  ULDC.64 UR4, c[0x0][0x1d8] ;  /* 0x0000760000047ab9 */ /* 0x000fe20000000a00 */
[C---:B------:R-:W-:Y:S01]  /*0580*/  IMAD R0, R22.reuse, c[0x0][0x1dc], R3 ;  /* 0x0000770016007a24 */ /* 0x040fe200078e0203 */
[----:B------:R-:W-:Y:S01]  /*0590*/  USHF.L.U64.HI UR5, UR4, UR9, UR5 ;  /* 0x0000000904057299 */ /* 0x000fe20008010205 */
[----:B------:R-:W-:Y:S01]  /*05a0*/  IMAD.WIDE.U32 R6, R22, c[0x0][0x1d8], R6 ;  /* 0x0000760016067a25 */ /* 0x000fe200078e0006 */
[----:B------:R-:W-:Y:S01]  /*05b0*/  LOP3.LUT R229, R229, 0x1c0, RZ, 0xc0, !PT ;  /* 0x000001c0e5e57812 */ /* 0x000fe200078ec0ff */
[----:B------:R-:W-:Y:S01]  /*05c0*/  USHF.L.U32 UR4, UR4, 0x5, URZ ;  /* 0x0000000504047899 */ /* 0x000fe2000800063f */
[----:B------:R-:W-:Y:S01]  /*05d0*/  CS2R R118, SRZ ;  /* 0x0000000000767805 */ /* 0x000fe2000001ff00 */
[----:B------:R-:W-:Y:S01]  /*05e0*/  IMAD.IADD R0, R7, 0x1, R0 ;  /* 0x0000000107007824 */ /* 0x000fe200078e0200 */
[----:B------:R-:W-:Y:S01]  /*05f0*/  LEA R20, P0, R6, c[0x0][0x1c0], 0x1 ;  /* 0x0000700006147a11 */ /* 0x000fe200078008ff */
[----:B------:R-:W-:Y:S01]  /*0600*/  IMAD.MOV.U32 R3, RZ, RZ, c[0x0][0x1d8] ;  /* 0x00007600ff037624 */ /* 0x000fe200078e00ff */
[----:B------:R-:W-:Y:S01]  /*0610*/  LOP3.LUT R2, R229, 0x38, R250, 0xf8, !PT ;  /* 0x00000038e5027812 */ /* 0x000fe200078ef8fa */
[----:B------:R-:W-:Y:S01]  /*0620*/  IMAD R4, R227, -0x50, R4 ;  /* 0xffffffb0e3047824 */ /* 0x000fe200078e0204 */
[----:B------:R-:W-:Y:S01]  /*0630*/  SHF.R.U32.HI R229, RZ, 0x3, R229 ;  /* 0x00000003ffe57819 */ /* 0x000fe200000116e5 */
[----:B------:R-:W-:Y:S01]  /*0640*/  IMAD.WIDE.U32 R10, R22, c[0x0][0x1a8], R10 ;  /* 0x00006a00160a7a25 */ /* 0x000fe200078e000a */
[----:B------:R-:W-:Y:S01]  /*0650*/  LEA.HI.X R21, R6, c[0x0][0x1c4], R0, 0x1, P0 ;  /* 0x0000710006157a11 */ /* 0x000fe200000f0c00 */
[----:B------:R-:W-:Y:S01]  /*0660*/  CS2R R116, SRZ ;  /* 0x0000000000747805 */ /* 0x000fe2000001ff00 */
[----:B------:R-:W-:Y:S01]  /*0670*/  LOP3.LUT R229, R2, R229, RZ, 0x3c, !PT ;  /* 0x000000e502e57212 */ /* 0x000fe200078e3cff */
[----:B------:R-:W-:Y:S01]  /*0680*/  IMAD.MOV.U32 R0, RZ, RZ, c[0x0][0x1dc] ;  /* 0x00007700ff007624 */ /* 0x000fe200078e00ff */
[----:B------:R-:W-:Y:S01]  /*0690*/  LEA R14, P0, R3, R20, 0x6 ;  /* 0x00000014030e7211 */ /* 0x000fe200078030ff */
[----:B------:R-:W-:Y:S01]  /*06a0*/  IMAD R6, R23, c[0x0][0x1a8], RZ ;  /* 0x00006a0017067a24 */ /* 0x000fe200078e02ff */
[----:B------:R-:W-:Y:S01]  /*06b0*/  LEA.HI R2, R19, R234, RZ, 0x6 ;  /* 0x000000ea13027211 */ /* 0x000fe200078f30ff */
[----:B------:R-:W-:Y:S01]  /*06c0*/  IMAD.WIDE.U32 R24, R236, c[0x0][0x178], R250 ;  /* 0x00005e00ec187a25 */ /* 0x000fe200078e00fa */
[----:B------:R-:W-:Y:S01]  /*06d0*/  LEA.HI.X R15, R3, R21, R0, 0x6, P0 ;  /* 0x00000015030f7211 */ /* 0x000fe200000f3400 */
[----:B------:R-:W-:Y:S01]  /*06e0*/  CS2R R114, SRZ ;  /* 0x0000000000727805 */ /* 0x000fe2000001ff00 */
[----:B------:R-:W-:Y:S01]  /*06f0*/  SHF.R.S32.HI R0, RZ, 0x6, R2 ;  /* 0x00000006ff007819 */ /* 0x000fe20000011402 */
[----:B------:R-:W-:Y:S01]  /*0700*/  IMAD.U32 R3, RZ, RZ, UR4 ;  /* 0x00000004ff037e24 */ /* 0x000fe2000f8e00ff */
[C---:B------:R-:W-:Y:S01]  /*0710*/  ISETP.LT.OR P0, PT, R4.reuse, 0x1, P1 ;  /* 0x000000010400780c */ /* 0x040fe20000f01670 */
[----:B------:R-:W-:Y:S01]  /*0720*/  IMAD.U32 R2, RZ, RZ, UR5 ;  /* 0x00000005ff027e24 */ /* 0x000fe2000f8e00ff */
[----:B------:R-:W-:Y:S01]  /*0730*/  ISETP.LT.OR P6, PT, R4, 0x1, P4 ;  /* 0x000000010400780c */ /* 0x000fe200027c1670 */
[----:B------:R-:W-:Y:S01]  /*0740*/  IMAD R229, R0, 0x200, R229 ;  /* 0x0000020000e57824 */ /* 0x000fe200078e02e5 */
[----:B------:R-:W-:Y:S01]  /*0750*/  ISETP.LT.OR P5, PT, R4, 0x1, P3 ;  /* 0x000000010400780c */ /* 0x000fe20001fa1670 */
[----:B------:R-:W-:Y:S01]  /*0760*/  IMAD R6, R22, c[0x0][0x1ac], R6 ;  /* 0x00006b0016067a24 */ /* 0x000fe200078e0206 */
[C---:B------:R-:W-:Y:S01]  /*0770*/  ISETP.LT.OR P1, PT, R4.reuse, 0x21, P1 ;  /* 0x000000210400780c */ /* 0x040fe20000f21670 */
[----:B------:R-:W-:Y:S01]  /*0780*/  IMAD.SHL.U32 R229, R229, 0x2, RZ ;  /* 0x00000002e5e57824 */ /* 0x000fe200078e00ff */
[----:B------:R-:W-:Y:S01]  /*0790*/  ISETP.LT.OR P3, PT, R4, 0x21, P3 ;  /* 0x000000210400780c */ /* 0x000fe20001f61670 */
[----:B------:R-:W-:Y:S01]  /*07a0*/  IMAD.IADD R6, R11, 0x1, R6 ;  /* 0x000000010b067824 */ /* 0x000fe200078e0206 */
[----:B------:R-:W-:Y:S01]  /*07b0*/  ULDC.64 UR4, c[0x0][0x1a8] ;  /* 0x00006a0000047ab9 */ /* 0x000fe20000000a00 */
[----:B------:R-:W-:Y:S01]  /*07c0*/  IMAD R241, R237, c[0x0][0x208], RZ ;  /* 0x00008200edf17a24 */ /* 0x000fe200078e02ff */
[----:B------:R-:W-:Y:S01]  /*07d0*/  USHF.L.U32 UR7, UR4, 0x5, URZ ;  /* 0x0000000504077899 */ /* 0x000fe2000800063f */
[----:B------:R1:W-:Y:S01]  /*07e0*/  LDGSTS.E.BYPASS.LTC128B.128 [R229+0x7880], [R20.64], !P0 ;  /* 0x0788000014e57fae */ /* 0x0003e2000c101d58 */
[C---:B------:R-:W-:Y:S01]  /*07f0*/  @!P2 LEA R12, P0, R3.reuse, R14, 0x1 ;  /* 0x0000000e030ca211 */ /* 0x040fe200078008ff */
[----:B------:R-:W-:Y:S01]  /*0800*/  USHF.L.U64.HI UR6, UR4, UR9, UR5 ;  /* 0x0000000904067299 */ /* 0x000fe20008010205 */
[----:B------:R-:W-:Y:S01]  /*0810*/  IMAD R241, R236, c[0x0][0x20c], R241 ;  /* 0x00008300ecf17a24 */ /* 0x000fe200078e02f1 */
[----:B------:R1:W-:Y:S01]  /*0820*/  LDGSTS.E.BYPASS.LTC128B.128 [R229+0xa080], [R20.64+0x80], !P6 ;  /* 0x0a08008014e57fae */ /* 0x0003e2000f101d58 */
[----:B------:R-:W-:Y:S01]  /*0830*/  @!P2 LEA.HI.X R13, R3, R15, R2, 0x1, P0 ;  /* 0x0000000f030da211 */ /* 0x000fe200000f0c02 */
[----:B------:R-:W-:Y:S01]  /*0840*/  IMAD.MOV.U32 R2, RZ, RZ, c[0x0][0x1a8] ;  /* 0x00006a00ff027624 */ /* 0x000fe200078e00ff */
[----:B------:R-:W-:Y:S01]  /*0850*/  LEA R22, P0, R10, c[0x0][0x190], 0x1 ;  /* 0x000064000a167a11 */ /* 0x000fe200078008ff */
[----:B------:R1:W-:Y:S01]  /*0860*/  LDGSTS.E.BYPASS.LTC128B.128 [R229+0xc880], [R20.64+0x100], !P5 ;  /* 0x0c88010014e57fae */ /* 0x0003e2000e901d58 */
[----:B------:R-:W-:Y:S01]  /*0870*/  ISETP.LT.OR P5, PT, R4, 0x21, P4 ;  /* 0x000000210400780c */ /* 0x000fe200027a1670 */
[----:B------:R-:W-:Y:S01]  /*0880*/  IMAD.MOV.U32 R3, RZ, RZ, c[0x0][0x1ac] ;  /* 0x00006b00ff037624 */ /* 0x000fe200078e00ff */
[----:B------:R-:W-:Y:S01]  /*0890*/  LEA.HI.X R23, R10, c[0x0][0x194], R6, 0x1, P0 ;  /* 0x000065000a177a11 */ /* 0x000fe200000f0c06 */
[----:B------:R2:W-:Y:S01]  /*08a0*/  LDGSTS.E.BYPASS.LTC128B.128 [R229+0x8880], [R14.64], !P1 ;  /* 0x088800000ee57fae */ /* 0x0005e2000c901d58 */
[C---:B------:R-:W-:Y:S01]  /*08b0*/  @!P2 ISETP.GE.AND P0, PT, R4.reuse, 0x41, PT ;  /* 0x000000410400a80c */ /* 0x040fe20003f06270 */
[----:B------:R-:W-:Y:S01]  /*08c0*/  ULDC.64 UR4, c[0x0][0x188] ;  /* 0x0000620000047ab9 */ /* 0x000fe20000000a00 */
[----:B------:R-:W-:Y:S01]  /*08d0*/  P2R R6, PR, RZ, 0x20 ;  /* 0x00000020ff067803 */ /* 0x000fe20000000000 */
[----:B------:R-:W-:Y:S01]  /*08e0*/  UIMAD.WIDE.U32 UR10, UR20, UR4, URZ ;  /* 0x00000004140a72a5 */ /* 0x000fe2000f8e003f */
[----:B------:R-:W-:Y:S01]  /*08f0*/  @!P2 ISETP.LT.OR P5, PT, R4, 0x41, P4 ;  /* 0x000000410400a80c */ /* 0x000fe200027a1670 */
[----:B------:R-:W-:Y:S01]  /*0900*/  UIMAD UR4, UR8, UR4, URZ ;  /* 0x00000004080472a4 */ /* 0x000fe2000f8e023f */
[----:B------:R-:W-:Y:S01]  /*0910*/  @!P2 ISETP.GE.OR P6, PT, R250, c[0x0][0x1cc], !P0 ;  /* 0x00007300fa00aa0c */ /* 0x000fe200047c6670 */
[----:B------:R-:W-:Y:S01]  /*0920*/  IMAD.WIDE.U32 R242, R236, c[0x0][0x208], R250 ;  /* 0x00008200ecf27a25 */ /* 0x000fe200078e00fa */
[----:B------:R-:W-:Y:S01]  /*0930*/  @!P2 ISETP.GE.OR P4, PT, R230, c[0x0][0x1cc], !P0 ;  /* 0x00007300e600aa0c */ /* 0x000fe20004786670 */
[----:B------:R-:W-:Y:S01]  /*0940*/  UIMAD UR4, UR20, UR5, UR4 ;  /* 0x00000005140472a4 */ /* 0x000fe2000f8e0204 */
[----:B------:R-:W-:Y:S01]  /*0950*/  ISETP.NE.AND P0, PT, R6, RZ, PT ;  /* 0x000000ff0600720c */ /* 0x000fe20003f05270 */
[----:B------:R-:W-:Y:S01]  /*0960*/  IMAD.IADD R241, R243, 0x1, R241 ;  /* 0x00000001f3f17824 */ /* 0x000fe200078e02f1 */
[C---:B------:R-:W-:Y:S01]  /*0970*/  LEA R10, P1, R2.reuse, R22, 0x6 ;  /* 0x00000016020a7211 */ /* 0x040fe200078230ff */
[----:B------:R-:W-:Y:S01]  /*0980*/  UIADD3 UR13, UR11, UR4, URZ ;  /* 0x000000040b0d7290 */ /* 0x000fe2000fffe03f */
[----:B------:R-:W-:Y:S01]  /*0990*/  IMAD.MOV.U32 R240, RZ, RZ, R242 ;  /* 0x000000fffff07224 */ /* 0x000fe200078e00f2 */
[----:B------:R3:W-:Y:S01]  /*09a0*/  STL.64 [R1], R24 ;  /* 0x0000001801007387 */ /* 0x0007e20000100a00 */
[----:B------:R-:W-:Y:S01]  /*09b0*/  LEA.HI.X R11, R2, R23, R3, 0x6, P1 ;  /* 0x00000017020b7211 */ /* 0x000fe200008f3403 */
[----:B------:R-:W-:Y:S01]  /*09c0*/  IMAD R3, R237, c[0x0][0x178], RZ ;  /* 0x00005e00ed037a24 */ /* 0x000fe200078e02ff */
[----:B------:R-:W-:Y:S01]  /*09d0*/  ISETP.GE.AND P1, PT, R250, c[0x0][0x19c], PT ;  /* 0x00006700fa007a0c */ /* 0x000fe20003f26270 */
[----:B------:R-:W-:Y:S01]  /*09e0*/  IMAD.SHL.U32 R0, R0, 0x8, RZ ;  /* 0x0000000800007824 */ /* 0x000fe200078e00ff */
[----:B------:R-:W-:Y:S01]  /*09f0*/  CS2R R112, SRZ ;  /* 0x0000000000707805 */ /* 0x000fe2000001ff00 */
[----:B------:R-:W-:Y:S01]  /*0a00*/  IMAD R248, R236, c[0x0][0x17c], R3 ;  /* 0x00005f00ecf87a24 */ /* 0x000fe200078e0203 */
[----:B------:R-:W-:Y:S01]  /*0a10*/  CS2R R102, SRZ ;  /* 0x0000000000667805 */ /* 0x000fe2000001ff00 */
[----:B------:R2:W-:Y:S01]  /*0a20*/  LDGSTS.E.BYPASS.LTC128B.128 [R229+0xb080], [R14.64+0x80], !P0 ;  /* 0x0b0800800ee57fae */ /* 0x0005e2000c101d58 */
[----:B------:R-:W-:Y:S01]  /*0a30*/  ISETP.GE.AND P0, PT, R231, c[0x0][0x19c], PT ;  /* 0x00006700e7007a0c */ /* 0x000fe20003f06270 */
[----:B------:R-:W-:Y:S01]  /*0a40*/  IMAD.U32 R3, RZ, RZ, UR6 ;  /* 0x00000006ff037e24 */ /* 0x000fe2000f8e00ff */
[----:B------:R-:W-:Y:S01]  /*0a50*/  CS2R R100, SRZ ;  /* 0x0000000000647805 */ /* 0x000fe2000001ff00 */
[----:B------:R2:W-:Y:S01]  /*0a60*/  LDGSTS.E.BYPASS.LTC128B.128 [R229+0xd880], [R14.64+0x100], !P3 ;  /* 0x0d8801000ee57fae */ /* 0x0005e2000d901d58 */
[----:B------:R-:W-:Y:S01]  /*0a70*/  ISETP.GE.AND P3, PT, R230, c[0x0][0x19c], PT ;  /* 0x00006700e6007a0c */ /* 0x000fe20003f66270 */
[----:B------:R-:W-:Y:S01]  /*0a80*/  IMAD.IADD R249, R25, 0x1, R248 ;  /* 0x0000000119f97824 */ /* 0x000fe200078e02f8 */
[----:B------:R-:W-:Y:S01]  /*0a90*/  CS2R R98, SRZ ;  /* 0x0000000000627805 */ /* 0x000fe2000001ff00 */
[----:B------:R4:W-:Y:S01]  /*0aa0*/  @!P2 LDGSTS.E.BYPASS.LTC128B.128 [R229+0x9880], [R12.64], !P6 ;  /* 0x098800000ce5afae */ /* 0x0009e2000f101d58 */
[C---:B------:R-:W-:Y:S01]  /*0ab0*/  ISETP.LT.OR P6, PT, R4.reuse, 0x1, P1 ;  /* 0x000000010400780c */ /* 0x040fe20000fc1670 */
[----:B------:R-:W-:Y:S01]  /*0ac0*/  IMAD.MOV.U32 R248, RZ, RZ, R24 ;  /* 0x000000fffff87224 */ /* 0x000fe200078e0018 */
[----:B------:R-:W-:Y:S01]  /*0ad0*/  CS2R R96, SRZ ;  /* 0x0000000000607805 */ /* 0x000fe2000001ff00 */
[----:B------:R4:W-:Y:S01]  /*0ae0*/  @!P2 LDGSTS.E.BYPASS.LTC128B.128 [R229+0xc080], [R12.64+0x80], !P5 ;  /* 0x0c0800800ce5afae */ /* 0x0009e2000e901d58 */
[C---:B------:R-:W-:Y:S01]  /*0af0*/  ISETP.LT.OR P5, PT, R4.reuse, 0x1, P0 ;  /* 0x000000010400780c */ /* 0x040fe200007a1670 */
[----:B------:R-:W-:Y:S01]  /*0b00*/  CS2R R94, SRZ ;  /* 0x00000000005e7805 */ /* 0x000fe2000001ff00 */
[----:B------:R-:W-:Y:S01]  /*0b10*/  CS2R R92, SRZ ;  /* 0x00000000005c7805 */ /* 0x000fe2000001ff00 */
[----:B------:R4:W-:Y:S01]  /*0b20*/  @!P2 LDGSTS.E.BYPASS.LTC128B.128 [R229+0xe880], [R12.64+0x100], !P4 ;  /* 0x0e8801000ce5afae */ /* 0x0009e2000e101d58 */
[C---:B------:R-:W-:Y:S01]  /*0b30*/  ISETP.LT.OR P4, PT, R4.reuse, 0x1, P3 ;  /* 0x000000010400780c */ /* 0x040fe20001f81670 */
[----:B------:R-:W-:Y:S01]  /*0b40*/  CS2R R82, SRZ ;  /* 0x0000000000527805 */ /* 0x000fe2000001ff00 */
[----:B------:R-:W-:Y:S01]  /*0b50*/  CS2R R80, SRZ ;  /* 0x0000000000507805 */ /* 0x000fe2000001ff00 */
[----:B------:R-:W-:Y:S01]  /*0b60*/  CS2R R86, SRZ ;  /* 0x0000000000567805 */ /* 0x000fe2000001ff00 */
[----:B------:R-:W-:Y:S01]  /*0b70*/  CS2R R84, SRZ ;  /* 0x0000000000547805 */ /* 0x000fe2000001ff00 */
[----:B------:R5:W-:Y:S01]  /*0b80*/  LDGSTS.E.BYPASS.LTC128B.128 [R229+0x80], [R22.64], !P6 ;  /* 0x0008000016e57fae */ /* 0x000be2000f101d58 */
[C---:B------:R-:W-:Y:S01]  /*0b90*/  ISETP.LT.OR P6, PT, R4.reuse, 0x21, P1 ;  /* 0x000000210400780c */ /* 0x040fe20000fc1670 */
[----:B------:R-:W-:Y:S01]  /*0ba0*/  CS2R R90, SRZ ;  /* 0x00000000005a7805 */ /* 0x000fe2000001ff00 */
[C---:B------:R-:W-:Y:S01]  /*0bb0*/  @!P2 ISETP.LT.OR P1, PT, R4.reuse, 0x41, P1 ;  /* 0x000000410400a80c */ /* 0x040fe20000f21670 */
[----:B------:R5:W-:Y:S01]  /*0bc0*/  LDGSTS.E.BYPASS.LTC128B.128 [R229+0x2880], [R22.64+0x80], !P5 ;  /* 0x0288008016e57fae */ /* 0x000be2000e901d58 */
[C---:B------:R-:W-:Y:S01]  /*0bd0*/  ISETP.LT.OR P5, PT, R4.reuse, 0x21, P0 ;  /* 0x000000210400780c */ /* 0x040fe200007a1670 */
[----:B------:R-:W-:Y:S01]  /*0be0*/  CS2R R88, SRZ ;  /* 0x0000000000587805 */ /* 0x000fe2000001ff00 */
[----:B------:R-:W-:Y:S01]  /*0bf0*/  CS2R R78, SRZ ;  /* 0x00000000004e7805 */ /* 0x000fe2000001ff00 */
[----:B------:R5:W-:Y:S01]  /*0c00*/  LDGSTS.E.BYPASS.LTC128B.128 [R229+0x5080], [R22.64+0x100], !P4 ;  /* 0x0508010016e57fae */ /* 0x000be2000e101d58 */
[C---:B------:R-:W-:Y:S01]  /*0c10*/  ISETP.LT.OR P4, PT, R4.reuse, 0x21, P3 ;  /* 0x000000210400780c */ /* 0x040fe20001f81670 */
[----:B--2---:R-:W-:Y:S01]  /*0c20*/  IMAD.WIDE.U32 R14, R5, c[0x0][0x270], R238 ;  /* 0x00009c00050e7a25 */ /* 0x004fe200078e00ee */
[----:B------:R-:W-:Y:S01]  /*0c30*/  CS2R R76, SRZ ;  /* 0x00000000004c7805 */ /* 0x000fe2000001ff00 */
[----:B------:R-:W-:Y:S01]  /*0c40*/  CS2R R74, SRZ ;  /* 0x00000000004a7805 */ /* 0x000fe2000001ff00 */
[----:B------:R-:W-:Y:S01]  /*0c50*/  CS2R R72, SRZ ;  /* 0x0000000000487805 */ /* 0x000fe2000001ff00 */
[----:B------:R2:W-:Y:S01]  /*0c60*/  LDGSTS.E.BYPASS.LTC128B.128 [R229+0x1080], [R10.64], !P6 ;  /* 0x010800000ae57fae */ /* 0x0005e2000f101d58 */
[----:B------:R-:W-:Y:S01]  /*0c70*/  ISETP.GE.AND P6, PT, R231, c[0x0][0x16c], PT ;  /* 0x00005b00e7007a0c */ /* 0x000fe20003fc6270 */
[----:B------:R-:W-:Y:S01]  /*0c80*/  CS2R R70, SRZ ;  /* 0x0000000000467805 */ /* 0x000fe2000001ff00 */
[----:B------:R-:W-:Y:S01]  /*0c90*/  P2R R2, PR, RZ, 0x2 ;  /* 0x00000002ff027803 */ /* 0x000fe20000000000 */
[----:B------:R2:W-:Y:S01]  /*0ca0*/  LDGSTS.E.BYPASS.LTC128B.128 [R229+0x3880], [R10.64+0x80], !P5 ;  /* 0x038800800ae57fae */ /* 0x0005e2000e901d58 */
[C---:B------:R-:W-:Y:S01]  /*0cb0*/  @!P2 ISETP.LT.OR P1, PT, R4.reuse, 0x41, P0 ;  /* 0x000000410400a80c */ /* 0x040fe20000721670 */
[----:B------:R-:W-:Y:S01]  /*0cc0*/  CS2R R68, SRZ ;  /* 0x0000000000447805 */ /* 0x000fe2000001ff00 */
[----:B------:R-:W-:Y:S01]  /*0cd0*/  @!P2 ISETP.LT.OR P0, PT, R4, 0x41, P3 ;  /* 0x000000410400a80c */ /* 0x000fe20001f01670 */
[----:B------:R-:W-:Y:S01]  /*0ce0*/  IMAD.U32 R4, RZ, RZ, UR7 ;  /* 0x00000007ff047e24 */ /* 0x000fe2000f8e00ff */
[----:B------:R-:W-:Y:S01]  /*0cf0*/  ISETP.NE.AND P3, PT, R2, RZ, PT ;  /* 0x000000ff0200720c */ /* 0x000fe20003f65270 */
[----:B------:R2:W-:Y:S01]  /*0d00*/  LDGSTS.E.BYPASS.LTC128B.128 [R229+0x6080], [R10.64+0x100], !P4 ;  /* 0x060801000ae57fae */ /* 0x0005e2000e101d58 */
[----:B------:R-:W-:Y:S01]  /*0d10*/  SEL R6, RZ, 0xffffffff, P6 ;  /* 0xffffffffff067807 */ /* 0x000fe20003000000 */
[----:B----4-:R-:W-:Y:S01]  /*0d20*/  IMAD.WIDE.U32 R12, R5, c[0x0][0x180], R248 ;  /* 0x00006000050c7a25 */ /* 0x010fe200078e00f8 */
[----:B------:R-:W-:Y:S01]  /*0d30*/  ISETP.GE.AND P5, PT, R230, c[0x0][0x16c], PT ;  /* 0x00005b00e6007a0c */ /* 0x000fe20003fa6270 */
[----:B------:R-:W-:Y:S01]  /*0d40*/  ULDC.64 UR6, c[0x0][0x178] ;  /* 0x00005e0000067ab9 */ /* 0x000fe20000000a00 */
[----:B------:R-:W-:Y:S01]  /*0d50*/  CS2R R58, SRZ ;  /* 0x00000000003a7805 */ /* 0x000fe2000001ff00 */
[----:B------:R-:W-:Y:S01]  /*0d60*/  IMAD.SHL.U32 R6, R6, 0x2, RZ ;  /* 0x0000000206067824 */ /* 0x000fe200078e00ff */
[----:B------:R-:W-:Y:S01]  /*0d70*/  USHF.L.U32 UR4, UR6, 0x5, URZ ;  /* 0x0000000506047899 */ /* 0x000fe2000800063f */
[----:B------:R-:W-:Y:S01]  /*0d80*/  CS2R R56, SRZ ;  /* 0x0000000000387805 */ /* 0x000fe2000001ff00 */
[----:B------:R-:W-:Y:S01]  /*0d90*/  USHF.L.U64.HI UR7, UR6, UR9, UR7 ;  /* 0x0000000906077299 */ /* 0x000fe20008010207 */
[----:B------:R-:W-:Y:S01]  /*0da0*/  P2R R2, PR, RZ, 0x1 ;  /* 0x00000001ff027803 */ /* 0x000fe20000000000 */
[----:B------:R-:W-:Y:S01]  /*0db0*/  CS2R R62, SRZ ;  /* 0x00000000003e7805 */ /* 0x000fe2000001ff00 */
[----:B------:R-:W-:Y:S01]  /*0dc0*/  ISETP.GE.AND P0, PT, R250, c[0x0][0x16c], PT ;  /* 0x00005b00fa007a0c */ /* 0x000fe20003f06270 */
[----:B------:R-:W-:Y:S01]  /*0dd0*/  USHF.L.U64.HI UR7, UR4, 0x1, UR7 ;  /* 0x0000000104077899 */ /* 0x000fe20008010207 */
[----:B------:R-:W-:Y:S01]  /*0de0*/  ISETP.NE.AND P4, PT, R2, RZ, PT ;  /* 0x000000ff0200720c */ /* 0x000fe20003f85270 */
[----:B------:R-:W-:Y:S01]  /*0df0*/  CS2R R60, SRZ ;  /* 0x00000000003c7805 */ /* 0x000fe2000001ff00 */
[----:B------:R-:W-:Y:S01]  /*0e00*/  SEL R7, RZ, 0x1, P0 ;  /* 0x00000001ff077807 */ /* 0x000fe20000000000 */
[----:B------:R-:W-:Y:S01]  /*0e10*/  CS2R R66, SRZ ;  /* 0x0000000000427805 */ /* 0x000fe2000001ff00 */
[----:B------:R-:W-:Y:S01]  /*0e20*/  SHF.R.S32.HI R2, RZ, 0x1f, R5 ;  /* 0x0000001fff027819 */ /* 0x000fe20000011405 */
[----:B------:R-:W-:Y:S01]  /*0e30*/  CS2R R64, SRZ ;  /* 0x0000000000407805 */ /* 0x000fe2000001ff00 */
[----:B------:R-:W-:Y:S01]  /*0e40*/  LOP3.LUT R6, R6, 0x2, R7, 0xe2, !PT ;  /* 0x0000000206067812 */ /* 0x000fe200078ee207 */
[----:B------:R-:W-:Y:S01]  /*0e50*/  CS2R R54, SRZ ;  /* 0x0000000000367805 */ /* 0x000fe2000001ff00 */
[----:B------:R-:W-:Y:S01]  /*0e60*/  CS2R R52, SRZ ;  /* 0x0000000000347805 */ /* 0x000fe2000001ff00 */
[----:B------:R-:W-:Y:S01]  /*0e70*/  CS2R R50, SRZ ;  /* 0x0000000000327805 */ /* 0x000fe2000001ff00 */
[----:B------:R-:W-:Y:S01]  /*0e80*/  CS2R R48, SRZ ;  /* 0x0000000000307805 */ /* 0x000fe2000001ff00 */
[----:B------:R-:W-:Y:S01]  /*0e90*/  @P0 LOP3.LUT R233, R233, 0x1, RZ, 0xfc, !PT ;  /* 0x00000001e9e90812 */ /* 0x000fe200078efcff */
[----:B------:R-:W-:Y:S01]  /*0ea0*/  CS2R R46, SRZ ;  /* 0x00000000002e7805 */ /* 0x000fe2000001ff00 */
[----:B--2---:R-:W-:Y:S01]  /*0eb0*/  @!P2 LEA R10, P0, R4, R10, 0x1 ;  /* 0x0000000a040aa211 */ /* 0x004fe200078008ff */
[----:B------:R-:W-:-:S03]  /*0ec0*/  CS2R R44, SRZ ;  /* 0x00000000002c7805 */ /* 0x000fc6000001ff00 */
[----:B------:R-:W-:Y:S01]  /*0ed0*/  @!P2 LEA.HI.X R11, R4, R11, R3, 0x1, P0 ;  /* 0x0000000b040ba211 */ /* 0x000fe200000f0c03 */
[----:B------:R-:W-:Y:S01]  /*0ee0*/  IMAD R4, R2, c[0x0][0x180], RZ ;  /* 0x0000600002047a24 */ /* 0x000fe200078e02ff */
[----:B------:R-:W-:Y:S02]  /*0ef0*/  SEL R3, RZ, 0x4, P5 ;  /* 0x00000004ff037807 */ /* 0x000fe40002800000 */
[----:B------:R-:W-:Y:S01]  /*0f00*/  IADD3 R7, P0, R12, UR10, RZ ;  /* 0x0000000a0c077c10 */ /* 0x000fe2000ff1e0ff */
[----:B------:R-:W-:Y:S01]  /*0f10*/  IMAD R4, R5, c[0x0][0x184], R4 ;  /* 0x0000610005047a24 */ /* 0x000fe200078e0204 */
[----:B------:R-:W-:Y:S01]  /*0f20*/  LOP3.LUT R3, R6, R3, RZ, 0xfc, !PT ;  /* 0x0000000306037212 */ /* 0x000fe200078efcff */
[----:B------:R-:W-:Y:S01]  /*0f30*/  USHF.L.U32 UR10, UR4, 0x1, URZ ;  /* 0x00000001040a7899 */ /* 0x000fe2000800063f */
[----:B------:R2:W-:Y:S02]  /*0f40*/  @!P2 LDGSTS.E.BYPASS.LTC128B.128 [R229+0x2080], [R10.64], !P3 ;  /* 0x020800000ae5afae */ /* 0x0005e4000d901d58 */
[----:B------:R-:W-:Y:S01]  /*0f50*/  IADD3.X R4, R13, UR13, R4, P0, !PT ;  /* 0x0000000d0d047c10 */ /* 0x000fe200087fe404 */
[----:B------:R-:W-:Y:S01]  /*0f60*/  ULDC.64 UR4, c[0x0][0x278] ;  /* 0x00009e0000047ab9 */ /* 0x000fe20000000a00 */
[----:B-1----:R-:W-:Y:S01]  /*0f70*/  LEA R20, P0, R7, c[0x0][0x160], 0x1 ;  /* 0x0000580007147a11 */ /* 0x002fe200078008ff */
[----:B------:R2:W-:Y:S01]  /*0f80*/  @!P2 LDGSTS.E.BYPASS.LTC128B.128 [R229+0x4880], [R10.64+0x80], !P1 ;  /* 0x048800800ae5afae */ /* 0x0005e2000c901d58 */
[----:B------:R-:W-:Y:S01]  /*0f90*/  LOP3.LUT R6, R3, 0x1, RZ, 0xc0, !PT ;  /* 0x0000000103067812 */ /* 0x000fe200078ec0ff */
[----:B------:R-:W-:Y:S01]  /*0fa0*/  UIMAD UR15, UR8, UR4, URZ ;  /* 0x00000004080f72a4 */ /* 0x000fe2000f8e023f */
[----:B------:R-:W-:Y:S01]  /*0fb0*/  LEA.HI.X R21, R7, c[0x0][0x164], R4, 0x1, P0 ;  /* 0x0000590007157a11 */ /* 0x000fe200000f0c04 */
[----:B------:R2:W-:Y:S01]  /*0fc0*/  @!P2 LDGSTS.E.BYPASS.LTC128B.128 [R229+0x7080], [R10.64+0x100], !P4 ;  /* 0x070801000ae5afae */ /* 0x0005e2000e101d58 */
[----:B------:R-:W-:Y:S01]  /*0fd0*/  ISETP.NE.U32.AND P3, PT, R6, 0x1, PT ;  /* 0x000000010600780c */ /* 0x000fe20003f65070 */
[----:B------:R-:W-:Y:S01]  /*0fe0*/  UIMAD.WIDE.U32 UR16, UR20, UR4, URZ ;  /* 0x00000004141072a5 */ /* 0x000fe2000f8e003f */
[----:B------:R-:W-:Y:S01]  /*0ff0*/  IADD3 R7, -R236, c[0x0][0x168], RZ ;  /* 0x00005a00ec077a10 */ /* 0x000fe20007ffe1ff */
[----:B------:R-:W0:Y:S01]  /*1000*/  LDGDEPBAR ;  /* 0x00000000000079af */ /* 0x000e220000000000 */
[----:B------:R-:W-:Y:S01]  /*1010*/  IADD3 R12, P0, R20, UR10, RZ ;  /* 0x0000000a140c7c10 */ /* 0x000fe2000ff1e0ff */
[----:B------:R-:W-:Y:S01]  /*1020*/  UIMAD UR15, UR20, UR5, UR15 ;  /* 0x00000005140f72a4 */ /* 0x000fe2000f8e020f */
[----:B------:R-:W-:Y:S01]  /*1030*/  LOP3.LUT P2, RZ, R3, 0x2, RZ, 0xc0, !PT ;  /* 0x0000000203ff7812 */ /* 0x000fe2000784c0ff */
[C---:B------:R-:W-:Y:S01]  /*1040*/  IMAD R4, R2.reuse, c[0x0][0x270], RZ ;  /* 0x00009c0002047a24 */ /* 0x040fe200078e02ff */
[----:B------:R-:W-:Y:S01]  /*1050*/  ISETP.LT.OR P1, PT, R7, 0x1, P3 ;  /* 0x000000010700780c */ /* 0x000fe20001f21670 */
[----:B------:R-:W-:Y:S01]  /*1060*/  ULDC.64 UR4, c[0x0][0x218] ;  /* 0x0000860000047ab9 */ /* 0x000fe20000000a00 */
[----:B------:R-:W-:Y:S01]  /*1070*/  IADD3.X R13, R21, UR7, RZ, P0, !PT ;  /* 0x00000007150d7c10 */ /* 0x000fe200087fe4ff */
[----:B------:R-:W-:Y:S01]  /*1080*/  UIMAD.WIDE.U32 UR18, UR20, UR4, URZ ;  /* 0x00000004141272a5 */ /* 0x000fe2000f8e003f */
[----:B------:R-:W-:Y:S01]  /*1090*/  ISETP.LT.OR P0, PT, R7, 0x1, !P2 ;  /* 0x000000010700780c */ /* 0x000fe20005701670 */
[----:B------:R-:W-:Y:S01]  /*10a0*/  UIMAD UR4, UR8, UR4, URZ ;  /* 0x00000004080472a4 */ /* 0x000fe2000f8e023f */
[----:B------:R-:W-:Y:S01]  /*10b0*/  LOP3.LUT P4, RZ, R3, 0x4, RZ, 0xc0, !PT ;  /* 0x0000000403ff7812 */ /* 0x000fe2000788c0ff */
[----:B------:R-:W-:Y:S01]  /*10c0*/  UIADD3 UR15, UR17, UR15, URZ ;  /* 0x0000000f110f7290 */ /* 0x000fe2000fffe03f */
[----:B------:R-:W-:Y:S01]  /*10d0*/  IMAD R3, R5, c[0x0][0x274], R4 ;  /* 0x00009d0005037a24 */ /* 0x000fe200078e0204 */
[----:B------:R-:W-:Y:S01]  /*10e0*/  UIMAD UR5, UR20, UR5, UR4 ;  /* 0x00000005140572a4 */ /* 0x000fe2000f8e0204 */
[----:B------:R-:W-:Y:S01]  /*10f0*/  IMAD R6, R2, c[0x0][0x210], RZ ;  /* 0x0000840002067a24 */ /* 0x000fe200078e02ff */
[----:B------:R-:W-:-:S02]  /*1100*/  ISETP.LT.OR P2, PT, R7, 0x21, !P2 ;  /* 0x000000210700780c */ /* 0x000fc40005741670 */
[----:B------:R1:W-:Y:S01]  /*1110*/  LDGSTS.E.BYPASS.LTC128B.128 [R229+0xf080], [R20.64], !P1 ;  /* 0x0f08000014e57fae */ /* 0x0003e2000c901d58 */
[----:B------:R-:W-:Y:S01]  /*1120*/  ISETP.LT.OR P1, PT, R7, 0x21, P3 ;  /* 0x000000210700780c */ /* 0x000fe20001f21670 */
[----:B------:R-:W-:Y:S01]  /*1130*/  UIADD3 UR14, UR19, UR5, URZ ;  /* 0x00000005130e7290 */ /* 0x000fe2000fffe03f */
[----:B------:R-:W-:Y:S01]  /*1140*/  IMAD R6, R5, c[0x0][0x214], R6 ;  /* 0x0000850005067a24 */ /* 0x000fe200078e0206 */
[----:B------:R1:W-:Y:S01]  /*1150*/  LDGSTS.E.BYPASS.LTC128B.128 [R229+0x11080], [R20.64+0x80], !P0 ;  /* 0x1108008014e57fae */ /* 0x0003e2000c101d58 */
[----:B------:R-:W-:Y:S01]  /*1160*/  ISETP.LT.OR P0, PT, R7, 0x1, !P4 ;  /* 0x000000010700780c */ /* 0x000fe20006701670 */
[----:B--2---:R-:W-:Y:S01]  /*1170*/  IMAD.WIDE.U32 R10, R5, c[0x0][0x210], R240 ;  /* 0x00008400050a7a25 */ /* 0x004fe200078e00f0 */
[----:B------:R-:W-:Y:S01]  /*1180*/  ULDC.64 UR4, c[0x0][0x208] ;  /* 0x0000820000047ab9 */ /* 0x000fe20000000a00 */
[----:B------:R-:W-:Y:S01]  /*1190*/  ISETP.LT.OR P3, PT, R7, 0x21, !P4 ;  /* 0x000000210700780c */ /* 0x000fe20006761670 */
[----:B------:R-:W-:Y:S01]  /*11a0*/  USHF.L.U32 UR11, UR4, 0x5, URZ ;  /* 0x00000005040b7899 */ /* 0x000fe2000800063f */
[----:B------:R-:W-:Y:S01]  /*11b0*/  ISETP.GT.AND P4, PT, R234, 0xf, PT ;  /* 0x0000000fea00780c */ /* 0x000fe20003f84270 */
[----:B------:R-:W-:-:S04]  /*11c0*/  USHF.L.U64.HI UR5, UR4, UR9, UR5 ;  /* 0x0000000904057299 */ /* 0x000fc80008010205 */
[----:B------:R-:W-:-:S03]  /*11d0*/  USHF.L.U64.HI UR5, UR11, 0x1, UR5 ;  /* 0x000000010b057899 */ /* 0x000fc60008010205 */
[----:B------:R1:W-:Y:S01]  /*11e0*/  LDGSTS.E.BYPASS.LTC128B.128 [R229+0x13080], [R20.64+0x100], !P0 ;  /* 0x1308010014e57fae */ /* 0x0003e2000c101d58 */
[----:B------:R-:W-:-:S03]  /*11f0*/  IADD3 R4, P0, R14, UR16, RZ ;  /* 0x000000100e047c10 */ /* 0x000fc6000ff1e0ff */
[----:B------:R2:W-:Y:S01]  /*1200*/  LDGSTS.E.BYPASS.LTC128B.128 [R229+0x10080], [R12.64], !P1 ;  /* 0x100800000ce57fae */ /* 0x0005e2000c901d58 */
[----:B------:R-:W-:Y:S02]  /*1210*/  IADD3.X R3, R15, UR15, R3, P0, !PT ;  /* 0x0000000f0f037c10 */ /* 0x000fe400087fe403 */
[----:B------:R-:W-:-:S04]  /*1220*/  IADD3 R8, P0, R10, UR18, RZ ;  /* 0x000000120a087c10 */ /* 0x000fc8000ff1e0ff */
[----:B------:R-:W-:Y:S01]  /*1230*/  IADD3.X R11, R11, UR14, R6, P0, !PT ;  /* 0x0000000e0b0b7c10 */ /* 0x000fe200087fe406 */
[----:B------:R-:W-:Y:S01]  /*1240*/  IMAD.U32 R6, RZ, RZ, UR10 ;  /* 0x0000000aff067e24 */ /* 0x000fe2000f8e00ff */
[----:B------:R-:W-:Y:S01]  /*1250*/  LEA R14, P0, R8, c[0x0][0x1f0], 0x1 ;  /* 0x00007c00080e7a11 */ /* 0x000fe200078008ff */
[----:B------:R-:W-:-:S03]  /*1260*/  USHF.L.U32 UR10, UR11, 0x1, URZ ;  /* 0x000000010b0a7899 */ /* 0x000fc6000800063f */
[----:B------:R-:W-:Y:S02]  /*1270*/  LEA.HI.X R15, R8, c[0x0][0x1f4], R11, 0x1, P0 ;  /* 0x00007d00080f7a11 */ /* 0x000fe400000f0c0b */
[----:B-----5:R-:W-:-:S04]  /*1280*/  IADD3 R22, P1, P0, R6, 0x80, R20 ;  /* 0x0000008006167810 */ /* 0x020fc8000783e014 */
[--C-:B------:R-:W-:Y:S02]  /*1290*/  IADD3.X R23, RZ, UR7, R21.reuse, P1, P0 ;  /* 0x00000007ff177c10 */ /* 0x100fe40008fe0415 */
[----:B---3--:R-:W-:Y:S01]  /*12a0*/  IADD3 R24, P1, P0, R6, 0x100, R20 ;  /* 0x0000010006187810 */ /* 0x008fe2000783e014 */
[----:B-1----:R-:W-:Y:S02]  /*12b0*/  IMAD.U32 R20, RZ, RZ, UR10 ;  /* 0x0000000aff147e24 */ /* 0x002fe4000f8e00ff */
[----:B------:R1:W-:Y:S01]  /*12c0*/  LDGSTS.E.BYPASS.LTC128B.128 [R229+0x12080], [R22.64], !P2 ;  /* 0x1208000016e57fae */ /* 0x0003e2000d101d58 */
[----:B------:R-:W-:Y:S02]  /*12d0*/  IADD3.X R25, RZ, UR7, R21, P1, P0 ;  /* 0x00000007ff197c10 */ /* 0x000fe40008fe0415 */
[----:B------:R-:W-:Y:S02]  /*12e0*/  ISETP.GE.AND P2, PT, R250, c[0x0][0x1fc], PT ;  /* 0x00007f00fa007a0c */ /* 0x000fe40003f46270 */
[----:B------:R-:W-:Y:S01]  /*12f0*/  IADD3 R20, P1, P0, R20, 0x100, R14 ;  /* 0x0000010014147810 */ /* 0x000fe2000783e00e */
[----:B------:R3:W-:Y:S01]  /*1300*/  LDGSTS.E.BYPASS.LTC128B.128 [R229+0x14080], [R24.64], !P3 ;  /* 0x1408000018e57fae */ /* 0x0007e2000d901d58 */
[----:B------:R-:W-:-:S02]  /*1310*/  ISETP.GE.AND P3, PT, R231, c[0x0][0x1fc], PT ;  /* 0x00007f00e7007a0c */ /* 0x000fc40003f66270 */
[----:B------:R-:W-:Y:S02]  /*1320*/  IADD3.X R21, RZ, UR5, R15, P1, P0 ;  /* 0x00000005ff157c10 */ /* 0x000fe40008fe040f */
[C---:B------:R-:W-:Y:S02]  /*1330*/  LEA R10, P0, R4.reuse, c[0x0][0x258], 0x2 ;  /* 0x00009600040a7a11 */ /* 0x040fe400078010ff */
[C---:B------:R-:W-:Y:S02]  /*1340*/  ISETP.LT.OR P1, PT, R7.reuse, 0x1, P2 ;  /* 0x000000010700780c */ /* 0x040fe40001721670 */
[----:B------:R-:W-:Y:S01]  /*1350*/  LEA.HI.X R11, R4, c[0x0][0x25c], R3, 0x2, P0 ;  /* 0x00009700040b7a11 */ /* 0x000fe200000f1403 */
[----:B------:R-:W-:Y:S01]  /*1360*/  @!P4 IMAD.SHL.U32 R3, R234, 0x10, RZ ;  /* 0x00000010ea03c824 */ /* 0x000fe200078e00ff */
[----:B------:R-:W-:Y:S01]  /*1370*/  ISETP.LT.OR P0, PT, R7, 0x1, P3 ;  /* 0x000000010700780c */ /* 0x000fe20001f01670 */
[----:B------:R-:W-:Y:S01]  /*1380*/  IMAD R4, R2, c[0x0][0x288], RZ ;  /* 0x0000a20002047a24 */ /* 0x000fe200078e02ff */
[----:B------:R-:W-:-:S02]  /*1390*/  ISETP.GE.AND P2, PT, R230, c[0x0][0x1fc], PT ;  /* 0x00007f00e6007a0c */ /* 0x000fc40003f46270 */
[----:B------:R4:W-:Y:S01]  /*13a0*/  @!P4 LDGSTS.E.BYPASS.LTC128B.128 [R3+0x21080], [R10.64] ;  /* 0x210800000a03cfae */ /* 0x0009e2000b901d58 */
[-C--:B--2---:R-:W-:Y:S01]  /*13b0*/  LEA.HI R13, R19, R234.reuse, RZ, 0x4 ;  /* 0x000000ea130d7211 */ /* 0x084fe200078f20ff */
[----:B------:R-:W-:Y:S01]  /*13c0*/  IMAD R4, R5, c[0x0][0x28c], R4 ;  /* 0x0000a30005047a24 */ /* 0x000fe200078e0204 */
[CC--:B------:R-:W-:Y:S01]  /*13d0*/  LEA.HI R6, R19.reuse, R234.reuse, RZ, 0x5 ;  /* 0x000000ea13067211 */ /* 0x0c0fe200078f28ff */
[----:B------:R-:W0:Y:S01]  /*13e0*/  LDGDEPBAR ;  /* 0x00000000000079af */ /* 0x000e220000000000 */
[----:B------:R-:W-:Y:S02]  /*13f0*/  SHF.R.S32.HI R8, RZ, 0x4, R13 ;  /* 0x00000004ff087819 */ /* 0x000fe4000001140d */
[----:B------:R-:W-:Y:S01]  /*1400*/  LEA.HI R12, R19, R234, RZ, 0x7 ;  /* 0x000000ea130c7211 */ /* 0x000fe200078f38ff */
[----:B------:R2:W-:Y:S01]  /*1410*/  LDGSTS.E.BYPASS.LTC128B.128 [R229+0x1b080], [R14.64], !P1 ;  /* 0x1b0800000ee57fae */ /* 0x0005e2000c901d58 */
[----:B------:R-:W-:-:S03]  /*1420*/  ISETP.GE.AND P1, PT, R250, c[0x0][0x1fc], PT ;  /* 0x00007f00fa007a0c */ /* 0x000fc60003f26270 */
[----:B------:R2:W-:Y:S01]  /*1430*/  LDGSTS.E.BYPASS.LTC128B.128 [R229+0x1d080], [R14.64+0x80], !P0 ;  /* 0x1d0800800ee57fae */ /* 0x0005e2000c101d58 */
[----:B-1----:R-:W-:Y:S01]  /*1440*/  IADD3 R22, P0, R14, UR10, RZ ;  /* 0x0000000a0e167c10 */ /* 0x002fe2000ff1e0ff */
[----:B---3--:R-:W-:-:S03]  /*1450*/  IMAD.WIDE.U32 R24, R5, c[0x0][0x288], R238 ;  /* 0x0000a20005187a25 */ /* 0x008fc600078e00ee */
[----:B------:R-:W-:Y:S01]  /*1460*/  IADD3.X R23, R15, UR5, RZ, P0, !PT ;  /* 0x000000050f177c10 */ /* 0x000fe200087fe4ff */
[----:B------:R-:W-:Y:S01]  /*1470*/  ULDC.64 UR4, c[0x0][0x290] ;  /* 0x0000a40000047ab9 */ /* 0x000fe20000000a00 */
[----:B------:R-:W-:Y:S01]  /*1480*/  ISETP.LT.OR P0, PT, R7, 0x1, P2 ;  /* 0x000000010700780c */ /* 0x000fe20001701670 */
[----:B------:R-:W-:Y:S02]  /*1490*/  UIMAD UR7, UR8, UR4, URZ ;  /* 0x00000004080772a4 */ /* 0x000fe4000f8e023f */
[----:B------:R-:W-:Y:S02]  /*14a0*/  UIMAD.WIDE.U32 UR10, UR20, UR4, URZ ;  /* 0x00000004140a72a5 */ /* 0x000fe4000f8e003f */
[----:B------:R-:W-:Y:S01]  /*14b0*/  UIMAD UR5, UR20, UR5, UR7 ;  /* 0x00000005140572a4 */ /* 0x000fe2000f8e0207 */
[----:B----4-:R-:W-:-:S03]  /*14c0*/  LEA.HI R11, R19, R234, RZ, 0x2 ;  /* 0x000000ea130b7211 */ /* 0x010fc600078f10ff */
[----:B------:R-:W-:Y:S01]  /*14d0*/  UIADD3 UR16, UR11, UR5, URZ ;  /* 0x000000050b107290 */ /* 0x000fe2000fffe03f */
[----:B------:R-:W-:Y:S02]  /*14e0*/  LEA.HI R3, R13, R8, RZ, 0x1 ;  /* 0x000000080d037211 */ /* 0x000fe400078f08ff */
[--C-:B------:R-:W-:Y:S01]  /*14f0*/  SHF.R.S32.HI R17, RZ, 0x2, R11.reuse ;  /* 0x00000002ff117819 */ /* 0x100fe2000001140b */
[----:B------:R2:W-:Y:S01]  /*1500*/  LDGSTS.E.BYPASS.LTC128B.128 [R229+0x1f080], [R14.64+0x100], !P0 ;  /* 0x1f0801000ee57fae */ /* 0x0005e2000c101d58 */
[----:B------:R-:W-:Y:S01]  /*1510*/  SHF.R.S32.HI R232, RZ, 0x1f, R11 ;  /* 0x0000001fffe87819 */ /* 0x000fe2000001140b */
[----:B------:R-:W-:Y:S01]  /*1520*/  ULDC UR11, c[0x0][0x168] ;  /* 0x00005a00000b7ab9 */ /* 0x000fe20000000800 */
[----:B------:R-:W-:Y:S01]  /*1530*/  ISETP.LT.OR P0, PT, R7, 0x21, P1 ;  /* 0x000000210700780c */ /* 0x000fe20000f01670 */
[----:B------:R-:W-:Y:S01]  /*1540*/  UISETP.GE.AND UP0, UPT, UR11, 0x1, UPT ;  /* 0x000000010b00788c */ /* 0x000fe2000bf06270 */
[----:B------:R-:W-:Y:S02]  /*1550*/  LEA.HI R232, R232, R17, RZ, 0x3 ;  /* 0x00000011e8e87211 */ /* 0x000fe400078f18ff */
[----:B------:R-:W-:-:S02]  /*1560*/  LOP3.LUT R3, R3, 0xfffffffe, RZ, 0xc0, !PT ;  /* 0xfffffffe03037812 */ /* 0x000fc400078ec0ff */
[----:B------:R-:W-:Y:S02]  /*1570*/  LOP3.LUT R232, R232, 0xfffffff8, RZ, 0xc0, !PT ;  /* 0xfffffff8e8e87812 */ /* 0x000fe400078ec0ff */
[----:B------:R-:W-:Y:S01]  /*1580*/  SHF.R.S32.HI R10, RZ, 0x5, R6 ;  /* 0x00000005ff0a7819 */ /* 0x000fe20000011406 */
[----:B------:R-:W-:Y:S01]  /*1590*/  IMAD.IADD R3, R8, 0x1, -R3 ;  /* 0x0000000108037824 */ /* 0x000fe200078e0a03 */
[----:B------:R-:W-:Y:S01]  /*15a0*/  LOP3.LUT R13, R13, 0xfffffff0, RZ, 0xc0, !PT ;  /* 0xfffffff00d0d7812 */ /* 0x000fe200078ec0ff */
[----:B------:R-:W-:Y:S01]  /*15b0*/  IMAD.IADD R232, R17, 0x1, -R232 ;  /* 0x0000000111e87824 */ /* 0x000fe200078e0ae8 */
[----:B------:R-:W-:Y:S01]  /*15c0*/  SHF.R.S32.HI R17, RZ, 0x1f, R6 ;  /* 0x0000001fff117819 */ /* 0x000fe20000011406 */
[----:B------:R1:W-:Y:S01]  /*15d0*/  LDGSTS.E.BYPASS.LTC128B.128 [R229+0x1c080], [R22.64], !P0 ;  /* 0x1c08000016e57fae */ /* 0x0003e2000c101d58 */
[----:B------:R-:W-:Y:S01]  /*15e0*/  ISETP.LT.OR P1, PT, R7, 0x21, P3 ;  /* 0x000000210700780c */ /* 0x000fe20001f21670 */
[----:B------:R-:W-:Y:S01]  /*15f0*/  IMAD.IADD R13, R234, 0x1, -R13 ;  /* 0x00000001ea0d7824 */ /* 0x000fe200078e0a0d */
[----:B------:R-:W-:Y:S01]  /*1600*/  LEA.HI R8, R17, R10, RZ, 0x2 ;  /* 0x0000000a11087211 */ /* 0x000fe200078f10ff */
[----:B------:R-:W-:Y:S01]  /*1610*/  IMAD.SHL.U32 R228, R3, 0x8, RZ ;  /* 0x0000000803e47824 */ /* 0x000fe200078e00ff */
[----:B------:R-:W-:Y:S01]  /*1620*/  LOP3.LUT R11, R11, 0xfffffffc, RZ, 0xc0, !PT ;  /* 0xfffffffc0b0b7812 */ /* 0x000fe200078ec0ff */
[----:B------:R-:W-:Y:S01]  /*1630*/  IMAD.SHL.U32 R219, R13, 0x10, RZ ;  /* 0x000000100ddb7824 */ /* 0x000fe200078e00ff */
[----:B------:R-:W-:-:S02]  /*1640*/  LOP3.LUT R17, R8, 0xfffffffc, RZ, 0xc0, !PT ;  /* 0xfffffffc08117812 */ /* 0x000fc400078ec0ff */
[----:B------:R-:W-:Y:S02]  /*1650*/  SHF.R.S32.HI R18, RZ, 0x1f, R13 ;  /* 0x0000001fff127819 */ /* 0x000fe4000001140d */
[----:B--2---:R-:W-:Y:S02]  /*1660*/  IADD3 R15, P0, R24, UR10, RZ ;  /* 0x0000000a180f7c10 */ /* 0x004fe4000ff1e0ff */
[----:B------:R-:W-:Y:S01]  /*1670*/  LOP3.LUT R219, R219, 0xf0, RZ, 0xc0, !PT ;  /* 0x000000f0dbdb7812 */ /* 0x000fe200078ec0ff */
[----:B------:R1:W-:Y:S01]  /*1680*/  LDGSTS.E.BYPASS.LTC128B.128 [R229+0x1e080], [R22.64+0x80], !P1 ;  /* 0x1e08008016e57fae */ /* 0x0003e2000c901d58 */
[----:B------:R-:W-:Y:S02]  /*1690*/  IADD3.X R4, R25, UR16, R4, P0, !PT ;  /* 0x0000001019047c10 */ /* 0x000fe400087fe404 */
[----:B------:R-:W-:Y:S02]  /*16a0*/  LEA R14, P0, R15, c[0x0][0x280], 0x2 ;  /* 0x0000a0000f0e7a11 */ /* 0x000fe400078010ff */
[----:B------:R-:W-:Y:S01]  /*16b0*/  LEA.HI R217, R18, R13, RZ, 0x3 ;  /* 0x0000000d12d97211 */ /* 0x000fe200078f18ff */
[----:B------:R-:W-:Y:S01]  /*16c0*/  IMAD.SHL.U32 R18, R13, 0x2, RZ ;  /* 0x000000020d127824 */ /* 0x000fe200078e00ff */
[----:B------:R-:W-:-:S02]  /*16d0*/  LEA.HI.X R15, R15, c[0x0][0x284], R4, 0x2, P0 ;  /* 0x0000a1000f0f7a11 */ /* 0x000fc400000f1404 */
[----:B------:R-:W-:Y:S01]  /*16e0*/  SHF.R.S32.HI R4, RZ, 0x7, R12 ;  /* 0x00000007ff047819 */ /* 0x000fe2000001140c */
[C---:B------:R-:W-:Y:S01]  /*16f0*/  IMAD.IADD R12, R10.reuse, 0x1, -R17 ;  /* 0x000000010a0c7824 */ /* 0x040fe200078e0a11 */
[----:B------:R-:W-:Y:S01]  /*1700*/  ISETP.LT.OR P0, PT, R7, 0x21, P2 ;  /* 0x000000210700780c */ /* 0x000fe20001701670 */
[----:B------:R-:W-:Y:S01]  /*1710*/  IMAD.SHL.U32 R10, R10, 0x100, RZ ;  /* 0x000001000a0a7824 */ /* 0x000fe200078e00ff */
[----:B------:R-:W-:Y:S01]  /*1720*/  LOP3.LUT P2, RZ, R9, 0x4, RZ, 0xc0, !PT ;  /* 0x0000000409ff7812 */ /* 0x000fe2000784c0ff */
[----:B------:R-:W-:Y:S01]  /*1730*/  IMAD.SHL.U32 R8, R4, 0x8, RZ ;  /* 0x0000000804087824 */ /* 0x000fe200078e00ff */
[----:B------:R-:W-:Y:S01]  /*1740*/  LOP3.LUT R228, R228, 0x8, RZ, 0xc0, !PT ;  /* 0x00000008e4e47812 */ /* 0x000fe200078ec0ff */
[----:B------:R-:W-:Y:S01]  /*1750*/  IMAD.SHL.U32 R246, R12, 0x10, RZ ;  /* 0x000000100cf67824 */ /* 0x000fe200078e00ff */
[----:B------:R-:W-:Y:S01]  /*1760*/  LOP3.LUT R7, R219, 0x100, R10, 0xf8, !PT ;  /* 0x00000100db077812 */ /* 0x000fe200078ef80a */
[----:B------:R-:W-:Y:S01]  /*1770*/  IMAD.SHL.U32 R17, R232, 0x10, RZ ;  /* 0x00000010e8117824 */ /* 0x000fe200078e00ff */
[C---:B------:R-:W-:Y:S01]  /*1780*/  LOP3.LUT R10, R217.reuse, 0xfffffff8, RZ, 0xc0, !PT ;  /* 0xfffffff8d90a7812 */ /* 0x040fe200078ec0ff */
[----:B------:R-:W-:Y:S01]  /*1790*/  IMAD.SHL.U32 R217, R217, 0x40, RZ ;  /* 0x00000040d9d97824 */ /* 0x000fe200078e00ff */
[----:B------:R-:W-:-:S02]  /*17a0*/  LOP3.LUT R8, R8, 0x8, RZ, 0xc0, !PT ;  /* 0x0000000808087812 */ /* 0x000fc400078ec0ff */
[----:B------:R-:W-:Y:S01]  /*17b0*/  SHF.R.U32.HI R218, RZ, 0x3, R7 ;  /* 0x00000003ffda7819 */ /* 0x000fe20000011607 */
[----:B------:R-:W-:Y:S01]  /*17c0*/  IMAD.IADD R10, R13, 0x1, -R10 ;  /* 0x000000010d0a7824 */ /* 0x000fe200078e0a0a */
[----:B------:R-:W-:Y:S01]  /*17d0*/  LOP3.LUT R219, R219, R8, RZ, 0xfc, !PT ;  /* 0x00000008dbdb7212 */ /* 0x000fe200078efcff */
[----:B------:R1:W-:Y:S01]  /*17e0*/  LDGSTS.E.BYPASS.LTC128B.128 [R229+0x20080], [R20.64], !P0 ;  /* 0x2008000014e57fae */ /* 0x0003e2000c101d58 */
[----:B------:R-:W-:Y:S02]  /*17f0*/  LOP3.LUT R218, R218, 0x38, RZ, 0xc0, !PT ;  /* 0x00000038dada7812 */ /* 0x000fe400078ec0ff */
[----:B------:R-:W-:Y:S02]  /*1800*/  LOP3.LUT P0, RZ, R10, 0x2, RZ, 0xc0, !PT ;  /* 0x000000020aff7812 */ /* 0x000fe4000780c0ff */
[----:B------:R-:W-:Y:S01]  /*1810*/  LOP3.LUT R219, R219, 0x18, R18, 0x78, !PT ;  /* 0x00000018dbdb7812 */ /* 0x000fe200078e7812 */
[----:B------:R-:W-:Y:S01]  /*1820*/  IMAD.IADD R18, R234, 0x1, -R11 ;  /* 0x00000001ea127824 */ /* 0x000fe200078e0a0b */
[----:B------:R-:W-:Y:S01]  /*1830*/  SEL R225, R215, 0xfffffff0, !P0 ;  /* 0xfffffff0d7e17807 */ /* 0x000fe20004000000 */
[----:B------:R-:W-:Y:S01]  /*1840*/  IMAD.SHL.U32 R11, R3, 0x20, RZ ;  /* 0x00000020030b7824 */ /* 0x000fe200078e00ff */
[C---:B------:R-:W-:Y:S01]  /*1850*/  LOP3.LUT P0, RZ, R9.reuse, 0x2, RZ, 0xc0, !PT ;  /* 0x0000000209ff7812 */ /* 0x040fe2000780c0ff */
[----:B------:R-:W-:Y:S01]  /*1860*/  IMAD.SHL.U32 R9, R9, 0x40, RZ ;  /* 0x0000004009097824 */ /* 0x000fe200078e00ff */
[C---:B------:R-:W-:Y:S01]  /*1870*/  LOP3.LUT P1, RZ, R10.reuse, 0x4, RZ, 0xc0, !PT ;  /* 0x000000040aff7812 */ /* 0x040fe2000782c0ff */
[----:B------:R-:W-:Y:S01]  /*1880*/  IMAD.SHL.U32 R10, R10, 0x40, RZ ;  /* 0x000000400a0a7824 */ /* 0x000fe200078e00ff */
[----:B------:R-:W-:-:S02]  /*1890*/  LOP3.LUT R11, R11, 0x20, RZ, 0xc0, !PT ;  /* 0x000000200b0b7812 */ /* 0x000fc400078ec0ff */
[----:B------:R-:W-:Y:S02]  /*18a0*/  LOP3.LUT R9, R9, 0x1c0, RZ, 0xc0, !PT ;  /* 0x000001c009097812 */ /* 0x000fe400078ec0ff */
[----:B------:R-:W-:Y:S02]  /*18b0*/  LOP3.LUT R0, R11, 0x18, R0, 0xf8, !PT ;  /* 0x000000180b007812 */ /* 0x000fe400078ef800 */
[----:B------:R-:W-:Y:S02]  /*18c0*/  LOP3.LUT R11, R9, 0x30, R246, 0xf8, !PT ;  /* 0x00000030090b7812 */ /* 0x000fe400078ef8f6 */
[----:B------:R-:W-:Y:S01]  /*18d0*/  LOP3.LUT P3, RZ, R13, 0x2, RZ, 0xc0, !PT ;  /* 0x000000020dff7812 */ /* 0x000fe2000786c0ff */
[----:B------:R-:W-:Y:S01]  /*18e0*/  IMAD.SHL.U32 R13, R12, 0x100, RZ ;  /* 0x000001000c0d7824 */ /* 0x000fe200078e00ff */
[--C-:B------:R-:W-:Y:S02]  /*18f0*/  LOP3.LUT R226, R11, 0x8, R16.reuse, 0xf8, !PT ;  /* 0x000000080be27812 */ /* 0x100fe400078ef810 */
[----:B------:R-:W-:-:S02]  /*1900*/  LOP3.LUT R16, R9, 0x8, R16, 0xf8, !PT ;  /* 0x0000000809107812 */ /* 0x000fc400078ef810 */
[----:B------:R-:W-:Y:S02]  /*1910*/  SHF.R.U32.HI R9, RZ, 0x3, R9 ;  /* 0x00000003ff097819 */ /* 0x000fe40000011609 */
[----:B------:R-:W-:Y:S02]  /*1920*/  LEA.HI R245, R12, R12, RZ, 0x1 ;  /* 0x0000000c0cf57211 */ /* 0x000fe400078f08ff */
[----:B------:R-:W-:Y:S02]  /*1930*/  LOP3.LUT R10, R10, 0x1c0, RZ, 0xc0, !PT ;  /* 0x000001c00a0a7812 */ /* 0x000fe400078ec0ff */
[----:B------:R-:W-:Y:S01]  /*1940*/  LOP3.LUT R8, R8, 0x70, R17, 0xf8, !PT ;  /* 0x0000007008087812 */ /* 0x000fe200078ef811 */
[----:B------:R-:W-:Y:S01]  /*1950*/  IMAD.SHL.U32 R245, R245, 0x100, RZ ;  /* 0x00000100f5f57824 */ /* 0x000fe200078e00ff */
[----:B------:R-:W-:Y:S02]  /*1960*/  LOP3.LUT R218, R218, R7, R228, 0x1e, !PT ;  /* 0x00000007dada7212 */ /* 0x000fe400078e1ee4 */
[----:B------:R-:W-:-:S02]  /*1970*/  SEL R215, R215, 0xfffffff0, !P0 ;  /* 0xfffffff0d7d77807 */ /* 0x000fc40004000000 */
[-C--:B------:R-:W-:Y:S02]  /*1980*/  LOP3.LUT R7, R16, R9.reuse, RZ, 0x3c, !PT ;  /* 0x0000000910077212 */ /* 0x080fe400078e3cff */
[----:B------:R-:W-:Y:S02]  /*1990*/  LOP3.LUT R226, R226, R9, RZ, 0x3c, !PT ;  /* 0x00000009e2e27212 */ /* 0x000fe400078e3cff */
[----:B------:R-:W-:Y:S01]  /*19a0*/  SHF.R.U32.HI R9, RZ, 0x3, R10 ;  /* 0x00000003ff097819 */ /* 0x000fe2000001160a */
[----:B------:R-:W-:Y:S01]  /*19b0*/  IMAD R224, R4, 0x200, R7 ;  /* 0x0000020004e07824 */ /* 0x000fe200078e0207 */
[----:B------:R-:W-:Y:S01]  /*19c0*/  PLOP3.LUT P0, PT, PT, PT, UP0, 0x80, 0x0 ;  /* 0x000000000000781c */ /* 0x000fe20003f0f008 */
[----:B------:R-:W-:Y:S01]  /*19d0*/  IMAD R226, R3, 0x200, R226 ;  /* 0x0000020003e27824 */ /* 0x000fe200078e02e2 */
[----:B------:R-:W-:Y:S02]  /*19e0*/  LOP3.LUT R8, R8, 0x100, R13, 0xf8, !PT ;  /* 0x0000010008087812 */ /* 0x000fe400078ef80d */
[----:B------:R-:W-:-:S02]  /*19f0*/  LOP3.LUT R217, R217, 0xfffffe00, RZ, 0xc0, !PT ;  /* 0xfffffe00d9d97812 */ /* 0x000fc400078ec0ff */
[C---:B------:R-:W-:Y:S02]  /*1a00*/  LOP3.LUT R228, R9.reuse, R10, R228, 0x1e, !PT ;  /* 0x0000000a09e47212 */ /* 0x040fe400078e1ee4 */
[----:B------:R-:W-:Y:S01]  /*1a10*/  LOP3.LUT R0, R9, R0, R10, 0x1e, !PT ;  /* 0x0000000009007212 */ /* 0x000fe200078e1e0a */
[----:B------:R-:W-:Y:S01]  /*1a20*/  @!P4 IMAD.SHL.U32 R9, R234, 0x10, RZ ;  /* 0x00000010ea09c824 */ /* 0x000fe200078e00ff */
[----:B------:R-:W-:Y:S01]  /*1a30*/  LOP3.LUT R245, R245, 0x7ffffe00, RZ, 0xc0, !PT ;  /* 0x7ffffe00f5f57812 */ /* 0x000fe200078ec0ff */
[----:B------:R-:W-:Y:S01]  /*1a40*/  IMAD R3, R12, 0x400, R217 ;  /* 0x000004000c037824 */ /* 0x000fe200078e02d9 */
[----:B------:R-:W-:Y:S02]  /*1a50*/  SHF.R.U32.HI R11, RZ, 0x3, R8 ;  /* 0x00000003ff0b7819 */ /* 0x000fe40000011608 */
[----:B------:R-:W-:Y:S01]  /*1a60*/  LOP3.LUT R217, R0, R217, RZ, 0xfc, !PT ;  /* 0x000000d900d97212 */ /* 0x000fe200078efcff */
[----:B------:R1:W-:Y:S01]  /*1a70*/  @!P4 LDGSTS.E.BYPASS.LTC128B.128 [R9+0x21280], [R14.64] ;  /* 0x212800000e09cfae */ /* 0x0003e2000b901d58 */
[----:B------:R-:W-:Y:S01]  /*1a80*/  LOP3.LUT R8, R8, 0x28, R11, 0x78, !PT ;  /* 0x0000002808087812 */ /* 0x000fe200078e780b */
[----:B------:R-:W-:Y:S01]  /*1a90*/  IMAD.MOV.U32 R0, RZ, RZ, 0x120 ;  /* 0x00000120ff007424 */ /* 0x000fe200078e00ff */
[----:B------:R-:W-:Y:S01]  /*1aa0*/  SEL R213, R223, 0xffffffe0, !P2 ;  /* 0xffffffe0dfd57807 */ /* 0x000fe20005000000 */
[----:B------:R-:W-:Y:S01]  /*1ab0*/  IMAD R245, R18, 0x2, R245 ;  /* 0x0000000212f57824 */ /* 0x000fe200078e02f5 */
[----:B------:R-:W0:Y:S01]  /*1ac0*/  LDGDEPBAR ;  /* 0x00000000000079af */ /* 0x000e220000000000 */
[----:B------:R-:W-:Y:S01]  /*1ad0*/  IMAD.IADD R228, R3, 0x1, R228 ;  /* 0x0000000103e47824 */ /* 0x000fe200078e02e4 */
[----:B------:R-:W-:Y:S01]  /*1ae0*/  SEL R0, R0, 0xe0, !P3 ;  /* 0x000000e000007807 */ /* 0x000fe20005800000 */
[----:B------:R-:W-:Y:S01]  /*1af0*/  IMAD.IADD R245, R245, 0x1, R8 ;  /* 0x00000001f5f57824 */ /* 0x000fe200078e0208 */
[----:B------:R-:W0:Y:S01]  /*1b00*/  LDGDEPBAR ;  /* 0x00000000000079af */ /* 0x000e220000000000 */
[----:B------:R-:W-:Y:S01]  /*1b10*/  SEL R223, R223, 0xffffffe0, !P1 ;  /* 0xffffffe0dfdf7807 */ /* 0x000fe20004800000 */
[----:B------:R-:W-:Y:S05]  /*1b20*/  @!P0 BRA `(.L_x_656) ;  /* 0x0000428000008947 */ /* 0x000fea0003800000 */
[----:B------:R-:W-:Y:S01]  /*1b30*/  SHF.R.S32.HI R235, RZ, 0x1f, R234 ;  /* 0x0000001fffeb7819 */ /* 0x000fe200000114ea */
[----:B------:R-:W-:Y:S01]  /*1b40*/  IMAD R2, R2, c[0x0][0x238], RZ ;  /* 0x00008e0002027a24 */ /* 0x000fe200078e02ff */
[----:B------:R-:W-:Y:S01]  /*1b50*/  ULDC.64 UR4, c[0x0][0x240] ;  /* 0x0000900000047ab9 */ /* 0x000fe20000000a00 */
[----:B------:R-:W-:Y:S01]  /*1b60*/  LOP3.LUT R7, R6, 0xffffffe0, RZ, 0xc0, !PT ;  /* 0xffffffe006077812 */ /* 0x000fe200078ec0ff */
[----:B------:R-:W-:Y:S01]  /*1b70*/  UIMAD UR4, UR8, UR4, URZ ;  /* 0x00000004080472a4 */ /* 0x000fe2000f8e023f */
[C---:B------:R-:W-:Y:S01]  /*1b80*/  IMAD R2, R5.reuse, c[0x0][0x23c], R2 ;  /* 0x00008f0005027a24 */ /* 0x040fe200078e0202 */
[----:B------:R-:W-:Y:S01]  /*1b90*/  UMOV UR7, 0x6 ;  /* 0x0000000600077882 */ /* 0x000fe20000000000 */
[----:B-1----:R-:W-:Y:S01]  /*1ba0*/  IMAD.WIDE.U32 R8, R5, c[0x0][0x238], R234 ;  /* 0x00008e0005087a25 */ /* 0x002fe200078e00ea */
[----:B------:R-:W-:Y:S01]  /*1bb0*/  ULDC UR17, c[0x0][0x17c] ;  /* 0x00005f0000117ab9 */ /* 0x000fe20000000800 */
[----:B------:R-:W-:Y:S01]  /*1bc0*/  LEA.HI R3, R4, R4, RZ, 0x1 ;  /* 0x0000000404037211 */ /* 0x000fe200078f08ff */
[----:B------:R-:W-:Y:S01]  /*1bd0*/  USHF.L.U32 UR18, UR6, 0x6, URZ ;  /* 0x0000000606127899 */ /* 0x000fe2000800063f */
[----:B------:R-:W-:Y:S01]  /*1be0*/  IMAD.IADD R9, R9, 0x1, R2 ;  /* 0x0000000109097824 */ /* 0x000fe200078e0202 */
[----:B------:R-:W-:Y:S01]  /*1bf0*/  USHF.L.U64.HI UR17, UR6, UR7, UR17 ;  /* 0x0000000706117299 */ /* 0x000fe20008010211 */
[----:B------:R-:W-:Y:S01]  /*1c00*/  IMAD.U32 R2, RZ, RZ, UR20 ;  /* 0x00000014ff027e24 */ /* 0x000fe2000f8e00ff */
[----:B------:R-:W-:Y:S01]  /*1c10*/  UIMAD UR6, UR20, UR5, UR4 ;  /* 0x00000005140672a4 */ /* 0x000fe2000f8e0204 */
[----:B------:R-:W-:Y:S01]  /*1c20*/  IMAD.IADD R7, R234, 0x1, -R7 ;  /* 0x00000001ea077824 */ /* 0x000fe200078e0a07 */
[----:B------:R-:W-:Y:S01]  /*1c30*/  LOP3.LUT R3, R3, 0xfffffffe, RZ, 0xc0, !PT ;  /* 0xfffffffe03037812 */ /* 0x000fe200078ec0ff */
[----:B------:R-:W-:Y:S01]  /*1c40*/  IMAD.WIDE.U32 R10, R2, c[0x0][0x240], R8 ;  /* 0x00009000020a7a25 */ /* 0x000fe200078e0008 */
[----:B------:R-:W-:Y:S01]  /*1c50*/  UIADD3 UR11, UR11, 0x3f, URZ ;  /* 0x0000003f0b0b7890 */ /* 0x000fe2000fffe03f */
[----:B------:R-:W-:Y:S01]  /*1c60*/  SHF.L.U32 R219, R219, 0x1, RZ ;  /* 0x00000001dbdb7819 */ /* 0x000fe200000006ff */
[----:B------:R-:W-:Y:S01]  /*1c70*/  CS2R R170, SRZ ;  /* 0x0000000000aa7805 */ /* 0x000fe2000001ff00 */
[----:B------:R-:W-:Y:S01]  /*1c80*/  SHF.R.S32.HI R6, RZ, 0x1f, R7 ;  /* 0x0000001fff067819 */ /* 0x000fe20000011407 */
[----:B------:R1:W-:Y:S01]  /*1c90*/  STL.64 [R1+0x8], R10 ;  /* 0x0000080a01007387 */ /* 0x0003e20000100a00 */
[----:B------:R-:W-:Y:S01]  /*1ca0*/  IADD3 R2, R11, UR6, RZ ;  /* 0x000000060b027c10 */ /* 0x000fe2000fffe0ff */
[----:B------:R-:W-:Y:S01]  /*1cb0*/  IMAD.IADD R3, R4, 0x1, -R3 ;  /* 0x0000000104037824 */ /* 0x000fe200078e0a03 */
[----:B------:R-:W-:Y:S01]  /*1cc0*/  MOV R4, 0xffffffb0 ;  /* 0xffffffb000047802 */ /* 0x000fe20000000f00 */
[----:B------:R-:W-:Y:S01]  /*1cd0*/  IMAD.SHL.U32 R222, R228, 0x2, RZ ;  /* 0x00000002e4de7824 */ /* 0x000fe200078e00ff */
[----:B------:R-:W-:Y:S01]  /*1ce0*/  LEA.HI R5, R6, R7, RZ, 0x2 ;  /* 0x0000000706057211 */ /* 0x000fe200078f10ff */
[----:B------:R1:W-:Y:S01]  /*1cf0*/  STL [R1+0x10], R2 ;  /* 0x0000100201007387 */ /* 0x0003e20000100800 */
[----:B------:R-:W-:Y:S01]  /*1d00*/  IMAD.SHL.U32 R224, R224, 0x2, RZ ;  /* 0x00000002e0e07824 */ /* 0x000fe200078e00ff */
[----:B------:R-:W-:Y:S01]  /*1d10*/  USHF.R.S32.HI UR7, URZ, 0x1f, UR11 ;  /* 0x0000001f3f077899 */ /* 0x000fe2000801140b */
[----:B------:R-:W-:Y:S01]  /*1d20*/  LOP3.LUT R244, R5, 0xfffffffc, RZ, 0xc0, !PT ;  /* 0xfffffffc05f47812 */ /* 0x000fe200078ec0ff */
[----:B------:R-:W-:Y:S01]  /*1d30*/  IMAD R4, R227, R4, c[0x0][0x198] ;  /* 0x00006600e3047624 */ /* 0x000fe200078e0204 */
[----:B------:R-:W-:Y:S01]  /*1d40*/  IADD3 R220, R222, 0x1b080, RZ ;  /* 0x0001b080dedc7810 */ /* 0x000fe20007ffe0ff */
[----:B------:R-:W-:Y:S01]  /*1d50*/  IMAD.SHL.U32 R245, R245, 0x2, RZ ;  /* 0x00000002f5f57824 */ /* 0x000fe200078e00ff */
[----:B------:R-:W-:Y:S01]  /*1d60*/  IADD3 R244, R7, -R244, RZ ;  /* 0x800000f407f47210 */ /* 0x000fe20007ffe0ff */
[----:B------:R-:W-:Y:S01]  /*1d70*/  IMAD.SHL.U32 R221, R225, 0x2, RZ ;  /* 0x00000002e1dd7824 */ /* 0x000fe200078e00ff */
[----:B------:R-:W-:Y:S01]  /*1d80*/  ULEA.HI UR7, UR7, UR11, URZ, 0x6 ;  /* 0x0000000b07077291 */ /* 0x000fe2000f8f303f */
[----:B------:R-:W-:Y:S01]  /*1d90*/  IMAD R3, R3, -0x8, R4 ;  /* 0xfffffff803037824 */ /* 0x000fe200078e0204 */
[----:B------:R-:W-:Y:S01]  /*1da0*/  LEA.HI.SX32 R246, R5, R246, 0x1e ;  /* 0x000000f605f67211 */ /* 0x000fe200078ff2ff */
[----:B------:R-:W-:Y:S01]  /*1db0*/  IMAD R215, R215, 0x2, R224 ;  /* 0x00000002d7d77824 */ /* 0x000fe200078e02e0 */
[----:B------:R-:W-:Y:S01]  /*1dc0*/  LEA R218, R218, 0x23c80, 0x1 ;  /* 0x00023c80dada7811 */ /* 0x000fe200078e08ff */
[----:B------:R-:W-:Y:S01]  /*1dd0*/  IMAD R220, R223, 0x2, R220 ;  /* 0x00000002dfdc7824 */ /* 0x000fe200078e02dc */
[----:B------:R-:W-:Y:S01]  /*1de0*/  LEA R217, R217, 0x80, 0x1 ;  /* 0x00000080d9d97811 */ /* 0x000fe200078e08ff */
[----:B------:R-:W-:Y:S01]  /*1df0*/  IMAD R214, R213, 0x2, R224 ;  /* 0x00000002d5d67824 */ /* 0x000fe200078e02e0 */
[----:B------:R-:W-:Y:S01]  /*1e00*/  IADD3 R223, R228, R223, RZ ;  /* 0x000000dfe4df7210 */ /* 0x000fe20007ffe0ff */
[----:B------:R-:W-:Y:S01]  /*1e10*/  IMAD R244, R244, -0x2, R3 ;  /* 0xfffffffef4f47824 */ /* 0x000fe200078e0203 */
[----:B------:R-:W-:Y:S01]  /*1e20*/  IADD3 R247, R229, 0xf080, RZ ;  /* 0x0000f080e5f77810 */ /* 0x000fe20007ffe0ff */
        /* <DEDUP_REMOVED lines=59> */
[----:B------:R-:W-:Y:S01]  /*21e0*/  LEA R0, R0, R219, 0x1 ;  /* 0x000000db00007211 */ /* 0x000fe200078e08ff */
[----:B------:R-:W-:Y:S01]  /*21f0*/  IMAD R213, R213, 0x2, R215 ;  /* 0x00000002d5d57824 */ /* 0x000fe200078e02d7 */
[----:B------:R-:W-:Y:S01]  /*2200*/  IADD3 R212, R222, R221, RZ ;  /* 0x000000ddded47210 */ /* 0x000fe20007ffe0ff */
[----:B------:R-:W-:Y:S01]  /*2210*/  ULDC UR10, c[0x0][0x188] ;  /* 0x00006200000a7ab9 */ /* 0x000fe20000000800 */
[----:B------:R-:W-:Y:S01]  /*2220*/  IADD3 R252, R245, 0x21480, RZ ;  /* 0x00021480f5fc7810 */ /* 0x000fe20007ffe0ff */
[----:B------:R-:W-:Y:S01]  /*2230*/  ULDC UR9, c[0x0][0x278] ;  /* 0x00009e0000097ab9 */ /* 0x000fe20000000800 */
[----:B------:R-:W-:Y:S01]  /*2240*/  IADD3 R216, R228, R225, RZ ;  /* 0x000000e1e4d87210 */ /* 0x000fe20007ffe0ff */
[----:B------:R-:W-:-:S02]  /*2250*/  ULDC UR8, c[0x0][0x218] ;  /* 0x0000860000087ab9 */ /* 0x000fc40000000800 */
[----:B------:R-:W-:Y:S02]  /*2260*/  ULDC UR5, c[0x0][0x290] ;  /* 0x0000a40000057ab9 */ /* 0x000fe40000000800 */
[----:B------:R-:W-:Y:S02]  /*2270*/  UMOV UR22, 0x1 ;  /* 0x0000000100167882 */ /* 0x000fe40000000000 */
[----:B------:R-:W-:Y:S02]  /*2280*/  UMOV UR4, URZ ;  /* 0x0000003f00047c82 */ /* 0x000fe40008000000 */
[----:B------:R-:W-:Y:S02]  /*2290*/  UMOV UR12, URZ ;  /* 0x0000003f000c7c82 */ /* 0x000fe40008000000 */
[----:B------:R-:W-:Y:S02]  /*22a0*/  UIMAD UR10, UR20, UR10, URZ ;  /* 0x0000000a140a72a4 */ /* 0x000fe4000f8e023f */
[----:B------:R-:W-:-:S02]  /*22b0*/  UIMAD UR9, UR20, UR9, URZ ;  /* 0x00000009140972a4 */ /* 0x000fc4000f8e023f */
[----:B------:R-:W-:Y:S02]  /*22c0*/  UIMAD UR8, UR20, UR8, URZ ;  /* 0x00000008140872a4 */ /* 0x000fe4000f8e023f */
[----:B------:R-:W-:Y:S02]  /*22d0*/  UIMAD UR5, UR20, UR5, URZ ;  /* 0x00000005140572a4 */ /* 0x000fe4000f8e023f */
[----:B------:R-:W-:Y:S02]  /*22e0*/  USHF.R.S32.HI UR19, URZ, 0x6, UR7 ;  /* 0x000000063f137899 */ /* 0x000fe40008011407 */
[----:B-1----:R-:W-:Y:S02]  /*22f0*/  ULDC UR11, c[0x0][0x168] ;  /* 0x00005a00000b7ab9 */ /* 0x002fe40000000800 */
.L_x_659:
[----:B------:R-:W-:Y:S04]  /*2300*/  DEPBAR.LE SB0, 0x1 ;  /* 0x000080400000791a */ /* 0x000fe80000000000 */
[----:B------:R-:W-:Y:S01]  /*2310*/  BAR.SYNC.DEFER_BLOCKING 0x0 ;  /* 0x0000000000007b1d */ /* 0x000fe20000010000 */
[----:B------:R-:W-:Y:S01]  /*2320*/  MOV R3, UR4 ;  /* 0x0000000400037c02 */ /* 0x000fe20008000f00 */
[----:B------:R-:W-:Y:S01]  /*2330*/  IMAD.U32 R104, RZ, RZ, UR4 ;  /* 0x00000004ff687e24 */ /* 0x000fe2000f8e00ff */
[----:B------:R-:W-:Y:S01]  /*2340*/  MOV R42, UR4 ;  /* 0x00000004002a7c02 */ /* 0x000fe20008000f00 */
[----:B------:R-:W-:Y:S02]  /*2350*/  UIADD3 UR21, UR12, 0x1, URZ ;  /* 0x000000010c157890 */ /* 0x000fe4000fffe03f */
[----:B------:R-:W-:Y:S02]  /*2360*/  IMAD R3, R3, 0x3000, R228 ;  /* 0x0000300003037824 */ /* 0x000fe400078e02e4 */
[----:B------:R-:W-:Y:S01]  /*2370*/  IMAD R42, R42, 0x3000, R225 ;  /* 0x000030002a2a7824 */ /* 0x000fe200078e02e1 */
[----:B------:R-:W-:Y:S01]  /*2380*/  UISETP.GE.AND UP0, UPT, UR21, UR19, UPT ;  /* 0x000000131500728c */ /* 0x000fe2000bf06270 */
[----:B------:R-:W-:Y:S02]  /*2390*/  IMAD.SHL.U32 R174, R3, 0x2, RZ ;  /* 0x0000000203ae7824 */ /* 0x000fe400078e00ff */
[--C-:B------:R-:W-:Y:S02]  /*23a0*/  IMAD.IADD R37, R228, 0x1, R42.reuse ;  /* 0x00000001e4257824 */ /* 0x100fe400078e022a */
[----:B------:R-:W-:Y:S01]  /*23b0*/  IMAD R43, R104, 0x3000, R223 ;  /* 0x00003000682b7824 */ /* 0x000fe200078e02df */
[----:B------:R-:W-:Y:S01]  /*23c0*/  PLOP3.LUT P0, PT, PT, PT, UP0, 0x80, 0x0 ;  /* 0x000000000000781c */ /* 0x000fe20003f0f008 */
[----:B------:R-:W-:Y:S01]  /*23d0*/  IMAD.IADD R42, R223, 0x1, R42 ;  /* 0x00000001df2a7824 */ /* 0x000fe200078e022a */
[----:B------:R-:W-:Y:S02]  /*23e0*/  SHF.L.U32 R36, R37, 0x1, RZ ;  /* 0x0000000125247819 */ /* 0x000fe400000006ff */
[----:B------:R-:W-:Y:S02]  /*23f0*/  SHF.L.U32 R173, R43, 0x1, RZ ;  /* 0x000000012bad7819 */ /* 0x000fe400000006ff */
[----:B------:R-:W-:Y:S01]  /*2400*/  SHF.L.U32 R172, R42, 0x1, RZ ;  /* 0x000000012aac7819 */ /* 0x000fe200000006ff */
[----:B------:R-:W-:Y:S04]  /*2410*/  LDSM.16.M88.2 R2, [R224+0x80] ;  /* 0x00008000e002783b */ /* 0x000fe80000000100 */
[----:B------:R-:W1:Y:S04]  /*2420*/  LDSM.16.M88.4 R24, [R174+0xf080] ;  /* 0x00f08000ae18783b */ /* 0x000e680000000200 */
[----:B------:R-:W2:Y:S04]  /*2430*/  LDSM.16.M88.2 R28, [R224+0x880] ;  /* 0x00088000e01c783b */ /* 0x000ea80000000100 */
[----:B------:R-:W3:Y:S04]  /*2440*/  LDSM.16.M88.2 R30, [R224+0x1080] ;  /* 0x00108000e01e783b */ /* 0x000ee80000000100 */
[----:B------:R-:W4:Y:S04]  /*2450*/  LDSM.16.M88.2 R32, [R224+0x1880] ;  /* 0x00188000e020783b */ /* 0x000f280000000100 */
[----:B------:R-:W5:Y:S04]  /*2460*/  LDSM.16.M88.2 R34, [R224+0x2080] ;  /* 0x00208000e022783b */ /* 0x000f680000000100 */
[----:B------:R-:W-:Y:S04]  /*2470*/  LDSM.16.M88.2 R40, [R215+0x80] ;  /* 0x00008000d728783b */ /* 0x000fe80000000100 */
[----:B------:R-:W4:Y:S04]  /*2480*/  LDSM.16.M88.4 R36, [R36+0xf080] ;  /* 0x00f080002424783b */ /* 0x000f280000000200 */
[----:B------:R-:W-:Y:S04]  /*2490*/  LDSM.16.M88.2 R108, [R215+0x5080] ;  /* 0x00508000d76c783b */ /* 0x000fe80000000100 */
[----:B------:R-:W-:Y:S01]  /*24a0*/  LDSM.16.M88.2 R110, [R215+0x5880] ;  /* 0x00588000d76e783b */ /* 0x000fe20000000100 */
[C---:B-1----:R-:W-:Y:S03]  /*24b0*/  HMMA.16816.F32.BF16 R4, R24.reuse, R2, RZ ;  /* 0x000000021804723c */ /* 0x042fe600000418ff */
[----:B------:R-:W1:Y:S05]  /*24c0*/  LDSM.16.M88.2 R2, [R215+0x880] ;  /* 0x00088000d702783b */ /* 0x000e6a0000000100 */
[C---:B--2---:R-:W-:Y:S01]  /*24d0*/  HMMA.16816.F32.BF16 R8, R24.reuse, R28, RZ ;  /* 0x0000001c1808723c */ /* 0x044fe200000418ff */
[----:B------:R-:W2:Y:S07]  /*24e0*/  LDSM.16.M88.2 R28, [R215+0x1080] ;  /* 0x00108000d71c783b */ /* 0x000eae0000000100 */
[C---:B---3--:R-:W-:Y:S01]  /*24f0*/  HMMA.16816.F32.BF16 R12, R24.reuse, R30, RZ ;  /* 0x0000001e180c723c */ /* 0x048fe200000418ff */
[----:B------:R-:W3:Y:S07]  /*2500*/  LDSM.16.M88.2 R30, [R215+0x1880] ;  /* 0x00188000d71e783b */ /* 0x000eee0000000100 */
[C---:B----4-:R-:W-:Y:S01]  /*2510*/  HMMA.16816.F32.BF16 R16, R24.reuse, R32, RZ ;  /* 0x000000201810723c */ /* 0x050fe200000418ff */
[----:B------:R-:W4:Y:S07]  /*2520*/  LDSM.16.M88.2 R32, [R215+0x2080] ;  /* 0x00208000d720783b */ /* 0x000f2e0000000100 */
[----:B-----5:R-:W-:Y:S01]  /*2530*/  HMMA.16816.F32.BF16 R20, R24, R34, RZ ;  /* 0x000000221814723c */ /* 0x020fe200000418ff */
[----:B------:R-:W-:Y:S04]  /*2540*/  LDSM.16.M88.2 R34, [R214+0x80] ;  /* 0x00008000d622783b */ /* 0x000fe80000000100 */
[----:B------:R-:W5:Y:S03]  /*2550*/  LDSM.16.M88.4 R24, [R173+0xf080] ;  /* 0x00f08000ad18783b */ /* 0x000f660000000200 */
[C---:B------:R-:W-:Y:S01]  /*2560*/  HMMA.16816.F32.BF16 R4, R36.reuse, R40, R4 ;  /* 0x000000282404723c */ /* 0x040fe20000041804 */
[----:B------:R-:W-:Y:S07]  /*2570*/  LDSM.16.M88.2 R40, [R213+0x880] ;  /* 0x00088000d528783b */ /* 0x000fee0000000100 */
[C---:B-1----:R-:W-:Y:S01]  /*2580*/  HMMA.16816.F32.BF16 R8, R36.reuse, R2, R8 ;  /* 0x000000022408723c */ /* 0x042fe20000041808 */
[----:B------:R-:W1:Y:S07]  /*2590*/  LDSM.16.M88.2 R2, [R214+0x880] ;  /* 0x00088000d602783b */ /* 0x000e6e0000000100 */
[C---:B--2---:R-:W-:Y:S01]  /*25a0*/  HMMA.16816.F32.BF16 R12, R36.reuse, R28, R12 ;  /* 0x0000001c240c723c */ /* 0x044fe2000004180c */
[----:B------:R-:W2:Y:S07]  /*25b0*/  LDSM.16.M88.2 R28, [R214+0x1080] ;  /* 0x00108000d61c783b */ /* 0x000eae0000000100 */
[C---:B---3--:R-:W-:Y:S01]  /*25c0*/  HMMA.16816.F32.BF16 R16, R36.reuse, R30, R16 ;  /* 0x0000001e2410723c */ /* 0x048fe20000041810 */
[----:B------:R-:W3:Y:S07]  /*25d0*/  LDSM.16.M88.2 R30, [R214+0x1880] ;  /* 0x00188000d61e783b */ /* 0x000eee0000000100 */
[----:B----4-:R-:W-:Y:S01]  /*25e0*/  HMMA.16816.F32.BF16 R20, R36, R32, R20 ;  /* 0x000000202414723c */ /* 0x010fe20000041814 */
[----:B------:R-:W4:Y:S04]  /*25f0*/  LDSM.16.M88.2 R32, [R214+0x2080] ;  /* 0x00208000d620783b */ /* 0x000f280000000100 */
[----:B------:R-:W-:Y:S03]  /*2600*/  LDSM.16.M88.4 R36, [R172+0xf080] ;  /* 0x00f08000ac24783b */ /* 0x000fe60000000200 */
[C---:B-----5:R-:W-:Y:S01]  /*2610*/  HMMA.16816.F32.BF16 R4, R24.reuse, R34, R4 ;  /* 0x000000221804723c */ /* 0x060fe20000041804 */
[----:B------:R-:W5:Y:S07]  /*2620*/  LDSM.16.M88.2 R34, [R213+0x80] ;  /* 0x00008000d522783b */ /* 0x000f6e0000000100 */
[C---:B-1----:R-:W-:Y:S01]  /*2630*/  HMMA.16816.F32.BF16 R8, R24.reuse, R2, R8 ;  /* 0x000000021808723c */ /* 0x042fe20000041808 */
[----:B------:R-:W1:Y:S07]  /*2640*/  LDSM.16.M88.2 R2, [R213+0x1080] ;  /* 0x00108000d502783b */ /* 0x000e6e0000000100 */
[C---:B--2---:R-:W-:Y:S01]  /*2650*/  HMMA.16816.F32.BF16 R12, R24.reuse, R28, R12 ;  /* 0x0000001c180c723c */ /* 0x044fe2000004180c */
[----:B------:R-:W2:Y:S07]  /*2660*/  LDSM.16.M88.2 R28, [R213+0x1880] ;  /* 0x00188000d51c783b */ /* 0x000eae0000000100 */
[C---:B---3--:R-:W-:Y:S01]  /*2670*/  HMMA.16816.F32.BF16 R16, R24.reuse, R30, R16 ;  /* 0x0000001e1810723c */ /* 0x048fe20000041810 */
[----:B------:R-:W3:Y:S07]  /*2680*/  LDSM.16.M88.2 R30, [R213+0x2080] ;  /* 0x00208000d51e783b */ /* 0x000eee0000000100 */
[----:B----4-:R-:W-:Y:S01]  /*2690*/  HMMA.16816.F32.BF16 R20, R24, R32, R20 ;  /* 0x000000201814723c */ /* 0x010fe20000041814 */
[----:B------:R-:W-:Y:S04]  /*26a0*/  LDSM.16.M88.2 R32, [R224+0x2880] ;  /* 0x00288000e020783b */ /* 0x000fe80000000100 */
[----:B------:R-:W4:Y:S03]  /*26b0*/  LDSM.16.M88.4 R24, [R174+0x11080] ;  /* 0x01108000ae18783b */ /* 0x000f260000000200 */
[C---:B-----5:R-:W-:Y:S01]  /*26c0*/  HMMA.16816.F32.BF16 R4, R36.reuse, R34, R4 ;  /* 0x000000222404723c */ /* 0x060fe20000041804 */
[----:B------:R-:W5:Y:S07]  /*26d0*/  LDSM.16.M88.2 R34, [R224+0x3080] ;  /* 0x00308000e022783b */ /* 0x000f6e0000000100 */
[C---:B------:R-:W-:Y:S07]  /*26e0*/  HMMA.16816.F32.BF16 R8, R36.reuse, R40, R8 ;  /* 0x000000282408723c */ /* 0x040fee0000041808 */
[----:B------:R-:W-:Y:S01]  /*26f0*/  MOV R41, UR4 ;  /* 0x0000000400297c02 */ /* 0x000fe20008000f00 */
[C---:B-1----:R-:W-:Y:S01]  /*2700*/  HMMA.16816.F32.BF16 R12, R36.reuse, R2, R12 ;  /* 0x00000002240c723c */ /* 0x042fe2000004180c */
[----:B------:R-:W1:Y:S03]  /*2710*/  LDSM.16.M88.2 R2, [R224+0x3880] ;  /* 0x00388000e002783b */ /* 0x000e660000000100 */
[----:B------:R-:W-:Y:S04]  /*2720*/  IMAD R41, R41, 0x3000, R216 ;  /* 0x0000300029297824 */ /* 0x000fe800078e02d8 */
[C---:B--2---:R-:W-:Y:S01]  /*2730*/  HMMA.16816.F32.BF16 R16, R36.reuse, R28, R16 ;  /* 0x0000001c2410723c */ /* 0x044fe20000041810 */
[----:B------:R-:W2:Y:S03]  /*2740*/  LDSM.16.M88.2 R28, [R224+0x4080] ;  /* 0x00408000e01c783b */ /* 0x000ea60000000100 */
[----:B------:R-:W-:Y:S02]  /*2750*/  IMAD.SHL.U32 R104, R41, 0x2, RZ ;  /* 0x0000000229687824 */ /* 0x000fe400078e00ff */
[----:B------:R-:W-:Y:S02]  /*2760*/  LDSM.16.M88.4 R40, [R173+0x11080] ;  /* 0x01108000ad28783b */ /* 0x000fe40000000200 */
[----:B---3--:R-:W-:Y:S02]  /*2770*/  HMMA.16816.F32.BF16 R20, R36, R30, R20 ;  /* 0x0000001e2414723c */ /* 0x008fe40000041814 */
[----:B------:R-:W3:Y:S04]  /*2780*/  LDSM.16.M88.2 R30, [R224+0x4880] ;  /* 0x00488000e01e783b */ /* 0x000ee80000000100 */
[----:B------:R-:W-:Y:S02]  /*2790*/  LDSM.16.M88.4 R36, [R104+0x11080] ;  /* 0x011080006824783b */ /* 0x000fe40000000200 */
[C---:B----4-:R-:W-:Y:S02]  /*27a0*/  HMMA.16816.F32.BF16 R4, R24.reuse, R32, R4 ;  /* 0x000000201804723c */ /* 0x050fe40000041804 */
[----:B------:R-:W4:Y:S04]  /*27b0*/  LDSM.16.M88.2 R32, [R215+0x2880] ;  /* 0x00288000d720783b */ /* 0x000f280000000100 */
[----:B------:R-:W-:Y:S02]  /*27c0*/  LDSM.16.M88.4 R104, [R104+0x13080] ;  /* 0x013080006868783b */ /* 0x000fe40000000200 */
[C---:B-----5:R-:W-:Y:S02]  /*27d0*/  HMMA.16816.F32.BF16 R8, R24.reuse, R34, R8 ;  /* 0x000000221808723c */ /* 0x060fe40000041808 */
[----:B------:R-:W5:Y:S06]  /*27e0*/  LDSM.16.M88.2 R34, [R215+0x3080] ;  /* 0x00308000d722783b */ /* 0x000f6c0000000100 */
[C---:B-1----:R-:W-:Y:S01]  /*27f0*/  HMMA.16816.F32.BF16 R12, R24.reuse, R2, R12 ;  /* 0x00000002180c723c */ /* 0x042fe2000004180c */
[----:B------:R-:W1:Y:S07]  /*2800*/  LDSM.16.M88.2 R2, [R215+0x3880] ;  /* 0x00388000d702783b */ /* 0x000e6e0000000100 */
[C---:B--2---:R-:W-:Y:S01]  /*2810*/  HMMA.16816.F32.BF16 R16, R24.reuse, R28, R16 ;  /* 0x0000001c1810723c */ /* 0x044fe20000041810 */
[----:B------:R-:W2:Y:S07]  /*2820*/  LDSM.16.M88.2 R28, [R215+0x4080] ;  /* 0x00408000d71c783b */ /* 0x000eae0000000100 */
[----:B---3--:R-:W-:Y:S01]  /*2830*/  HMMA.16816.F32.BF16 R20, R24, R30, R20 ;  /* 0x0000001e1814723c */ /* 0x008fe20000041814 */
[----:B------:R-:W3:Y:S04]  /*2840*/  LDSM.16.M88.2 R24, [R215+0x4880] ;  /* 0x00488000d718783b */ /* 0x000ee80000000100 */
[----:B------:R-:W3:Y:S03]  /*2850*/  LDSM.16.M88.2 R26, [R214+0x2880] ;  /* 0x00288000d61a783b */ /* 0x000ee60000000100 */
[C---:B----4-:R-:W-:Y:S01]  /*2860*/  HMMA.16816.F32.BF16 R4, R36.reuse, R32, R4 ;  /* 0x000000202404723c */ /* 0x050fe20000041804 */
[----:B------:R-:W4:Y:S07]  /*2870*/  LDSM.16.M88.2 R30, [R214+0x3080] ;  /* 0x00308000d61e783b */ /* 0x000f2e0000000100 */
[C---:B-----5:R-:W-:Y:S01]  /*2880*/  HMMA.16816.F32.BF16 R8, R36.reuse, R34, R8 ;  /* 0x000000222408723c */ /* 0x060fe20000041808 */
[----:B------:R-:W-:Y:S07]  /*2890*/  LDSM.16.M88.4 R32, [R172+0x11080] ;  /* 0x01108000ac20783b */ /* 0x000fee0000000200 */
[C---:B-1----:R-:W-:Y:S01]  /*28a0*/  HMMA.16816.F32.BF16 R12, R36.reuse, R2, R12 ;  /* 0x00000002240c723c */ /* 0x042fe2000004180c */
[----:B------:R-:W1:Y:S07]  /*28b0*/  LDSM.16.M88.2 R2, [R214+0x3880] ;  /* 0x00388000d602783b */ /* 0x000e6e0000000100 */
[C---:B--2---:R-:W-:Y:S01]  /*28c0*/  HMMA.16816.F32.BF16 R16, R36.reuse, R28, R16 ;  /* 0x0000001c2410723c */ /* 0x044fe20000041810 */
[----:B------:R-:W2:Y:S07]  /*28d0*/  LDSM.16.M88.2 R28, [R214+0x4080] ;  /* 0x00408000d61c783b */ /* 0x000eae0000000100 */
[----:B---3--:R-:W-:Y:S01]  /*28e0*/  HMMA.16816.F32.BF16 R20, R36, R24, R20 ;  /* 0x000000182414723c */ /* 0x008fe20000041814 */
[----:B------:R-:W3:Y:S04]  /*28f0*/  LDSM.16.M88.2 R24, [R214+0x4880] ;  /* 0x00488000d618783b */ /* 0x000ee80000000100 */
[----:B------:R-:W-:Y:S03]  /*2900*/  LDSM.16.M88.4 R36, [R174+0x13080] ;  /* 0x01308000ae24783b */ /* 0x000fe60000000200 */
[C---:B------:R-:W-:Y:S01]  /*2910*/  HMMA.16816.F32.BF16 R4, R40.reuse, R26, R4 ;  /* 0x0000001a2804723c */ /* 0x040fe20000041804 */
[----:B------:R-:W5:Y:S07]  /*2920*/  LDSM.16.M88.2 R26, [R213+0x2880] ;  /* 0x00288000d51a783b */ /* 0x000f6e0000000100 */
[C---:B----4-:R-:W-:Y:S01]  /*2930*/  HMMA.16816.F32.BF16 R8, R40.reuse, R30, R8 ;  /* 0x0000001e2808723c */ /* 0x050fe20000041808 */
[----:B------:R-:W4:Y:S07]  /*2940*/  LDSM.16.M88.2 R30, [R213+0x3080] ;  /* 0x00308000d51e783b */ /* 0x000f2e0000000100 */
[C---:B-1----:R-:W-:Y:S01]  /*2950*/  HMMA.16816.F32.BF16 R12, R40.reuse, R2, R12 ;  /* 0x00000002280c723c */ /* 0x042fe2000004180c */
[----:B------:R-:W1:Y:S07]  /*2960*/  LDSM.16.M88.2 R2, [R213+0x3880] ;  /* 0x00388000d502783b */ /* 0x000e6e0000000100 */
[C---:B--2---:R-:W-:Y:S01]  /*2970*/  HMMA.16816.F32.BF16 R16, R40.reuse, R28, R16 ;  /* 0x0000001c2810723c */ /* 0x044fe20000041810 */
[----:B------:R-:W2:Y:S07]  /*2980*/  LDSM.16.M88.2 R28, [R213+0x4080] ;  /* 0x00408000d51c783b */ /* 0x000eae0000000100 */
[----:B---3--:R-:W-:Y:S01]  /*2990*/  HMMA.16816.F32.BF16 R20, R40, R24, R20 ;  /* 0x000000182814723c */ /* 0x008fe20000041814 */
[----:B------:R-:W3:Y:S04]  /*29a0*/  LDSM.16.M88.2 R24, [R213+0x4880] ;  /* 0x00488000d518783b */ /* 0x000ee80000000100 */
[----:B------:R-:W3:Y:S03]  /*29b0*/  LDSM.16.M88.2 R40, [R224+0x5080] ;  /* 0x00508000e028783b */ /* 0x000ee60000000100 */
[C---:B-----5:R-:W-:Y:S01]  /*29c0*/  HMMA.16816.F32.BF16 R4, R32.reuse, R26, R4 ;  /* 0x0000001a2004723c */ /* 0x060fe20000041804 */
[----:B------:R-:W5:Y:S04]  /*29d0*/  LDSM.16.M88.2 R42, [R224+0x5880] ;  /* 0x00588000e02a783b */ /* 0x000f680000000100 */
[----:B------:R-:W5:Y:S03]  /*29e0*/  LDSM.16.M88.2 R26, [R224+0x6080] ;  /* 0x00608000e01a783b */ /* 0x000f660000000100 */
        /* <DEDUP_REMOVED lines=10> */
[----:B------:R-:W-:Y:S07]  /*2a90*/  LDSM.16.M88.2 R40, [R214+0x5080] ;  /* 0x00508000d628783b */ /* 0x000fee0000000100 */
[C---:B-----5:R-:W-:Y:S01]  /*2aa0*/  HMMA.16816.F32.BF16 R8, R36.reuse, R42, R8 ;  /* 0x0000002a2408723c */ /* 0x060fe20000041808 */
[----:B------:R-:W-:Y:S07]  /*2ab0*/  LDSM.16.M88.2 R42, [R214+0x5880] ;  /* 0x00588000d62a783b */ /* 0x000fee0000000100 */
[C---:B------:R-:W-:Y:S01]  /*2ac0*/  HMMA.16816.F32.BF16 R12, R36.reuse, R26, R12 ;  /* 0x0000001a240c723c */ /* 0x040fe2000004180c */
[----:B------:R-:W5:Y:S07]  /*2ad0*/  LDSM.16.M88.2 R26, [R215+0x7080] ;  /* 0x00708000d71a783b */ /* 0x000f6e0000000100 */
[C---:B----4-:R-:W-:Y:S01]  /*2ae0*/  HMMA.16816.F32.BF16 R16, R36.reuse, R30, R16 ;  /* 0x0000001e2410723c */ /* 0x050fe20000041810 */
[----:B------:R-:W4:Y:S07]  /*2af0*/  LDSM.16.M88.2 R30, [R214+0x6080] ;  /* 0x00608000d61e783b */ /* 0x000f2e0000000100 */
[----:B-1----:R-:W-:Y:S01]  /*2b00*/  HMMA.16816.F32.BF16 R20, R36, R2, R20 ;  /* 0x000000022414723c */ /* 0x002fe20000041814 */
[----:B------:R-:W1:Y:S04]  /*2b10*/  LDSM.16.M88.2 R2, [R214+0x6880] ;  /* 0x00688000d602783b */ /* 0x000e680000000100 */
[----:B------:R-:W-:Y:S03]  /*2b20*/  LDSM.16.M88.2 R36, [R213+0x5880] ;  /* 0x00588000d524783b */ /* 0x000fe60000000100 */
[C---:B------:R-:W-:Y:S01]  /*2b30*/  HMMA.16816.F32.BF16 R4, R104.reuse, R108, R4 ;  /* 0x0000006c6804723c */ /* 0x040fe20000041804 */
[----:B------:R-:W-:Y:S07]  /*2b40*/  LDSM.16.M88.2 R38, [R213+0x6080] ;  /* 0x00608000d526783b */ /* 0x000fee0000000100 */
[C---:B------:R-:W-:Y:S08]  /*2b50*/  HMMA.16816.F32.BF16 R8, R104.reuse, R110, R8 ;  /* 0x0000006e6808723c */ /* 0x040ff00000041808 */
[C---:B--2---:R-:W-:Y:S01]  /*2b60*/  HMMA.16816.F32.BF16 R12, R104.reuse, R28, R12 ;  /* 0x0000001c680c723c */ /* 0x044fe2000004180c */
[----:B------:R-:W2:Y:S07]  /*2b70*/  LDSM.16.M88.2 R28, [R214+0x7080] ;  /* 0x00708000d61c783b */ /* 0x000eae0000000100 */
[C---:B---3--:R-:W-:Y:S08]  /*2b80*/  HMMA.16816.F32.BF16 R16, R104.reuse, R24, R16 ;  /* 0x000000186810723c */ /* 0x048ff00000041810 */
[----:B-----5:R-:W-:Y:S01]  /*2b90*/  HMMA.16816.F32.BF16 R20, R104, R26, R20 ;  /* 0x0000001a6814723c */ /* 0x020fe20000041814 */
[----:B------:R-:W-:Y:S06]  /*2ba0*/  LDSM.16.M88.4 R24, [R172+0x13080] ;  /* 0x01308000ac18783b */ /* 0x000fec0000000200 */
[----:B------:R-:W-:Y:S01]  /*2bb0*/  MOV R107, UR4 ;  /* 0x00000004006b7c02 */ /* 0x000fe20008000f00 */
[C---:B------:R-:W-:Y:S01]  /*2bc0*/  HMMA.16816.F32.BF16 R4, R32.reuse, R40, R4 ;  /* 0x000000282004723c */ /* 0x040fe20000041804 */
[----:B------:R-:W-:Y:S04]  /*2bd0*/  LDSM.16.M88.2 R40, [R213+0x6880] ;  /* 0x00688000d528783b */ /* 0x000fe80000000100 */
[----:B------:R-:W-:Y:S03]  /*2be0*/  LEA R105, R107, R246, 0x6 ;  /* 0x000000f66b697211 */ /* 0x000fe600078e30ff */
[C---:B------:R-:W-:Y:S01]  /*2bf0*/  HMMA.16816.F32.BF16 R8, R32.reuse, R42, R8 ;  /* 0x0000002a2008723c */ /* 0x040fe20000041808 */
[----:B------:R-:W-:Y:S04]  /*2c00*/  LDSM.16.M88.2 R42, [R213+0x7080] ;  /* 0x00708000d52a783b */ /* 0x000fe80000000100 */
[----:B------:R-:W-:Y:S03]  /*2c10*/  LDS R190, [R105.X4+0x21080] ;  /* 0x0210800069be7984 */ /* 0x000fe60000004800 */
[C---:B----4-:R-:W-:Y:S01]  /*2c20*/  HMMA.16816.F32.BF16 R12, R32.reuse, R30, R12 ;  /* 0x0000001e200c723c */ /* 0x050fe2000004180c */
[----:B------:R-:W3:Y:S04]  /*2c30*/  LDSM.16.M88.2 R30, [R213+0x5080] ;  /* 0x00508000d51e783b */ /* 0x000ee80000000100 */
[----:B------:R4:W4:Y:S03]  /*2c40*/  LDS R189, [R105.X4+0x210a0] ;  /* 0x0210a00069bd7984 */ /* 0x0009260000004800 */
[C---:B-1----:R-:W-:Y:S01]  /*2c50*/  HMMA.16816.F32.BF16 R16, R32.reuse, R2, R16 ;  /* 0x000000022010723c */ /* 0x042fe20000041810 */
[----:B------:R-:W-:Y:S04]  /*2c60*/  DEPBAR.LE SB0, 0x0 ;  /* 0x000080000000791a */ /* 0x000fe80000000000 */
[----:B------:R-:W-:Y:S03]  /*2c70*/  BAR.SYNC.DEFER_BLOCKING 0x0 ;  /* 0x0000000000007b1d */ /* 0x000fe60000010000 */
[----:B--2---:R-:W-:Y:S03]  /*2c80*/  HMMA.16816.F32.BF16 R20, R32, R28, R20 ;  /* 0x0000001c2014723c */ /* 0x004fe60000041814 */
[----:B------:R1:W2:Y:S04]  /*2c90*/  LDSM.16.M88.2 R2, [R224+0x7880] ;  /* 0x00788000e002783b */ /* 0x0002a80000000100 */
[----:B------:R1:W1:Y:S01]  /*2ca0*/  LDSM.16.M88.2 R108, [R224+0x8080] ;  /* 0x00808000e06c783b */ /* 0x0002620000000100 */
[C---:B---3--:R-:W-:Y:S03]  /*2cb0*/  HMMA.16816.F32.BF16 R4, R24.reuse, R30, R4 ;  /* 0x0000001e1804723c */ /* 0x048fe60000041804 */
[----:B------:R3:W1:Y:S04]  /*2cc0*/  LDSM.16.M88.2 R32, [R224+0x8880] ;  /* 0x00888000e020783b */ /* 0x0006680000000100 */
[----:B------:R3:W1:Y:S01]  /*2cd0*/  LDSM.16.M88.2 R110, [R224+0x9080] ;  /* 0x00908000e06e783b */ /* 0x0006620000000100 */
[C---:B------:R-:W-:Y:S03]  /*2ce0*/  HMMA.16816.F32.BF16 R8, R24.reuse, R36, R8 ;  /* 0x000000241808723c */ /* 0x040fe60000041808 */
        /* <DEDUP_REMOVED lines=8> */
[----:B------:R-:W-:Y:S03]  /*2d70*/  HMMA.16816.F32.BF16 R20, R24, R42, R20 ;  /* 0x0000002a1814723c */ /* 0x000fe60000041814 */
[----:B------:R3:W1:Y:S04]  /*2d80*/  LDSM.16.M88.4 R104, [R222+0x1b080] ;  /* 0x01b08000de68783b */ /* 0x0006680000000200 */
[----:B------:R3:W1:Y:S01]  /*2d90*/  LDSM.16.M88.4 R176, [R212+0x1b080] ;  /* 0x01b08000d4b0783b */ /* 0x0006620000000200 */
[----:B------:R-:W-:-:S05]  /*2da0*/  @P0 BRA `(.L_x_657) ;  /* 0x0000049000000947 */ /* 0x000fca0003800000 */
[----:B--2-4-:R-:W-:Y:S01]  /*2db0*/  LOP3.LUT P2, RZ, R233, 0x1, RZ, 0xc0, !PT ;  /* 0x00000001e9ff7812 */ /* 0x014fe2000784c0ff */
[----:B------:R-:W2:Y:S01]  /*2dc0*/  LDL.64 R192, [R1] ;  /* 0x0000000001c07983 */ /* 0x000ea20000100a00 */
[----:B------:R-:W-:Y:S01]  /*2dd0*/  ISETP.GE.AND P3, PT, R250, c[0x0][0x16c], PT ;  /* 0x00005b00fa007a0c */ /* 0x000fe20003f66270 */
[----:B------:R-:W-:Y:S01]  /*2de0*/  USHF.R.S32.HI UR23, URZ, 0x1f, UR21 ;  /* 0x0000001f3f177899 */ /* 0x000fe20008011415 */
[----:B------:R-:W-:Y:S01]  /*2df0*/  IMAD.MOV.U32 R31, RZ, RZ, R249 ;  /* 0x000000ffff1f7224 */ /* 0x000fe200078e00f9 */
[----:B------:R-:W-:Y:S01]  /*2e00*/  ULDC.64 UR6, c[0x0][0x178] ;  /* 0x00005e0000067ab9 */ /* 0x000fe20000000a00 */
[----:B------:R-:W-:Y:S01]  /*2e10*/  IMAD.U32 R37, RZ, RZ, UR18 ;  /* 0x00000012ff257e24 */ /* 0x000fe2000f8e00ff */
[----:B------:R-:W4:Y:S01]  /*2e20*/  S2R R24, SR_CTAID.Y ;  /* 0x0000000000187919 */ /* 0x000f220000002600 */
[----:B------:R-:W-:Y:S01]  /*2e30*/  IMAD.U32 R35, RZ, RZ, UR18 ;  /* 0x00000012ff237e24 */ /* 0x000fe2000f8e00ff */
[----:B------:R-:W-:Y:S02]  /*2e40*/  UIMAD.WIDE.U32 UR26, UR21, UR6, URZ ;  /* 0x00000006151a72a5 */ /* 0x000fe4000f8e003f */
[----:B------:R-:W-:Y:S02]  /*2e50*/  UIMAD UR23, UR23, UR6, URZ ;  /* 0x00000006171772a4 */ /* 0x000fe4000f8e023f */
[----:B------:R-:W-:Y:S02]  /*2e60*/  UIMAD UR6, UR21, -0x40, UR11 ;  /* 0xffffffc0150678a4 */ /* 0x000fe4000f8e020b */
[----:B------:R-:W-:Y:S01]  /*2e70*/  IMAD.U32 R40, RZ, RZ, UR26 ;  /* 0x0000001aff287e24 */ /* 0x000fe2000f8e00ff */
[----:B------:R-:W-:Y:S03]  /*2e80*/  UIMAD UR23, UR21, UR7, UR23 ;  /* 0x00000007151772a4 */ /* 0x000fe6000f8e0217 */
[----:B------:R-:W-:Y:S01]  /*2e90*/  IADD3 R29, -R236, UR6, RZ ;  /* 0x00000006ec1d7c10 */ /* 0x000fe2000fffe1ff */
[----:B------:R-:W-:Y:S06]  /*2ea0*/  UIADD3 UR23, UR27, UR23, URZ ;  /* 0x000000171b177290 */ /* 0x000fec000fffe03f */
[----:B------:R-:W-:Y:S01]  /*2eb0*/  IMAD.U32 R26, RZ, RZ, UR23 ;  /* 0x00000017ff1a7e24 */ /* 0x000fe2000f8e00ff */
[----:B----4-:R-:W-:Y:S01]  /*2ec0*/  SHF.R.S32.HI R25, RZ, 0x1f, R24 ;  /* 0x0000001fff197819 */ /* 0x010fe20000011418 */
[C---:B------:R-:W-:Y:S04]  /*2ed0*/  @!P4 IMAD.WIDE.U32 R38, R24.reuse, c[0x0][0x270], R238 ;  /* 0x00009c001826ca25 */ /* 0x040fe800078e00ee */
[C---:B------:R-:W-:Y:S02]  /*2ee0*/  IMAD R28, R25.reuse, c[0x0][0x180], RZ ;  /* 0x00006000191c7a24 */ /* 0x040fe400078e02ff */
[----:B------:R-:W-:Y:S02]  /*2ef0*/  @!P4 IMAD R25, R25, c[0x0][0x270], RZ ;  /* 0x00009c001919ca24 */ /* 0x000fe400078e02ff */
[C---:B------:R-:W-:Y:S02]  /*2f00*/  IMAD R28, R24.reuse, c[0x0][0x184], R28 ;  /* 0x00006100181c7a24 */ /* 0x040fe400078e021c */
[C---:B------:R-:W-:Y:S02]  /*2f10*/  @!P4 IMAD R25, R24.reuse, c[0x0][0x274], R25 ;  /* 0x00009d001819ca24 */ /* 0x040fe400078e0219 */
[----:B--2---:R-:W-:Y:S04]  /*2f20*/  IMAD.MOV.U32 R30, RZ, RZ, R192 ;  /* 0x000000ffff1e7224 */ /* 0x004fe800078e00c0 */
[----:B------:R-:W-:Y:S04]  /*2f30*/  IMAD.WIDE.U32 R30, R24, c[0x0][0x180], R30 ;  /* 0x00006000181e7a25 */ /* 0x000fe800078e001e */
[----:B------:R-:W-:Y:S01]  /*2f40*/  IMAD.U32 R24, RZ, RZ, UR22 ;  /* 0x00000016ff187e24 */ /* 0x000fe2000f8e00ff */
[----:B------:R-:W-:Y:S02]  /*2f50*/  IADD3 R27, P0, R30, UR10, RZ ;  /* 0x0000000a1e1b7c10 */ /* 0x000fe4000ff1e0ff */
[----:B------:R-:W-:Y:S02]  /*2f60*/  SEL R30, RZ, 0x2, P6 ;  /* 0x00000002ff1e7807 */ /* 0x000fe40003000000 */
[----:B------:R-:W-:Y:S02]  /*2f70*/  IADD3.X R28, R31, UR13, R28, P0, !PT ;  /* 0x0000000d1f1c7c10 */ /* 0x000fe400087fe41c */
[C---:B------:R-:W-:Y:S04]  /*2f80*/  LEA R41, P0, R27.reuse, c[0x0][0x160], 0x1 ;  /* 0x000058001b297a11 */ /* 0x040fe800078008ff */
[----:B------:R-:W-:Y:S01]  /*2f90*/  LEA.HI.X R28, R27, c[0x0][0x164], R28, 0x1, P0 ;  /* 0x000059001b1c7a11 */ /* 0x000fe200000f0c1c */
[----:B------:R-:W-:Y:S01]  /*2fa0*/  IMAD.U32 R27, RZ, RZ, UR26 ;  /* 0x0000001aff1b7e24 */ /* 0x000fe2000f8e00ff */
[----:B------:R-:W-:Y:S04]  /*2fb0*/  LEA R40, P1, R40, R41, 0x7 ;  /* 0x0000002928287211 */ /* 0x000fe800078238ff */
[----:B------:R-:W-:Y:S02]  /*2fc0*/  LEA.HI.X R41, R27, R28, R26, 0x7, P1 ;  /* 0x0000001c1b297211 */ /* 0x000fe400008f3c1a */
[--C-:B------:R-:W-:Y:S02]  /*2fd0*/  IADD3 R36, P1, P0, R37, 0x80, R40.reuse ;  /* 0x0000008025247810 */ /* 0x100fe4000783e028 */
[----:B------:R-:W-:Y:S02]  /*2fe0*/  SEL R28, RZ, 0x4, P5 ;  /* 0x00000004ff1c7807 */ /* 0x000fe40002800000 */
[--C-:B------:R-:W-:Y:S02]  /*2ff0*/  IADD3.X R37, RZ, UR17, R41.reuse, P1, P0 ;  /* 0x00000011ff257c10 */ /* 0x100fe40008fe0429 */
[----:B------:R-:W-:Y:S02]  /*3000*/  IADD3 R34, P1, P0, R35, 0x100, R40 ;  /* 0x0000010023227810 */ /* 0x000fe4000783e028 */
[----:B------:R-:W-:Y:S02]  /*3010*/  SEL R27, RZ, 0x1, P2 ;  /* 0x00000001ff1b7807 */ /* 0x000fe40001000000 */
[----:B------:R-:W-:Y:S02]  /*3020*/  IADD3.X R35, RZ, UR17, R41, P1, P0 ;  /* 0x00000011ff237c10 */ /* 0x000fe40008fe0429 */
[----:B------:R-:W-:Y:S01]  /*3030*/  IADD3 R27, R28, R30, R27 ;  /* 0x0000001e1c1b7210 */ /* 0x000fe20007ffe01b */
[----:B------:R-:W-:Y:S01]  /*3040*/  IMAD R30, R24, 0x6000, R247 ;  /* 0x00006000181e7824 */ /* 0x000fe200078e02f7 */
[----:B------:R-:W-:Y:S01]  /*3050*/  @!P4 IADD3 R26, P0, R38, UR9, RZ ;  /* 0x00000009261acc10 */ /* 0x000fe2000ff1e0ff */
[----:B------:R-:W-:Y:S01]  /*3060*/  IMAD.U32 R24, RZ, RZ, UR12 ;  /* 0x0000000cff187e24 */ /* 0x000fe2000f8e00ff */
[----:B------:R-:W-:Y:S02]  /*3070*/  ISETP.LT.OR P1, PT, R29, 0x1, P3 ;  /* 0x000000011d00780c */ /* 0x000fe40001f21670 */
[----:B------:R-:W-:Y:S02]  /*3080*/  LOP3.LUT P2, RZ, R27, 0x2, RZ, 0xc0, !PT ;  /* 0x000000021bff7812 */ /* 0x000fe4000784c0ff */
[----:B------:R-:W-:Y:S02]  /*3090*/  @!P4 IADD3.X R25, R39, UR15, R25, P0, !PT ;  /* 0x0000000f2719cc10 */ /* 0x000fe400087fe419 */
[C---:B------:R-:W-:Y:S02]  /*30a0*/  @!P4 LEA R38, P0, R26.reuse, c[0x0][0x258], 0x2 ;  /* 0x000096001a26ca11 */ /* 0x040fe400078010ff */
[C---:B------:R-:W-:Y:S02]  /*30b0*/  ISETP.LT.OR P3, PT, R29.reuse, 0x21, P3 ;  /* 0x000000211d00780c */ /* 0x040fe40001f61670 */
[----:B------:R-:W-:Y:S01]  /*30c0*/  @!P4 LEA.HI.X R39, R26, c[0x0][0x25c], R25, 0x2, P0 ;  /* 0x000097001a27ca11 */ /* 0x000fe200000f1419 */
[----:B------:R-:W-:Y:S01]  /*30d0*/  IMAD.U32 R25, RZ, RZ, UR22 ;  /* 0x00000016ff197e24 */ /* 0x000fe2000f8e00ff */
[----:B------:R-:W-:Y:S01]  /*30e0*/  ISETP.LT.OR P0, PT, R29, 0x1, !P2 ;  /* 0x000000011d00780c */ /* 0x000fe20005701670 */
[----:B------:R-:W-:Y:S01]  /*30f0*/  @!PT LDS RZ, [RZ] ;  /* 0x00000000fffff984 */ /* 0x000fe20000000800 */
[----:B------:R-:W-:Y:S01]  /*3100*/  @!PT LDS RZ, [RZ] ;  /* 0x00000000fffff984 */ /* 0x000fe20000000800 */
[----:B------:R-:W-:Y:S01]  /*3110*/  @!PT LDS RZ, [RZ] ;  /* 0x00000000fffff984 */ /* 0x000fe20000000800 */
[----:B------:R2:W-:Y:S01]  /*3120*/  LDGSTS.E.BYPASS.LTC128B.128 [R30], [R40.64], !P1 ;  /* 0x00000000281e7fae */ /* 0x0005e2000c901d58 */
[----:B------:R-:W-:Y:S01]  /*3130*/  LOP3.LUT P1, RZ, R27, 0x4, RZ, 0xc0, !PT ;  /* 0x000000041bff7812 */ /* 0x000fe2000782c0ff */
[----:B------:R-:W-:Y:S01]  /*3140*/  @!P4 IMAD R25, R25, 0x40, R238 ;  /* 0x000000401919c824 */ /* 0x000fe200078e02ee */
[----:B------:R-:W-:Y:S02]  /*3150*/  ISETP.LT.OR P2, PT, R29, 0x21, !P2 ;  /* 0x000000211d00780c */ /* 0x000fe40005741670 */
[----:B------:R-:W-:Y:S01]  /*3160*/  @!P4 LEA R24, R24, 0x40, 0x6 ;  /* 0x000000401818c811 */ /* 0x000fe200078e30ff */
[----:B------:R-:W-:Y:S04]  /*3170*/  @!P4 IMAD.SHL.U32 R27, R25, 0x4, RZ ;  /* 0x00000004191bc824 */ /* 0x000fe800078e00ff */
[----:B------:R-:W-:Y:S02]  /*3180*/  @!P4 IMAD.WIDE R38, R24, 0x4, R38 ;  /* 0x000000041826c825 */ /* 0x000fe400078e0226 */
[----:B------:R2:W-:Y:S01]  /*3190*/  LDGSTS.E.BYPASS.LTC128B.128 [R30+0x2000], [R40.64+0x80], !P0 ;  /* 0x02000080281e7fae */ /* 0x0005e2000c101d58 */
[----:B------:R-:W-:Y:S11]  /*31a0*/  ISETP.LT.OR P0, PT, R29, 0x1, !P1 ;  /* 0x000000011d00780c */ /* 0x000ff60004f01670 */
[----:B------:R-:W-:Y:S02]  /*31b0*/  @!UPT UIADD3 URZ, URZ, URZ, URZ ;  /* 0x0000003f3f3ff290 */ /* 0x000fe4000fffe03f */
[----:B------:R2:W-:Y:S01]  /*31c0*/  LDGSTS.E.BYPASS.LTC128B.128 [R30+0x4000], [R40.64+0x100], !P0 ;  /* 0x04000100281e7fae */ /* 0x0005e2000c101d58 */
[----:B------:R-:W-:Y:S04]  /*31d0*/  IADD3 R42, P0, R40, UR18, RZ ;  /* 0x00000012282a7c10 */ /* 0x000fe8000ff1e0ff */
[----:B------:R-:W-:Y:S02]  /*31e0*/  IADD3.X R43, R41, UR17, RZ, P0, !PT ;  /* 0x00000011292b7c10 */ /* 0x000fe400087fe4ff */
[----:B------:R-:W-:Y:S03]  /*31f0*/  ISETP.LT.OR P0, PT, R29, 0x21, !P1 ;  /* 0x000000211d00780c */ /* 0x000fe60004f01670 */
[----:B------:R2:W-:Y:S06]  /*3200*/  LDGSTS.E.BYPASS.LTC128B.128 [R30+0x1000], [R42.64], !P3 ;  /* 0x010000002a1e7fae */ /* 0x0005ec000d901d58 */
[----:B------:R2:W-:Y:S06]  /*3210*/  LDGSTS.E.BYPASS.LTC128B.128 [R30+0x3000], [R36.64], !P2 ;  /* 0x03000000241e7fae */ /* 0x0005ec000d101d58 */
[----:B------:R2:W-:Y:S06]  /*3220*/  LDGSTS.E.BYPASS.LTC128B.128 [R30+0x5000], [R34.64], !P0 ;  /* 0x05000000221e7fae */ /* 0x0005ec000c101d58 */
[----:B------:R2:W-:Y:S02]  /*3230*/  @!P4 LDGSTS.E.BYPASS.LTC128B.128 [R27+0x21080], [R38.64] ;  /* 0x21080000261bcfae */ /* 0x0005e4000b901d58 */
.L_x_657:
[C---:B-12-4-:R-:W-:Y:S01]  /*3240*/  HMMA.16816.F32.BF16 R24, R104.reuse, R2, RZ ;  /* 0x000000026818723c */ /* 0x056fe200000418ff */
[----:B------:R-:W-:Y:S02]  /*3250*/  LDSM.16.M88.2 R2, [R214+0x7880] ;  /* 0x00788000d602783b */ /* 0x000fe40000000100 */
[C---:B------:R-:W-:Y:S02]  /*3260*/  ISETP.GT.AND P0, PT, R244.reuse, 0x1, PT ;  /* 0x00000001f400780c */ /* 0x040fe40003f04270 */
[----:B------:R-:W0:Y:S01]  /*3270*/  LDGDEPBAR ;  /* 0x00000000000079af */ /* 0x000e220000000000 */
[----:B------:R-:W-:Y:S02]  /*3280*/  IADD3 R188, R221, R220, RZ ;  /* 0x000000dcddbc7210 */ /* 0x000fe40007ffe0ff */
[C---:B------:R-:W-:Y:S01]  /*3290*/  HMMA.16816.F32.BF16 R28, R104.reuse, R108, RZ ;  /* 0x0000006c681c723c */ /* 0x040fe200000418ff */
[----:B------:R-:W-:Y:S02]  /*32a0*/  FSEL R5, R5, -INF , P0 ;  /* 0xff80000005057808 */ /* 0x000fe40000000000 */
[C---:B------:R-:W-:Y:S02]  /*32b0*/  ISETP.GT.AND P1, PT, R244.reuse, RZ, PT ;  /* 0x000000fff400720c */ /* 0x040fe40003f24270 */
[----:B------:R-:W-:Y:S03]  /*32c0*/  ISETP.GT.AND P2, PT, R244, 0x10, PT ;  /* 0x00000010f400780c */ /* 0x000fe60003f44270 */
[C---:B------:R-:W-:Y:S01]  /*32d0*/  HMMA.16816.F32.BF16 R32, R104.reuse, R32, RZ ;  /* 0x000000206820723c */ /* 0x040fe200000418ff */
[----:B------:R-:W-:Y:S07]  /*32e0*/  FSEL R192, R10, -INF , P2 ;  /* 0xff8000000ac07808 */ /* 0x000fee0001000000 */
[C---:B------:R-:W-:Y:S01]  /*32f0*/  HMMA.16816.F32.BF16 R36, R104.reuse, R110, RZ ;  /* 0x0000006e6824723c */ /* 0x040fe200000418ff */
[----:B------:R-:W1:Y:S07]  /*3300*/  LDSM.16.M88.4 R108, [R220] ;  /* 0x00000000dc6c783b */ /* 0x000e6e0000000200 */
[----:B------:R-:W-:Y:S01]  /*3310*/  HMMA.16816.F32.BF16 R40, R104, R172, RZ ;  /* 0x000000ac6828723c */ /* 0x000fe200000418ff */
[----:B------:R-:W2:Y:S04]  /*3320*/  LDSM.16.M88.2 R104, [R214+0x8080] ;  /* 0x00808000d668783b */ /* 0x000ea80000000100 */
[----:B------:R-:W4:Y:S03]  /*3330*/  LDSM.16.M88.2 R106, [R214+0x8880] ;  /* 0x00888000d66a783b */ /* 0x000f260000000100 */
[C---:B------:R-:W-:Y:S01]  /*3340*/  HMMA.16816.F32.BF16 R24, R176.reuse, R174, R24 ;  /* 0x000000aeb018723c */ /* 0x040fe20000041818 */
[----:B------:R-:W5:Y:S04]  /*3350*/  LDSM.16.M88.2 R172, [R214+0x9080] ;  /* 0x00908000d6ac783b */ /* 0x000f680000000100 */
[----:B------:R-:W3:Y:S03]  /*3360*/  LDSM.16.M88.2 R174, [R214+0x9880] ;  /* 0x00988000d6ae783b */ /* 0x000ee60000000100 */
[C---:B------:R-:W-:Y:S01]  /*3370*/  HMMA.16816.F32.BF16 R28, R176.reuse, R180, R28 ;  /* 0x000000b4b01c723c */ /* 0x040fe2000004181c */
[----:B------:R-:W-:Y:S07]  /*3380*/  LDSM.16.M88.2 R180, [R213+0x8080] ;  /* 0x00808000d5b4783b */ /* 0x000fee0000000100 */
[C---:B------:R-:W-:Y:S01]  /*3390*/  HMMA.16816.F32.BF16 R32, R176.reuse, R182, R32 ;  /* 0x000000b6b020723c */ /* 0x040fe20000041820 */
[----:B------:R-:W-:Y:S07]  /*33a0*/  LDSM.16.M88.2 R182, [R224+0xd080] ;  /* 0x00d08000e0b6783b */ /* 0x000fee0000000100 */
[C---:B------:R-:W-:Y:S08]  /*33b0*/  HMMA.16816.F32.BF16 R36, R176.reuse, R184, R36 ;  /* 0x000000b8b024723c */ /* 0x040ff00000041824 */
[----:B------:R-:W-:Y:S01]  /*33c0*/  HMMA.16816.F32.BF16 R40, R176, R186, R40 ;  /* 0x000000bab028723c */ /* 0x000fe20000041828 */
[----:B------:R-:W-:Y:S04]  /*33d0*/  LDSM.16.M88.4 R176, [R188] ;  /* 0x00000000bcb0783b */ /* 0x000fe80000000200 */
[----:B------:R-:W-:Y:S03]  /*33e0*/  LDSM.16.M88.4 R184, [R212+0x1f080] ;  /* 0x01f08000d4b8783b */ /* 0x000fe60000000200 */
[C---:B-1----:R-:W-:Y:S01]  /*33f0*/  HMMA.16816.F32.BF16 R24, R108.reuse, R2, R24 ;  /* 0x000000026c18723c */ /* 0x042fe20000041818 */
[----:B------:R-:W1:Y:S07]  /*3400*/  LDSM.16.M88.2 R2, [R213+0x7880] ;  /* 0x00788000d502783b */ /* 0x000e6e0000000100 */
[C---:B--2---:R-:W-:Y:S01]  /*3410*/  HMMA.16816.F32.BF16 R28, R108.reuse, R104, R28 ;  /* 0x000000686c1c723c */ /* 0x044fe2000004181c */
[----:B------:R-:W2:Y:S07]  /*3420*/  LDSM.16.M88.2 R104, [R213+0x8880] ;  /* 0x00888000d568783b */ /* 0x000eae0000000100 */
[C---:B----4-:R-:W-:Y:S01]  /*3430*/  HMMA.16816.F32.BF16 R32, R108.reuse, R106, R32 ;  /* 0x0000006a6c20723c */ /* 0x050fe20000041820 */
[----:B------:R-:W4:Y:S07]  /*3440*/  LDSM.16.M88.2 R106, [R213+0x9080] ;  /* 0x00908000d56a783b */ /* 0x000f2e0000000100 */
[C---:B-----5:R-:W-:Y:S01]  /*3450*/  HMMA.16816.F32.BF16 R36, R108.reuse, R172, R36 ;  /* 0x000000ac6c24723c */ /* 0x060fe20000041824 */
[----:B------:R-:W5:Y:S07]  /*3460*/  LDSM.16.M88.2 R172, [R213+0x9880] ;  /* 0x00988000d5ac783b */ /* 0x000f6e0000000100 */
[----:B---3--:R-:W-:Y:S01]  /*3470*/  HMMA.16816.F32.BF16 R40, R108, R174, R40 ;  /* 0x000000ae6c28723c */ /* 0x008fe20000041828 */
[----:B------:R-:W-:Y:S04]  /*3480*/  LDSM.16.M88.2 R174, [R224+0xa080] ;  /* 0x00a08000e0ae783b */ /* 0x000fe80000000100 */
[----:B------:R-:W3:Y:S03]  /*3490*/  LDSM.16.M88.4 R108, [R222+0x1d080] ;  /* 0x01d08000de6c783b */ /* 0x000ee60000000200 */
[C---:B-1----:R-:W-:Y:S01]  /*34a0*/  HMMA.16816.F32.BF16 R24, R176.reuse, R2, R24 ;  /* 0x00000002b018723c */ /* 0x042fe20000041818 */
[----:B------:R-:W1:Y:S07]  /*34b0*/  LDSM.16.M88.2 R2, [R224+0xa880] ;  /* 0x00a88000e002783b */ /* 0x000e6e0000000100 */
[C---:B------:R-:W-:Y:S01]  /*34c0*/  HMMA.16816.F32.BF16 R28, R176.reuse, R180, R28 ;  /* 0x000000b4b01c723c */ /* 0x040fe2000004181c */
[----:B------:R-:W-:Y:S07]  /*34d0*/  LDSM.16.M88.2 R180, [R215+0xa880] ;  /* 0x00a88000d7b4783b */ /* 0x000fee0000000100 */
[C---:B--2---:R-:W-:Y:S01]  /*34e0*/  HMMA.16816.F32.BF16 R32, R176.reuse, R104, R32 ;  /* 0x00000068b020723c */ /* 0x044fe20000041820 */
[----:B------:R-:W2:Y:S07]  /*34f0*/  LDSM.16.M88.2 R104, [R224+0xb080] ;  /* 0x00b08000e068783b */ /* 0x000eae0000000100 */
[C---:B----4-:R-:W-:Y:S01]  /*3500*/  HMMA.16816.F32.BF16 R36, R176.reuse, R106, R36 ;  /* 0x0000006ab024723c */ /* 0x050fe20000041824 */
[----:B------:R-:W4:Y:S07]  /*3510*/  LDSM.16.M88.2 R106, [R224+0xb880] ;  /* 0x00b88000e06a783b */ /* 0x000f2e0000000100 */
[----:B-----5:R-:W-:Y:S01]  /*3520*/  HMMA.16816.F32.BF16 R40, R176, R172, R40 ;  /* 0x000000acb028723c */ /* 0x020fe20000041828 */
[----:B------:R-:W5:Y:S04]  /*3530*/  LDSM.16.M88.2 R172, [R224+0xc080] ;  /* 0x00c08000e0ac783b */ /* 0x000f680000000100 */
[----:B------:R-:W-:Y:S03]  /*3540*/  LDSM.16.M88.4 R176, [R212+0x1d080] ;  /* 0x01d08000d4b0783b */ /* 0x000fe60000000200 */
[C---:B---3--:R-:W-:Y:S01]  /*3550*/  HMMA.16816.F32.BF16 R24, R108.reuse, R174, R24 ;  /* 0x000000ae6c18723c */ /* 0x048fe20000041818 */
[----:B------:R-:W3:Y:S07]  /*3560*/  LDSM.16.M88.2 R174, [R215+0xa080] ;  /* 0x00a08000d7ae783b */ /* 0x000eee0000000100 */
[C---:B-1----:R-:W-:Y:S01]  /*3570*/  HMMA.16816.F32.BF16 R28, R108.reuse, R2, R28 ;  /* 0x000000026c1c723c */ /* 0x042fe2000004181c */
[----:B------:R-:W1:Y:S07]  /*3580*/  LDSM.16.M88.2 R2, [R215+0xb080] ;  /* 0x00b08000d702783b */ /* 0x000e6e0000000100 */
[C---:B--2---:R-:W-:Y:S01]  /*3590*/  HMMA.16816.F32.BF16 R32, R108.reuse, R104, R32 ;  /* 0x000000686c20723c */ /* 0x044fe20000041820 */
[----:B------:R-:W2:Y:S07]  /*35a0*/  LDSM.16.M88.2 R104, [R215+0xb880] ;  /* 0x00b88000d768783b */ /* 0x000eae0000000100 */
[C---:B----4-:R-:W-:Y:S01]  /*35b0*/  HMMA.16816.F32.BF16 R36, R108.reuse, R106, R36 ;  /* 0x0000006a6c24723c */ /* 0x050fe20000041824 */
[----:B------:R-:W4:Y:S07]  /*35c0*/  LDSM.16.M88.2 R106, [R215+0xc080] ;  /* 0x00c08000d76a783b */ /* 0x000f2e0000000100 */
[----:B-----5:R-:W-:Y:S01]  /*35d0*/  HMMA.16816.F32.BF16 R40, R108, R172, R40 ;  /* 0x000000ac6c28723c */ /* 0x020fe20000041828 */
[----:B------:R-:W-:Y:S04]  /*35e0*/  LDSM.16.M88.2 R172, [R214+0xa080] ;  /* 0x00a08000d6ac783b */ /* 0x000fe80000000100 */
[----:B------:R-:W5:Y:S03]  /*35f0*/  LDSM.16.M88.4 R108, [R220+0x2000] ;  /* 0x00200000dc6c783b */ /* 0x000f660000000200 */
[C---:B---3--:R-:W-:Y:S01]  /*3600*/  HMMA.16816.F32.BF16 R24, R176.reuse, R174, R24 ;  /* 0x000000aeb018723c */ /* 0x048fe20000041818 */
[----:B------:R-:W3:Y:S07]  /*3610*/  LDSM.16.M88.2 R174, [R214+0xa880] ;  /* 0x00a88000d6ae783b */ /* 0x000eee0000000100 */
[C---:B------:R-:W-:Y:S01]  /*3620*/  HMMA.16816.F32.BF16 R28, R176.reuse, R180, R28 ;  /* 0x000000b4b01c723c */ /* 0x040fe2000004181c */
[----:B------:R-:W-:Y:S07]  /*3630*/  LDSM.16.M88.2 R180, [R224+0xc880] ;  /* 0x00c88000e0b4783b */ /* 0x000fee0000000100 */
[C---:B-1----:R-:W-:Y:S01]  /*3640*/  HMMA.16816.F32.BF16 R32, R176.reuse, R2, R32 ;  /* 0x00000002b020723c */ /* 0x042fe20000041820 */
[----:B------:R-:W1:Y:S07]  /*3650*/  LDSM.16.M88.2 R2, [R214+0xb080] ;  /* 0x00b08000d602783b */ /* 0x000e6e0000000100 */
[C---:B--2---:R-:W-:Y:S01]  /*3660*/  HMMA.16816.F32.BF16 R36, R176.reuse, R104, R36 ;  /* 0x00000068b024723c */ /* 0x044fe20000041824 */
[----:B------:R-:W2:Y:S07]  /*3670*/  LDSM.16.M88.2 R104, [R214+0xb880] ;  /* 0x00b88000d668783b */ /* 0x000eae0000000100 */
[----:B----4-:R-:W-:Y:S01]  /*3680*/  HMMA.16816.F32.BF16 R40, R176, R106, R40 ;  /* 0x0000006ab028723c */ /* 0x010fe20000041828 */
[----:B------:R-:W4:Y:S04]  /*3690*/  LDSM.16.M88.2 R106, [R214+0xc080] ;  /* 0x00c08000d66a783b */ /* 0x000f280000000100 */
[----:B------:R-:W-:Y:S03]  /*36a0*/  LDSM.16.M88.4 R176, [R188+0x2000] ;  /* 0x00200000bcb0783b */ /* 0x000fe60000000200 */
[C---:B-----5:R-:W-:Y:S01]  /*36b0*/  HMMA.16816.F32.BF16 R24, R108.reuse, R172, R24 ;  /* 0x000000ac6c18723c */ /* 0x060fe20000041818 */
[----:B------:R-:W5:Y:S07]  /*36c0*/  LDSM.16.M88.2 R172, [R213+0xa080] ;  /* 0x00a08000d5ac783b */ /* 0x000f6e0000000100 */
[C---:B---3--:R-:W-:Y:S01]  /*36d0*/  HMMA.16816.F32.BF16 R28, R108.reuse, R174, R28 ;  /* 0x000000ae6c1c723c */ /* 0x048fe2000004181c */
[----:B------:R-:W3:Y:S07]  /*36e0*/  LDSM.16.M88.2 R174, [R213+0xa880] ;  /* 0x00a88000d5ae783b */ /* 0x000eee0000000100 */
[C---:B-1----:R-:W-:Y:S01]  /*36f0*/  HMMA.16816.F32.BF16 R32, R108.reuse, R2, R32 ;  /* 0x000000026c20723c */ /* 0x042fe20000041820 */
[----:B------:R-:W1:Y:S07]  /*3700*/  LDSM.16.M88.2 R2, [R213+0xb080] ;  /* 0x00b08000d502783b */ /* 0x000e6e0000000100 */
[C---:B--2---:R-:W-:Y:S01]  /*3710*/  HMMA.16816.F32.BF16 R36, R108.reuse, R104, R36 ;  /* 0x000000686c24723c */ /* 0x044fe20000041824 */
[----:B------:R-:W2:Y:S07]  /*3720*/  LDSM.16.M88.2 R104, [R213+0xb880] ;  /* 0x00b88000d568783b */ /* 0x000eae0000000100 */
[----:B----4-:R-:W-:Y:S01]  /*3730*/  HMMA.16816.F32.BF16 R40, R108, R106, R40 ;  /* 0x0000006a6c28723c */ /* 0x010fe20000041828 */
[----:B------:R-:W4:Y:S04]  /*3740*/  LDSM.16.M88.2 R106, [R213+0xc080] ;  /* 0x00c08000d56a783b */ /* 0x000f280000000100 */
[----:B------:R-:W4:Y:S03]  /*3750*/  LDSM.16.M88.4 R108, [R222+0x1f080] ;  /* 0x01f08000de6c783b */ /* 0x000f260000000200 */
        /* <DEDUP_REMOVED lines=9> */
[----:B------:R-:W4:Y:S06]  /*37f0*/  LDSM.16.M88.2 R106, [R215+0xd080] ;  /* 0x00d08000d76a783b */ /* 0x000f2c0000000100 */
[----:B------:R-:W-:Y:S01]  /*3800*/  FSEL R178, R6, -INF , P1 ;  /* 0xff80000006b27808 */ /* 0x000fe20000800000 */
[C---:B------:R-:W-:Y:S07]  /*3810*/  HMMA.16816.F32.BF16 R24, R108.reuse, R180, R24 ;  /* 0x000000b46c18723c */ /* 0x040fee0000041818 */
[----:B------:R-:W-:Y:S01]  /*3820*/  FSEL R180, R7, -INF , P0 ;  /* 0xff80000007b47808 */ /* 0x000fe20000000000 */
[C---:B------:R-:W-:Y:S03]  /*3830*/  HMMA.16816.F32.BF16 R28, R108.reuse, R182, R28 ;  /* 0x000000b66c1c723c */ /* 0x040fe6000004181c */
[C---:B------:R-:W-:Y:S04]  /*3840*/  ISETP.GT.AND P0, PT, R244.reuse, 0x11, PT ;  /* 0x00000011f400780c */ /* 0x040fe80003f04270 */
[----:B------:R-:W-:Y:S01]  /*3850*/  FSEL R7, R9, -INF , P0 ;  /* 0xff80000009077808 */ /* 0x000fe20000000000 */
[C---:B-----5:R-:W-:Y:S01]  /*3860*/  HMMA.16816.F32.BF16 R32, R108.reuse, R172, R32 ;  /* 0x000000ac6c20723c */ /* 0x060fe20000041820 */
[----:B------:R-:W5:Y:S03]  /*3870*/  LDSM.16.M88.2 R172, [R215+0xd880] ;  /* 0x00d88000d7ac783b */ /* 0x000f660000000100 */
[--C-:B------:R-:W-:Y:S01]  /*3880*/  FFMA.FTZ R177, R7, c[0x0][0x29c], -R190.reuse ;  /* 0x0000a70007b17a23 */ /* 0x100fe200000108be */
[----:B------:R-:W-:Y:S01]  /*3890*/  FSEL R182, R11, -INF , P0 ;  /* 0xff8000000bb67808 */ /* 0x000fe20000000000 */
[----:B------:R-:W-:Y:S01]  /*38a0*/  LDSM.16.M88.2 R6, [R214+0xd080] ;  /* 0x00d08000d606783b */ /* 0x000fe20000000100 */
[----:B------:R-:W-:Y:S01]  /*38b0*/  ISETP.GT.AND P0, PT, R244, 0x30, PT ;  /* 0x00000030f400780c */ /* 0x000fe20003f04270 */
[C---:B---3--:R-:W-:Y:S02]  /*38c0*/  HMMA.16816.F32.BF16 R36, R108.reuse, R174, R36 ;  /* 0x000000ae6c24723c */ /* 0x048fe40000041824 */
[----:B------:R-:W-:Y:S01]  /*38d0*/  LDSM.16.M88.2 R10, [R214+0xd880] ;  /* 0x00d88000d60a783b */ /* 0x000fe20000000100 */
[----:B------:R-:W-:Y:S04]  /*38e0*/  MUFU.EX2 R177, R177 ;  /* 0x000000b100b17308 */ /* 0x000fe80000000800 */
[--C-:B------:R-:W-:Y:S01]  /*38f0*/  FFMA.FTZ R174, R5, c[0x0][0x29c], -R190.reuse ;  /* 0x0000a70005ae7a23 */ /* 0x100fe200000108be */
[----:B-1----:R-:W-:Y:S01]  /*3900*/  HMMA.16816.F32.BF16 R40, R108, R2, R40 ;  /* 0x000000026c28723c */ /* 0x002fe20000041828 */
[----:B------:R-:W1:Y:S03]  /*3910*/  LDSM.16.M88.2 R2, [R215+0xe080] ;  /* 0x00e08000d702783b */ /* 0x000e660000000100 */
[----:B------:R-:W-:Y:S01]  /*3920*/  FSEL R5, R4, -INF , P1 ;  /* 0xff80000004057808 */ /* 0x000fe20000800000 */
[----:B------:R-:W-:Y:S01]  /*3930*/  MUFU.EX2 R174, R174 ;  /* 0x000000ae00ae7308 */ /* 0x000fe20000000800 */
[----:B------:R-:W-:Y:S02]  /*3940*/  ISETP.GT.AND P1, PT, R244, 0x20, PT ;  /* 0x00000020f400780c */ /* 0x000fe40003f24270 */
[C---:B--2---:R-:W-:Y:S05]  /*3950*/  HMMA.16816.F32.BF16 R24, R184.reuse, R104, R24 ;  /* 0x00000068b818723c */ /* 0x044fea0000041818 */
[--C-:B------:R-:W-:Y:S01]  /*3960*/  FFMA.FTZ R175, R5, c[0x0][0x29c], -R190.reuse ;  /* 0x0000a70005af7a23 */ /* 0x100fe200000108be */
[----:B------:R-:W-:Y:S01]  /*3970*/  FSEL R109, R8, -INF , P2 ;  /* 0xff800000086d7808 */ /* 0x000fe20001000000 */
[----:B------:R-:W2:Y:S01]  /*3980*/  LDSM.16.M88.2 R4, [R215+0xe880] ;  /* 0x00e88000d704783b */ /* 0x000ea20000000100 */
[C---:B----4-:R-:W-:Y:S03]  /*3990*/  HMMA.16816.F32.BF16 R28, R184.reuse, R106, R28 ;  /* 0x0000006ab81c723c */ /* 0x050fe6000004181c */
[----:B------:R-:W-:Y:S01]  /*39a0*/  LDSM.16.M88.2 R8, [R214+0xc880] ;  /* 0x00c88000d608783b */ /* 0x000fe20000000100 */
[--C-:B------:R-:W-:Y:S01]  /*39b0*/  FFMA.FTZ R176, R109, c[0x0][0x29c], -R190.reuse ;  /* 0x0000a7006db07a23 */ /* 0x100fe200000108be */
[----:B------:R-:W-:Y:S01]  /*39c0*/  FSEL R179, R12, -INF , P1 ;  /* 0xff8000000cb37808 */ /* 0x000fe20000800000 */
[----:B------:R-:W3:Y:S01]  /*39d0*/  MUFU.EX2 R175, R175 ;  /* 0x000000af00af7308 */ /* 0x000ee20000000800 */
[----:B------:R-:W4:Y:S01]  /*39e0*/  LDSM.16.M88.4 R108, [R220+0x4000] ;  /* 0x00400000dc6c783b */ /* 0x000f220000000200 */
[----:B------:R-:W-:Y:S01]  /*39f0*/  ISETP.GT.AND P2, PT, R244, 0x21, PT ;  /* 0x00000021f400780c */ /* 0x000fe20003f44270 */
[C---:B-----5:R-:W-:Y:S03]  /*3a00*/  HMMA.16816.F32.BF16 R32, R184.reuse, R172, R32 ;  /* 0x000000acb820723c */ /* 0x060fe60000041820 */
[----:B------:R-:W-:Y:S02]  /*3a10*/  FSEL R194, R15, -INF , P2 ;  /* 0xff8000000fc27808 */ /* 0x000fe40001000000 */
[----:B------:R-:W-:Y:S02]  /*3a20*/  FSEL R13, R13, -INF , P2 ;  /* 0xff8000000d0d7808 */ /* 0x000fe40001000000 */
[--C-:B------:R-:W-:Y:S01]  /*3a30*/  FFMA.FTZ R172, R179, c[0x0][0x29c], -R190.reuse ;  /* 0x0000a700b3ac7a23 */ /* 0x100fe200000108be */
[----:B------:R-:W5:Y:S01]  /*3a40*/  MUFU.EX2 R176, R176 ;  /* 0x000000b000b07308 */ /* 0x000f620000000800 */
[--C-:B------:R-:W-:Y:S01]  /*3a50*/  FFMA.FTZ R194, R194, c[0x0][0x29c], -R189.reuse ;  /* 0x0000a700c2c27a23 */ /* 0x100fe200000108bd */
[----:B------:R-:W-:Y:S02]  /*3a60*/  ISETP.GT.AND P2, PT, R244, 0x40, PT ;  /* 0x00000040f400780c */ /* 0x000fe40003f44270 */
[--C-:B------:R-:W-:Y:S01]  /*3a70*/  FFMA.FTZ R173, R13, c[0x0][0x29c], -R190.reuse ;  /* 0x0000a7000dad7a23 */ /* 0x100fe200000108be */
[----:B------:R-:W-:Y:S02]  /*3a80*/  FSEL R13, R16, -INF , P0 ;  /* 0xff800000100d7808 */ /* 0x000fe40000000000 */
[----:B------:R-:W-:Y:S01]  /*3a90*/  FSEL R181, R20, -INF , P2 ;  /* 0xff80000014b57808 */ /* 0x000fe20001000000 */
[C---:B-1----:R-:W-:Y:S01]  /*3aa0*/  HMMA.16816.F32.BF16 R36, R184.reuse, R2, R36 ;  /* 0x00000002b824723c */ /* 0x042fe20000041824 */
[----:B------:R-:W1:Y:S01]  /*3ab0*/  LDSM.16.M88.2 R2, [R214+0xe080] ;  /* 0x00e08000d602783b */ /* 0x000e620000000100 */
[----:B------:R-:W-:Y:S01]  /*3ac0*/  MUFU.EX2 R173, R173 ;  /* 0x000000ad00ad7308 */ /* 0x000fe20000000800 */
[--C-:B------:R-:W-:Y:S01]  /*3ad0*/  FFMA.FTZ R179, R13, c[0x0][0x29c], -R190.reuse ;  /* 0x0000a7000db37a23 */ /* 0x100fe200000108be */
[----:B------:R-:W-:Y:S01]  /*3ae0*/  FSEL R20, R18, -INF , P0 ;  /* 0xff80000012147808 */ /* 0x000fe20000000000 */
[--C-:B------:R-:W-:Y:S01]  /*3af0*/  FFMA.FTZ R18, R181, c[0x0][0x29c], -R190.reuse ;  /* 0x0000a700b5127a23 */ /* 0x100fe200000108be */
[----:B------:R-:W-:Y:S01]  /*3b00*/  ISETP.GT.AND P0, PT, R244, 0x41, PT ;  /* 0x00000041f400780c */ /* 0x000fe20003f04270 */
[--C-:B------:R-:W-:Y:S01]  /*3b10*/  FFMA.FTZ R181, R180, c[0x0][0x29c], -R189.reuse ;  /* 0x0000a700b4b57a23 */ /* 0x100fe200000108bd */
[----:B------:R-:W-:Y:S01]  /*3b20*/  FSEL R22, R22, -INF , P2 ;  /* 0xff80000016167808 */ /* 0x000fe20001000000 */
[----:B------:R-:W-:Y:S03]  /*3b30*/  LDS R180, [R246.X4+0x21280] ;  /* 0x02128000f6b47984 */ /* 0x000fe60000004800 */
[----:B------:R-:W-:Y:S01]  /*3b40*/  MUFU.EX2 R179, R179 ;  /* 0x000000b300b37308 */ /* 0x000fe20000000800 */
[----:B------:R-:W-:Y:S01]  /*3b50*/  FSEL R21, R21, -INF , P0 ;  /* 0xff80000015157808 */ /* 0x000fe20000000000 */
[----:B--2---:R-:W-:Y:S01]  /*3b60*/  HMMA.16816.F32.BF16 R40, R184, R4, R40 ;  /* 0x00000004b828723c */ /* 0x004fe20000041828 */
[----:B------:R-:W2:Y:S02]  /*3b70*/  LDSM.16.M88.2 R4, [R214+0xe880] ;  /* 0x00e88000d604783b */ /* 0x000ea40000000100 */
[--C-:B------:R-:W-:Y:S02]  /*3b80*/  FFMA.FTZ R20, R20, c[0x0][0x29c], -R189.reuse ;  /* 0x0000a70014147a23 */ /* 0x100fe400000108bd */
[--C-:B------:R-:W-:Y:S02]  /*3b90*/  FFMA.FTZ R22, R22, c[0x0][0x29c], -R189.reuse ;  /* 0x0000a70016167a23 */ /* 0x100fe400000108bd */
[----:B------:R-:W-:Y:S01]  /*3ba0*/  FSEL R184, R14, -INF , P1 ;  /* 0xff8000000eb87808 */ /* 0x000fe20000800000 */
[C---:B----4-:R-:W-:Y:S01]  /*3bb0*/  HMMA.16816.F32.BF16 R24, R108.reuse, R8, R24 ;  /* 0x000000086c18723c */ /* 0x050fe20000041818 */
[----:B------:R-:W-:Y:S01]  /*3bc0*/  LDSM.16.M88.2 R8, [R213+0xc880] ;  /* 0x00c88000d508783b */ /* 0x000fe20000000100 */
[----:B------:R-:W-:Y:S03]  /*3bd0*/  MUFU.EX2 R181, R181 ;  /* 0x000000b500b57308 */ /* 0x000fe60000000800 */
[----:B------:R-:W-:Y:S01]  /*3be0*/  ISETP.GT.AND P1, PT, R244, 0x31, PT ;  /* 0x00000031f400780c */ /* 0x000fe20003f24270 */
[----:B------:R-:W4:Y:S02]  /*3bf0*/  LDSM.16.M88.4 R12, [R188+0x4000] ;  /* 0x00400000bc0c783b */ /* 0x000f240000000200 */
[C---:B------:R-:W-:Y:S02]  /*3c00*/  HMMA.16816.F32.BF16 R28, R108.reuse, R6, R28 ;  /* 0x000000066c1c723c */ /* 0x040fe4000004181c */
[----:B------:R-:W-:Y:S02]  /*3c10*/  LDSM.16.M88.2 R6, [R213+0xd880] ;  /* 0x00d88000d506783b */ /* 0x000fe40000000100 */
[----:B------:R-:W-:Y:S01]  /*3c20*/  FSEL R17, R17, -INF , P1 ;  /* 0xff80000011117808 */ /* 0x000fe20000800000 */
[----:B------:R-:W-:Y:S03]  /*3c30*/  MUFU.EX2 R20, R20 ;  /* 0x0000001400147308 */ /* 0x000fe60000000800 */
[C---:B------:R-:W-:Y:S01]  /*3c40*/  HMMA.16816.F32.BF16 R32, R108.reuse, R10, R32 ;  /* 0x0000000a6c20723c */ /* 0x040fe20000041820 */
[----:B------:R-:W-:Y:S03]  /*3c50*/  LDSM.16.M88.2 R10, [R213+0xe080] ;  /* 0x00e08000d50a783b */ /* 0x000fe60000000100 */
[--C-:B------:R-:W-:Y:S02]  /*3c60*/  FFMA.FTZ R186, R17, c[0x0][0x29c], -R190.reuse ;  /* 0x0000a70011ba7a23 */ /* 0x100fe400000108be */
[----:B------:R-:W3:Y:S01]  /*3c70*/  LDSM.16.M88.2 R16, [R213+0xd080] ;  /* 0x00d08000d510783b */ /* 0x000ee20000000100 */
[----:B------:R-:W-:Y:S01]  /*3c80*/  FFMA.FTZ R190, R21, c[0x0][0x29c], -R190 ;  /* 0x0000a70015be7a23 */ /* 0x000fe200000108be */
[C---:B-1----:R-:W-:Y:S01]  /*3c90*/  HMMA.16816.F32.BF16 R36, R108.reuse, R2, R36 ;  /* 0x000000026c24723c */ /* 0x042fe20000041824 */
[----:B------:R-:W-:Y:S01]  /*3ca0*/  MUFU.EX2 R22, R22 ;  /* 0x0000001600167308 */ /* 0x000fe20000000800 */
[----:B------:R-:W1:Y:S06]  /*3cb0*/  LDSM.16.M88.2 R2, [R213+0xe880] ;  /* 0x00e88000d502783b */ /* 0x000e6c0000000100 */
[----:B--2---:R-:W-:Y:S03]  /*3cc0*/  HMMA.16816.F32.BF16 R40, R108, R4, R40 ;  /* 0x000000046c28723c */ /* 0x004fe60000041828 */
[----:B------:R-:W-:Y:S04]  /*3cd0*/  MUFU.EX2 R21, R190 ;  /* 0x000000be00157308 */ /* 0x000fe80000000800 */
[--C-:B------:R-:W-:Y:S01]  /*3ce0*/  FFMA.FTZ R4, R178, c[0x0][0x29c], -R189.reuse ;  /* 0x0000a700b2047a23 */ /* 0x100fe200000108bd */
[----:B------:R-:W-:Y:S01]  /*3cf0*/  SHF.L.U32 R110, R226, 0x1, RZ ;  /* 0x00000001e26e7819 */ /* 0x000fe200000006ff */
[--C-:B------:R-:W-:Y:S04]  /*3d00*/  FFMA.FTZ R5, R192, c[0x0][0x29c], -R189.reuse ;  /* 0x0000a700c0057a23 */ /* 0x100fe800000108bd */
[----:B------:R-:W-:Y:S01]  /*3d10*/  MUFU.EX2 R186, R186 ;  /* 0x000000ba00ba7308 */ /* 0x000fe20000000800 */
[C---:B----4-:R-:W-:Y:S07]  /*3d20*/  HMMA.16816.F32.BF16 R24, R12.reuse, R8, R24 ;  /* 0x000000080c18723c */ /* 0x050fee0000041818 */
[--C-:B------:R-:W-:Y:S01]  /*3d30*/  FFMA.FTZ R8, R182, c[0x0][0x29c], -R189.reuse ;  /* 0x0000a700b6087a23 */ /* 0x100fe200000108bd */
[----:B------:R-:W-:Y:S01]  /*3d40*/  LOP3.LUT R9, R232, 0x1, RZ, 0xc0, !PT ;  /* 0x00000001e8097812 */ /* 0x000fe200078ec0ff */
[----:B------:R-:W2:Y:S01]  /*3d50*/  MUFU.EX2 R4, R4 ;  /* 0x0000000400047308 */ /* 0x000ea20000000800 */
[C---:B---3--:R-:W-:Y:S09]  /*3d60*/  HMMA.16816.F32.BF16 R28, R12.reuse, R16, R28 ;  /* 0x000000100c1c723c */ /* 0x048ff2000004181c */
[----:B------:R-:W3:Y:S03]  /*3d70*/  MUFU.EX2 R18, R18 ;  /* 0x0000001200127308 */ /* 0x000ee60000000800 */
[----:B------:R-:W-:Y:S01]  /*3d80*/  FSEL R16, R23, -INF , P0 ;  /* 0xff80000017107808 */ /* 0x000fe20000000000 */
[C---:B------:R-:W-:Y:S01]  /*3d90*/  HMMA.16816.F32.BF16 R32, R12.reuse, R6, R32 ;  /* 0x000000060c20723c */ /* 0x040fe20000041820 */
[----:B------:R-:W-:Y:S05]  /*3da0*/  PLOP3.LUT P0, PT, PT, PT, UP0, 0x80, 0x0 ;  /* 0x000000000000781c */ /* 0x000fea0003f0f008 */
[----:B------:R-:W-:Y:S01]  /*3db0*/  MUFU.EX2 R7, R194 ;  /* 0x000000c200077308 */ /* 0x000fe20000000800 */
[--C-:B------:R-:W-:Y:S01]  /*3dc0*/  FFMA.FTZ R6, R184, c[0x0][0x29c], -R189.reuse ;  /* 0x0000a700b8067a23 */ /* 0x100fe200000108bd */
[C---:B------:R-:W-:Y:S01]  /*3dd0*/  HMMA.16816.F32.BF16 R36, R12.reuse, R10, R36 ;  /* 0x0000000a0c24723c */ /* 0x040fe20000041824 */
[----:B------:R-:W4:Y:S06]  /*3de0*/  LDS R11, [R246.X4+0x212a0] ;  /* 0x0212a000f60b7984 */ /* 0x000f2c0000004800 */
[----:B------:R-:W-:Y:S01]  /*3df0*/  FSEL R10, R19, -INF , P1 ;  /* 0xff800000130a7808 */ /* 0x000fe20000800000 */
[----:B-1----:R-:W-:Y:S01]  /*3e00*/  HMMA.16816.F32.BF16 R40, R12, R2, R40 ;  /* 0x000000020c28723c */ /* 0x002fe20000041828 */
[----:B------:R-:W-:Y:S02]  /*3e10*/  MUFU.EX2 R5, R5 ;  /* 0x0000000500057308 */ /* 0x000fe40000000800 */
[----:B------:R-:W-:Y:S01]  /*3e20*/  ISETP.NE.U32.AND P1, PT, R9, 0x1, PT ;  /* 0x000000010900780c */ /* 0x000fe20003f25070 */
[--C-:B------:R-:W-:Y:S02]  /*3e30*/  FADD.FTZ R9, R25, -R180.reuse ;  /* 0x800000b419097221 */ /* 0x100fe40000010000 */
[--C-:B------:R-:W-:Y:S02]  /*3e40*/  FFMA.FTZ R10, R10, c[0x0][0x29c], -R189.reuse ;  /* 0x0000a7000a0a7a23 */ /* 0x100fe400000108bd */
[--C-:B------:R-:W-:Y:S03]  /*3e50*/  FADD.FTZ R12, R24, -R180.reuse ;  /* 0x800000b4180c7221 */ /* 0x100fe60000010000 */
[----:B------:R-:W1:Y:S01]  /*3e60*/  MUFU.EX2 R8, R8 ;  /* 0x0000000800087308 */ /* 0x000e620000000800 */
[--C-:B------:R-:W-:Y:S02]  /*3e70*/  FADD.FTZ R13, R28, -R180.reuse ;  /* 0x800000b41c0d7221 */ /* 0x100fe40000010000 */
[--C-:B------:R-:W-:Y:S02]  /*3e80*/  FADD.FTZ R14, R29, -R180.reuse ;  /* 0x800000b41d0e7221 */ /* 0x100fe40000010000 */
[----:B------:R-:W-:Y:S02]  /*3e90*/  FMUL.FTZ R12, R175, R12 ;  /* 0x0000000caf0c7220 */ /* 0x000fe40000410000 */
[C---:B------:R-:W-:Y:S01]  /*3ea0*/  FMUL.FTZ R9, R174.reuse, R9 ;  /* 0x00000009ae097220 */ /* 0x040fe20000410000 */
[----:B------:R-:W-:Y:S01]  /*3eb0*/  F2FP.BF16.PACK_AB R174, R174, R175 ;  /* 0x000000afaeae723e */ /* 0x000fe200000010ff */
[----:B------:R-:W-:Y:S01]  /*3ec0*/  FMUL.FTZ R14, R177, R14 ;  /* 0x0000000eb10e7220 */ /* 0x000fe20000410000 */
[----:B------:R-:W1:Y:S01]  /*3ed0*/  MUFU.EX2 R172, R172 ;  /* 0x000000ac00ac7308 */ /* 0x000e620000000800 */
[----:B-----5:R-:W-:Y:S01]  /*3ee0*/  FMUL.FTZ R13, R176, R13 ;  /* 0x0000000db00d7220 */ /* 0x020fe20000410000 */
[----:B------:R-:W-:Y:S01]  /*3ef0*/  F2FP.BF16.PACK_AB R12, R9, R12 ;  /* 0x0000000c090c723e */ /* 0x000fe200000010ff */
[--C-:B------:R-:W-:Y:S01]  /*3f00*/  FADD.FTZ R17, R32, -R180.reuse ;  /* 0x800000b420117221 */ /* 0x100fe20000010000 */
[----:B------:R-:W-:Y:S01]  /*3f10*/  STS [R245+0x21480], R174 ;  /* 0x021480aef5007388 */ /* 0x000fe20000000800 */
[----:B------:R-:W-:Y:S01]  /*3f20*/  FFMA.FTZ R189, R16, c[0x0][0x29c], -R189 ;  /* 0x0000a70010bd7a23 */ /* 0x000fe200000108bd */
[----:B------:R-:W-:Y:S01]  /*3f30*/  F2FP.BF16.PACK_AB R14, R14, R13 ;  /* 0x0000000d0e0e723e */ /* 0x000fe200000010ff */
[--C-:B------:R-:W-:Y:S01]  /*3f40*/  FADD.FTZ R16, R33, -R180.reuse ;  /* 0x800000b421107221 */ /* 0x100fe20000010000 */
[----:B--2---:R-:W-:Y:S01]  /*3f50*/  F2FP.BF16.PACK_AB R13, R181, R4 ;  /* 0x00000004b50d723e */ /* 0x004fe200000010ff */
[--C-:B------:R-:W-:Y:S01]  /*3f60*/  FADD.FTZ R36, R36, -R180.reuse ;  /* 0x800000b424247221 */ /* 0x100fe20000010000 */
[----:B------:R-:W2:Y:S01]  /*3f70*/  MUFU.EX2 R6, R6 ;  /* 0x0000000600067308 */ /* 0x000ea20000000800 */
[--C-:B------:R-:W-:Y:S01]  /*3f80*/  FADD.FTZ R37, R37, -R180.reuse ;  /* 0x800000b425257221 */ /* 0x100fe20000010000 */
[----:B------:R-:W-:Y:S01]  /*3f90*/  F2FP.BF16.PACK_AB R176, R177, R176 ;  /* 0x000000b0b1b0723e */ /* 0x000fe200000010ff */
[--C-:B------:R-:W-:Y:S01]  /*3fa0*/  FADD.FTZ R9, R40, -R180.reuse ;  /* 0x800000b428097221 */ /* 0x100fe20000010000 */
[----:B------:R-:W-:Y:S01]  /*3fb0*/  IADD3 R40, R245, 0x21560, RZ ;  /* 0x00021560f5287810 */ /* 0x000fe20007ffe0ff */
[----:B------:R-:W-:Y:S01]  /*3fc0*/  FADD.FTZ R180, R41, -R180 ;  /* 0x800000b429b47221 */ /* 0x000fe20000010000 */
[----:B------:R-:W-:Y:S01]  /*3fd0*/  @P1 IADD3 R40, R252, 0x120, RZ ;  /* 0x00000120fc281810 */ /* 0x000fe20007ffe0ff */
[----:B---3--:R-:W-:Y:S01]  /*3fe0*/  FMUL.FTZ R9, R18, R9 ;  /* 0x0000000912097220 */ /* 0x008fe20000410000 */
[C---:B------:R-:W-:Y:S01]  /*3ff0*/  F2FP.BF16.PACK_AB R18, R21.reuse, R18 ;  /* 0x000000121512723e */ /* 0x040fe200000010ff */
[----:B------:R-:W-:Y:S01]  /*4000*/  FMUL.FTZ R180, R21, R180 ;  /* 0x000000b415b47220 */ /* 0x000fe20000410000 */
[----:B------:R3:W5:Y:S01]  /*4010*/  MUFU.EX2 R15, R10 ;  /* 0x0000000a000f7308 */ /* 0x0007620000000800 */
[----:B------:R5:W-:Y:S01]  /*4020*/  STS [R40], R13 ;  /* 0x0000000d28007388 */ /* 0x000be20000000800 */
[C---:B------:R-:W-:Y:S02]  /*4030*/  FMUL.FTZ R16, R173.reuse, R16 ;  /* 0x00000010ad107220 */ /* 0x040fe40000410000 */
[----:B------:R-:W-:Y:S01]  /*4040*/  F2FP.BF16.PACK_AB R180, R180, R9 ;  /* 0x00000009b4b4723e */ /* 0x000fe200000010ff */
[----:B------:R-:W-:Y:S01]  /*4050*/  STS [R245+0x21c80], R176 ;  /* 0x021c80b0f5007388 */ /* 0x000fe20000000800 */
[----:B-1----:R-:W-:Y:S01]  /*4060*/  F2FP.BF16.PACK_AB R9, R8, R5 ;  /* 0x000000050809723e */ /* 0x002fe200000010ff */
[----:B------:R-:W-:Y:S01]  /*4070*/  FMUL.FTZ R17, R172, R17 ;  /* 0x00000011ac117220 */ /* 0x000fe20000410000 */
[----:B------:R-:W-:Y:S01]  /*4080*/  F2FP.BF16.PACK_AB R172, R173, R172 ;  /* 0x000000acadac723e */ /* 0x000fe200000010ff */
[--C-:B----4-:R-:W-:Y:S01]  /*4090*/  FADD.FTZ R28, R27, -R11.reuse ;  /* 0x8000000b1b1c7221 */ /* 0x110fe20000010000 */
[----:B------:R-:W1:Y:S01]  /*40a0*/  MUFU.EX2 R189, R189 ;  /* 0x000000bd00bd7308 */ /* 0x000e620000000800 */
[----:B------:R1:W-:Y:S01]  /*40b0*/  STS [R40+0x800], R9 ;  /* 0x0008000928007388 */ /* 0x0003e20000000800 */
[----:B------:R-:W-:Y:S01]  /*40c0*/  F2FP.BF16.PACK_AB R16, R16, R17 ;  /* 0x000000111010723e */ /* 0x000fe200000010ff */
[----:B------:R-:W-:Y:S01]  /*40d0*/  FMUL.FTZ R28, R181, R28 ;  /* 0x0000001cb51c7220 */ /* 0x000fe20000410000 */
[----:B--2---:R-:W-:Y:S01]  /*40e0*/  F2FP.BF16.PACK_AB R17, R7, R6 ;  /* 0x000000060711723e */ /* 0x004fe200000010ff */
[----:B------:R-:W-:Y:S01]  /*40f0*/  STS [R245+0x22480], R172 ;  /* 0x022480acf5007388 */ /* 0x000fe20000000800 */
[--C-:B------:R-:W-:Y:S02]  /*4100*/  FADD.FTZ R30, R30, -R11.reuse ;  /* 0x8000000b1e1e7221 */ /* 0x100fe40000010000 */
[--C-:B------:R-:W-:Y:S01]  /*4110*/  FADD.FTZ R31, R31, -R11.reuse ;  /* 0x8000000b1f1f7221 */ /* 0x100fe20000010000 */
[----:B------:R2:W-:Y:S01]  /*4120*/  STS [R40+0x1000], R17 ;  /* 0x0010001128007388 */ /* 0x0005e20000000800 */
[----:B------:R-:W-:Y:S02]  /*4130*/  FMUL.FTZ R30, R5, R30 ;  /* 0x0000001e051e7220 */ /* 0x000fe40000410000 */
[----:B------:R-:W-:Y:S01]  /*4140*/  FMUL.FTZ R31, R8, R31 ;  /* 0x0000001f081f7220 */ /* 0x000fe20000410000 */
[----:B---3--:R-:W-:Y:S01]  /*4150*/  F2FP.BF16.PACK_AB R10, R186, R179 ;  /* 0x000000b3ba0a723e */ /* 0x008fe200000010ff */
[--C-:B------:R-:W-:Y:S01]  /*4160*/  FADD.FTZ R5, R34, -R11.reuse ;  /* 0x8000000b22057221 */ /* 0x100fe20000010000 */
[----:B-----5:R-:W-:Y:S01]  /*4170*/  F2FP.BF16.PACK_AB R19, R15, R20 ;  /* 0x000000140f13723e */ /* 0x020fe200000010ff */
[--C-:B------:R-:W-:Y:S01]  /*4180*/  FADD.FTZ R13, R26, -R11.reuse ;  /* 0x8000000b1a0d7221 */ /* 0x100fe20000010000 */
[----:B------:R-:W-:Y:S01]  /*4190*/  F2FP.BF16.PACK_AB R31, R31, R30 ;  /* 0x0000001e1f1f723e */ /* 0x000fe200000010ff */
[----:B------:R-:W-:Y:S01]  /*41a0*/  STS [R245+0x22c80], R10 ;  /* 0x022c800af5007388 */ /* 0x000fe20000000800 */
[----:B------:R-:W-:Y:S02]  /*41b0*/  FMUL.FTZ R5, R6, R5 ;  /* 0x0000000506057220 */ /* 0x000fe40000410000 */
[----:B------:R-:W-:Y:S01]  /*41c0*/  FMUL.FTZ R13, R4, R13 ;  /* 0x0000000d040d7220 */ /* 0x000fe20000410000 */
[----:B------:R3:W-:Y:S01]  /*41d0*/  STS [R40+0x1800], R19 ;  /* 0x0018001328007388 */ /* 0x0007e20000000800 */
[--C-:B------:R-:W-:Y:S01]  /*41e0*/  FADD.FTZ R4, R35, -R11.reuse ;  /* 0x8000000b23047221 */ /* 0x100fe20000010000 */
[----:B-1----:R-:W-:Y:S02]  /*41f0*/  F2FP.BF16.PACK_AB R9, R189, R22 ;  /* 0x00000016bd09723e */ /* 0x002fe400000010ff */
[----:B------:R-:W-:Y:S01]  /*4200*/  STS [R245+0x23480], R18 ;  /* 0x02348012f5007388 */ /* 0x000fe20000000800 */
[----:B------:R-:W-:Y:S01]  /*4210*/  F2FP.BF16.PACK_AB R13, R28, R13 ;  /* 0x0000000d1c0d723e */ /* 0x000fe200000010ff */
[----:B------:R-:W-:Y:S02]  /*4220*/  FMUL.FTZ R4, R7, R4 ;  /* 0x0000000407047220 */ /* 0x000fe40000410000 */
[----:B------:R-:W-:Y:S01]  /*4230*/  STS [R40+0x2000], R9 ;  /* 0x0020000928007388 */ /* 0x000fe20000000800 */
[----:B------:R-:W-:Y:S02]  /*4240*/  FMUL.FTZ R36, R179, R36 ;  /* 0x00000024b3247220 */ /* 0x000fe40000410000 */
[----:B------:R-:W-:Y:S01]  /*4250*/  FMUL.FTZ R37, R186, R37 ;  /* 0x00000025ba257220 */ /* 0x000fe20000410000 */
[----:B------:R-:W-:Y:S01]  /*4260*/  BAR.SYNC.DEFER_BLOCKING 0x0 ;  /* 0x0000000000007b1d */ /* 0x000fe20000010000 */
[--C-:B------:R-:W-:Y:S02]  /*4270*/  FADD.FTZ R7, R38, -R11.reuse ;  /* 0x8000000b26077221 */ /* 0x100fe40000010000 */
[--C-:B------:R-:W-:Y:S01]  /*4280*/  FADD.FTZ R6, R39, -R11.reuse ;  /* 0x8000000b27067221 */ /* 0x100fe20000010000 */
[----:B------:R-:W-:Y:S01]  /*4290*/  F2FP.BF16.PACK_AB R36, R37, R36 ;  /* 0x000000242524723e */ /* 0x000fe200000010ff */
[----:B------:R-:W-:Y:S02]  /*42a0*/  FMUL.FTZ R7, R20, R7 ;  /* 0x0000000714077220 */ /* 0x000fe40000410000 */
[----:B------:R-:W-:Y:S02]  /*42b0*/  FMUL.FTZ R6, R15, R6 ;  /* 0x000000060f067220 */ /* 0x000fe40000410000 */
[--C-:B--2---:R-:W-:Y:S02]  /*42c0*/  FADD.FTZ R17, R42, -R11.reuse ;  /* 0x8000000b2a117221 */ /* 0x104fe40000010000 */
[----:B------:R-:W-:Y:S01]  /*42d0*/  FADD.FTZ R8, R43, -R11 ;  /* 0x8000000b2b087221 */ /* 0x000fe20000010000 */
[----:B------:R-:W-:Y:S01]  /*42e0*/  F2FP.BF16.PACK_AB R29, R6, R7 ;  /* 0x00000007061d723e */ /* 0x000fe200000010ff */
[----:B------:R-:W-:Y:S01]  /*42f0*/  FMUL.FTZ R17, R22, R17 ;  /* 0x0000001116117220 */ /* 0x000fe20000410000 */
[----:B---3--:R-:W-:Y:S01]  /*4300*/  F2FP.BF16.PACK_AB R19, R4, R5 ;  /* 0x000000050413723e */ /* 0x008fe200000010ff */
[----:B------:R-:W-:Y:S05]  /*4310*/  FMUL.FTZ R8, R189, R8 ;  /* 0x00000008bd087220 */ /* 0x000fea0000410000 */
[----:B------:R-:W-:Y:S01]  /*4320*/  F2FP.BF16.PACK_AB R35, R8, R17 ;  /* 0x000000110823723e */ /* 0x000fe200000010ff */
        /* <DEDUP_REMOVED lines=10> */
[----:B------:R-:W-:Y:S04]  /*43d0*/  LDSM.16.MT88.2 R2, [R219+0x21480] ;  /* 0x02148000db02783b */ /* 0x000fe80000004100 */
[----:B------:R-:W1:Y:S04]  /*43e0*/  LDSM.16.MT88.4 R4, [R110+0x1b080] ;  /* 0x01b080006e04783b */ /* 0x000e680000004200 */
[----:B------:R-:W2:Y:S04]  /*43f0*/  LDSM.16.MT88.4 R8, [R110+0x1d080] ;  /* 0x01d080006e08783b */ /* 0x000ea80000004200 */
[----:B------:R-:W3:Y:S04]  /*4400*/  LDSM.16.MT88.4 R12, [R110+0x1f080] ;  /* 0x01f080006e0c783b */ /* 0x000ee80000004200 */
[----:B------:R-:W4:Y:S04]  /*4410*/  LDSM.16.MT88.2 R16, [R219+0x21c80] ;  /* 0x021c8000db10783b */ /* 0x000f280000004100 */
[----:B------:R-:W5:Y:S04]  /*4420*/  LDSM.16.MT88.2 R18, [R219+0x22480] ;  /* 0x02248000db12783b */ /* 0x000f680000004100 */
[----:B------:R-:W4:Y:S04]  /*4430*/  LDSM.16.MT88.2 R20, [R219+0x22c80] ;  /* 0x022c8000db14783b */ /* 0x000f280000004100 */
[----:B------:R-:W4:Y:S04]  /*4440*/  LDSM.16.MT88.2 R22, [R219+0x23480] ;  /* 0x02348000db16783b */ /* 0x000f280000004100 */
[----:B------:R-:W-:Y:S04]  /*4450*/  LDSM.16.MT88.2 R32, [R0+0x21480] ;  /* 0x021480000020783b */ /* 0x000fe80000004100 */
[----:B------:R-:W5:Y:S04]  /*4460*/  LDSM.16.MT88.4 R28, [R110+0x1b880] ;  /* 0x01b880006e1c783b */ /* 0x000f680000004200 */
[----:B------:R-:W5:Y:S01]  /*4470*/  LDSM.16.MT88.4 R36, [R110+0x1d880] ;  /* 0x01d880006e24783b */ /* 0x000f620000004200 */
[-C--:B-1----:R-:W-:Y:S03]  /*4480*/  HMMA.16816.F32.BF16 R44, R4, R2.reuse, R44 ;  /* 0x00000002042c723c */ /* 0x082fe6000004182c */
[----:B------:R-:W1:Y:S04]  /*4490*/  LDSM.16.MT88.4 R40, [R110+0x1f880] ;  /* 0x01f880006e28783b */ /* 0x000e680000004200 */
[----:B------:R-:W1:Y:S01]  /*44a0*/  LDSM.16.MT88.2 R34, [R0+0x21c80] ;  /* 0x021c80000022783b */ /* 0x000e620000004100 */
[-C--:B--2---:R-:W-:Y:S03]  /*44b0*/  HMMA.16816.F32.BF16 R48, R8, R2.reuse, R48 ;  /* 0x000000020830723c */ /* 0x084fe60000041830 */
[----:B------:R-:W2:Y:S04]  /*44c0*/  LDSM.16.MT88.2 R104, [R0+0x22480] ;  /* 0x022480000068783b */ /* 0x000ea80000004100 */
[----:B------:R-:W-:Y:S01]  /*44d0*/  LDSM.16.MT88.2 R108, [R0+0x22080] ;  /* 0x02208000006c783b */ /* 0x000fe20000004100 */
[C---:B---3--:R-:W-:Y:S03]  /*44e0*/  HMMA.16816.F32.BF16 R52, R12.reuse, R2, R52 ;  /* 0x000000020c34723c */ /* 0x048fe60000041834 */
[----:B------:R-:W3:Y:S05]  /*44f0*/  LDSM.16.MT88.2 R2, [R0+0x22c80] ;  /* 0x022c80000002783b */ /* 0x000eea0000004100 */
[-C--:B----4-:R-:W-:Y:S08]  /*4500*/  HMMA.16816.F32.BF16 R56, R12, R16.reuse, R56 ;  /* 0x000000100c38723c */ /* 0x090ff00000041838 */
[-C--:B------:R-:W-:Y:S08]  /*4510*/  HMMA.16816.F32.BF16 R60, R8, R16.reuse, R60 ;  /* 0x00000010083c723c */ /* 0x080ff0000004183c */
[C---:B------:R-:W-:Y:S08]  /*4520*/  HMMA.16816.F32.BF16 R64, R4.reuse, R16, R64 ;  /* 0x000000100440723c */ /* 0x040ff00000041840 */
[-C--:B-----5:R-:W-:Y:S08]  /*4530*/  HMMA.16816.F32.BF16 R68, R4, R18.reuse, R68 ;  /* 0x000000120444723c */ /* 0x0a0ff00000041844 */
[-C--:B------:R-:W-:Y:S08]  /*4540*/  HMMA.16816.F32.BF16 R72, R8, R18.reuse, R72 ;  /* 0x000000120848723c */ /* 0x080ff00000041848 */
[C---:B------:R-:W-:Y:S01]  /*4550*/  HMMA.16816.F32.BF16 R76, R12.reuse, R18, R76 ;  /* 0x000000120c4c723c */ /* 0x040fe2000004184c */
[----:B------:R-:W-:Y:S07]  /*4560*/  LDSM.16.MT88.4 R16, [R110+0x20080] ;  /* 0x020080006e10783b */ /* 0x000fee0000004200 */
[-C--:B------:R-:W-:Y:S08]  /*4570*/  HMMA.16816.F32.BF16 R80, R12, R20.reuse, R80 ;  /* 0x000000140c50723c */ /* 0x080ff00000041850 */
[-C--:B------:R-:W-:Y:S08]  /*4580*/  HMMA.16816.F32.BF16 R84, R8, R20.reuse, R84 ;  /* 0x000000140854723c */ /* 0x080ff00000041854 */
[C---:B------:R-:W-:Y:S01]  /*4590*/  HMMA.16816.F32.BF16 R88, R4.reuse, R20, R88 ;  /* 0x000000140458723c */ /* 0x040fe20000041858 */
[----:B------:R-:W-:Y:S07]  /*45a0*/  LDSM.16.MT88.2 R20, [R219+0x22080] ;  /* 0x02208000db14783b */ /* 0x000fee0000004100 */
[-C--:B------:R-:W-:Y:S01]  /*45b0*/  HMMA.16816.F32.BF16 R92, R4, R22.reuse, R92 ;  /* 0x00000016045c723c */ /* 0x080fe2000004185c */
[----:B------:R-:W4:Y:S04]  /*45c0*/  LDSM.16.MT88.2 R4, [R0+0x23480] ;  /* 0x023480000004783b */ /* 0x000f280000004100 */
[----:B------:R-:W-:Y:S03]  /*45d0*/  LDSM.16.MT88.2 R6, [R219+0x21880] ;  /* 0x02188000db06783b */ /* 0x000fe60000004100 */
[-C--:B------:R-:W-:Y:S01]  /*45e0*/  HMMA.16816.F32.BF16 R96, R8, R22.reuse, R96 ;  /* 0x000000160860723c */ /* 0x080fe20000041860 */
[----:B------:R-:W5:Y:S07]  /*45f0*/  LDSM.16.MT88.4 R8, [R110+0x1c080] ;  /* 0x01c080006e08783b */ /* 0x000f6e0000004200 */
[----:B------:R-:W-:Y:S01]  /*4600*/  HMMA.16816.F32.BF16 R100, R12, R22, R100 ;  /* 0x000000160c64723c */ /* 0x000fe20000041864 */
[----:B------:R-:W2:Y:S04]  /*4610*/  LDSM.16.MT88.4 R12, [R110+0x1e080] ;  /* 0x01e080006e0c783b */ /* 0x000ea80000004200 */
[----:B------:R-:W2:Y:S03]  /*4620*/  LDSM.16.MT88.2 R22, [R219+0x22880] ;  /* 0x02288000db16783b */ /* 0x000ea60000004100 */
[-C--:B------:R-:W-:Y:S08]  /*4630*/  HMMA.16816.F32.BF16 R44, R28, R32.reuse, R44 ;  /* 0x000000201c2c723c */ /* 0x080ff0000004182c */
[-C--:B------:R-:W-:Y:S08]  /*4640*/  HMMA.16816.F32.BF16 R48, R36, R32.reuse, R48 ;  /* 0x000000202430723c */ /* 0x080ff00000041830 */
[C---:B-1----:R-:W-:Y:S01]  /*4650*/  HMMA.16816.F32.BF16 R52, R40.reuse, R32, R52 ;  /* 0x000000202834723c */ /* 0x042fe20000041834 */
[----:B------:R-:W1:Y:S07]  /*4660*/  LDSM.16.MT88.2 R32, [R219+0x23080] ;  /* 0x02308000db20783b */ /* 0x000e6e0000004100 */
[-C--:B------:R-:W-:Y:S08]  /*4670*/  HMMA.16816.F32.BF16 R56, R40, R34.reuse, R56 ;  /* 0x000000222838723c */ /* 0x080ff00000041838 */
[-C--:B------:R-:W-:Y:S08]  /*4680*/  HMMA.16816.F32.BF16 R60, R36, R34.reuse, R60 ;  /* 0x00000022243c723c */ /* 0x080ff0000004183c */
[C---:B------:R-:W-:Y:S01]  /*4690*/  HMMA.16816.F32.BF16 R64, R28.reuse, R34, R64 ;  /* 0x000000221c40723c */ /* 0x040fe20000041840 */
[----:B------:R-:W-:Y:S07]  /*46a0*/  LDSM.16.MT88.2 R34, [R0+0x21880] ;  /* 0x021880000022783b */ /* 0x000fee0000004100 */
[-C--:B--2---:R-:W-:Y:S08]  /*46b0*/  HMMA.16816.F32.BF16 R68, R28, R104.reuse, R68 ;  /* 0x000000681c44723c */ /* 0x084ff00000041844 */
[-C--:B------:R-:W-:Y:S08]  /*46c0*/  HMMA.16816.F32.BF16 R72, R36, R104.reuse, R72 ;  /* 0x000000682448723c */ /* 0x080ff00000041848 */
[C---:B------:R-:W-:Y:S01]  /*46d0*/  HMMA.16816.F32.BF16 R76, R40.reuse, R104, R76 ;  /* 0x00000068284c723c */ /* 0x040fe2000004184c */
[----:B------:R-:W-:Y:S07]  /*46e0*/  LDSM.16.MT88.4 R104, [R110+0x20880] ;  /* 0x020880006e68783b */ /* 0x000fee0000004200 */
[-C--:B---3--:R-:W-:Y:S08]  /*46f0*/  HMMA.16816.F32.BF16 R80, R40, R2.reuse, R80 ;  /* 0x000000022850723c */ /* 0x088ff00000041850 */
[-C--:B------:R-:W-:Y:S08]  /*4700*/  HMMA.16816.F32.BF16 R84, R36, R2.reuse, R84 ;  /* 0x000000022454723c */ /* 0x080ff00000041854 */
[C---:B------:R-:W-:Y:S01]  /*4710*/  HMMA.16816.F32.BF16 R88, R28.reuse, R2, R88 ;  /* 0x000000021c58723c */ /* 0x040fe20000041858 */
[----:B------:R-:W2:Y:S07]  /*4720*/  LDSM.16.MT88.2 R2, [R219+0x23880] ;  /* 0x02388000db02783b */ /* 0x000eae0000004100 */
[-C--:B----4-:R-:W-:Y:S01]  /*4730*/  HMMA.16816.F32.BF16 R92, R28, R4.reuse, R92 ;  /* 0x000000041c5c723c */ /* 0x090fe2000004185c */
[----:B------:R-:W3:Y:S07]  /*4740*/  LDSM.16.MT88.4 R28, [R110+0x1c880] ;  /* 0x01c880006e1c783b */ /* 0x000eee0000004200 */
[-C--:B------:R-:W-:Y:S01]  /*4750*/  HMMA.16816.F32.BF16 R96, R36, R4.reuse, R96 ;  /* 0x000000042460723c */ /* 0x080fe20000041860 */
[----:B------:R-:W4:Y:S07]  /*4760*/  LDSM.16.MT88.4 R36, [R110+0x1e880] ;  /* 0x01e880006e24783b */ /* 0x000f2e0000004200 */
[----:B------:R-:W-:Y:S01]  /*4770*/  HMMA.16816.F32.BF16 R100, R40, R4, R100 ;  /* 0x000000042864723c */ /* 0x000fe20000041864 */
[----:B------:R-:W1:Y:S07]  /*4780*/  LDSM.16.MT88.2 R4, [R0+0x22880] ;  /* 0x022880000004783b */ /* 0x000e6e0000004100 */
[-C--:B-----5:R-:W-:Y:S08]  /*4790*/  HMMA.16816.F32.BF16 R44, R8, R6.reuse, R44 ;  /* 0x00000006082c723c */ /* 0x0a0ff0000004182c */
[-C--:B------:R-:W-:Y:S08]  /*47a0*/  HMMA.16816.F32.BF16 R48, R12, R6.reuse, R48 ;  /* 0x000000060c30723c */ /* 0x080ff00000041830 */
[C---:B------:R-:W-:Y:S01]  /*47b0*/  HMMA.16816.F32.BF16 R52, R16.reuse, R6, R52 ;  /* 0x000000061034723c */ /* 0x040fe20000041834 */
[----:B------:R-:W5:Y:S07]  /*47c0*/  LDSM.16.MT88.2 R6, [R0+0x23080] ;  /* 0x023080000006783b */ /* 0x000f6e0000004100 */
[-C--:B------:R-:W-:Y:S08]  /*47d0*/  HMMA.16816.F32.BF16 R56, R16, R20.reuse, R56 ;  /* 0x000000141038723c */ /* 0x080ff00000041838 */
[-C--:B------:R-:W-:Y:S08]  /*47e0*/  HMMA.16816.F32.BF16 R60, R12, R20.reuse, R60 ;  /* 0x000000140c3c723c */ /* 0x080ff0000004183c */
[C---:B------:R-:W-:Y:S08]  /*47f0*/  HMMA.16816.F32.BF16 R64, R8.reuse, R20, R64 ;  /* 0x000000140840723c */ /* 0x040ff00000041840 */
[-C--:B------:R-:W-:Y:S08]  /*4800*/  HMMA.16816.F32.BF16 R68, R8, R22.reuse, R68 ;  /* 0x000000160844723c */ /* 0x080ff00000041844 */
[-C--:B------:R-:W-:Y:S08]  /*4810*/  HMMA.16816.F32.BF16 R72, R12, R22.reuse, R72 ;  /* 0x000000160c48723c */ /* 0x080ff00000041848 */
[C---:B------:R-:W-:Y:S08]  /*4820*/  HMMA.16816.F32.BF16 R76, R16.reuse, R22, R76 ;  /* 0x00000016104c723c */ /* 0x040ff0000004184c */
[-C--:B-1----:R-:W-:Y:S08]  /*4830*/  HMMA.16816.F32.BF16 R80, R16, R32.reuse, R80 ;  /* 0x000000201050723c */ /* 0x082ff00000041850 */
[-C--:B------:R-:W-:Y:S08]  /*4840*/  HMMA.16816.F32.BF16 R84, R12, R32.reuse, R84 ;  /* 0x000000200c54723c */ /* 0x080ff00000041854 */
[C---:B------:R-:W-:Y:S08]  /*4850*/  HMMA.16816.F32.BF16 R88, R8.reuse, R32, R88 ;  /* 0x000000200858723c */ /* 0x040ff00000041858 */
[-C--:B--2---:R-:W-:Y:S01]  /*4860*/  HMMA.16816.F32.BF16 R92, R8, R2.reuse, R92 ;  /* 0x00000002085c723c */ /* 0x084fe2000004185c */
[----:B------:R-:W1:Y:S04]  /*4870*/  LDSM.16.MT88.2 R8, [R0+0x23880] ;  /* 0x023880000008783b */ /* 0x000e680000004100 */
[----:B------:R-:W-:Y:S03]  /*4880*/  BAR.SYNC.DEFER_BLOCKING 0x0 ;  /* 0x0000000000007b1d */ /* 0x000fe60000010000 */
[-C--:B------:R-:W-:Y:S08]  /*4890*/  HMMA.16816.F32.BF16 R96, R12, R2.reuse, R96 ;  /* 0x000000020c60723c */ /* 0x080ff00000041860 */
[----:B------:R-:W-:Y:S08]  /*48a0*/  HMMA.16816.F32.BF16 R100, R16, R2, R100 ;  /* 0x000000021064723c */ /* 0x000ff00000041864 */
[-C--:B---3--:R-:W-:Y:S08]  /*48b0*/  HMMA.16816.F32.BF16 R44, R28, R34.reuse, R44 ;  /* 0x000000221c2c723c */ /* 0x088ff0000004182c */
[-C--:B----4-:R-:W-:Y:S01]  /*48c0*/  HMMA.16816.F32.BF16 R48, R36, R34.reuse, R48 ;  /* 0x000000222430723c */ /* 0x090fe20000041830 */
[----:B------:R2:W3:Y:S04]  /*48d0*/  LDSM.16.M88.4 R172, [R218] ;  /* 0x00000000daac783b */ /* 0x0004e80000000200 */
[----:B------:R2:W4:Y:S03]  /*48e0*/  LDSM.16.M88.4 R180, [R218+0x400] ;  /* 0x00040000dab4783b */ /* 0x0005260000000200 */
[C---:B------:R-:W-:Y:S01]  /*48f0*/  HMMA.16816.F32.BF16 R52, R104.reuse, R34, R52 ;  /* 0x000000226834723c */ /* 0x040fe20000041834 */
[----:B------:R2:W1:Y:S04]  /*4900*/  LDSM.16.MT88.4 R176, [R217] ;  /* 0x00000000d9b0783b */ /* 0x0004680000004200 */
[----:B------:R2:W1:Y:S03]  /*4910*/  LDSM.16.MT88.4 R32, [R217+0x2800] ;  /* 0x00280000d920783b */ /* 0x0004660000004200 */
[-C--:B------:R-:W-:Y:S01]  /*4920*/  HMMA.16816.F32.BF16 R56, R104, R108.reuse, R56 ;  /* 0x0000006c6838723c */ /* 0x080fe20000041838 */
[----:B------:R2:W1:Y:S04]  /*4930*/  LDSM.16.M88.4 R184, [R218+0x800] ;  /* 0x00080000dab8783b */ /* 0x0004680000000200 */
[----:B------:R2:W1:Y:S03]  /*4940*/  LDSM.16.M88.4 R192, [R218+0xc00] ;  /* 0x000c0000dac0783b */ /* 0x0004660000000200 */
[-C--:B------:R-:W-:Y:S01]  /*4950*/  HMMA.16816.F32.BF16 R60, R36, R108.reuse, R60 ;  /* 0x0000006c243c723c */ /* 0x080fe2000004183c */
[----:B------:R2:W1:Y:S04]  /*4960*/  LDSM.16.MT88.4 R188, [R217+0x800] ;  /* 0x00080000d9bc783b */ /* 0x0004680000004200 */
[----:B------:R2:W1:Y:S03]  /*4970*/  LDSM.16.MT88.4 R196, [R217+0x3000] ;  /* 0x00300000d9c4783b */ /* 0x0004660000004200 */
[C---:B------:R-:W-:Y:S01]  /*4980*/  HMMA.16816.F32.BF16 R64, R28.reuse, R108, R64 ;  /* 0x0000006c1c40723c */ /* 0x040fe20000041840 */
[----:B------:R2:W1:Y:S04]  /*4990*/  LDSM.16.MT88.4 R108, [R217+0x5000] ;  /* 0x00500000d96c783b */ /* 0x0004680000004200 */
[----:B------:R2:W1:Y:S03]  /*49a0*/  LDSM.16.MT88.4 R200, [R217+0x5800] ;  /* 0x00580000d9c8783b */ /* 0x0004660000004200 */
[-C--:B------:R-:W-:Y:S08]  /*49b0*/  HMMA.16816.F32.BF16 R68, R28, R4.reuse, R68 ;  /* 0x000000041c44723c */ /* 0x080ff00000041844 */
[-C--:B------:R-:W-:Y:S08]  /*49c0*/  HMMA.16816.F32.BF16 R72, R36, R4.reuse, R72 ;  /* 0x000000042448723c */ /* 0x080ff00000041848 */
[C---:B------:R-:W-:Y:S08]  /*49d0*/  HMMA.16816.F32.BF16 R76, R104.reuse, R4, R76 ;  /* 0x00000004684c723c */ /* 0x040ff0000004184c */
[-C--:B-----5:R-:W-:Y:S08]  /*49e0*/  HMMA.16816.F32.BF16 R80, R104, R6.reuse, R80 ;  /* 0x000000066850723c */ /* 0x0a0ff00000041850 */
[-C--:B------:R-:W-:Y:S08]  /*49f0*/  HMMA.16816.F32.BF16 R84, R36, R6.reuse, R84 ;  /* 0x000000062454723c */ /* 0x080ff00000041854 */
[C---:B------:R-:W-:Y:S08]  /*4a00*/  HMMA.16816.F32.BF16 R88, R28.reuse, R6, R88 ;  /* 0x000000061c58723c */ /* 0x040ff00000041858 */
[-C--:B-1----:R-:W-:Y:S08]  /*4a10*/  HMMA.16816.F32.BF16 R92, R28, R8.reuse, R92 ;  /* 0x000000081c5c723c */ /* 0x082ff0000004185c */
[-C--:B------:R-:W-:Y:S08]  /*4a20*/  HMMA.16816.F32.BF16 R96, R36, R8.reuse, R96 ;  /* 0x000000082460723c */ /* 0x080ff00000041860 */
[----:B------:R-:W-:Y:S01]  /*4a30*/  HMMA.16816.F32.BF16 R100, R104, R8, R100 ;  /* 0x000000086864723c */ /* 0x000fe20000041864 */
[----:B------:R-:W-:-:S07]  /*4a40*/  @P0 BRA `(.L_x_658) ;  /* 0x0000049000000947 */ /* 0x000fce0003800000 */
[----:B--234-:R-:W-:Y:S01]  /*4a50*/  ISETP.GE.AND P3, PT, R250, c[0x0][0x1fc], PT ;  /* 0x00007f00fa007a0c */ /* 0x01cfe20003f66270 */
[----:B------:R-:W1:Y:S01]  /*4a60*/  S2R R5, SR_CTAID.Y ;  /* 0x0000000000057919 */ /* 0x000e620000002600 */
[----:B------:R-:W-:Y:S01]  /*4a70*/  ULDC.64 UR6, c[0x0][0x208] ;  /* 0x0000820000067ab9 */ /* 0x000fe20000000a00 */
[----:B------:R-:W-:Y:S01]  /*4a80*/  IMAD.MOV.U32 R10, RZ, RZ, R242 ;  /* 0x000000ffff0a7224 */ /* 0x000fe200078e00f2 */
[----:B------:R-:W-:Y:S01]  /*4a90*/  UIMAD.WIDE.U32 UR26, UR21, UR6, URZ ;  /* 0x00000006151a72a5 */ /* 0x000fe2000f8e003f */
[----:B------:R-:W-:Y:S01]  /*4aa0*/  IMAD.MOV.U32 R11, RZ, RZ, R241 ;  /* 0x000000ffff0b7224 */ /* 0x000fe200078e00f1 */
[----:B------:R-:W-:Y:S04]  /*4ab0*/  USHF.R.S32.HI UR23, URZ, 0x1f, UR21 ;  /* 0x0000001f3f177899 */ /* 0x000fe80008011415 */
[----:B------:R-:W-:Y:S01]  /*4ac0*/  IMAD.U32 R12, RZ, RZ, UR26 ;  /* 0x0000001aff0c7e24 */ /* 0x000fe2000f8e00ff */
[----:B------:R-:W-:Y:S02]  /*4ad0*/  UIMAD UR23, UR23, UR6, URZ ;  /* 0x00000006171772a4 */ /* 0x000fe4000f8e023f */
[----:B------:R-:W-:Y:S02]  /*4ae0*/  USHF.L.U32 UR6, UR21, 0x6, URZ ;  /* 0x0000000615067899 */ /* 0x000fe4000800063f */
[----:B------:R-:W-:Y:S04]  /*4af0*/  UIMAD UR23, UR21, UR7, UR23 ;  /* 0x00000007151772a4 */ /* 0x000fe8000f8e0217 */
[----:B------:R-:W-:Y:S01]  /*4b00*/  UIADD3 UR23, UR27, UR23, URZ ;  /* 0x000000171b177290 */ /* 0x000fe2000fffe03f */
[----:B-1----:R-:W-:Y:S01]  /*4b10*/  SHF.R.S32.HI R4, RZ, 0x1f, R5 ;  /* 0x0000001fff047819 */ /* 0x002fe20000011405 */
[C---:B------:R-:W-:Y:S04]  /*4b20*/  IMAD.WIDE.U32 R8, R5.reuse, c[0x0][0x288], R238 ;  /* 0x0000a20005087a25 */ /* 0x040fe800078e00ee */
[C---:B------:R-:W-:Y:S02]  /*4b30*/  IMAD R6, R4.reuse, c[0x0][0x210], RZ ;  /* 0x0000840004067a24 */ /* 0x040fe400078e02ff */
[----:B------:R-:W-:Y:S02]  /*4b40*/  IMAD R4, R4, c[0x0][0x288], RZ ;  /* 0x0000a20004047a24 */ /* 0x000fe400078e02ff */
[C---:B------:R-:W-:Y:S04]  /*4b50*/  IMAD.WIDE.U32 R10, R5.reuse, c[0x0][0x210], R10 ;  /* 0x00008400050a7a25 */ /* 0x040fe800078e000a */
[C---:B------:R-:W-:Y:S01]  /*4b60*/  IMAD R4, R5.reuse, c[0x0][0x28c], R4 ;  /* 0x0000a30005047a24 */ /* 0x040fe200078e0204 */
[----:B------:R-:W-:Y:S01]  /*4b70*/  IADD3 R3, P1, R10, UR8, RZ ;  /* 0x000000080a037c10 */ /* 0x000fe2000ff3e0ff */
[----:B------:R-:W-:Y:S01]  /*4b80*/  IMAD R6, R5, c[0x0][0x214], R6 ;  /* 0x0000850005067a24 */ /* 0x000fe200078e0206 */
[----:B------:R-:W-:Y:S01]  /*4b90*/  IADD3 R5, P0, R8, UR5, RZ ;  /* 0x0000000508057c10 */ /* 0x000fe2000ff1e0ff */
[----:B------:R-:W-:Y:S01]  /*4ba0*/  IMAD.U32 R2, RZ, RZ, UR23 ;  /* 0x00000017ff027e24 */ /* 0x000fe2000f8e00ff */
[----:B------:R-:W-:Y:S02]  /*4bb0*/  LEA R13, P2, R3, c[0x0][0x1f0], 0x1 ;  /* 0x00007c00030d7a11 */ /* 0x000fe400078408ff */
[----:B------:R-:W-:Y:S02]  /*4bc0*/  IADD3.X R4, R9, UR16, R4, P0, !PT ;  /* 0x0000001009047c10 */ /* 0x000fe400087fe404 */
[----:B------:R-:W-:Y:S02]  /*4bd0*/  LEA R10, P0, R5, c[0x0][0x280], 0x2 ;  /* 0x0000a000050a7a11 */ /* 0x000fe400078010ff */
[----:B------:R-:W-:Y:S02]  /*4be0*/  IADD3.X R6, R11, UR14, R6, P1, !PT ;  /* 0x0000000e0b067c10 */ /* 0x000fe40008ffe406 */
[----:B------:R-:W-:Y:S01]  /*4bf0*/  LEA.HI.X R11, R5, c[0x0][0x284], R4, 0x2, P0 ;  /* 0x0000a100050b7a11 */ /* 0x000fe200000f1404 */
[----:B------:R-:W-:Y:S01]  /*4c00*/  IMAD.MOV.U32 R5, RZ, RZ, c[0x0][0x208] ;  /* 0x00008200ff057624 */ /* 0x000fe200078e00ff */
[----:B------:R-:W-:Y:S01]  /*4c10*/  LEA.HI.X R6, R3, c[0x0][0x1f4], R6, 0x1, P2 ;  /* 0x00007d0003067a11 */ /* 0x000fe200010f0c06 */
[----:B------:R-:W-:Y:S01]  /*4c20*/  IMAD.MOV.U32 R4, RZ, RZ, 0x6 ;  /* 0x00000006ff047424 */ /* 0x000fe200078e00ff */
[----:B------:R-:W-:Y:S01]  /*4c30*/  LEA R12, P1, R12, R13, 0x7 ;  /* 0x0000000d0c0c7211 */ /* 0x000fe200078238ff */
[----:B------:R-:W-:Y:S01]  /*4c40*/  IMAD.U32 R3, RZ, RZ, UR26 ;  /* 0x0000001aff037e24 */ /* 0x000fe2000f8e00ff */
[----:B------:R-:W-:Y:S02]  /*4c50*/  ISETP.GE.AND P0, PT, R230, c[0x0][0x1fc], PT ;  /* 0x00007f00e6007a0c */ /* 0x000fe40003f06270 */
[C---:B------:R-:W-:Y:S01]  /*4c60*/  SHF.L.U64.HI R4, R5.reuse, R4, c[0x0][0x20c] ;  /* 0x0000830005047619 */ /* 0x040fe20000010204 */
[----:B------:R-:W-:Y:S01]  /*4c70*/  IMAD.SHL.U32 R5, R5, 0x40, RZ ;  /* 0x0000004005057824 */ /* 0x000fe200078e00ff */
[----:B------:R-:W-:Y:S01]  /*4c80*/  LEA.HI.X R13, R3, R6, R2, 0x7, P1 ;  /* 0x00000006030d7211 */ /* 0x000fe200008f3c02 */
[----:B------:R-:W-:Y:S01]  /*4c90*/  IMAD.U32 R3, RZ, RZ, UR6 ;  /* 0x00000006ff037e24 */ /* 0x000fe2000f8e00ff */
[----:B------:R-:W-:Y:S01]  /*4ca0*/  ISETP.GE.AND P1, PT, R231, c[0x0][0x1fc], PT ;  /* 0x00007f00e7007a0c */ /* 0x000fe20003f26270 */
[----:B------:R-:W-:Y:S01]  /*4cb0*/  IMAD.U32 R2, RZ, RZ, UR6 ;  /* 0x00000006ff027e24 */ /* 0x000fe2000f8e00ff */
[----:B------:R-:W-:Y:S02]  /*4cc0*/  SEL R8, RZ, 0x4, P0 ;  /* 0x00000004ff087807 */ /* 0x000fe40000000000 */
[----:B------:R-:W-:Y:S02]  /*4cd0*/  SEL R9, RZ, 0x2, P1 ;  /* 0x00000002ff097807 */ /* 0x000fe40000800000 */
[C-C-:B------:R-:W-:Y:S02]  /*4ce0*/  IADD3 R16, P1, P0, R5.reuse, 0x80, R12.reuse ;  /* 0x0000008005107810 */ /* 0x140fe4000783e00c */
[----:B------:R-:W-:Y:S02]  /*4cf0*/  ISETP.GE.AND P2, PT, R250, c[0x0][0x1fc], PT ;  /* 0x00007f00fa007a0c */ /* 0x000fe40003f46270 */
[----:B------:R-:W-:Y:S02]  /*4d00*/  IADD3.X R17, R4, RZ, R13, P1, P0 ;  /* 0x000000ff04117210 */ /* 0x000fe40000fe040d */
[----:B------:R-:W-:Y:S02]  /*4d10*/  IADD3 R14, P1, P0, R5, 0x100, R12 ;  /* 0x00000100050e7810 */ /* 0x000fe4000783e00c */
[----:B------:R-:W-:Y:S02]  /*4d20*/  SEL R7, RZ, 0x1, P2 ;  /* 0x00000001ff077807 */ /* 0x000fe40001000000 */
[----:B------:R-:W-:Y:S02]  /*4d30*/  IADD3 R6, -R236, c[0x0][0x168], -R3 ;  /* 0x00005a00ec067a10 */ /* 0x000fe40007ffe903 */
[----:B------:R-:W-:Y:S02]  /*4d40*/  IADD3.X R15, R4, RZ, R13, P1, P0 ;  /* 0x000000ff040f7210 */ /* 0x000fe40000fe040d */
[----:B------:R-:W-:Y:S02]  /*4d50*/  LEA R10, P0, R3, R10, 0x2 ;  /* 0x0000000a030a7211 */ /* 0x000fe400078010ff */
[----:B------:R-:W-:Y:S02]  /*4d60*/  IADD3 R7, R8, R9, R7 ;  /* 0x0000000908077210 */ /* 0x000fe40007ffe007 */
[----:B------:R-:W-:Y:S02]  /*4d70*/  ISETP.LT.OR P2, PT, R6, 0x1, P3 ;  /* 0x000000010600780c */ /* 0x000fe40001f41670 */
[----:B------:R-:W-:Y:S01]  /*4d80*/  LEA.HI.X.SX32 R11, R2, R11, 0x2, P0 ;  /* 0x0000000b020b7211 */ /* 0x000fe200000f16ff */
[----:B------:R-:W-:Y:S01]  /*4d90*/  @!P4 IMAD.SHL.U32 R2, R234, 0x10, RZ ;  /* 0x00000010ea02c824 */ /* 0x000fe200078e00ff */
[----:B------:R-:W-:Y:S02]  /*4da0*/  IADD3 R18, P0, R5, R12, RZ ;  /* 0x0000000c05127210 */ /* 0x000fe40007f1e0ff */
[C---:B------:R-:W-:Y:S03]  /*4db0*/  LOP3.LUT P1, RZ, R7.reuse, 0x2, RZ, 0xc0, !PT ;  /* 0x0000000207ff7812 */ /* 0x040fe6000782c0ff */
[----:B------:R-:W-:Y:S01]  /*4dc0*/  IMAD.X R19, R4, 0x1, R13, P0 ;  /* 0x0000000104137824 */ /* 0x000fe200000e060d */
[C---:B------:R-:W-:Y:S02]  /*4dd0*/  ISETP.LT.OR P0, PT, R6.reuse, 0x1, !P1 ;  /* 0x000000010600780c */ /* 0x040fe40004f01670 */
[C---:B------:R-:W-:Y:S01]  /*4de0*/  ISETP.LT.OR P1, PT, R6.reuse, 0x21, !P1 ;  /* 0x000000210600780c */ /* 0x040fe20004f21670 */
[----:B------:R-:W-:Y:S01]  /*4df0*/  @!PT LDS RZ, [RZ] ;  /* 0x00000000fffff984 */ /* 0x000fe20000000800 */
[----:B------:R-:W-:Y:S01]  /*4e00*/  @!PT LDS RZ, [RZ] ;  /* 0x00000000fffff984 */ /* 0x000fe20000000800 */
[----:B------:R-:W-:Y:S01]  /*4e10*/  @!PT LDS RZ, [RZ] ;  /* 0x00000000fffff984 */ /* 0x000fe20000000800 */
[----:B------:R1:W-:Y:S10]  /*4e20*/  LDGSTS.E.BYPASS.LTC128B.128 [R229+0x1b080], [R12.64], !P2 ;  /* 0x1b0800000ce57fae */ /* 0x0003f4000d101d58 */
[----:B------:R1:W-:Y:S01]  /*4e30*/  LDGSTS.E.BYPASS.LTC128B.128 [R229+0x1d080], [R12.64+0x80], !P0 ;  /* 0x1d0800800ce57fae */ /* 0x0003e2000c101d58 */
[----:B------:R-:W-:Y:S04]  /*4e40*/  LOP3.LUT P0, RZ, R7, 0x4, RZ, 0xc0, !PT ;  /* 0x0000000407ff7812 */ /* 0x000fe8000780c0ff */
[C---:B------:R-:W-:Y:S02]  /*4e50*/  ISETP.LT.OR P2, PT, R6.reuse, 0x1, !P0 ;  /* 0x000000010600780c */ /* 0x040fe40004741670 */
[C---:B------:R-:W-:Y:S11]  /*4e60*/  ISETP.LT.OR P0, PT, R6.reuse, 0x21, !P0 ;  /* 0x000000210600780c */ /* 0x040ff60004701670 */
[----:B------:R1:W-:Y:S01]  /*4e70*/  LDGSTS.E.BYPASS.LTC128B.128 [R229+0x1f080], [R12.64+0x100], !P2 ;  /* 0x1f0801000ce57fae */ /* 0x0003e2000d101d58 */
[----:B------:R-:W-:Y:S11]  /*4e80*/  ISETP.LT.OR P2, PT, R6, 0x21, P3 ;  /* 0x000000210600780c */ /* 0x000ff60001f41670 */
[----:B------:R-:W-:Y:S02]  /*4e90*/  @!UPT UIADD3 URZ, URZ, URZ, URZ ;  /* 0x0000003f3f3ff290 */ /* 0x000fe4000fffe03f */
[----:B------:R1:W-:Y:S06]  /*4ea0*/  LDGSTS.E.BYPASS.LTC128B.128 [R229+0x1c080], [R18.64], !P2 ;  /* 0x1c08000012e57fae */ /* 0x0003ec000d101d58 */
[----:B------:R1:W-:Y:S06]  /*4eb0*/  LDGSTS.E.BYPASS.LTC128B.128 [R229+0x1e080], [R16.64], !P1 ;  /* 0x1e08000010e57fae */ /* 0x0003ec000c901d58 */
[----:B------:R1:W-:Y:S06]  /*4ec0*/  LDGSTS.E.BYPASS.LTC128B.128 [R229+0x20080], [R14.64], !P0 ;  /* 0x200800000ee57fae */ /* 0x0003ec000c101d58 */
[----:B------:R1:W-:Y:S02]  /*4ed0*/  @!P4 LDGSTS.E.BYPASS.LTC128B.128 [R2+0x21280], [R10.64] ;  /* 0x212800000a02cfae */ /* 0x0003e4000b901d58 */
.L_x_658:
[-C--:B--234-:R-:W-:Y:S01]  /*4ee0*/  HMMA.16816.F32.BF16 R4, R172, R176.reuse, RZ ;  /* 0x000000b0ac04723c */ /* 0x09cfe200000418ff */
[----:B------:R-:W-:Y:S01]  /*4ef0*/  LDSM.16.MT88.4 R204, [R217+0x1000] ;  /* 0x00100000d9cc783b */ /* 0x000fe20000004200 */
[----:B------:R-:W-:Y:S02]  /*4f00*/  UIMAD UR12, UR12, 0x3000, URZ ;  /* 0x000030000c0c78a4 */ /* 0x000fe4000f8e023f */
[----:B------:R-:W-:Y:S01]  /*4f10*/  UISETP.GE.AND UP0, UPT, UR21, UR19, UPT ;  /* 0x000000131500728c */ /* 0x000fe2000bf06270 */
[----:B------:R-:W-:Y:S01]  /*4f20*/  LDSM.16.M88.4 R208, [R218+0x1400] ;  /* 0x00140000dad0783b */ /* 0x000fe20000000200 */
[----:B------:R-:W-:Y:S02]  /*4f30*/  UIADD3 UR7, UR4, 0x1, URZ ;  /* 0x0000000104077890 */ /* 0x000fe4000fffe03f */
[C---:B-1----:R-:W-:Y:S01]  /*4f40*/  HMMA.16816.F32.BF16 R8, R180.reuse, R176, RZ ;  /* 0x000000b0b408723c */ /* 0x042fe200000418ff */
[----:B------:R-:W2:Y:S01]  /*4f50*/  LDL.64 R2, [R1+0x8] ;  /* 0x0000080001027983 */ /* 0x000ea20000100a00 */
[----:B------:R-:W-:Y:S02]  /*4f60*/  UISETP.GE.AND UP2, UPT, UR4, 0x1, UPT ;  /* 0x000000010400788c */ /* 0x000fe4000bf46270 */
[----:B------:R-:W-:Y:S01]  /*4f70*/  UIADD3 UR6, UR22, 0x1, URZ ;  /* 0x0000000116067890 */ /* 0x000fe2000fffe03f */
[----:B------:R-:W0:Y:S01]  /*4f80*/  LDGDEPBAR ;  /* 0x00000000000079af */ /* 0x000e220000000000 */
[----:B------:R-:W-:Y:S02]  /*4f90*/  UISETP.GE.AND UP1, UPT, UR22, 0x1, UPT ;  /* 0x000000011600788c */ /* 0x000fe4000bf26270 */
[-C--:B------:R-:W-:Y:S02]  /*4fa0*/  HMMA.16816.F32.BF16 R12, R180, R178.reuse, RZ ;  /* 0x000000b2b40c723c */ /* 0x080fe400000418ff */
[----:B------:R-:W-:Y:S06]  /*4fb0*/  USEL UR22, UR6, URZ, !UP1 ;  /* 0x0000003f06167287 */ /* 0x000fec000c800000 */
[C---:B------:R-:W-:Y:S01]  /*4fc0*/  HMMA.16816.F32.BF16 R16, R172.reuse, R178, RZ ;  /* 0x000000b2ac10723c */ /* 0x040fe200000418ff */
[----:B------:R-:W1:Y:S07]  /*4fd0*/  LDSM.16.M88.4 R176, [R218+0x1000] ;  /* 0x00100000dab0783b */ /* 0x000e6e0000000200 */
[-C--:B------:R-:W-:Y:S08]  /*4fe0*/  HMMA.16816.F32.BF16 R20, R172, R32.reuse, RZ ;  /* 0x00000020ac14723c */ /* 0x080ff000000418ff */
[C---:B------:R-:W-:Y:S08]  /*4ff0*/  HMMA.16816.F32.BF16 R24, R180.reuse, R32, RZ ;  /* 0x00000020b418723c */ /* 0x040ff000000418ff */
[-C--:B------:R-:W-:Y:S08]  /*5000*/  HMMA.16816.F32.BF16 R28, R180, R34.reuse, RZ ;  /* 0x00000022b41c723c */ /* 0x080ff000000418ff */
[C---:B------:R-:W-:Y:S08]  /*5010*/  HMMA.16816.F32.BF16 R32, R172.reuse, R34, RZ ;  /* 0x00000022ac20723c */ /* 0x040ff000000418ff */
[-C--:B------:R-:W-:Y:S08]  /*5020*/  HMMA.16816.F32.BF16 R36, R172, R108.reuse, RZ ;  /* 0x0000006cac24723c */ /* 0x080ff000000418ff */
[C---:B------:R-:W-:Y:S08]  /*5030*/  HMMA.16816.F32.BF16 R40, R180.reuse, R108, RZ ;  /* 0x0000006cb428723c */ /* 0x040ff000000418ff */
[-C--:B------:R-:W-:Y:S01]  /*5040*/  HMMA.16816.F32.BF16 R104, R180, R110.reuse, RZ ;  /* 0x0000006eb468723c */ /* 0x080fe200000418ff */
[----:B------:R-:W-:Y:S07]  /*5050*/  LDSM.16.MT88.4 R180, [R217+0x6000] ;  /* 0x00600000d9b4783b */ /* 0x000fee0000004200 */
[----:B------:R-:W-:Y:S01]  /*5060*/  HMMA.16816.F32.BF16 R108, R172, R110, RZ ;  /* 0x0000006eac6c723c */ /* 0x000fe200000418ff */
[----:B------:R-:W3:Y:S07]  /*5070*/  LDSM.16.MT88.4 R172, [R217+0x3800] ;  /* 0x00380000d9ac783b */ /* 0x000eee0000004200 */
[-C--:B------:R-:W-:Y:S08]  /*5080*/  HMMA.16816.F32.BF16 R4, R184, R188.reuse, R4 ;  /* 0x000000bcb804723c */ /* 0x080ff00000041804 */
[C---:B------:R-:W-:Y:S08]  /*5090*/  HMMA.16816.F32.BF16 R8, R192.reuse, R188, R8 ;  /* 0x000000bcc008723c */ /* 0x040ff00000041808 */
[-C--:B------:R-:W-:Y:S08]  /*50a0*/  HMMA.16816.F32.BF16 R12, R192, R190.reuse, R12 ;  /* 0x000000bec00c723c */ /* 0x080ff0000004180c */
[C---:B------:R-:W-:Y:S01]  /*50b0*/  HMMA.16816.F32.BF16 R16, R184.reuse, R190, R16 ;  /* 0x000000beb810723c */ /* 0x040fe20000041810 */
[----:B------:R-:W-:Y:S07]  /*50c0*/  LDSM.16.MT88.4 R188, [R217+0x1800] ;  /* 0x00180000d9bc783b */ /* 0x000fee0000004200 */
        /* <DEDUP_REMOVED lines=8> */
[----:B------:R-:W-:Y:S07]  /*5150*/  LDSM.16.M88.4 R192, [R218+0x1c00] ;  /* 0x001c0000dac0783b */ /* 0x000fee0000000200 */
[----:B------:R-:W-:Y:S01]  /*5160*/  HMMA.16816.F32.BF16 R108, R184, R202, R108 ;  /* 0x000000cab86c723c */ /* 0x000fe2000004186c */
[----:B------:R-:W4:Y:S04]  /*5170*/  LDSM.16.M88.4 R184, [R218+0x1800] ;  /* 0x00180000dab8783b */ /* 0x000f280000000200 */
[----:B------:R-:W-:Y:S03]  /*5180*/  LDSM.16.M88.4 R200, [R218+0x2000] ;  /* 0x00200000dac8783b */ /* 0x000fe60000000200 */
[-C--:B-1----:R-:W-:Y:S08]  /*5190*/  HMMA.16816.F32.BF16 R4, R176, R204.reuse, R4 ;  /* 0x000000ccb004723c */ /* 0x082ff00000041804 */
[C---:B------:R-:W-:Y:S08]  /*51a0*/  HMMA.16816.F32.BF16 R8, R208.reuse, R204, R8 ;  /* 0x000000ccd008723c */ /* 0x040ff00000041808 */
[-C--:B------:R-:W-:Y:S08]  /*51b0*/  HMMA.16816.F32.BF16 R12, R208, R206.reuse, R12 ;  /* 0x000000ced00c723c */ /* 0x080ff0000004180c */
[C---:B------:R-:W-:Y:S01]  /*51c0*/  HMMA.16816.F32.BF16 R16, R176.reuse, R206, R16 ;  /* 0x000000ceb010723c */ /* 0x040fe20000041810 */
[----:B------:R-:W-:Y:S07]  /*51d0*/  LDSM.16.MT88.4 R204, [R217+0x2000] ;  /* 0x00200000d9cc783b */ /* 0x000fee0000004200 */
[-C--:B---3--:R-:W-:Y:S08]  /*51e0*/  HMMA.16816.F32.BF16 R20, R176, R172.reuse, R20 ;  /* 0x000000acb014723c */ /* 0x088ff00000041814 */
[C---:B------:R-:W-:Y:S08]  /*51f0*/  HMMA.16816.F32.BF16 R24, R208.reuse, R172, R24 ;  /* 0x000000acd018723c */ /* 0x040ff00000041818 */
[-C--:B------:R-:W-:Y:S08]  /*5200*/  HMMA.16816.F32.BF16 R28, R208, R174.reuse, R28 ;  /* 0x000000aed01c723c */ /* 0x080ff0000004181c */
[C---:B------:R-:W-:Y:S01]  /*5210*/  HMMA.16816.F32.BF16 R32, R176.reuse, R174, R32 ;  /* 0x000000aeb020723c */ /* 0x040fe20000041820 */
[----:B------:R-:W1:Y:S07]  /*5220*/  LDSM.16.MT88.4 R172, [R217+0x6800] ;  /* 0x00680000d9ac783b */ /* 0x000e6e0000004200 */
[-C--:B------:R-:W-:Y:S08]  /*5230*/  HMMA.16816.F32.BF16 R36, R176, R180.reuse, R36 ;  /* 0x000000b4b024723c */ /* 0x080ff00000041824 */
[C---:B------:R-:W-:Y:S08]  /*5240*/  HMMA.16816.F32.BF16 R40, R208.reuse, R180, R40 ;  /* 0x000000b4d028723c */ /* 0x040ff00000041828 */
[-C--:B------:R-:W-:Y:S01]  /*5250*/  HMMA.16816.F32.BF16 R104, R208, R182.reuse, R104 ;  /* 0x000000b6d068723c */ /* 0x080fe20000041868 */
[----:B------:R-:W3:Y:S07]  /*5260*/  LDSM.16.M88.4 R208, [R218+0x2400] ;  /* 0x00240000dad0783b */ /* 0x000eee0000000200 */
[----:B------:R-:W-:Y:S01]  /*5270*/  HMMA.16816.F32.BF16 R108, R176, R182, R108 ;  /* 0x000000b6b06c723c */ /* 0x000fe2000004186c */
[----:B------:R-:W5:Y:S04]  /*5280*/  LDSM.16.MT88.4 R176, [R217+0x4800] ;  /* 0x00480000d9b0783b */ /* 0x000f680000004200 */
[----:B------:R-:W1:Y:S03]  /*5290*/  LDSM.16.MT88.4 R180, [R217+0x7000] ;  /* 0x00700000d9b4783b */ /* 0x000e660000004200 */
[-C--:B----4-:R-:W-:Y:S08]  /*52a0*/  HMMA.16816.F32.BF16 R4, R184, R188.reuse, R4 ;  /* 0x000000bcb804723c */ /* 0x090ff00000041804 */
[C---:B------:R-:W-:Y:S01]  /*52b0*/  HMMA.16816.F32.BF16 R8, R192.reuse, R188, R8 ;  /* 0x000000bcc008723c */ /* 0x040fe20000041808 */
[----:B------:R-:W4:Y:S07]  /*52c0*/  LDL R189, [R1+0x10] ;  /* 0x0000100001bd7983 */ /* 0x000f2e0000100800 */
[-C--:B------:R-:W-:Y:S04]  /*52d0*/  HMMA.16816.F32.BF16 R12, R192, R190.reuse, R12 ;  /* 0x000000bec00c723c */ /* 0x080fe8000004180c */
[----:B--2---:R-:W-:Y:S01]  /*52e0*/  IADD3 R2, P0, R2, UR12, RZ ;  /* 0x0000000c02027c10 */ /* 0x004fe2000ff1e0ff */
[----:B------:R-:W-:Y:S01]  /*52f0*/  IMAD.U32 R3, RZ, RZ, UR12 ;  /* 0x0000000cff037e24 */ /* 0x000fe2000f8e00ff */
[----:B------:R-:W-:Y:S02]  /*5300*/  UMOV UR12, UR21 ;  /* 0x00000015000c7c82 */ /* 0x000fe40008000000 */
[C---:B------:R-:W-:Y:S08]  /*5310*/  HMMA.16816.F32.BF16 R16, R184.reuse, R190, R16 ;  /* 0x000000beb810723c */ /* 0x040ff00000041810 */
[-C--:B------:R-:W-:Y:S08]  /*5320*/  HMMA.16816.F32.BF16 R20, R184, R196.reuse, R20 ;  /* 0x000000c4b814723c */ /* 0x080ff00000041814 */
[C---:B------:R-:W-:Y:S08]  /*5330*/  HMMA.16816.F32.BF16 R24, R192.reuse, R196, R24 ;  /* 0x000000c4c018723c */ /* 0x040ff00000041818 */
[-C--:B------:R-:W-:Y:S08]  /*5340*/  HMMA.16816.F32.BF16 R28, R192, R198.reuse, R28 ;  /* 0x000000c6c01c723c */ /* 0x080ff0000004181c */
[C---:B------:R-:W-:Y:S08]  /*5350*/  HMMA.16816.F32.BF16 R32, R184.reuse, R198, R32 ;  /* 0x000000c6b820723c */ /* 0x040ff00000041820 */
[-C--:B-1----:R-:W-:Y:S08]  /*5360*/  HMMA.16816.F32.BF16 R36, R184, R172.reuse, R36 ;  /* 0x000000acb824723c */ /* 0x082ff00000041824 */
[C---:B------:R-:W-:Y:S08]  /*5370*/  HMMA.16816.F32.BF16 R40, R192.reuse, R172, R40 ;  /* 0x000000acc028723c */ /* 0x040ff00000041828 */
[-C--:B------:R-:W-:Y:S08]  /*5380*/  HMMA.16816.F32.BF16 R104, R192, R174.reuse, R104 ;  /* 0x000000aec068723c */ /* 0x080ff00000041868 */
[----:B------:R-:W-:Y:S08]  /*5390*/  HMMA.16816.F32.BF16 R108, R184, R174, R108 ;  /* 0x000000aeb86c723c */ /* 0x000ff0000004186c */
[-C--:B------:R-:W-:Y:S08]  /*53a0*/  HMMA.16816.F32.BF16 R4, R200, R204.reuse, R4 ;  /* 0x000000ccc804723c */ /* 0x080ff00000041804 */
[C---:B---3--:R-:W-:Y:S08]  /*53b0*/  HMMA.16816.F32.BF16 R8, R208.reuse, R204, R8 ;  /* 0x000000ccd008723c */ /* 0x048ff00000041808 */
[-C--:B------:R-:W-:Y:S08]  /*53c0*/  HMMA.16816.F32.BF16 R12, R208, R206.reuse, R12 ;  /* 0x000000ced00c723c */ /* 0x080ff0000004180c */
[C---:B------:R-:W-:Y:S08]  /*53d0*/  HMMA.16816.F32.BF16 R16, R200.reuse, R206, R16 ;  /* 0x000000cec810723c */ /* 0x040ff00000041810 */
[-C--:B-----5:R-:W-:Y:S08]  /*53e0*/  HMMA.16816.F32.BF16 R20, R200, R176.reuse, R20 ;  /* 0x000000b0c814723c */ /* 0x0a0ff00000041814 */
[C---:B------:R-:W-:Y:S08]  /*53f0*/  HMMA.16816.F32.BF16 R24, R208.reuse, R176, R24 ;  /* 0x000000b0d018723c */ /* 0x040ff00000041818 */
[-C--:B------:R-:W-:Y:S08]  /*5400*/  HMMA.16816.F32.BF16 R28, R208, R178.reuse, R28 ;  /* 0x000000b2d01c723c */ /* 0x080ff0000004181c */
[C---:B------:R-:W-:Y:S08]  /*5410*/  HMMA.16816.F32.BF16 R32, R200.reuse, R178, R32 ;  /* 0x000000b2c820723c */ /* 0x040ff00000041820 */
[-C--:B------:R-:W-:Y:S08]  /*5420*/  HMMA.16816.F32.BF16 R36, R200, R180.reuse, R36 ;  /* 0x000000b4c824723c */ /* 0x080ff00000041824 */
[C---:B------:R-:W-:Y:S08]  /*5430*/  HMMA.16816.F32.BF16 R40, R208.reuse, R180, R40 ;  /* 0x000000b4d028723c */ /* 0x040ff00000041828 */
[-C--:B------:R-:W-:Y:S08]  /*5440*/  HMMA.16816.F32.BF16 R104, R208, R182.reuse, R104 ;  /* 0x000000b6d068723c */ /* 0x080ff00000041868 */
[----:B------:R-:W-:Y:S04]  /*5450*/  HMMA.16816.F32.BF16 R108, R200, R182, R108 ;  /* 0x000000b6c86c723c */ /* 0x000fe8000004186c */
[----:B----4-:R-:W-:Y:S02]  /*5460*/  LEA.HI.X.SX32 R3, R3, R189, 0x1, P0 ;  /* 0x000000bd03037211 */ /* 0x010fe400000f0eff */
[C---:B------:R-:W-:Y:S06]  /*5470*/  LEA R178, P0, R2.reuse, c[0x0][0x220], 0x2 ;  /* 0x0000880002b27a11 */ /* 0x040fec00078010ff */
[----:B------:R-:W-:Y:S01]  /*5480*/  LEA.HI.X R179, R2, c[0x0][0x224], R3, 0x2, P0 ;  /* 0x0000890002b37a11 */ /* 0x000fe200000f1403 */
[----:B------:R-:W-:Y:S01]  /*5490*/  IMAD.U32 R3, RZ, RZ, UR4 ;  /* 0x00000004ff037e24 */ /* 0x000fe2000f8e00ff */
[----:B------:R-:W-:Y:S01]  /*54a0*/  PLOP3.LUT P0, PT, PT, PT, UP0, 0x80, 0x0 ;  /* 0x000000000000781c */ /* 0x000fe20003f0f008 */
[----:B------:R-:W-:Y:S02]  /*54b0*/  USEL UR4, UR7, URZ, !UP2 ;  /* 0x0000003f07047287 */ /* 0x000fe4000d000000 */
[----:B------:R-:W-:Y:S01]  /*54c0*/  RED.E.ADD.F32.FTZ.RN.STRONG.GPU [R178.64], R4 ;  /* 0x00000004b200798e */ /* 0x000fe2000c10e798 */
[----:B------:R-:W-:Y:S03]  /*54d0*/  IMAD R3, R3, 0x3000, R226 ;  /* 0x0000300003037824 */ /* 0x000fe600078e02e2 */
[----:B------:R-:W-:Y:S01]  /*54e0*/  RED.E.ADD.F32.FTZ.RN.STRONG.GPU [R178.64+0x400], R5 ;  /* 0x00040005b200798e */ /* 0x000fe2000c10e798 */
[----:B------:R-:W-:Y:S03]  /*54f0*/  IMAD.SHL.U32 R172, R3, 0x2, RZ ;  /* 0x0000000203ac7824 */ /* 0x000fe600078e00ff */
        /* <DEDUP_REMOVED lines=11> */
[----:B------:R-:W-:Y:S04]  /*55b0*/  LDSM.16.MT88.2 R2, [R219+0x23c80] ;  /* 0x023c8000db02783b */ /* 0x000fe80000004100 */
[----:B------:R-:W1:Y:S04]  /*55c0*/  LDSM.16.MT88.4 R8, [R172+0xf080] ;  /* 0x00f08000ac08783b */ /* 0x000e680000004200 */
[----:B------:R-:W-:Y:S04]  /*55d0*/  RED.E.ADD.F32.FTZ.RN.STRONG.GPU [R178.64+0x3400], R13 ;  /* 0x0034000db200798e */ /* 0x000fe8000c10e798 */
[----:B------:R-:W-:Y:S04]  /*55e0*/  RED.E.ADD.F32.FTZ.RN.STRONG.GPU [R178.64+0x3800], R14 ;  /* 0x0038000eb200798e */ /* 0x000fe8000c10e798 */
[----:B------:R-:W-:Y:S04]  /*55f0*/  RED.E.ADD.F32.FTZ.RN.STRONG.GPU [R178.64+0x3c00], R15 ;  /* 0x003c000fb200798e */ /* 0x000fe8000c10e798 */
[----:B------:R-:W2:Y:S04]  /*5600*/  LDSM.16.MT88.4 R12, [R172+0x11080] ;  /* 0x01108000ac0c783b */ /* 0x000ea80000004200 */
[----:B------:R-:W3:Y:S04]  /*5610*/  LDSM.16.MT88.4 R16, [R172+0x13080] ;  /* 0x01308000ac10783b */ /* 0x000ee80000004200 */
[----:B------:R-:W-:Y:S04]  /*5620*/  RED.E.ADD.F32.FTZ.RN.STRONG.GPU [R178.64+0x4000], R20 ;  /* 0x00400014b200798e */ /* 0x000fe8000c10e798 */
[----:B------:R-:W-:Y:S04]  /*5630*/  RED.E.ADD.F32.FTZ.RN.STRONG.GPU [R178.64+0x4400], R21 ;  /* 0x00440015b200798e */ /* 0x000fe8000c10e798 */
[----:B------:R-:W4:Y:S04]  /*5640*/  LDSM.16.MT88.2 R20, [R219+0x24480] ;  /* 0x02448000db14783b */ /* 0x000f280000004100 */
[----:B------:R-:W-:Y:S01]  /*5650*/  RED.E.ADD.F32.FTZ.RN.STRONG.GPU [R178.64+0x4800], R22 ;  /* 0x00480016b200798e */ /* 0x000fe2000c10e798 */
[-C--:B-1----:R-:W-:Y:S03]  /*5660*/  HMMA.16816.F32.BF16 R112, R8, R2.reuse, R112 ;  /* 0x000000020870723c */ /* 0x082fe60000041870 */
[----:B------:R-:W-:Y:S04]  /*5670*/  RED.E.ADD.F32.FTZ.RN.STRONG.GPU [R178.64+0x4c00], R23 ;  /* 0x004c0017b200798e */ /* 0x000fe8000c10e798 */
[----:B------:R-:W1:Y:S04]  /*5680*/  LDSM.16.MT88.2 R22, [R219+0x24c80] ;  /* 0x024c8000db16783b */ /* 0x000e680000004100 */
[----:B------:R-:W-:Y:S04]  /*5690*/  RED.E.ADD.F32.FTZ.RN.STRONG.GPU [R178.64+0x5000], R24 ;  /* 0x00500018b200798e */ /* 0x000fe8000c10e798 */
[----:B------:R-:W-:Y:S01]  /*56a0*/  RED.E.ADD.F32.FTZ.RN.STRONG.GPU [R178.64+0x5400], R25 ;  /* 0x00540019b200798e */ /* 0x000fe2000c10e798 */
[-C--:B--2---:R-:W-:Y:S03]  /*56b0*/  HMMA.16816.F32.BF16 R116, R12, R2.reuse, R116 ;  /* 0x000000020c74723c */ /* 0x084fe60000041874 */
[----:B------:R-:W2:Y:S04]  /*56c0*/  LDSM.16.MT88.2 R24, [R219+0x25480] ;  /* 0x02548000db18783b */ /* 0x000ea80000004100 */
[----:B------:R-:W-:Y:S01]  /*56d0*/  RED.E.ADD.F32.FTZ.RN.STRONG.GPU [R178.64+0x5800], R26 ;  /* 0x0058001ab200798e */ /* 0x000fe2000c10e798 */
[C---:B---3--:R-:W-:Y:S03]  /*56e0*/  HMMA.16816.F32.BF16 R120, R16.reuse, R2, R120 ;  /* 0x000000021078723c */ /* 0x048fe60000041878 */
[----:B------:R-:W-:Y:S04]  /*56f0*/  LDSM.16.MT88.2 R2, [R0+0x24c80] ;  /* 0x024c80000002783b */ /* 0x000fe80000004100 */
[----:B------:R-:W-:Y:S01]  /*5700*/  RED.E.ADD.F32.FTZ.RN.STRONG.GPU [R178.64+0x5c00], R27 ;  /* 0x005c001bb200798e */ /* 0x000fe2000c10e798 */
[-C--:B----4-:R-:W-:Y:S03]  /*5710*/  HMMA.16816.F32.BF16 R124, R16, R20.reuse, R124 ;  /* 0x00000014107c723c */ /* 0x090fe6000004187c */
[----:B------:R-:W3:Y:S04]  /*5720*/  LDSM.16.MT88.2 R26, [R219+0x25c80] ;  /* 0x025c8000db1a783b */ /* 0x000ee80000004100 */
[----:B------:R-:W-:Y:S01]  /*5730*/  RED.E.ADD.F32.FTZ.RN.STRONG.GPU [R178.64+0x6000], R32 ;  /* 0x00600020b200798e */ /* 0x000fe2000c10e798 */
[-C--:B------:R-:W-:Y:S03]  /*5740*/  HMMA.16816.F32.BF16 R128, R12, R20.reuse, R128 ;  /* 0x000000140c80723c */ /* 0x080fe60000041880 */
[----:B------:R-:W-:Y:S04]  /*5750*/  RED.E.ADD.F32.FTZ.RN.STRONG.GPU [R178.64+0x6400], R33 ;  /* 0x00640021b200798e */ /* 0x000fe8000c10e798 */
[----:B------:R-:W-:Y:S01]  /*5760*/  LDSM.16.MT88.2 R32, [R0+0x23c80] ;  /* 0x023c80000020783b */ /* 0x000fe20000004100 */
[C---:B------:R-:W-:Y:S03]  /*5770*/  HMMA.16816.F32.BF16 R132, R8.reuse, R20, R132 ;  /* 0x000000140884723c */ /* 0x040fe60000041884 */
[----:B------:R-:W-:Y:S04]  /*5780*/  RED.E.ADD.F32.FTZ.RN.STRONG.GPU [R178.64+0x6800], R34 ;  /* 0x00680022b200798e */ /* 0x000fe8000c10e798 */
[----:B------:R-:W-:Y:S01]  /*5790*/  LDSM.16.MT88.2 R20, [R0+0x25480] ;  /* 0x025480000014783b */ /* 0x000fe20000004100 */
[-C--:B-1----:R-:W-:Y:S03]  /*57a0*/  HMMA.16816.F32.BF16 R136, R8, R22.reuse, R136 ;  /* 0x000000160888723c */ /* 0x082fe60000041888 */
[----:B------:R-:W-:Y:S04]  /*57b0*/  RED.E.ADD.F32.FTZ.RN.STRONG.GPU [R178.64+0x6c00], R35 ;  /* 0x006c0023b200798e */ /* 0x000fe8000c10e798 */
[----:B------:R-:W-:Y:S01]  /*57c0*/  RED.E.ADD.F32.FTZ.RN.STRONG.GPU [R178.64+0x7000], R28 ;  /* 0x0070001cb200798e */ /* 0x000fe2000c10e798 */
[-C--:B------:R-:W-:Y:S03]  /*57d0*/  HMMA.16816.F32.BF16 R140, R12, R22.reuse, R140 ;  /* 0x000000160c8c723c */ /* 0x080fe6000004188c */
[----:B------:R-:W-:Y:S04]  /*57e0*/  RED.E.ADD.F32.FTZ.RN.STRONG.GPU [R178.64+0x7400], R29 ;  /* 0x0074001db200798e */ /* 0x000fe8000c10e798 */
[----:B------:R-:W-:Y:S01]  /*57f0*/  RED.E.ADD.F32.FTZ.RN.STRONG.GPU [R178.64+0x7800], R30 ;  /* 0x0078001eb200798e */ /* 0x000fe2000c10e798 */
[C---:B------:R-:W-:Y:S03]  /*5800*/  HMMA.16816.F32.BF16 R144, R16.reuse, R22, R144 ;  /* 0x000000161090723c */ /* 0x040fe60000041890 */
[----:B------:R-:W-:Y:S04]  /*5810*/  RED.E.ADD.F32.FTZ.RN.STRONG.GPU [R178.64+0x7c00], R31 ;  /* 0x007c001fb200798e */ /* 0x000fe8000c10e798 */
[----:B------:R-:W-:Y:S01]  /*5820*/  RED.E.ADD.F32.FTZ.RN.STRONG.GPU [R178.64+0x8000], R36 ;  /* 0x00800024b200798e */ /* 0x000fe2000c10e798 */
[-C--:B--2---:R-:W-:Y:S03]  /*5830*/  HMMA.16816.F32.BF16 R148, R16, R24.reuse, R148 ;  /* 0x000000181094723c */ /* 0x084fe60000041894 */
[----:B------:R-:W-:Y:S04]  /*5840*/  RED.E.ADD.F32.FTZ.RN.STRONG.GPU [R178.64+0x8400], R37 ;  /* 0x00840025b200798e */ /* 0x000fe8000c10e798 */
[----:B------:R-:W-:Y:S01]  /*5850*/  RED.E.ADD.F32.FTZ.RN.STRONG.GPU [R178.64+0x8800], R38 ;  /* 0x00880026b200798e */ /* 0x000fe2000c10e798 */
[-C--:B------:R-:W-:Y:S03]  /*5860*/  HMMA.16816.F32.BF16 R152, R12, R24.reuse, R152 ;  /* 0x000000180c98723c */ /* 0x080fe60000041898 */
[----:B------:R-:W1:Y:S04]  /*5870*/  LDSM.16.MT88.4 R28, [R172+0xf880] ;  /* 0x00f88000ac1c783b */ /* 0x000e680000004200 */
[----:B------:R-:W-:Y:S01]  /*5880*/  RED.E.ADD.F32.FTZ.RN.STRONG.GPU [R178.64+0x8c00], R39 ;  /* 0x008c0027b200798e */ /* 0x000fe2000c10e798 */
[C---:B------:R-:W-:Y:S03]  /*5890*/  HMMA.16816.F32.BF16 R156, R8.reuse, R24, R156 ;  /* 0x00000018089c723c */ /* 0x040fe6000004189c */
[----:B------:R-:W-:Y:S04]  /*58a0*/  RED.E.ADD.F32.FTZ.RN.STRONG.GPU [R178.64+0x9000], R40 ;  /* 0x00900028b200798e */ /* 0x000fe8000c10e798 */
[----:B------:R-:W2:Y:S01]  /*58b0*/  LDSM.16.MT88.4 R36, [R172+0x11880] ;  /* 0x01188000ac24783b */ /* 0x000ea20000004200 */
[-C--:B---3--:R-:W-:Y:S03]  /*58c0*/  HMMA.16816.F32.BF16 R160, R8, R26.reuse, R160 ;  /* 0x0000001a08a0723c */ /* 0x088fe600000418a0 */
[----:B------:R-:W-:Y:S04]  /*58d0*/  RED.E.ADD.F32.FTZ.RN.STRONG.GPU [R178.64+0x9400], R41 ;  /* 0x00940029b200798e */ /* 0x000fe8000c10e798 */
[----:B------:R-:W-:Y:S01]  /*58e0*/  RED.E.ADD.F32.FTZ.RN.STRONG.GPU [R178.64+0x9800], R42 ;  /* 0x0098002ab200798e */ /* 0x000fe2000c10e798 */
[-C--:B------:R-:W-:Y:S03]  /*58f0*/  HMMA.16816.F32.BF16 R164, R12, R26.reuse, R164 ;  /* 0x0000001a0ca4723c */ /* 0x080fe600000418a4 */
[----:B------:R-:W-:Y:S04]  /*5900*/  RED.E.ADD.F32.FTZ.RN.STRONG.GPU [R178.64+0x9c00], R43 ;  /* 0x009c002bb200798e */ /* 0x000fe8000c10e798 */
[----:B------:R-:W3:Y:S01]  /*5910*/  LDSM.16.MT88.4 R40, [R172+0x13880] ;  /* 0x01388000ac28783b */ /* 0x000ee20000004200 */
[----:B------:R-:W-:Y:S03]  /*5920*/  HMMA.16816.F32.BF16 R168, R16, R26, R168 ;  /* 0x0000001a10a8723c */ /* 0x000fe600000418a8 */
[----:B------:R-:W4:Y:S04]  /*5930*/  LDSM.16.MT88.2 R34, [R0+0x24480] ;  /* 0x024480000022783b */ /* 0x000f280000004100 */
[----:B------:R-:W5:Y:S01]  /*5940*/  LDSM.16.MT88.2 R8, [R0+0x25c80] ;  /* 0x025c80000008783b */ /* 0x000f620000004100 */
[-C--:B-1----:R-:W-:Y:S03]  /*5950*/  HMMA.16816.F32.BF16 R112, R28, R32.reuse, R112 ;  /* 0x000000201c70723c */ /* 0x082fe60000041870 */
[----:B------:R-:W-:Y:S04]  /*5960*/  LDSM.16.MT88.4 R12, [R172+0x10080] ;  /* 0x01008000ac0c783b */ /* 0x000fe80000004200 */
[----:B------:R-:W-:Y:S04]  /*5970*/  LDSM.16.MT88.4 R16, [R172+0x12080] ;  /* 0x01208000ac10783b */ /* 0x000fe80000004200 */
[----:B------:R-:W-:Y:S01]  /*5980*/  LDSM.16.MT88.4 R24, [R172+0x14080] ;  /* 0x01408000ac18783b */ /* 0x000fe20000004200 */
[-C--:B--2---:R-:W-:Y:S03]  /*5990*/  HMMA.16816.F32.BF16 R116, R36, R32.reuse, R116 ;  /* 0x000000202474723c */ /* 0x084fe60000041874 */
[----:B------:R-:W-:Y:S04]  /*59a0*/  LDSM.16.MT88.2 R10, [R219+0x24880] ;  /* 0x02488000db0a783b */ /* 0x000fe80000004100 */
[----:B------:R-:W-:Y:S04]  /*59b0*/  LDSM.16.MT88.2 R22, [R219+0x25880] ;  /* 0x02588000db16783b */ /* 0x000fe80000004100 */
[----:B------:R-:W-:Y:S04]  /*59c0*/  RED.E.ADD.F32.FTZ.RN.STRONG.GPU [R178.64+0xa000], R108 ;  /* 0x00a0006cb200798e */ /* 0x000fe8000c10e798 */
[----:B------:R-:W-:Y:S01]  /*59d0*/  RED.E.ADD.F32.FTZ.RN.STRONG.GPU [R178.64+0xa400], R109 ;  /* 0x00a4006db200798e */ /* 0x000fe2000c10e798 */
[C---:B---3--:R-:W-:Y:S03]  /*59e0*/  HMMA.16816.F32.BF16 R120, R40.reuse, R32, R120 ;  /* 0x000000202878723c */ /* 0x048fe60000041878 */
[----:B------:R-:W-:Y:S04]  /*59f0*/  RED.E.ADD.F32.FTZ.RN.STRONG.GPU [R178.64+0xa800], R110 ;  /* 0x00a8006eb200798e */ /* 0x000fe8000c10e798 */
[----:B------:R-:W-:Y:S01]  /*5a00*/  RED.E.ADD.F32.FTZ.RN.STRONG.GPU [R178.64+0xac00], R111 ;  /* 0x00ac006fb200798e */ /* 0x000fe2000c10e798 */
[-C--:B----4-:R-:W-:Y:S03]  /*5a10*/  HMMA.16816.F32.BF16 R124, R40, R34.reuse, R124 ;  /* 0x00000022287c723c */ /* 0x090fe6000004187c */
[----:B------:R-:W-:Y:S04]  /*5a20*/  RED.E.ADD.F32.FTZ.RN.STRONG.GPU [R178.64+0xb000], R104 ;  /* 0x00b00068b200798e */ /* 0x000fe8000c10e798 */
[----:B------:R-:W-:Y:S01]  /*5a30*/  RED.E.ADD.F32.FTZ.RN.STRONG.GPU [R178.64+0xb400], R105 ;  /* 0x00b40069b200798e */ /* 0x000fe2000c10e798 */
[-C--:B------:R-:W-:Y:S03]  /*5a40*/  HMMA.16816.F32.BF16 R128, R36, R34.reuse, R128 ;  /* 0x000000222480723c */ /* 0x080fe60000041880 */
[----:B------:R-:W-:Y:S04]  /*5a50*/  LDSM.16.MT88.2 R104, [R0+0x25080] ;  /* 0x025080000068783b */ /* 0x000fe80000004100 */
[----:B------:R-:W-:Y:S01]  /*5a60*/  RED.E.ADD.F32.FTZ.RN.STRONG.GPU [R178.64+0xb800], R106 ;  /* 0x00b8006ab200798e */ /* 0x000fe2000c10e798 */
[C---:B------:R-:W-:Y:S03]  /*5a70*/  HMMA.16816.F32.BF16 R132, R28.reuse, R34, R132 ;  /* 0x000000221c84723c */ /* 0x040fe60000041884 */
[----:B------:R-:W-:Y:S04]  /*5a80*/  LDSM.16.MT88.4 R32, [R172+0x10880] ;  /* 0x01088000ac20783b */ /* 0x000fe80000004200 */
[----:B------:R-:W-:Y:S01]  /*5a90*/  RED.E.ADD.F32.FTZ.RN.STRONG.GPU [R178.64+0xbc00], R107 ;  /* 0x00bc006bb200798e */ /* 0x000fe2000c10e798 */
[-C--:B------:R-:W-:Y:S03]  /*5aa0*/  HMMA.16816.F32.BF16 R136, R28, R2.reuse, R136 ;  /* 0x000000021c88723c */ /* 0x080fe60000041888 */
[----:B------:R-:W-:Y:S05]  /*5ab0*/  LDSM.16.MT88.2 R106, [R0+0x25880] ;  /* 0x02588000006a783b */ /* 0x000fea0000004100 */
[-C--:B------:R-:W-:Y:S08]  /*5ac0*/  HMMA.16816.F32.BF16 R140, R36, R2.reuse, R140 ;  /* 0x00000002248c723c */ /* 0x080ff0000004188c */
[C---:B------:R-:W-:Y:S01]  /*5ad0*/  HMMA.16816.F32.BF16 R144, R40.reuse, R2, R144 ;  /* 0x000000022890723c */ /* 0x040fe20000041890 */
[----:B------:R-:W1:Y:S07]  /*5ae0*/  LDSM.16.MT88.2 R2, [R219+0x24080] ;  /* 0x02408000db02783b */ /* 0x000e6e0000004100 */
[-C--:B------:R-:W-:Y:S08]  /*5af0*/  HMMA.16816.F32.BF16 R148, R40, R20.reuse, R148 ;  /* 0x000000142894723c */ /* 0x080ff00000041894 */
[-C--:B------:R-:W-:Y:S08]  /*5b00*/  HMMA.16816.F32.BF16 R152, R36, R20.reuse, R152 ;  /* 0x000000142498723c */ /* 0x080ff00000041898 */
[C---:B------:R-:W-:Y:S01]  /*5b10*/  HMMA.16816.F32.BF16 R156, R28.reuse, R20, R156 ;  /* 0x000000141c9c723c */ /* 0x040fe2000004189c */
[----:B------:R-:W2:Y:S07]  /*5b20*/  LDSM.16.MT88.2 R20, [R219+0x25080] ;  /* 0x02508000db14783b */ /* 0x000eae0000004100 */
[-C--:B-----5:R-:W-:Y:S01]  /*5b30*/  HMMA.16816.F32.BF16 R160, R28, R8.reuse, R160 ;  /* 0x000000081ca0723c */ /* 0x0a0fe200000418a0 */
[----:B------:R-:W3:Y:S04]  /*5b40*/  LDSM.16.MT88.2 R28, [R219+0x26080] ;  /* 0x02608000db1c783b */ /* 0x000ee80000004100 */
[----:B------:R-:W-:Y:S03]  /*5b50*/  LDSM.16.MT88.2 R30, [R0+0x24880] ;  /* 0x02488000001e783b */ /* 0x000fe60000004100 */
[-C--:B------:R-:W-:Y:S01]  /*5b60*/  HMMA.16816.F32.BF16 R164, R36, R8.reuse, R164 ;  /* 0x0000000824a4723c */ /* 0x080fe200000418a4 */
[----:B------:R-:W-:Y:S07]  /*5b70*/  LDSM.16.MT88.4 R36, [R172+0x12880] ;  /* 0x01288000ac24783b */ /* 0x000fee0000004200 */
[----:B------:R-:W-:Y:S01]  /*5b80*/  HMMA.16816.F32.BF16 R168, R40, R8, R168 ;  /* 0x0000000828a8723c */ /* 0x000fe200000418a8 */
[----:B------:R-:W4:Y:S04]  /*5b90*/  LDSM.16.MT88.2 R8, [R0+0x24080] ;  /* 0x024080000008783b */ /* 0x000f280000004100 */
[----:B------:R-:W5:Y:S03]  /*5ba0*/  LDSM.16.MT88.4 R40, [R172+0x14880] ;  /* 0x01488000ac28783b */ /* 0x000f660000004200 */
[-C--:B-1----:R-:W-:Y:S08]  /*5bb0*/  HMMA.16816.F32.BF16 R112, R12, R2.reuse, R112 ;  /* 0x000000020c70723c */ /* 0x082ff00000041870 */
[-C--:B------:R-:W-:Y:S08]  /*5bc0*/  HMMA.16816.F32.BF16 R116, R16, R2.reuse, R116 ;  /* 0x000000021074723c */ /* 0x080ff00000041874 */
[C---:B------:R-:W-:Y:S01]  /*5bd0*/  HMMA.16816.F32.BF16 R120, R24.reuse, R2, R120 ;  /* 0x000000021878723c */ /* 0x040fe20000041878 */
[----:B------:R-:W1:Y:S07]  /*5be0*/  LDSM.16.MT88.2 R2, [R0+0x26080] ;  /* 0x026080000002783b */ /* 0x000e6e0000004100 */
[-C--:B------:R-:W-:Y:S08]  /*5bf0*/  HMMA.16816.F32.BF16 R124, R24, R10.reuse, R124 ;  /* 0x0000000a187c723c */ /* 0x080ff0000004187c */
[-C--:B------:R-:W-:Y:S08]  /*5c00*/  HMMA.16816.F32.BF16 R128, R16, R10.reuse, R128 ;  /* 0x0000000a1080723c */ /* 0x080ff00000041880 */
[C---:B------:R-:W-:Y:S08]  /*5c10*/  HMMA.16816.F32.BF16 R132, R12.reuse, R10, R132 ;  /* 0x0000000a0c84723c */ /* 0x040ff00000041884 */
[-C--:B--2---:R-:W-:Y:S08]  /*5c20*/  HMMA.16816.F32.BF16 R136, R12, R20.reuse, R136 ;  /* 0x000000140c88723c */ /* 0x084ff00000041888 */
[-C--:B------:R-:W-:Y:S08]  /*5c30*/  HMMA.16816.F32.BF16 R140, R16, R20.reuse, R140 ;  /* 0x00000014108c723c */ /* 0x080ff0000004188c */
[C---:B------:R-:W-:Y:S08]  /*5c40*/  HMMA.16816.F32.BF16 R144, R24.reuse, R20, R144 ;  /* 0x000000141890723c */ /* 0x040ff00000041890 */
[-C--:B------:R-:W-:Y:S08]  /*5c50*/  HMMA.16816.F32.BF16 R148, R24, R22.reuse, R148 ;  /* 0x000000161894723c */ /* 0x080ff00000041894 */
[-C--:B------:R-:W-:Y:S08]  /*5c60*/  HMMA.16816.F32.BF16 R152, R16, R22.reuse, R152 ;  /* 0x000000161098723c */ /* 0x080ff00000041898 */
[C---:B------:R-:W-:Y:S08]  /*5c70*/  HMMA.16816.F32.BF16 R156, R12.reuse, R22, R156 ;  /* 0x000000160c9c723c */ /* 0x040ff0000004189c */
[-C--:B---3--:R-:W-:Y:S08]  /*5c80*/  HMMA.16816.F32.BF16 R160, R12, R28.reuse, R160 ;  /* 0x0000001c0ca0723c */ /* 0x088ff000000418a0 */
[-C--:B------:R-:W-:Y:S08]  /*5c90*/  HMMA.16816.F32.BF16 R164, R16, R28.reuse, R164 ;  /* 0x0000001c10a4723c */ /* 0x080ff000000418a4 */
[----:B------:R-:W-:Y:S08]  /*5ca0*/  HMMA.16816.F32.BF16 R168, R24, R28, R168 ;  /* 0x0000001c18a8723c */ /* 0x000ff000000418a8 */
[-C--:B----4-:R-:W-:Y:S08]  /*5cb0*/  HMMA.16816.F32.BF16 R112, R32, R8.reuse, R112 ;  /* 0x000000082070723c */ /* 0x090ff00000041870 */
[-C--:B------:R-:W-:Y:S08]  /*5cc0*/  HMMA.16816.F32.BF16 R116, R36, R8.reuse, R116 ;  /* 0x000000082474723c */ /* 0x080ff00000041874 */
[C---:B-----5:R-:W-:Y:S08]  /*5cd0*/  HMMA.16816.F32.BF16 R120, R40.reuse, R8, R120 ;  /* 0x000000082878723c */ /* 0x060ff00000041878 */
[-C--:B------:R-:W-:Y:S08]  /*5ce0*/  HMMA.16816.F32.BF16 R124, R40, R30.reuse, R124 ;  /* 0x0000001e287c723c */ /* 0x080ff0000004187c */
[-C--:B------:R-:W-:Y:S08]  /*5cf0*/  HMMA.16816.F32.BF16 R128, R36, R30.reuse, R128 ;  /* 0x0000001e2480723c */ /* 0x080ff00000041880 */
[C---:B------:R-:W-:Y:S08]  /*5d00*/  HMMA.16816.F32.BF16 R132, R32.reuse, R30, R132 ;  /* 0x0000001e2084723c */ /* 0x040ff00000041884 */
        /* <DEDUP_REMOVED lines=8> */
[----:B------:R-:W-:Y:S01]  /*5d90*/  HMMA.16816.F32.BF16 R168, R40, R2, R168 ;  /* 0x0000000228a8723c */ /* 0x000fe200000418a8 */
[----:B------:R-:W-:-:S07]  /*5da0*/  @!P0 BRA `(.L_x_659) ;  /* 0xffffc55000008947 */ /* 0x000fce000383ffff */
.L_x_656:
[--C-:B------:R-:W-:Y:S01]  /*5db0*/  SHF.R.S32.HI R3, RZ, 0x1f, R234.reuse ;  /* 0x0000001fff037819 */ /* 0x100fe200000114ea */
[----:B------:R-:W-:Y:S01]  /*5dc0*/  BAR.SYNC.DEFER_BLOCKING 0x1, 0x100 ;  /* 0x0044000000007b1d */ /* 0x000fe20000010000 */
[----:B------:R-:W-:Y:S01]  /*5dd0*/  SHF.R.S32.HI R5, RZ, 0x1f, R234 ;  /* 0x0000001fff057819 */ /* 0x000fe200000114ea */
[----:B------:R-:W-:Y:S01]  /*5de0*/  FMUL.FTZ R112, R112, c[0x0][0x298] ;  /* 0x0000a60070707a20 */ /* 0x000fe20000410000 */
[-C--:B------:R-:W-:Y:S01]  /*5df0*/  LEA.HI R0, R3, R234.reuse, RZ, 0x5 ;  /* 0x000000ea03007211 */ /* 0x080fe200078f28ff */
[----:B------:R-:W-:Y:S01]  /*5e00*/  FMUL.FTZ R113, R113, c[0x0][0x298] ;  /* 0x0000a60071717a20 */ /* 0x000fe20000410000 */
[----:B-1----:R-:W-:Y:S01]  /*5e10*/  LEA.HI R9, R5, R234, RZ, 0x2 ;  /* 0x000000ea05097211 */ /* 0x002fe200078f10ff */
[----:B------:R-:W-:Y:S01]  /*5e20*/  FMUL.FTZ R114, R114, c[0x0][0x298] ;  /* 0x0000a60072727a20 */ /* 0x000fe20000410000 */
[--C-:B------:R-:W-:Y:S01]  /*5e30*/  SHF.R.S32.HI R7, RZ, 0x1f, R0.reuse ;  /* 0x0000001fff077819 */ /* 0x100fe20000011400 */
[----:B------:R-:W-:Y:S01]  /*5e40*/  FMUL.FTZ R115, R115, c[0x0][0x298] ;  /* 0x0000a60073737a20 */ /* 0x000fe20000410000 */
[----:B------:R-:W-:Y:S01]  /*5e50*/  SHF.R.S32.HI R0, RZ, 0x5, R0 ;  /* 0x00000005ff007819 */ /* 0x000fe20000011400 */
[----:B------:R-:W-:Y:S01]  /*5e60*/  FMUL.FTZ R116, R116, c[0x0][0x298] ;  /* 0x0000a60074747a20 */ /* 0x000fe20000410000 */
[----:B------:R-:W-:Y:S01]  /*5e70*/  LOP3.LUT R9, R9, 0xfffffffc, RZ, 0xc0, !PT ;  /* 0xfffffffc09097812 */ /* 0x000fe200078ec0ff */
[----:B------:R-:W-:Y:S01]  /*5e80*/  FMUL.FTZ R117, R117, c[0x0][0x298] ;  /* 0x0000a60075757a20 */ /* 0x000fe20000410000 */
[----:B------:R-:W-:Y:S01]  /*5e90*/  LEA.HI R7, R7, R0, RZ, 0x2 ;  /* 0x0000000007077211 */ /* 0x000fe200078f10ff */
[----:B------:R-:W-:Y:S01]  /*5ea0*/  FMUL.FTZ R118, R118, c[0x0][0x298] ;  /* 0x0000a60076767a20 */ /* 0x000fe20000410000 */
[----:B------:R-:W-:Y:S01]  /*5eb0*/  LEA.HI R33, R5, R234, RZ, 0x7 ;  /* 0x000000ea05217211 */ /* 0x000fe200078f38ff */
[----:B------:R-:W-:Y:S01]  /*5ec0*/  IMAD.IADD R2, R234, 0x1, -R9 ;  /* 0x00000001ea027824 */ /* 0x000fe200078e0a09 */
[----:B------:R-:W-:Y:S01]  /*5ed0*/  LOP3.LUT R7, R7, 0xfffffffc, RZ, 0xc0, !PT ;  /* 0xfffffffc07077812 */ /* 0x000fe200078ec0ff */
[----:B------:R-:W-:Y:S01]  /*5ee0*/  FMUL.FTZ R119, R119, c[0x0][0x298] ;  /* 0x0000a60077777a20 */ /* 0x000fe20000410000 */
[----:B------:R-:W-:Y:S01]  /*5ef0*/  SHF.R.S32.HI R33, RZ, 0x7, R33 ;  /* 0x00000007ff217819 */ /* 0x000fe20000011421 */
[----:B------:R-:W-:Y:S01]  /*5f00*/  IMAD.SHL.U32 R2, R2, 0x80, RZ ;  /* 0x0000008002027824 */ /* 0x000fe200078e00ff */
[----:B------:R-:W-:Y:S01]  /*5f10*/  F2FP.BF16.PACK_AB R92, R93, R92 ;  /* 0x0000005c5d5c723e */ /* 0x000fe200000010ff */
[----:B------:R-:W-:Y:S01]  /*5f20*/  IMAD.IADD R0, R0, 0x1, -R7 ;  /* 0x0000000100007824 */ /* 0x000fe200078e0a07 */
[----:B------:R-:W-:Y:S01]  /*5f30*/  F2FP.BF16.PACK_AB R44, R45, R44 ;  /* 0x0000002c2d2c723e */ /* 0x000fe200000010ff */
[----:B------:R-:W-:Y:S01]  /*5f40*/  IMAD R33, R33, 0x200, R232 ;  /* 0x0000020021217824 */ /* 0x000fe200078e02e8 */
[----:B------:R-:W-:Y:S01]  /*5f50*/  LOP3.LUT R2, R2, 0x180, RZ, 0xc0, !PT ;  /* 0x0000018002027812 */ /* 0x000fe200078ec0ff */
[----:B------:R-:W-:Y:S01]  /*5f60*/  IMAD.SHL.U32 R7, R0, 0x10, RZ ;  /* 0x0000001000077824 */ /* 0x000fe200078e00ff */
[----:B------:R-:W-:Y:S01]  /*5f70*/  F2FP.BF16.PACK_AB R46, R47, R46 ;  /* 0x0000002e2f2e723e */ /* 0x000fe200000010ff */
[----:B------:R-:W-:Y:S01]  /*5f80*/  FMUL.FTZ R120, R120, c[0x0][0x298] ;  /* 0x0000a60078787a20 */ /* 0x000fe20000410000 */
[----:B------:R-:W-:Y:S01]  /*5f90*/  F2FP.BF16.PACK_AB R48, R49, R48 ;  /* 0x000000303130723e */ /* 0x000fe200000010ff */
[----:B------:R-:W-:Y:S01]  /*5fa0*/  FMUL.FTZ R121, R121, c[0x0][0x298] ;  /* 0x0000a60079797a20 */ /* 0x000fe20000410000 */
[----:B------:R-:W-:Y:S01]  /*5fb0*/  LOP3.LUT R0, R2, 0x30, R7, 0xf8, !PT ;  /* 0x0000003002007812 */ /* 0x000fe200078ef807 */
[----:B------:R-:W-:Y:S01]  /*5fc0*/  FMUL.FTZ R122, R122, c[0x0][0x298] ;  /* 0x0000a6007a7a7a20 */ /* 0x000fe20000410000 */
[----:B------:R-:W-:Y:S01]  /*5fd0*/  F2FP.BF16.PACK_AB R50, R51, R50 ;  /* 0x000000323332723e */ /* 0x000fe200000010ff */
[----:B------:R-:W-:Y:S01]  /*5fe0*/  FMUL.FTZ R123, R123, c[0x0][0x298] ;  /* 0x0000a6007b7b7a20 */ /* 0x000fe20000410000 */
[----:B------:R-:W-:Y:S01]  /*5ff0*/  IADD3 R31, R0, 0x8, RZ ;  /* 0x00000008001f7810 */ /* 0x000fe20007ffe0ff */
[----:B------:R-:W-:Y:S01]  /*6000*/  FMUL.FTZ R132, R132, c[0x0][0x298] ;  /* 0x0000a60084847a20 */ /* 0x000fe20000410000 */
[----:B------:R-:W-:Y:S01]  /*6010*/  IADD3 R6, R0, 0x1408, RZ ;  /* 0x0000140800067810 */ /* 0x000fe20007ffe0ff */
[----:B------:R-:W-:Y:S01]  /*6020*/  FMUL.FTZ R133, R133, c[0x0][0x298] ;  /* 0x0000a60085857a20 */ /* 0x000fe20000410000 */
[----:B------:R-:W-:Y:S01]  /*6030*/  LOP3.LUT R4, R31, 0x180, RZ, 0xc0, !PT ;  /* 0x000001801f047812 */ /* 0x000fe200078ec0ff */
[----:B------:R-:W-:Y:S01]  /*6040*/  FMUL.FTZ R134, R134, c[0x0][0x298] ;  /* 0x0000a60086867a20 */ /* 0x000fe20000410000 */
[----:B------:R-:W-:Y:S01]  /*6050*/  LOP3.LUT R29, R6, 0x180, RZ, 0xc0, !PT ;  /* 0x00000180061d7812 */ /* 0x000fe200078ec0ff */
[----:B------:R-:W-:Y:S01]  /*6060*/  FMUL.FTZ R135, R135, c[0x0][0x298] ;  /* 0x0000a60087877a20 */ /* 0x000fe20000410000 */
[----:B------:R-:W-:Y:S01]  /*6070*/  SHF.R.U32.HI R4, RZ, 0x3, R4 ;  /* 0x00000003ff047819 */ /* 0x000fe20000011604 */
[----:B------:R-:W-:Y:S01]  /*6080*/  FMUL.FTZ R128, R128, c[0x0][0x298] ;  /* 0x0000a60080807a20 */ /* 0x000fe20000410000 */
[----:B------:R-:W-:Y:S01]  /*6090*/  SHF.R.U32.HI R29, RZ, 0x3, R29 ;  /* 0x00000003ff1d7819 */ /* 0x000fe2000001161d */
[----:B------:R-:W-:Y:S01]  /*60a0*/  FMUL.FTZ R129, R129, c[0x0][0x298] ;  /* 0x0000a60081817a20 */ /* 0x000fe20000410000 */
[----:B------:R-:W-:Y:S01]  /*60b0*/  LOP3.LUT R31, R4, R31, RZ, 0x3c, !PT ;  /* 0x0000001f041f7212 */ /* 0x000fe200078e3cff */
[----:B------:R-:W-:Y:S01]  /*60c0*/  FMUL.FTZ R130, R130, c[0x0][0x298] ;  /* 0x0000a60082827a20 */ /* 0x000fe20000410000 */
[C---:B------:R-:W-:Y:S01]  /*60d0*/  IADD3 R4, R0.reuse, 0x2808, RZ ;  /* 0x0000280800047810 */ /* 0x040fe20007ffe0ff */
[----:B------:R-:W-:Y:S01]  /*60e0*/  FMUL.FTZ R131, R131, c[0x0][0x298] ;  /* 0x0000a60083837a20 */ /* 0x000fe20000410000 */
[----:B------:R-:W-:Y:S01]  /*60f0*/  IADD3 R30, R0, 0x48, RZ ;  /* 0x00000048001e7810 */ /* 0x000fe20007ffe0ff */
[----:B------:R-:W-:Y:S01]  /*6100*/  IMAD.IADD R31, R33, 0x1, R31 ;  /* 0x00000001211f7824 */ /* 0x000fe200078e021f */
[----:B------:R-:W-:Y:S01]  /*6110*/  LOP3.LUT R27, R4, 0x180, RZ, 0xc0, !PT ;  /* 0x00000180041b7812 */ /* 0x000fe200078ec0ff */
[----:B------:R-:W-:Y:S01]  /*6120*/  FMUL.FTZ R124, R124, c[0x0][0x298] ;  /* 0x0000a6007c7c7a20 */ /* 0x000fe20000410000 */
[----:B------:R-:W-:Y:S01]  /*6130*/  LOP3.LUT R29, R29, R6, RZ, 0x3c, !PT ;  /* 0x000000061d1d7212 */ /* 0x000fe200078e3cff */
[----:B------:R-:W-:Y:S01]  /*6140*/  IMAD.SHL.U32 R31, R31, 0x2, RZ ;  /* 0x000000021f1f7824 */ /* 0x000fe200078e00ff */
[----:B------:R-:W-:Y:S01]  /*6150*/  LOP3.LUT R7, R30, 0x1c0, RZ, 0xc0, !PT ;  /* 0x000001c01e077812 */ /* 0x000fe200078ec0ff */
[----:B------:R-:W-:Y:S01]  /*6160*/  FMUL.FTZ R125, R125, c[0x0][0x298] ;  /* 0x0000a6007d7d7a20 */ /* 0x000fe20000410000 */
[----:B------:R-:W-:Y:S01]  /*6170*/  SHF.R.U32.HI R27, RZ, 0x3, R27 ;  /* 0x00000003ff1b7819 */ /* 0x000fe2000001161b */
[----:B------:R-:W-:Y:S01]  /*6180*/  IMAD.IADD R29, R33, 0x1, R29 ;  /* 0x00000001211d7824 */ /* 0x000fe200078e021d */
[----:B------:R-:W-:Y:S01]  /*6190*/  IADD3 R6, R0, 0x408, RZ ;  /* 0x0000040800067810 */ /* 0x000fe20007ffe0ff */
[----:B------:R-:W-:Y:S01]  /*61a0*/  FMUL.FTZ R126, R126, c[0x0][0x298] ;  /* 0x0000a6007e7e7a20 */ /* 0x000fe20000410000 */
[----:B------:R-:W-:Y:S01]  /*61b0*/  IADD3 R5, R0, 0x1448, RZ ;  /* 0x0000144800057810 */ /* 0x000fe20007ffe0ff */
[----:B------:R-:W-:Y:S01]  /*61c0*/  IMAD.SHL.U32 R29, R29, 0x2, RZ ;  /* 0x000000021d1d7824 */ /* 0x000fe200078e00ff */
[----:B------:R-:W-:Y:S01]  /*61d0*/  SHF.R.U32.HI R7, RZ, 0x3, R7 ;  /* 0x00000003ff077819 */ /* 0x000fe20000011607 */
[----:B------:R-:W-:Y:S01]  /*61e0*/  FMUL.FTZ R127, R127, c[0x0][0x298] ;  /* 0x0000a6007f7f7a20 */ /* 0x000fe20000410000 */
[----:B------:R-:W-:Y:S01]  /*61f0*/  LOP3.LUT R27, R27, R4, RZ, 0x3c, !PT ;  /* 0x000000041b1b7212 */ /* 0x000fe200078e3cff */
[----:B------:R-:W-:Y:S01]  /*6200*/  FMUL.FTZ R136, R136, c[0x0][0x298] ;  /* 0x0000a60088887a20 */ /* 0x000fe20000410000 */
[----:B------:R-:W-:Y:S01]  /*6210*/  LOP3.LUT R25, R6, 0x180, RZ, 0xc0, !PT ;  /* 0x0000018006197812 */ /* 0x000fe200078ec0ff */
[----:B------:R-:W-:Y:S01]  /*6220*/  FMUL.FTZ R137, R137, c[0x0][0x298] ;  /* 0x0000a60089897a20 */ /* 0x000fe20000410000 */
[----:B------:R-:W-:Y:S01]  /*6230*/  IADD3 R4, R0, 0x1808, RZ ;  /* 0x0000180800047810 */ /* 0x000fe20007ffe0ff */
[----:B------:R-:W-:Y:S01]  /*6240*/  IMAD.IADD R27, R33, 0x1, R27 ;  /* 0x00000001211b7824 */ /* 0x000fe200078e021b */
[----:B------:R-:W-:Y:S01]  /*6250*/  LOP3.LUT R28, R5, 0x1c0, RZ, 0xc0, !PT ;  /* 0x000001c0051c7812 */ /* 0x000fe200078ec0ff */
[----:B------:R-:W-:Y:S01]  /*6260*/  FMUL.FTZ R138, R138, c[0x0][0x298] ;  /* 0x0000a6008a8a7a20 */ /* 0x000fe20000410000 */
[----:B------:R-:W-:Y:S01]  /*6270*/  LOP3.LUT R30, R7, R30, RZ, 0x3c, !PT ;  /* 0x0000001e071e7212 */ /* 0x000fe200078e3cff */
[----:B------:R-:W-:Y:S01]  /*6280*/  IMAD.SHL.U32 R27, R27, 0x2, RZ ;  /* 0x000000021b1b7824 */ /* 0x000fe200078e00ff */
[----:B------:R-:W-:Y:S01]  /*6290*/  SHF.R.U32.HI R25, RZ, 0x3, R25 ;  /* 0x00000003ff197819 */ /* 0x000fe20000011619 */
[----:B------:R-:W-:Y:S01]  /*62a0*/  FMUL.FTZ R139, R139, c[0x0][0x298] ;  /* 0x0000a6008b8b7a20 */ /* 0x000fe20000410000 */
[----:B------:R-:W-:Y:S01]  /*62b0*/  IADD3 R7, R0, 0x2848, RZ ;  /* 0x0000284800077810 */ /* 0x000fe20007ffe0ff */
[----:B------:R-:W-:Y:S01]  /*62c0*/  IMAD.IADD R30, R33, 0x1, R30 ;  /* 0x00000001211e7824 */ /* 0x000fe200078e021e */
[----:B------:R-:W-:Y:S01]  /*62d0*/  LOP3.LUT R23, R4, 0x180, RZ, 0xc0, !PT ;  /* 0x0000018004177812 */ /* 0x000fe200078ec0ff */
[----:B------:R-:W-:Y:S01]  /*62e0*/  FMUL.FTZ R140, R140, c[0x0][0x298] ;  /* 0x0000a6008c8c7a20 */ /* 0x000fe20000410000 */
[----:B------:R-:W-:Y:S01]  /*62f0*/  SHF.R.U32.HI R28, RZ, 0x3, R28 ;  /* 0x00000003ff1c7819 */ /* 0x000fe2000001161c */
[----:B------:R-:W-:Y:S01]  /*6300*/  IMAD.SHL.U32 R30, R30, 0x2, RZ ;  /* 0x000000021e1e7824 */ /* 0x000fe200078e00ff */
[----:B------:R-:W-:Y:S01]  /*6310*/  LOP3.LUT R25, R25, R6, RZ, 0x3c, !PT ;  /* 0x0000000619197212 */ /* 0x000fe200078e3cff */
[----:B------:R-:W-:Y:S01]  /*6320*/  FMUL.FTZ R141, R141, c[0x0][0x298] ;  /* 0x0000a6008d8d7a20 */ /* 0x000fe20000410000 */
[----:B------:R-:W-:Y:S01]  /*6330*/  LOP3.LUT R26, R7, 0x1c0, RZ, 0xc0, !PT ;  /* 0x000001c0071a7812 */ /* 0x000fe200078ec0ff */
[----:B------:R-:W-:Y:S01]  /*6340*/  FMUL.FTZ R142, R142, c[0x0][0x298] ;  /* 0x0000a6008e8e7a20 */ /* 0x000fe20000410000 */
[----:B------:R-:W-:Y:S01]  /*6350*/  SHF.R.U32.HI R23, RZ, 0x3, R23 ;  /* 0x00000003ff177819 */ /* 0x000fe20000011617 */
[----:B------:R-:W-:Y:S01]  /*6360*/  IMAD.IADD R25, R33, 0x1, R25 ;  /* 0x0000000121197824 */ /* 0x000fe200078e0219 */
[----:B------:R-:W-:Y:S01]  /*6370*/  IADD3 R6, R0, 0x2c08, RZ ;  /* 0x00002c0800067810 */ /* 0x000fe20007ffe0ff */
[----:B------:R-:W-:Y:S01]  /*6380*/  FMUL.FTZ R143, R143, c[0x0][0x298] ;  /* 0x0000a6008f8f7a20 */ /* 0x000fe20000410000 */
[----:B------:R-:W-:Y:S01]  /*6390*/  LOP3.LUT R28, R28, R5, RZ, 0x3c, !PT ;  /* 0x000000051c1c7212 */ /* 0x000fe200078e3cff */
[----:B------:R-:W-:Y:S01]  /*63a0*/  IMAD.SHL.U32 R25, R25, 0x2, RZ ;  /* 0x0000000219197824 */ /* 0x000fe200078e00ff */
[----:B------:R-:W-:Y:S01]  /*63b0*/  IADD3 R5, R0, 0x448, RZ ;  /* 0x0000044800057810 */ /* 0x000fe20007ffe0ff */
[----:B------:R-:W-:Y:S01]  /*63c0*/  FMUL.FTZ R144, R144, c[0x0][0x298] ;  /* 0x0000a60090907a20 */ /* 0x000fe20000410000 */
[----:B------:R-:W-:Y:S01]  /*63d0*/  SHF.R.U32.HI R26, RZ, 0x3, R26 ;  /* 0x00000003ff1a7819 */ /* 0x000fe2000001161a */
[----:B------:R-:W-:Y:S01]  /*63e0*/  IMAD.IADD R28, R33, 0x1, R28 ;  /* 0x00000001211c7824 */ /* 0x000fe200078e021c */
        /* <DEDUP_REMOVED lines=17> */
[----:B------:R-:W-:Y:S01]  /*6500*/  FMUL.FTZ R158, R158, c[0x0][0x298] ;  /* 0x0000a6009e9e7a20 */ /* 0x000fe20000410000 */
        /* <DEDUP_REMOVED lines=17> */
[----:B------:R-:W-:Y:S01]  /*6620*/  IMAD.SHL.U32 R24, R24, 0x2, RZ ;  /* 0x0000000218187824 */ /* 0x000fe200078e00ff */
        /* <DEDUP_REMOVED lines=56> */
[----:B------:R-:W-:Y:S01]  /*69b0*/  LOP3.LUT R10, R35, 0x1c0, RZ, 0xc0, !PT ;  /* 0x000001c0230a7812 */ /* 0x000fe200078ec0ff */
[----:B------:R-:W-:Y:S01]  /*69c0*/  IMAD.SHL.U32 R13, R13, 0x2, RZ ;  /* 0x000000020d0d7824 */ /* 0x000fe200078e00ff */
[----:B------:R-:W-:Y:S01]  /*69d0*/  LOP3.LUT R16, R16, R5, RZ, 0x3c, !PT ;  /* 0x0000000510107212 */ /* 0x000fe200078e3cff */
[----:B------:R-:W1:Y:S01]  /*69e0*/  S2UR UR9, SR_CTAID.X ;  /* 0x00000000000979c3 */ /* 0x000e620000002500 */
[----:B------:R-:W-:Y:S01]  /*69f0*/  IADD3 R5, R0, 0xc48, RZ ;  /* 0x00000c4800057810 */ /* 0x000fe20007ffe0ff */
[----:B------:R-:W-:Y:S01]  /*6a00*/  UMOV UR8, 0xffffffb0 ;  /* 0xffffffb000087882 */ /* 0x000fe20000000000 */
[----:B------:R-:W-:Y:S01]  /*6a10*/  SHF.R.U32.HI R14, RZ, 0x3, R14 ;  /* 0x00000003ff0e7819 */ /* 0x000fe2000001160e */
[----:B------:R-:W-:Y:S01]  /*6a20*/  IMAD.IADD R16, R33, 0x1, R16 ;  /* 0x0000000121107824 */ /* 0x000fe200078e0210 */
[----:B------:R-:W-:Y:S01]  /*6a30*/  LOP3.LUT R11, R11, R4, RZ, 0x3c, !PT ;  /* 0x000000040b0b7212 */ /* 0x000fe200078e3cff */
[----:B------:R-:W-:Y:S01]  /*6a40*/  ULDC UR7, c[0x0][0x2f0] ;  /* 0x0000bc0000077ab9 */ /* 0x000fe20000000800 */
[----:B------:R-:W-:Y:S01]  /*6a50*/  LOP3.LUT R9, R6, 0x180, RZ, 0xc0, !PT ;  /* 0x0000018006097812 */ /* 0x000fe200078ec0ff */
[----:B------:R-:W-:Y:S01]  /*6a60*/  IMAD.SHL.U32 R16, R16, 0x2, RZ ;  /* 0x0000000210107824 */ /* 0x000fe200078e00ff */
[----:B------:R-:W-:Y:S01]  /*6a70*/  SHF.R.U32.HI R10, RZ, 0x3, R10 ;  /* 0x00000003ff0a7819 */ /* 0x000fe2000001160a */
[----:B------:R-:W-:Y:S01]  /*6a80*/  IMAD.IADD R11, R33, 0x1, R11 ;  /* 0x00000001210b7824 */ /* 0x000fe200078e020b */
[----:B------:R-:W-:Y:S01]  /*6a90*/  IADD3 R4, R0, 0x1008, RZ ;  /* 0x0000100800047810 */ /* 0x000fe20007ffe0ff */
[----:B------:R-:W-:Y:S01]  /*6aa0*/  USHF.R.S32.HI UR6, URZ, 0x1f, UR20 ;  /* 0x0000001f3f067899 */ /* 0x000fe20008011414 */
[----:B------:R-:W-:Y:S01]  /*6ab0*/  LOP3.LUT R12, R5, 0x1c0, RZ, 0xc0, !PT ;  /* 0x000001c0050c7812 */ /* 0x000fe200078ec0ff */
[----:B------:R-:W-:Y:S01]  /*6ac0*/  IMAD.SHL.U32 R11, R11, 0x2, RZ ;  /* 0x000000020b0b7824 */ /* 0x000fe200078e00ff */
[----:B------:R-:W-:Y:S01]  /*6ad0*/  LOP3.LUT R14, R14, R7, RZ, 0x3c, !PT ;  /* 0x000000070e0e7212 */ /* 0x000fe200078e3cff */
[----:B------:R-:W-:Y:S01]  /*6ae0*/  ULDC.64 UR4, c[0x0][0x340] ;  /* 0x0000d00000047ab9 */ /* 0x000fe20000000a00 */
[----:B------:R-:W-:Y:S01]  /*6af0*/  SHF.R.U32.HI R9, RZ, 0x3, R9 ;  /* 0x00000003ff097819 */ /* 0x000fe20000011609 */
[----:B------:R-:W-:Y:S01]  /*6b00*/  UIMAD UR4, UR6, UR4, URZ ;  /* 0x00000004060472a4 */ /* 0x000fe2000f8e023f */
[----:B------:R-:W-:Y:S01]  /*6b10*/  LOP3.LUT R10, R10, R35, RZ, 0x3c, !PT ;  /* 0x000000230a0a7212 */ /* 0x000fe200078e3cff */
[C---:B------:R-:W-:Y:S01]  /*6b20*/  IMAD.IADD R14, R33.reuse, 0x1, R14 ;  /* 0x00000001210e7824 */ /* 0x040fe200078e020e */
[----:B------:R-:W-:Y:S01]  /*6b30*/  LOP3.LUT R7, R4, 0x180, RZ, 0xc0, !PT ;  /* 0x0000018004077812 */ /* 0x000fe200078ec0ff */
[----:B------:R-:W-:Y:S01]  /*6b40*/  UIMAD UR4, UR20, UR5, UR4 ;  /* 0x00000005140472a4 */ /* 0x000fe2000f8e0204 */
[----:B------:R-:W-:Y:S01]  /*6b50*/  IADD3 R35, R0, 0x1048, RZ ;  /* 0x0000104800237810 */ /* 0x000fe20007ffe0ff */
[----:B------:R-:W-:Y:S01]  /*6b60*/  IMAD.IADD R10, R33, 0x1, R10 ;  /* 0x00000001210a7824 */ /* 0x000fe200078e020a */
[----:B------:R-:W-:Y:S01]  /*6b70*/  SHF.R.U32.HI R12, RZ, 0x3, R12 ;  /* 0x00000003ff0c7819 */ /* 0x000fe2000001160c */
[----:B------:R-:W-:Y:S01]  /*6b80*/  IMAD.SHL.U32 R14, R14, 0x2, RZ ;  /* 0x000000020e0e7824 */ /* 0x000fe200078e00ff */
[----:B------:R-:W-:Y:S01]  /*6b90*/  LOP3.LUT R9, R9, R6, RZ, 0x3c, !PT ;  /* 0x0000000609097212 */ /* 0x000fe200078e3cff */
[----:B------:R-:W-:Y:S01]  /*6ba0*/  IMAD.SHL.U32 R10, R10, 0x2, RZ ;  /* 0x000000020a0a7824 */ /* 0x000fe200078e00ff */
[----:B------:R-:W-:Y:S01]  /*6bb0*/  SHF.R.U32.HI R7, RZ, 0x3, R7 ;  /* 0x00000003ff077819 */ /* 0x000fe20000011607 */
[----:B-1----:R-:W-:Y:S01]  /*6bc0*/  UIMAD UR7, UR9, UR8, UR7 ;  /* 0x00000008090772a4 */ /* 0x002fe2000f8e0207 */
[----:B------:R-:W-:Y:S01]  /*6bd0*/  LOP3.LUT R6, R35, 0x1c0, RZ, 0xc0, !PT ;  /* 0x000001c023067812 */ /* 0x000fe200078ec0ff */
[----:B------:R-:W-:Y:S01]  /*6be0*/  IMAD.IADD R9, R33, 0x1, R9 ;  /* 0x0000000121097824 */ /* 0x000fe200078e0209 */
[----:B------:R-:W-:Y:S01]  /*6bf0*/  IADD3 R37, R0, 0x3848, RZ ;  /* 0x0000384800257810 */ /* 0x000fe20007ffe0ff */
[----:B------:R-:W-:Y:S01]  /*6c00*/  UISETP.LT.AND UP0, UPT, UR7, 0x50, UPT ;  /* 0x000000500700788c */ /* 0x000fe2000bf01270 */
[----:B------:R-:W-:Y:S01]  /*6c10*/  LOP3.LUT R12, R12, R5, RZ, 0x3c, !PT ;  /* 0x000000050c0c7212 */ /* 0x000fe200078e3cff */
[----:B------:R-:W-:Y:S01]  /*6c20*/  IMAD.SHL.U32 R9, R9, 0x2, RZ ;  /* 0x0000000209097824 */ /* 0x000fe200078e00ff */
[C---:B------:R-:W-:Y:S01]  /*6c30*/  IADD3 R39, R0.reuse, 0x2448, RZ ;  /* 0x0000244800277810 */ /* 0x040fe20007ffe0ff */
[----:B------:R-:W-:Y:S01]  /*6c40*/  USEL UR7, UR7, 0x50, UP0 ;  /* 0x0000005007077887 */ /* 0x000fe20008000000 */
[----:B------:R-:W-:Y:S01]  /*6c50*/  IADD3 R5, R0, 0x3448, RZ ;  /* 0x0000344800057810 */ /* 0x000fe20007ffe0ff */
[----:B------:R-:W-:Y:S01]  /*6c60*/  IMAD.IADD R12, R33, 0x1, R12 ;  /* 0x00000001210c7824 */ /* 0x000fe200078e020c */
[----:B------:R-:W-:Y:S01]  /*6c70*/  LOP3.LUT R7, R7, R4, RZ, 0x3c, !PT ;  /* 0x0000000407077212 */ /* 0x000fe200078e3cff */
[----:B------:R-:W-:Y:S01]  /*6c80*/  BSSY B0, `(.L_x_660) ;  /* 0x000021c000007945 */ /* 0x000fe20003800000 */
[----:B------:R-:W-:Y:S01]  /*6c90*/  SHF.R.U32.HI R6, RZ, 0x3, R6 ;  /* 0x00000003ff067819 */ /* 0x000fe20000011606 */
[----:B------:R-:W-:Y:S01]  /*6ca0*/  IMAD.SHL.U32 R12, R12, 0x2, RZ ;  /* 0x000000020c0c7824 */ /* 0x000fe200078e00ff */
[----:B------:R-:W-:Y:S01]  /*6cb0*/  LOP3.LUT R32, R37, 0x1c0, RZ, 0xc0, !PT ;  /* 0x000001c025207812 */ /* 0x000fe200078ec0ff */
[----:B------:R-:W-:Y:S01]  /*6cc0*/  IMAD.IADD R7, R33, 0x1, R7 ;  /* 0x0000000121077824 */ /* 0x000fe200078e0207 */
[----:B------:R-:W-:-:S02]  /*6cd0*/  LOP3.LUT R4, R39, 0x1c0, RZ, 0xc0, !PT ;  /* 0x000001c027047812 */ /* 0x000fc400078ec0ff */
[----:B------:R-:W-:Y:S01]  /*6ce0*/  LOP3.LUT R8, R5, 0x1c0, RZ, 0xc0, !PT ;  /* 0x000001c005087812 */ /* 0x000fe200078ec0ff */
[----:B------:R-:W-:Y:S01]  /*6cf0*/  IMAD.SHL.U32 R7, R7, 0x2, RZ ;  /* 0x0000000207077824 */ /* 0x000fe200078e00ff */
[----:B------:R-:W-:Y:S02]  /*6d00*/  LOP3.LUT R6, R6, R35, RZ, 0x3c, !PT ;  /* 0x0000002306067212 */ /* 0x000fe400078e3cff */
[----:B------:R-:W-:Y:S02]  /*6d10*/  SHF.R.U32.HI R32, RZ, 0x3, R32 ;  /* 0x00000003ff207819 */ /* 0x000fe40000011620 */
[----:B------:R-:W-:Y:S01]  /*6d20*/  SHF.R.U32.HI R4, RZ, 0x3, R4 ;  /* 0x00000003ff047819 */ /* 0x000fe20000011604 */
[----:B------:R-:W-:Y:S01]  /*6d30*/  IMAD.IADD R6, R33, 0x1, R6 ;  /* 0x0000000121067824 */ /* 0x000fe200078e0206 */
[----:B------:R-:W-:Y:S02]  /*6d40*/  SHF.R.U32.HI R35, RZ, 0x3, R2 ;  /* 0x00000003ff237819 */ /* 0x000fe40000011602 */
[----:B------:R-:W-:Y:S01]  /*6d50*/  SHF.R.U32.HI R8, RZ, 0x3, R8 ;  /* 0x00000003ff087819 */ /* 0x000fe20000011608 */
[----:B------:R-:W-:Y:S01]  /*6d60*/  IMAD.SHL.U32 R6, R6, 0x2, RZ ;  /* 0x0000000206067824 */ /* 0x000fe200078e00ff */
[----:B------:R-:W-:-:S02]  /*6d70*/  IADD3 R34, R0, 0x2408, RZ ;  /* 0x0000240800227810 */ /* 0x000fc40007ffe0ff */
[----:B------:R-:W-:Y:S02]  /*6d80*/  LOP3.LUT R2, R32, R37, RZ, 0x3c, !PT ;  /* 0x0000002520027212 */ /* 0x000fe400078e3cff */
[----:B------:R-:W-:Y:S02]  /*6d90*/  LOP3.LUT R93, R0, 0x40, RZ, 0xfc, !PT ;  /* 0x00000040005d7812 */ /* 0x000fe400078efcff */
[----:B------:R-:W-:Y:S01]  /*6da0*/  F2FP.BF16.PACK_AB R52, R53, R52 ;  /* 0x000000343534723e */ /* 0x000fe200000010ff */
[----:B------:R-:W-:Y:S01]  /*6db0*/  IMAD.IADD R2, R33, 0x1, R2 ;  /* 0x0000000121027824 */ /* 0x000fe200078e0202 */
[----:B------:R-:W-:Y:S02]  /*6dc0*/  F2FP.BF16.PACK_AB R54, R55, R54 ;  /* 0x000000363736723e */ /* 0x000fe400000010ff */
[----:B------:R-:W-:Y:S01]  /*6dd0*/  F2FP.BF16.PACK_AB R64, R65, R64 ;  /* 0x000000404140723e */ /* 0x000fe200000010ff */
[----:B------:R-:W-:Y:S01]  /*6de0*/  IMAD.SHL.U32 R2, R2, 0x2, RZ ;  /* 0x0000000202027824 */ /* 0x000fe200078e00ff */
[----:B------:R-:W-:-:S02]  /*6df0*/  F2FP.BF16.PACK_AB R66, R67, R66 ;  /* 0x000000424342723e */ /* 0x000fc400000010ff */
[----:B------:R-:W-:Y:S02]  /*6e00*/  F2FP.BF16.PACK_AB R60, R61, R60 ;  /* 0x0000003c3d3c723e */ /* 0x000fe400000010ff */
[----:B------:R-:W-:Y:S02]  /*6e10*/  F2FP.BF16.PACK_AB R62, R63, R62 ;  /* 0x0000003e3f3e723e */ /* 0x000fe400000010ff */
[----:B------:R-:W-:Y:S02]  /*6e20*/  F2FP.BF16.PACK_AB R56, R57, R56 ;  /* 0x000000383938723e */ /* 0x000fe400000010ff */
[----:B------:R-:W-:Y:S02]  /*6e30*/  F2FP.BF16.PACK_AB R58, R59, R58 ;  /* 0x0000003a3b3a723e */ /* 0x000fe400000010ff */
[----:B------:R-:W-:Y:S02]  /*6e40*/  F2FP.BF16.PACK_AB R68, R69, R68 ;  /* 0x000000444544723e */ /* 0x000fe400000010ff */
        /* <DEDUP_REMOVED lines=11> */
[----:B------:R-:W-:Y:S02]  /*6f00*/  LOP3.LUT R4, R4, R39, RZ, 0x3c, !PT ;  /* 0x0000002704047212 */ /* 0x000fe400078e3cff */
[----:B------:R-:W-:-:S02]  /*6f10*/  LOP3.LUT R32, R35, R0, RZ, 0x3c, !PT ;  /* 0x0000000023207212 */ /* 0x000fc400078e3cff */
[----:B------:R-:W-:Y:S01]  /*6f20*/  LOP3.LUT R8, R8, R5, RZ, 0x3c, !PT ;  /* 0x0000000508087212 */ /* 0x000fe200078e3cff */
[C---:B------:R-:W-:Y:S01]  /*6f30*/  IMAD.IADD R4, R33.reuse, 0x1, R4 ;  /* 0x0000000121047824 */ /* 0x040fe200078e0204 */
[C---:B------:R-:W-:Y:S02]  /*6f40*/  LOP3.LUT R91, R0.reuse, 0x1400, RZ, 0xfc, !PT ;  /* 0x00001400005b7812 */ /* 0x040fe400078efcff */
[C---:B------:R-:W-:Y:S01]  /*6f50*/  LOP3.LUT R89, R0.reuse, 0x1440, RZ, 0xfc, !PT ;  /* 0x0000144000597812 */ /* 0x040fe200078efcff */
[----:B------:R-:W-:Y:S01]  /*6f60*/  IMAD.IADD R8, R33, 0x1, R8 ;  /* 0x0000000121087824 */ /* 0x000fe200078e0208 */
[----:B------:R-:W-:Y:S01]  /*6f70*/  LOP3.LUT R87, R0, 0x2800, RZ, 0xfc, !PT ;  /* 0x0000280000577812 */ /* 0x000fe200078efcff */
[----:B------:R-:W-:Y:S01]  /*6f80*/  IMAD.SHL.U32 R4, R4, 0x2, RZ ;  /* 0x0000000204047824 */ /* 0x000fe200078e00ff */
[----:B------:R-:W-:Y:S01]  /*6f90*/  LOP3.LUT R85, R0, 0x2840, RZ, 0xfc, !PT ;  /* 0x0000284000557812 */ /* 0x000fe200078efcff */
[----:B------:R-:W-:Y:S01]  /*6fa0*/  IMAD.SHL.U32 R8, R8, 0x2, RZ ;  /* 0x0000000208087824 */ /* 0x000fe200078e00ff */
[----:B------:R-:W-:-:S02]  /*6fb0*/  LOP3.LUT R83, R0, 0x400, RZ, 0xfc, !PT ;  /* 0x0000040000537812 */ /* 0x000fc400078efcff */
[C---:B------:R-:W-:Y:S02]  /*6fc0*/  LOP3.LUT R81, R0.reuse, 0x440, RZ, 0xfc, !PT ;  /* 0x0000044000517812 */ /* 0x040fe400078efcff */
[C---:B------:R-:W-:Y:S02]  /*6fd0*/  LOP3.LUT R79, R0.reuse, 0x1800, RZ, 0xfc, !PT ;  /* 0x00001800004f7812 */ /* 0x040fe400078efcff */
[C---:B------:R-:W-:Y:S02]  /*6fe0*/  LOP3.LUT R77, R0.reuse, 0x1840, RZ, 0xfc, !PT ;  /* 0x00001840004d7812 */ /* 0x040fe400078efcff */
[C---:B------:R-:W-:Y:S02]  /*6ff0*/  LOP3.LUT R75, R0.reuse, 0x2c00, RZ, 0xfc, !PT ;  /* 0x00002c00004b7812 */ /* 0x040fe400078efcff */
[C---:B------:R-:W-:Y:S02]  /*7000*/  LOP3.LUT R73, R0.reuse, 0x2c40, RZ, 0xfc, !PT ;  /* 0x00002c4000497812 */ /* 0x040fe400078efcff */
        /* <DEDUP_REMOVED lines=16> */
[----:B------:R-:W-:Y:S02]  /*7110*/  LOP3.LUT R39, R0, 0x3800, RZ, 0xfc, !PT ;  /* 0x0000380000277812 */ /* 0x000fe400078efcff */
[----:B------:R-:W-:Y:S02]  /*7120*/  LOP3.LUT R5, R34, 0x180, RZ, 0xc0, !PT ;  /* 0x0000018022057812 */ /* 0x000fe400078ec0ff */
[----:B------:R-:W-:-:S02]  /*7130*/  LOP3.LUT R37, R0, 0x3840, RZ, 0xfc, !PT ;  /* 0x0000384000257812 */ /* 0x000fc400078efcff */
[----:B------:R-:W-:Y:S02]  /*7140*/  IADD3 R35, R0, 0x3808, RZ ;  /* 0x0000380800237810 */ /* 0x000fe40007ffe0ff */
[----:B------:R-:W-:Y:S02]  /*7150*/  LOP3.LUT R93, R93, 0x1c0, RZ, 0xc0, !PT ;  /* 0x000001c05d5d7812 */ /* 0x000fe400078ec0ff */
[----:B------:R-:W-:Y:S01]  /*7160*/  F2FP.BF16.PACK_AB R94, R95, R94 ;  /* 0x0000005e5f5e723e */ /* 0x000fe200000010ff */
[----:B------:R-:W-:Y:S01]  /*7170*/  IMAD.IADD R95, R32, 0x1, R33 ;  /* 0x00000001205f7824 */ /* 0x000fe200078e0221 */
[----:B------:R-:W-:Y:S02]  /*7180*/  LOP3.LUT R91, R91, 0x180, RZ, 0xc0, !PT ;  /* 0x000001805b5b7812 */ /* 0x000fe400078ec0ff */
[----:B------:R-:W-:Y:S01]  /*7190*/  LOP3.LUT R89, R89, 0x1c0, RZ, 0xc0, !PT ;  /* 0x000001c059597812 */ /* 0x000fe200078ec0ff */
[----:B------:R-:W-:Y:S01]  /*71a0*/  IMAD.SHL.U32 R95, R95, 0x2, RZ ;  /* 0x000000025f5f7824 */ /* 0x000fe200078e00ff */
[----:B------:R-:W-:-:S02]  /*71b0*/  LOP3.LUT R87, R87, 0x180, RZ, 0xc0, !PT ;  /* 0x0000018057577812 */ /* 0x000fc400078ec0ff */
[----:B------:R-:W-:Y:S02]  /*71c0*/  LOP3.LUT R85, R85, 0x1c0, RZ, 0xc0, !PT ;  /* 0x000001c055557812 */ /* 0x000fe400078ec0ff */
[----:B------:R-:W-:Y:S01]  /*71d0*/  LOP3.LUT R83, R83, 0x180, RZ, 0xc0, !PT ;  /* 0x0000018053537812 */ /* 0x000fe200078ec0ff */
[----:B------:R-:W-:Y:S01]  /*71e0*/  STS.U16 [R95+0x7880], R44 ;  /* 0x0078802c5f007388 */ /* 0x000fe20000000400 */
[----:B------:R-:W-:Y:S02]  /*71f0*/  LOP3.LUT R81, R81, 0x1c0, RZ, 0xc0, !PT ;  /* 0x000001c051517812 */ /* 0x000fe400078ec0ff */
[----:B------:R-:W-:Y:S02]  /*7200*/  LOP3.LUT R79, R79, 0x180, RZ, 0xc0, !PT ;  /* 0x000001804f4f7812 */ /* 0x000fe400078ec0ff */
[----:B------:R-:W-:Y:S02]  /*7210*/  LOP3.LUT R77, R77, 0x1c0, RZ, 0xc0, !PT ;  /* 0x000001c04d4d7812 */ /* 0x000fe400078ec0ff */
[----:B------:R-:W-:-:S02]  /*7220*/  LOP3.LUT R75, R75, 0x180, RZ, 0xc0, !PT ;  /* 0x000001804b4b7812 */ /* 0x000fc400078ec0ff */
[----:B------:R-:W-:Y:S02]  /*7230*/  LOP3.LUT R73, R73, 0x1c0, RZ, 0xc0, !PT ;  /* 0x000001c049497812 */ /* 0x000fe400078ec0ff */
[----:B------:R-:W-:Y:S02]  /*7240*/  LOP3.LUT R71, R71, 0x180, RZ, 0xc0, !PT ;  /* 0x0000018047477812 */ /* 0x000fe400078ec0ff */
        /* <DEDUP_REMOVED lines=16> */
[----:B------:R-:W-:Y:S02]  /*7350*/  SHF.R.U32.HI R5, RZ, 0x3, R5 ;  /* 0x00000003ff057819 */ /* 0x000fe40000011605 */
[----:B------:R-:W-:Y:S02]  /*7360*/  LOP3.LUT R37, R37, 0x1c0, RZ, 0xc0, !PT ;  /* 0x000001c025257812 */ /* 0x000fe400078ec0ff */
[----:B------:R-:W-:Y:S02]  /*7370*/  LOP3.LUT R32, R35, 0x180, RZ, 0xc0, !PT ;  /* 0x0000018023207812 */ /* 0x000fe400078ec0ff */
[----:B------:R-:W-:Y:S02]  /*7380*/  SHF.R.U32.HI R93, RZ, 0x3, R93 ;  /* 0x00000003ff5d7819 */ /* 0x000fe4000001165d */
[----:B------:R-:W-:Y:S02]  /*7390*/  SHF.R.U32.HI R91, RZ, 0x3, R91 ;  /* 0x00000003ff5b7819 */ /* 0x000fe4000001165b */
[----:B------:R-:W-:-:S02]  /*73a0*/  SHF.R.U32.HI R89, RZ, 0x3, R89 ;  /* 0x00000003ff597819 */ /* 0x000fc40000011659 */
[----:B------:R-:W-:Y:S02]  /*73b0*/  SHF.R.U32.HI R87, RZ, 0x3, R87 ;  /* 0x00000003ff577819 */ /* 0x000fe40000011657 */
[----:B------:R-:W-:Y:S02]  /*73c0*/  SHF.R.U32.HI R85, RZ, 0x3, R85 ;  /* 0x00000003ff557819 */ /* 0x000fe40000011655 */
[----:B------:R-:W-:Y:S02]  /*73d0*/  SHF.R.U32.HI R83, RZ, 0x3, R83 ;  /* 0x00000003ff537819 */ /* 0x000fe40000011653 */
        /* <DEDUP_REMOVED lines=22> */
[----:B------:R-:W-:Y:S02]  /*7540*/  LOP3.LUT R5, R5, R34, RZ, 0x3c, !PT ;  /* 0x0000002205057212 */ /* 0x000fe400078e3cff */
[----:B------:R-:W-:Y:S02]  /*7550*/  SHF.R.U32.HI R37, RZ, 0x3, R37 ;  /* 0x00000003ff257819 */ /* 0x000fe40000011625 */
[----:B------:R-:W-:Y:S01]  /*7560*/  SHF.R.U32.HI R32, RZ, 0x3, R32 ;  /* 0x00000003ff207819 */ /* 0x000fe20000011620 */
[----:B------:R-:W-:Y:S01]  /*7570*/  IMAD.IADD R5, R33, 0x1, R5 ;  /* 0x0000000121057824 */ /* 0x000fe200078e0205 */
[--C-:B------:R-:W-:Y:S02]  /*7580*/  LOP3.LUT R34, R93, 0x40, R0.reuse, 0x1e, !PT ;  /* 0x000000405d227812 */ /* 0x100fe400078e1e00 */
[--C-:B------:R-:W-:Y:S01]  /*7590*/  LOP3.LUT R36, R91, 0x1400, R0.reuse, 0x1e, !PT ;  /* 0x000014005b247812 */ /* 0x100fe200078e1e00 */
[----:B------:R-:W-:Y:S01]  /*75a0*/  IMAD.SHL.U32 R5, R5, 0x2, RZ ;  /* 0x0000000205057824 */ /* 0x000fe200078e00ff */
[----:B------:R-:W-:Y:S01]  /*75b0*/  LOP3.LUT R38, R89, 0x1440, R0, 0x1e, !PT ;  /* 0x0000144059267812 */ /* 0x000fe200078e1e00 */
[----:B------:R-:W-:Y:S01]  /*75c0*/  IMAD.IADD R34, R33, 0x1, R34 ;  /* 0x0000000121227824 */ /* 0x000fe200078e0222 */
        /* <DEDUP_REMOVED lines=51> */
[C---:B------:R-:W-:Y:S01]  /*7900*/  IMAD.IADD R206, R33.reuse, 0x1, R206 ;  /* 0x0000000121ce7824 */ /* 0x040fe200078e02ce */
[----:B------:R-:W-:Y:S01]  /*7910*/  LOP3.LUT R32, R32, R35, RZ, 0x3c, !PT ;  /* 0x0000002320207212 */ /* 0x000fe200078e3cff */
[C---:B------:R-:W-:Y:S01]  /*7920*/  IMAD.IADD R208, R33.reuse, 0x1, R208 ;  /* 0x0000000121d07824 */ /* 0x040fe200078e02d0 */
[----:B------:R-:W-:Y:S01]  /*7930*/  PRMT R35, R46, 0x7632, R35 ;  /* 0x000076322e237816 */ /* 0x000fe20000000023 */
[C---:B------:R-:W-:Y:S01]  /*7940*/  IMAD.IADD R0, R33.reuse, 0x1, R0 ;  /* 0x0000000121007824 */ /* 0x040fe200078e0200 */
[----:B------:R-:W-:Y:S01]  /*7950*/  PRMT R37, R48, 0x7632, R37 ;  /* 0x0000763230257816 */ /* 0x000fe20000000025 */
[----:B------:R-:W-:Y:S01]  /*7960*/  IMAD.IADD R32, R33, 0x1, R32 ;  /* 0x0000000121207824 */ /* 0x000fe200078e0220 */
[----:B------:R-:W-:Y:S01]  /*7970*/  PRMT R33, R44, 0x7632, R33 ;  /* 0x000076322c217816 */ /* 0x000fe20000000021 */
[----:B------:R-:W-:Y:S01]  /*7980*/  IMAD.SHL.U32 R34, R34, 0x2, RZ ;  /* 0x0000000222227824 */ /* 0x000fe200078e00ff */
[----:B------:R-:W-:Y:S01]  /*7990*/  PRMT R41, R52, 0x7632, R41 ;  /* 0x0000763234297816 */ /* 0x000fe20000000029 */
[----:B------:R-:W-:Y:S01]  /*79a0*/  IMAD.SHL.U32 R39, R36, 0x2, RZ ;  /* 0x0000000224277824 */ /* 0x000fe200078e00ff */
[----:B------:R-:W-:Y:S01]  /*79b0*/  PRMT R36, R50, 0x7632, R36 ;  /* 0x0000763232247816 */ /* 0x000fe20000000024 */
[----:B------:R-:W-:Y:S01]  /*79c0*/  IMAD.SHL.U32 R38, R38, 0x2, RZ ;  /* 0x0000000226267824 */ /* 0x000fe200078e00ff */
[----:B------:R1:W-:Y:S01]  /*79d0*/  STS.U16 [R34+0x7880], R33 ;  /* 0x0078802122007388 */ /* 0x0003e20000000400 */
[----:B------:R-:W-:Y:S01]  /*79e0*/  IMAD.SHL.U32 R43, R40, 0x2, RZ ;  /* 0x00000002282b7824 */ /* 0x000fe200078e00ff */
[----:B------:R-:W-:Y:S01]  /*79f0*/  PRMT R87, R56, 0x7632, R87 ;  /* 0x0000763238577816 */ /* 0x000fe20000000057 */
[----:B------:R-:W-:Y:S01]  /*7a00*/  IMAD.SHL.U32 R42, R42, 0x2, RZ ;  /* 0x000000022a2a7824 */ /* 0x000fe200078e00ff */
[----:B------:R-:W-:Y:S01]  /*7a10*/  STS.U16 [R31+0x7880], R46 ;  /* 0x0078802e1f007388 */ /* 0x000fe20000000400 */
        /* <DEDUP_REMOVED lines=17> */
[----:B------:R-:W-:Y:S01]  /*7b30*/  F2FP.BF16.PACK_AB R96, R97, R96 ;  /* 0x000000606160723e */ /* 0x000fe200000010ff */
[----:B------:R-:W-:Y:S01]  /*7b40*/  IMAD.SHL.U32 R182, R182, 0x2, RZ ;  /* 0x00000002b6b67824 */ /* 0x000fe200078e00ff */
[----:B------:R-:W-:Y:S01]  /*7b50*/  PRMT R97, R84, 0x7632, R97 ;  /* 0x0000763254617816 */ /* 0x000fe20000000061 */
[----:B-1----:R-:W-:Y:S01]  /*7b60*/  IMAD.SHL.U32 R33, R28, 0x2, RZ ;  /* 0x000000021c217824 */ /* 0x002fe200078e00ff */
[----:B------:R-:W-:Y:S01]  /*7b70*/  PRMT R28, R54, 0x7632, R28 ;  /* 0x00007632361c7816 */ /* 0x000fe2000000001c */
[----:B------:R-:W-:Y:S01]  /*7b80*/  IMAD.SHL.U32 R184, R184, 0x2, RZ ;  /* 0x00000002b8b87824 */ /* 0x000fe200078e00ff */
[----:B------:R-:W-:Y:S01]  /*7b90*/  F2FP.BF16.PACK_AB R98, R99, R98 ;  /* 0x000000626362723e */ /* 0x000fe200000010ff */
[----:B------:R-:W-:Y:S01]  /*7ba0*/  IMAD.SHL.U32 R186, R186, 0x2, RZ ;  /* 0x00000002baba7824 */ /* 0x000fe200078e00ff */
[----:B------:R1:W-:Y:S01]  /*7bb0*/  STS.U16 [R33+0x7880], R36 ;  /* 0x0078802421007388 */ /* 0x0003e20000000400 */
[----:B------:R-:W-:Y:S01]  /*7bc0*/  IMAD.SHL.U32 R188, R188, 0x2, RZ ;  /* 0x00000002bcbc7824 */ /* 0x000fe200078e00ff */
[----:B------:R-:W-:Y:S01]  /*7bd0*/  PRMT R99, R80, 0x7632, R99 ;  /* 0x0000763250637816 */ /* 0x000fe20000000063 */
[----:B------:R-:W-:Y:S01]  /*7be0*/  IMAD.SHL.U32 R190, R190, 0x2, RZ ;  /* 0x00000002bebe7824 */ /* 0x000fe200078e00ff */
[----:B------:R-:W-:Y:S01]  /*7bf0*/  STS.U16 [R43+0x7880], R52 ;  /* 0x007880342b007388 */ /* 0x000fe20000000400 */
[----:B--2---:R-:W-:Y:S01]  /*7c00*/  PRMT R35, R64, 0x7632, R35 ;  /* 0x0000763240237816 */ /* 0x004fe20000000023 */
[----:B------:R-:W-:Y:S01]  /*7c10*/  IMAD.SHL.U32 R192, R192, 0x2, RZ ;  /* 0x00000002c0c07824 */ /* 0x000fe200078e00ff */
[----:B------:R-:W-:Y:S01]  /*7c20*/  F2FP.BF16.PACK_AB R100, R101, R100 ;  /* 0x000000646564723e */ /* 0x000fe200000010ff */
[----:B------:R2:W-:Y:S01]  /*7c30*/  STS.U16 [R42+0x7880], R41 ;  /* 0x007880292a007388 */ /* 0x0005e20000000400 */
[----:B------:R-:W-:Y:S01]  /*7c40*/  IMAD.SHL.U32 R194, R194, 0x2, RZ ;  /* 0x00000002c2c27824 */ /* 0x000fe200078e00ff */
[----:B------:R-:W-:Y:S01]  /*7c50*/  PRMT R101, R92, 0x7632, R101 ;  /* 0x000076325c657816 */ /* 0x000fe20000000065 */
[----:B------:R-:W-:Y:S01]  /*7c60*/  IMAD.SHL.U32 R196, R196, 0x2, RZ ;  /* 0x00000002c4c47824 */ /* 0x000fe200078e00ff */
[----:B------:R4:W-:Y:S01]  /*7c70*/  STS.U16 [R27+0x7880], R54 ;  /* 0x007880361b007388 */ /* 0x0009e20000000400 */
[----:B---3--:R-:W-:Y:S01]  /*7c80*/  PRMT R37, R66, 0x7632, R37 ;  /* 0x0000763242257816 */ /* 0x008fe20000000025 */
[----:B------:R-:W-:Y:S01]  /*7c90*/  IMAD.SHL.U32 R198, R198, 0x2, RZ ;  /* 0x00000002c6c67824 */ /* 0x000fe200078e00ff */
[----:B------:R-:W-:Y:S01]  /*7ca0*/  F2FP.BF16.PACK_AB R102, R103, R102 ;  /* 0x000000666766723e */ /* 0x000fe200000010ff */
[----:B------:R3:W-:Y:S01]  /*7cb0*/  STS.U16 [R45+0x7880], R28 ;  /* 0x0078801c2d007388 */ /* 0x0007e20000000400 */
[----:B------:R-:W-:Y:S01]  /*7cc0*/  IMAD.SHL.U32 R200, R200, 0x2, RZ ;  /* 0x00000002c8c87824 */ /* 0x000fe200078e00ff */
[----:B------:R-:W-:Y:S01]  /*7cd0*/  PRMT R103, R96, 0x7632, R103 ;  /* 0x0000763260677816 */ /* 0x000fe20000000067 */
[----:B------:R-:W-:Y:S01]  /*7ce0*/  IMAD.SHL.U32 R202, R202, 0x2, RZ ;  /* 0x00000002caca7824 */ /* 0x000fe200078e00ff */
[----:B------:R5:W-:Y:S01]  /*7cf0*/  STS.U16 [R47+0x7880], R64 ;  /* 0x007880402f007388 */ /* 0x000be20000000400 */
[----:B------:R-:W-:Y:S01]  /*7d00*/  IMAD.SHL.U32 R204, R204, 0x2, RZ ;  /* 0x00000002cccc7824 */ /* 0x000fe200078e00ff */
[----:B------:R-:W-:Y:S01]  /*7d10*/  F2FP.BF16.PACK_AB R112, R113, R112 ;  /* 0x000000707170723e */ /* 0x000fe200000010ff */
[----:B------:R-:W-:Y:S01]  /*7d20*/  IMAD.SHL.U32 R206, R206, 0x2, RZ ;  /* 0x00000002cece7824 */ /* 0x000fe200078e00ff */
[----:B------:R5:W-:Y:S01]  /*7d30*/  STS.U16 [R106+0x7880], R35 ;  /* 0x007880236a007388 */ /* 0x000be20000000400 */
[----:B-1----:R-:W-:Y:S01]  /*7d40*/  PRMT R36, R62, 0x7632, R36 ;  /* 0x000076323e247816 */ /* 0x002fe20000000024 */
[----:B------:R-:W-:Y:S01]  /*7d50*/  IMAD.SHL.U32 R208, R208, 0x2, RZ ;  /* 0x00000002d0d07824 */ /* 0x000fe200078e00ff */
[----:B------:R-:W-:Y:S01]  /*7d60*/  F2FP.BF16.PACK_AB R114, R115, R114 ;  /* 0x000000727372723e */ /* 0x000fe200000010ff */
[----:B------:R1:W-:Y:S01]  /*7d70*/  STS.U16 [R25+0x7880], R66 ;  /* 0x0078804219007388 */ /* 0x0003e20000000400 */
[----:B------:R-:W-:Y:S01]  /*7d80*/  IMAD.SHL.U32 R0, R0, 0x2, RZ ;  /* 0x0000000200007824 */ /* 0x000fe200078e00ff */
[----:B------:R-:W-:Y:S01]  /*7d90*/  F2FP.BF16.PACK_AB R116, R117, R116 ;  /* 0x000000747574723e */ /* 0x000fe200000010ff */
[----:B------:R-:W-:Y:S01]  /*7da0*/  IMAD.SHL.U32 R32, R32, 0x2, RZ ;  /* 0x0000000220207824 */ /* 0x000fe200078e00ff */
[----:B------:R-:W-:Y:S01]  /*7db0*/  STS.U16 [R24+0x7880], R37 ;  /* 0x0078802518007388 */ /* 0x000fe20000000400 */
[----:B--2---:R-:W-:Y:S01]  /*7dc0*/  IMAD.SHL.U32 R41, R108, 0x2, RZ ;  /* 0x000000026c297824 */ /* 0x004fe200078e00ff */
[----:B------:R-:W-:-:S02]  /*7dd0*/  F2FP.BF16.PACK_AB R118, R119, R118 ;  /* 0x000000767776723e */ /* 0x000fc400000010ff */
[----:B------:R-:W-:Y:S01]  /*7de0*/  F2FP.BF16.PACK_AB R120, R121, R120 ;  /* 0x000000787978723e */ /* 0x000fe200000010ff */
[----:B------:R-:W2:Y:S01]  /*7df0*/  S2R R77, SR_CTAID.Y ;  /* 0x00000000004d7919 */ /* 0x000ea20000002600 */
[----:B------:R-:W-:Y:S01]  /*7e00*/  F2FP.BF16.PACK_AB R122, R123, R122 ;  /* 0x0000007a7b7a723e */ /* 0x000fe200000010ff */
[----:B----4-:R-:W-:Y:S01]  /*7e10*/  CS2R R54, SRZ ;  /* 0x0000000000367805 */ /* 0x010fe2000001ff00 */
[----:B------:R-:W-:Y:S01]  /*7e20*/  F2FP.BF16.PACK_AB R132, R133, R132 ;  /* 0x000000848584723e */ /* 0x000fe200000010ff */
[----:B------:R4:W-:Y:S01]  /*7e30*/  STS.U16 [R41+0x7880], R60 ;  /* 0x0078803c29007388 */ /* 0x0009e20000000400 */
[----:B---3--:R-:W-:Y:S02]  /*7e40*/  PRMT R28, R78, 0x7632, R28 ;  /* 0x000076324e1c7816 */ /* 0x008fe4000000001c */
[----:B------:R-:W-:Y:S01]  /*7e50*/  F2FP.BF16.PACK_AB R134, R135, R134 ;  /* 0x000000868786723e */ /* 0x000fe200000010ff */
[----:B------:R3:W-:Y:S01]  /*7e60*/  STS.U16 [R49+0x7880], R26 ;  /* 0x0078801a31007388 */ /* 0x0007e20000000400 */
[----:B------:R-:W-:Y:S01]  /*7e70*/  PRMT R53, R132, 0x7632, R53 ;  /* 0x0000763284357816 */ /* 0x000fe20000000035 */
[----:B-----5:R-:W-:Y:S01]  /*7e80*/  CS2R R64, SRZ ;  /* 0x0000000000407805 */ /* 0x020fe2000001ff00 */
[----:B------:R-:W-:Y:S01]  /*7e90*/  F2FP.BF16.PACK_AB R128, R129, R128 ;  /* 0x000000808180723e */ /* 0x000fe200000010ff */
[----:B------:R-:W-:Y:S01]  /*7ea0*/  IMAD.SHL.U32 R35, R22, 0x2, RZ ;  /* 0x0000000216237824 */ /* 0x000fe200078e00ff */
[----:B------:R5:W-:Y:S01]  /*7eb0*/  STS.U16 [R23+0x7880], R62 ;  /* 0x0078803e17007388 */ /* 0x000be20000000400 */
[----:B------:R-:W-:-:S02]  /*7ec0*/  PRMT R22, R58, 0x7632, R22 ;  /* 0x000076323a167816 */ /* 0x000fc40000000016 */
[----:B------:R-:W-:Y:S01]  /*7ed0*/  F2FP.BF16.PACK_AB R130, R131, R130 ;  /* 0x000000828382723e */ /* 0x000fe200000010ff */
[----:B------:R2:W-:Y:S01]  /*7ee0*/  STS.U16 [R35+0x7880], R36 ;  /* 0x0078802423007388 */ /* 0x0005e20000000400 */
[----:B------:R-:W-:Y:S01]  /*7ef0*/  F2FP.BF16.PACK_AB R124, R125, R124 ;  /* 0x0000007c7d7c723e */ /* 0x000fe200000010ff */
[----:B-1----:R-:W-:Y:S01]  /*7f00*/  CS2R R66, SRZ ;  /* 0x0000000000427805 */ /* 0x002fe2000001ff00 */
[----:B------:R-:W-:Y:S01]  /*7f10*/  F2FP.BF16.PACK_AB R126, R127, R126 ;  /* 0x0000007e7f7e723e */ /* 0x000fe200000010ff */
[----:B------:R1:W-:Y:S01]  /*7f20*/  STS.U16 [R51+0x7880], R56 ;  /* 0x0078803833007388 */ /* 0x0003e20000000400 */
[----:B------:R-:W-:Y:S02]  /*7f30*/  F2FP.BF16.PACK_AB R136, R137, R136 ;  /* 0x000000888988723e */ /* 0x000fe400000010ff */
[----:B------:R-:W-:Y:S01]  /*7f40*/  F2FP.BF16.PACK_AB R138, R139, R138 ;  /* 0x0000008a8b8a723e */ /* 0x000fe200000010ff */
[----:B------:R1:W-:Y:S01]  /*7f50*/  STS.U16 [R174+0x7880], R87 ;  /* 0x00788057ae007388 */ /* 0x0003e20000000400 */
[----:B------:R-:W-:-:S02]  /*7f60*/  F2FP.BF16.PACK_AB R140, R141, R140 ;  /* 0x0000008c8d8c723e */ /* 0x000fc400000010ff */
[----:B------:R-:W-:Y:S01]  /*7f70*/  F2FP.BF16.PACK_AB R142, R143, R142 ;  /* 0x0000008e8f8e723e */ /* 0x000fe200000010ff */
[----:B------:R1:W-:Y:S01]  /*7f80*/  STS.U16 [R21+0x7880], R58 ;  /* 0x0078803a15007388 */ /* 0x0003e20000000400 */
[----:B------:R-:W-:Y:S01]  /*7f90*/  F2FP.BF16.PACK_AB R144, R145, R144 ;  /* 0x000000909190723e */ /* 0x000fe200000010ff */
[----:B----4-:R-:W-:Y:S01]  /*7fa0*/  CS2R R60, SRZ ;  /* 0x00000000003c7805 */ /* 0x010fe2000001ff00 */
[----:B------:R-:W-:Y:S01]  /*7fb0*/  F2FP.BF16.PACK_AB R146, R147, R146 ;  /* 0x000000929392723e */ /* 0x000fe200000010ff */
[----:B------:R4:W-:Y:S01]  /*7fc0*/  STS.U16 [R20+0x7880], R22 ;  /* 0x0078801614007388 */ /* 0x0009e20000000400 */
[----:B---3--:R-:W-:Y:S02]  /*7fd0*/  PRMT R26, R70, 0x7632, R26 ;  /* 0x00007632461a7816 */ /* 0x008fe4000000001a */
[----:B------:R-:W-:Y:S01]  /*7fe0*/  F2FP.BF16.PACK_AB R156, R157, R156 ;  /* 0x0000009c9d9c723e */ /* 0x000fe200000010ff */
[----:B------:R3:W-:Y:S01]  /*7ff0*/  STS.U16 [R176+0x7880], R68 ;  /* 0x00788044b0007388 */ /* 0x0007e20000000400 */
[----:B------:R-:W-:Y:S01]  /*8000*/  F2FP.BF16.PACK_AB R158, R159, R158 ;  /* 0x0000009e9f9e723e */ /* 0x000fe200000010ff */
[----:B-----5:R-:W-:Y:S01]  /*8010*/  CS2R R62, SRZ ;  /* 0x00000000003e7805 */ /* 0x020fe2000001ff00 */
[----:B------:R-:W-:Y:S01]  /*8020*/  F2FP.BF16.PACK_AB R152, R153, R152 ;  /* 0x000000989998723e */ /* 0x000fe200000010ff */
[----:B------:R5:W-:Y:S01]  /*8030*/  STS.U16 [R178+0x7880], R89 ;  /* 0x00788059b2007388 */ /* 0x000be20000000400 */
[----:B--2---:R-:W-:-:S02]  /*8040*/  PRMT R36, R90, 0x7632, R36 ;  /* 0x000076325a247816 */ /* 0x004fc40000000024 */
[----:B------:R-:W-:Y:S01]  /*8050*/  F2FP.BF16.PACK_AB R154, R155, R154 ;  /* 0x0000009a9b9a723e */ /* 0x000fe200000010ff */
[----:B------:R2:W-:Y:S01]  /*8060*/  STS.U16 [R19+0x7880], R70 ;  /* 0x0078804613007388 */ /* 0x0005e20000000400 */
[----:B------:R-:W-:Y:S01]  /*8070*/  F2FP.BF16.PACK_AB R148, R149, R148 ;  /* 0x000000949594723e */ /* 0x000fe200000010ff */
[----:B-1----:R-:W-:Y:S01]  /*8080*/  CS2R R56, SRZ ;  /* 0x0000000000387805 */ /* 0x002fe2000001ff00 */
[----:B------:R-:W-:Y:S01]  /*8090*/  F2FP.BF16.PACK_AB R150, R151, R150 ;  /* 0x000000969796723e */ /* 0x000fe200000010ff */
[----:B------:R1:W-:Y:S01]  /*80a0*/  STS.U16 [R18+0x7880], R26 ;  /* 0x0078801a12007388 */ /* 0x0003e20000000400 */
[----:B------:R-:W-:Y:S02]  /*80b0*/  PRMT R87, R124, 0x7632, R87 ;  /* 0x000076327c577816 */ /* 0x000fe40000000057 */
[----:B------:R-:W-:Y:S01]  /*80c0*/  F2FP.BF16.PACK_AB R160, R161, R160 ;  /* 0x000000a0a1a0723e */ /* 0x000fe200000010ff */
[----:B------:R1:W-:Y:S01]  /*80d0*/  STS.U16 [R180+0x7880], R72 ;  /* 0x00788048b4007388 */ /* 0x0003e20000000400 */
[----:B------:R-:W-:Y:S01]  /*80e0*/  F2FP.BF16.PACK_AB R162, R163, R162 ;  /* 0x000000a2a3a2723e */ /* 0x000fe200000010ff */
[----:B------:R-:W-:Y:S01]  /*80f0*/  CS2R R58, SRZ ;  /* 0x00000000003a7805 */ /* 0x000fe2000001ff00 */
[----:B------:R-:W-:Y:S01]  /*8100*/  F2FP.BF16.PACK_AB R164, R165, R164 ;  /* 0x000000a4a5a4723e */ /* 0x000fe200000010ff */
[----:B------:R1:W-:Y:S01]  /*8110*/  STS.U16 [R182+0x7880], R91 ;  /* 0x0078805bb6007388 */ /* 0x0003e20000000400 */
[----:B----4-:R-:W-:-:S02]  /*8120*/  PRMT R22, R74, 0x7632, R22 ;  /* 0x000076324a167816 */ /* 0x010fc40000000016 */
[----:B------:R-:W-:Y:S01]  /*8130*/  F2FP.BF16.PACK_AB R166, R167, R166 ;  /* 0x000000a6a7a6723e */ /* 0x000fe200000010ff */
[----:B------:R4:W-:Y:S01]  /*8140*/  STS.U16 [R17+0x7880], R74 ;  /* 0x0078804a11007388 */ /* 0x0009e20000000400 */
[----:B------:R-:W-:Y:S01]  /*8150*/  F2FP.BF16.PACK_AB R168, R169, R168 ;  /* 0x000000a8a9a8723e */ /* 0x000fe200000010ff */
[----:B---3--:R-:W-:Y:S01]  /*8160*/  CS2R R68, SRZ ;  /* 0x0000000000447805 */ /* 0x008fe2000001ff00 */
[----:B------:R-:W-:Y:S01]  /*8170*/  F2FP.BF16.PACK_AB R170, R171, R170 ;  /* 0x000000aaabaa723e */ /* 0x000fe200000010ff */
[----:B------:R3:W-:Y:S01]  /*8180*/  STS.U16 [R16+0x7880], R22 ;  /* 0x0078801610007388 */ /* 0x0007e20000000400 */
[----:B-----5:R-:W-:Y:S02]  /*8190*/  PRMT R89, R136, 0x7632, R89 ;  /* 0x0000763288597816 */ /* 0x020fe40000000059 */
[C---:B------:R-:W-:Y:S01]  /*81a0*/  ISETP.GT.AND P2, PT, R234.reuse, 0x27f, PT ;  /* 0x0000027fea00780c */ /* 0x040fe20003f44270 */
[----:B------:R-:W-:Y:S01]  /*81b0*/  STS.U16 [R184+0x7880], R76 ;  /* 0x0078804cb8007388 */ /* 0x000fe20000000400 */
[C---:B------:R-:W-:Y:S01]  /*81c0*/  ISETP.GT.AND P1, PT, R234.reuse, 0x17f, PT ;  /* 0x0000017fea00780c */ /* 0x040fe20003f24270 */
[----:B--2---:R-:W-:Y:S01]  /*81d0*/  CS2R R70, SRZ ;  /* 0x0000000000467805 */ /* 0x004fe2000001ff00 */
[----:B------:R-:W-:Y:S01]  /*81e0*/  ISETP.GT.AND P0, PT, R234, 0x7f, PT ;  /* 0x0000007fea00780c */ /* 0x000fe20003f04270 */
[----:B------:R2:W-:Y:S01]  /*81f0*/  STS.U16 [R186+0x7880], R93 ;  /* 0x0078805dba007388 */ /* 0x0005e20000000400 */
[----:B-1----:R-:W-:-:S02]  /*8200*/  PRMT R26, R88, 0x7632, R26 ;  /* 0x00007632581a7816 */ /* 0x002fc4000000001a */
[----:B------:R-:W-:Y:S01]  /*8210*/  SHF.R.S32.HI R79, RZ, 0x1f, R250 ;  /* 0x0000001fff4f7819 */ /* 0x000fe200000114fa */
[----:B------:R1:W-:Y:S01]  /*8220*/  STS.U16 [R15+0x7880], R78 ;  /* 0x0078804e0f007388 */ /* 0x0003e20000000400 */
[----:B------:R-:W-:Y:S01]  /*8230*/  CS2R R72, SRZ ;  /* 0x0000000000487805 */ /* 0x000fe2000001ff00 */
[----:B------:R-:W-:Y:S02]  /*8240*/  ISETP.GE.AND P6, PT, R236, UR7, PT ;  /* 0x00000007ec007c0c */ /* 0x000fe4000bfc6270 */
[----:B------:R5:W-:Y:S01]  /*8250*/  STS.U16 [R14+0x7880], R28 ;  /* 0x0078801c0e007388 */ /* 0x000be20000000400 */
[----:B------:R-:W-:-:S03]  /*8260*/  PRMT R91, R140, 0x7632, R91 ;  /* 0x000076328c5b7816 */ /* 0x000fc6000000005b */
[----:B------:R-:W-:Y:S01]  /*8270*/  STS.U16 [R188+0x7880], R88 ;  /* 0x00788058bc007388 */ /* 0x000fe20000000400 */
[----:B----4-:R-:W-:-:S03]  /*8280*/  CS2R R74, SRZ ;  /* 0x00000000004a7805 */ /* 0x010fc6000001ff00 */
[----:B------:R4:W-:Y:S01]  /*8290*/  STS.U16 [R190+0x7880], R26 ;  /* 0x0078801abe007388 */ /* 0x0009e20000000400 */
[----:B---3--:R-:W-:-:S03]  /*82a0*/  PRMT R22, R86, 0x7632, R22 ;  /* 0x0000763256167816 */ /* 0x008fc60000000016 */
[----:B------:R-:W-:Y:S04]  /*82b0*/  STS.U16 [R13+0x7880], R90 ;  /* 0x0078805a0d007388 */ /* 0x000fe80000000400 */
[----:B------:R3:W-:Y:S01]  /*82c0*/  STS.U16 [R12+0x7880], R36 ;  /* 0x007880240c007388 */ /* 0x0007e20000000400 */
[----:B--2---:R-:W-:-:S03]  /*82d0*/  PRMT R93, R144, 0x7632, R93 ;  /* 0x00007632905d7816 */ /* 0x004fc6000000005d */
[----:B------:R-:W-:Y:S01]  /*82e0*/  STS.U16 [R192+0x7880], R84 ;  /* 0x00788054c0007388 */ /* 0x000fe20000000400 */
[----:B-1----:R-:W-:-:S03]  /*82f0*/  IMAD.MOV.U32 R78, RZ, RZ, R250 ;  /* 0x000000ffff4e7224 */ /* 0x002fc600078e00fa */
[----:B------:R1:W-:Y:S01]  /*8300*/  STS.U16 [R194+0x7880], R97 ;  /* 0x00788061c2007388 */ /* 0x0003e20000000400 */
[----:B-----5:R-:W-:-:S03]  /*8310*/  PRMT R28, R98, 0x7632, R28 ;  /* 0x00007632621c7816 */ /* 0x020fc6000000001c */
[----:B------:R-:W-:Y:S04]  /*8320*/  STS.U16 [R11+0x7880], R86 ;  /* 0x007880560b007388 */ /* 0x000fe80000000400 */
[----:B------:R2:W-:Y:S01]  /*8330*/  STS.U16 [R10+0x7880], R22 ;  /* 0x007880160a007388 */ /* 0x0005e20000000400 */
[----:B----4-:R-:W-:-:S03]  /*8340*/  PRMT R26, R82, 0x7632, R26 ;  /* 0x00007632521a7816 */ /* 0x010fc6000000001a */
[----:B------:R4:W-:Y:S04]  /*8350*/  STS.U16 [R196+0x7880], R80 ;  /* 0x00788050c4007388 */ /* 0x0009e80000000400 */
[----:B------:R5:W-:Y:S01]  /*8360*/  STS.U16 [R198+0x7880], R99 ;  /* 0x00788063c6007388 */ /* 0x000be20000000400 */
[----:B---3--:R-:W-:-:S03]  /*8370*/  PRMT R36, R102, 0x7632, R36 ;  /* 0x0000763266247816 */ /* 0x008fc60000000024 */
[----:B------:R-:W-:Y:S04]  /*8380*/  STS.U16 [R9+0x7880], R82 ;  /* 0x0078805209007388 */ /* 0x000fe80000000400 */
[----:B------:R3:W-:Y:S01]  /*8390*/  STS.U16 [R8+0x7880], R26 ;  /* 0x0078801a08007388 */ /* 0x0007e20000000400 */
[----:B-1----:R-:W-:-:S03]  /*83a0*/  PRMT R97, R152, 0x7632, R97 ;  /* 0x0000763298617816 */ /* 0x002fc60000000061 */
[----:B------:R-:W-:Y:S04]  /*83b0*/  STS.U16 [R200+0x7880], R92 ;  /* 0x0078805cc8007388 */ /* 0x000fe80000000400 */
[----:B------:R1:W-:Y:S01]  /*83c0*/  STS.U16 [R202+0x7880], R101 ;  /* 0x00788065ca007388 */ /* 0x0003e20000000400 */
[----:B--2---:R-:W-:-:S03]  /*83d0*/  PRMT R22, R94, 0x7632, R22 ;  /* 0x000076325e167816 */ /* 0x004fc60000000016 */
[----:B------:R-:W-:Y:S01]  /*83e0*/  STS.U16 [R7+0x7880], R94 ;  /* 0x0078805e07007388 */ /* 0x000fe20000000400 */
[----:B----4-:R-:W-:-:S03]  /*83f0*/  IMAD.WIDE.U32 R80, R77, c[0x0][0x338], R78 ;  /* 0x0000ce004d507a25 */ /* 0x010fc600078e004e */
[----:B------:R2:W-:Y:S01]  /*8400*/  STS.U16 [R6+0x7880], R22 ;  /* 0x0078801606007388 */ /* 0x0005e20000000400 */
[----:B-----5:R-:W-:-:S03]  /*8410*/  PRMT R99, R148, 0x7632, R99 ;  /* 0x0000763294637816 */ /* 0x020fc60000000063 */
[----:B------:R-:W-:Y:S04]  /*8420*/  STS.U16 [R204+0x7880], R96 ;  /* 0x00788060cc007388 */ /* 0x000fe80000000400 */
        /* <DEDUP_REMOVED lines=21> */
[----:B----4-:R-:W-:-:S03]  /*8580*/  PRMT R95, R156, 0x7632, R95 ;  /* 0x000076329c5f7816 */ /* 0x010fc6000000005f */
[----:B------:R2:W-:Y:S01]  /*8590*/  STS.U16 [R33+0x80], R36 ;  /* 0x0000802421007388 */ /* 0x0005e20000000400 */
[----:B-----5:R-:W-:-:S03]  /*85a0*/  PRMT R22, R120, 0x7632, R22 ;  /* 0x0000763278167816 */ /* 0x020fc60000000016 */
[----:B------:R-:W-:Y:S04]  /*85b0*/  STS.U16 [R43+0x80], R120 ;  /* 0x000080782b007388 */ /* 0x000fe80000000400 */
[----:B------:R4:W-:Y:S01]  /*85c0*/  STS.U16 [R42+0x80], R22 ;  /* 0x000080162a007388 */ /* 0x0009e20000000400 */
[----:B---3--:R-:W-:Y:S01]  /*85d0*/  PRMT R28, R122, 0x7632, R28 ;  /* 0x000076327a1c7816 */ /* 0x008fe2000000001c */
[----:B------:R-:W-:Y:S02]  /*85e0*/  CS2R R30, SRZ ;  /* 0x00000000001e7805 */ /* 0x000fe4000001ff00 */
[----:B------:R3:W-:Y:S04]  /*85f0*/  STS.U16 [R27+0x80], R122 ;  /* 0x0000807a1b007388 */ /* 0x0007e80000000400 */
[----:B------:R5:W-:Y:S01]  /*8600*/  STS.U16 [R45+0x80], R28 ;  /* 0x0000801c2d007388 */ /* 0x000be20000000400 */
[----:B-1----:R-:W-:Y:S01]  /*8610*/  PRMT R26, R128, 0x7632, R26 ;  /* 0x00007632801a7816 */ /* 0x002fe2000000001a */
[----:B------:R-:W-:-:S02]  /*8620*/  CS2R R38, SRZ ;  /* 0x0000000000267805 */ /* 0x000fc4000001ff00 */
[----:B------:R1:W-:Y:S04]  /*8630*/  STS.U16 [R47+0x80], R132 ;  /* 0x000080842f007388 */ /* 0x0003e80000000400 */
[----:B------:R1:W-:Y:S01]  /*8640*/  STS.U16 [R106+0x80], R53 ;  /* 0x000080356a007388 */ /* 0x0003e20000000400 */
[----:B--2---:R-:W-:-:S03]  /*8650*/  CS2R R36, SRZ ;  /* 0x0000000000247805 */ /* 0x004fc6000001ff00 */
[----:B------:R-:W-:Y:S04]  /*8660*/  STS.U16 [R25+0x80], R134 ;  /* 0x0000808619007388 */ /* 0x000fe80000000400 */
[----:B------:R-:W2:Y:S01]  /*8670*/  S2R R76, SR_TID.X ;  /* 0x00000000004c7919 */ /* 0x000ea20000002100 */
[----:B----4-:R-:W-:Y:S01]  /*8680*/  PRMT R22, R134, 0x7632, R22 ;  /* 0x0000763286167816 */ /* 0x010fe20000000016 */
[----:B------:R-:W-:Y:S01]  /*8690*/  CS2R R42, SRZ ;  /* 0x00000000002a7805 */ /* 0x000fe2000001ff00 */
[----:B---3--:R-:W-:-:S03]  /*86a0*/  PRMT R27, R130, 0x7632, R27 ;  /* 0x00007632821b7816 */ /* 0x008fc6000000001b */
[----:B------:R3:W-:Y:S01]  /*86b0*/  STS.U16 [R24+0x80], R22 ;  /* 0x0000801618007388 */ /* 0x0007e20000000400 */
[----:B-----5:R-:W-:-:S03]  /*86c0*/  CS2R R44, SRZ ;  /* 0x00000000002c7805 */ /* 0x020fc6000001ff00 */
[----:B------:R4:W-:Y:S01]  /*86d0*/  STS.U16 [R41+0x80], R128 ;  /* 0x0000808029007388 */ /* 0x0009e20000000400 */
[----:B------:R-:W-:Y:S01]  /*86e0*/  CS2R R28, SRZ ;  /* 0x00000000001c7805 */ /* 0x000fe2000001ff00 */
[----:B-1----:R-:W-:Y:S02]  /*86f0*/  CS2R R46, SRZ ;  /* 0x00000000002e7805 */ /* 0x002fe4000001ff00 */
[----:B------:R1:W-:Y:S01]  /*8700*/  STS.U16 [R49+0x80], R26 ;  /* 0x0000801a31007388 */ /* 0x0003e20000000400 */
[----:B------:R-:W-:-:S03]  /*8710*/  CS2R R52, SRZ ;  /* 0x0000000000347805 */ /* 0x000fc6000001ff00 */
[----:B------:R5:W-:Y:S04]  /*8720*/  STS.U16 [R23+0x80], R130 ;  /* 0x0000808217007388 */ /* 0x000be80000000400 */
[----:B------:R5:W-:Y:S01]  /*8730*/  STS.U16 [R35+0x80], R27 ;  /* 0x0000801b23007388 */ /* 0x000be20000000400 */
[----:B--2---:R-:W-:-:S03]  /*8740*/  LEA.HI R76, R3, R76, RZ, 0x3 ;  /* 0x0000004c034c7211 */ /* 0x004fc600078f18ff */
[----:B------:R2:W-:Y:S01]  /*8750*/  STS.U16 [R51+0x80], R124 ;  /* 0x0000807c33007388 */ /* 0x0005e20000000400 */
[----:B------:R-:W-:-:S03]  /*8760*/  SHF.R.S32.HI R84, RZ, 0x3, R76 ;  /* 0x00000003ff547819 */ /* 0x000fc6000001144c */
[----:B------:R-:W-:Y:S01]  /*8770*/  STS.U16 [R174+0x80], R87 ;  /* 0x00008057ae007388 */ /* 0x000fe20000000400 */
[----:B---3--:R-:W-:Y:S01]  /*8780*/  PRMT R22, R126, 0x7632, R22 ;  /* 0x000076327e167816 */ /* 0x008fe20000000016 */
[----:B------:R-:W-:Y:S01]  /*8790*/  CS2R R24, SRZ ;  /* 0x0000000000187805 */ /* 0x000fe2000001ff00 */
[----:B------:R-:W-:Y:S01]  /*87a0*/  SHF.R.S32.HI R85, RZ, 0x1f, R84 ;  /* 0x0000001fff557819 */ /* 0x000fe20000011454 */
[----:B------:R-:W-:Y:S01]  /*87b0*/  STS.U16 [R21+0x80], R126 ;  /* 0x0000807e15007388 */ /* 0x000fe20000000400 */
[----:B----4-:R-:W-:-:S03]  /*87c0*/  CS2R R40, SRZ ;  /* 0x0000000000287805 */ /* 0x010fc6000001ff00 */
[----:B------:R3:W-:Y:S01]  /*87d0*/  STS.U16 [R20+0x80], R22 ;  /* 0x0000801614007388 */ /* 0x0007e20000000400 */
[----:B-1----:R-:W-:-:S03]  /*87e0*/  CS2R R48, SRZ ;  /* 0x0000000000307805 */ /* 0x002fc6000001ff00 */
[----:B------:R-:W-:Y:S01]  /*87f0*/  STS.U16 [R176+0x80], R136 ;  /* 0x00008088b0007388 */ /* 0x000fe20000000400 */
[----:B-----5:R-:W-:-:S03]  /*8800*/  PRMT R23, R138, 0x7632, R23 ;  /* 0x000076328a177816 */ /* 0x020fc60000000017 */
[----:B------:R-:W-:Y:S01]  /*8810*/  STS.U16 [R178+0x80], R89 ;  /* 0x00008059b2007388 */ /* 0x000fe20000000400 */
[----:B------:R-:W-:Y:S01]  /*8820*/  CS2R R34, SRZ ;  /* 0x0000000000227805 */ /* 0x000fe2000001ff00 */
[----:B------:R-:W-:Y:S02]  /*8830*/  CS2R R26, SRZ ;  /* 0x00000000001a7805 */ /* 0x000fe4000001ff00 */
[----:B------:R-:W-:Y:S01]  /*8840*/  STS.U16 [R19+0x80], R138 ;  /* 0x0000808a13007388 */ /* 0x000fe20000000400 */
[----:B--2---:R-:W-:-:S03]  /*8850*/  CS2R R50, SRZ ;  /* 0x0000000000327805 */ /* 0x004fc6000001ff00 */
[----:B------:R1:W-:Y:S04]  /*8860*/  STS.U16 [R18+0x80], R23 ;  /* 0x0000801712007388 */ /* 0x0003e80000000400 */
[----:B------:R-:W-:Y:S04]  /*8870*/  STS.U16 [R180+0x80], R140 ;  /* 0x0000808cb4007388 */ /* 0x000fe80000000400 */
[----:B------:R-:W-:Y:S01]  /*8880*/  STS.U16 [R182+0x80], R91 ;  /* 0x0000805bb6007388 */ /* 0x000fe20000000400 */
[----:B---3--:R-:W-:-:S03]  /*8890*/  PRMT R20, R142, 0x7632, R20 ;  /* 0x000076328e147816 */ /* 0x008fc60000000014 */
[----:B------:R-:W-:Y:S04]  /*88a0*/  STS.U16 [R17+0x80], R142 ;  /* 0x0000808e11007388 */ /* 0x000fe80000000400 */
[----:B------:R2:W-:Y:S04]  /*88b0*/  STS.U16 [R16+0x80], R20 ;  /* 0x0000801410007388 */ /* 0x0005e80000000400 */
[----:B------:R-:W-:Y:S04]  /*88c0*/  STS.U16 [R184+0x80], R144 ;  /* 0x00008090b8007388 */ /* 0x000fe80000000400 */
[----:B------:R-:W-:Y:S01]  /*88d0*/  STS.U16 [R186+0x80], R93 ;  /* 0x0000805dba007388 */ /* 0x000fe20000000400 */
[----:B-1----:R-:W-:Y:S01]  /*88e0*/  PRMT R18, R146, 0x7632, R18 ;  /* 0x0000763292127816 */ /* 0x002fe20000000012 */
[----:B------:R-:W-:-:S02]  /*88f0*/  CS2R R22, SRZ ;  /* 0x0000000000167805 */ /* 0x000fc4000001ff00 */
[----:B------:R-:W-:Y:S04]  /*8900*/  STS.U16 [R15+0x80], R146 ;  /* 0x000080920f007388 */ /* 0x000fe80000000400 */
[----:B------:R1:W-:Y:S04]  /*8910*/  STS.U16 [R14+0x80], R18 ;  /* 0x000080120e007388 */ /* 0x0003e80000000400 */
[----:B------:R-:W-:Y:S04]  /*8920*/  STS.U16 [R188+0x80], R156 ;  /* 0x0000809cbc007388 */ /* 0x000fe80000000400 */
[----:B------:R-:W-:Y:S01]  /*8930*/  STS.U16 [R190+0x80], R95 ;  /* 0x0000805fbe007388 */ /* 0x000fe20000000400 */
[----:B--2---:R-:W-:Y:S01]  /*8940*/  PRMT R16, R158, 0x7632, R16 ;  /* 0x000076329e107816 */ /* 0x004fe20000000010 */
[----:B------:R-:W-:-:S02]  /*8950*/  CS2R R20, SRZ ;  /* 0x0000000000147805 */ /* 0x000fc4000001ff00 */
        /* <DEDUP_REMOVED lines=12> */
[----:B------:R2:W-:Y:S04]  /*8a20*/  STS.U16 [R9+0x80], R150 ;  /* 0x0000809609007388 */ /* 0x0005e80000000400 */
[----:B------:R3:W-:Y:S04]  /*8a30*/  STS.U16 [R8+0x80], R12 ;  /* 0x0000800c08007388 */ /* 0x0007e80000000400 */
[----:B------:R-:W-:Y:S04]  /*8a40*/  STS.U16 [R200+0x80], R160 ;  /* 0x000080a0c8007388 */ /* 0x000fe80000000400 */
[----:B------:R-:W-:Y:S01]  /*8a50*/  STS.U16 [R202+0x80], R101 ;  /* 0x00008065ca007388 */ /* 0x000fe20000000400 */
[----:B-1----:R-:W-:Y:S01]  /*8a60*/  PRMT R10, R162, 0x7632, R10 ;  /* 0x00007632a20a7816 */ /* 0x002fe2000000000a */
[----:B------:R-:W-:-:S02]  /*8a70*/  CS2R R14, SRZ ;  /* 0x00000000000e7805 */ /* 0x000fc4000001ff00 */
[----:B------:R1:W-:Y:S04]  /*8a80*/  STS.U16 [R7+0x80], R162 ;  /* 0x000080a207007388 */ /* 0x0003e80000000400 */
[----:B------:R4:W-:Y:S04]  /*8a90*/  STS.U16 [R6+0x80], R10 ;  /* 0x0000800a06007388 */ /* 0x0009e80000000400 */
[----:B------:R-:W-:Y:S01]  /*8aa0*/  STS.U16 [R204+0x80], R164 ;  /* 0x000080a4cc007388 */ /* 0x000fe20000000400 */
[----:B--2---:R-:W-:-:S03]  /*8ab0*/  PRMT R9, R168, 0x7632, R9 ;  /* 0x00007632a8097816 */ /* 0x004fc60000000009 */
[----:B------:R-:W-:Y:S01]  /*8ac0*/  STS.U16 [R206+0x80], R103 ;  /* 0x00008067ce007388 */ /* 0x000fe20000000400 */
[----:B---3--:R-:W-:Y:S01]  /*8ad0*/  PRMT R8, R166, 0x7632, R8 ;  /* 0x00007632a6087816 */ /* 0x008fe20000000008 */
[----:B------:R-:W-:Y:S02]  /*8ae0*/  CS2R R12, SRZ ;  /* 0x00000000000c7805 */ /* 0x000fe4000001ff00 */
[----:B------:R-:W-:Y:S04]  /*8af0*/  STS.U16 [R5+0x80], R166 ;  /* 0x000080a605007388 */ /* 0x000fe80000000400 */
[----:B------:R2:W-:Y:S04]  /*8b00*/  STS.U16 [R4+0x80], R8 ;  /* 0x0000800804007388 */ /* 0x0005e80000000400 */
[----:B------:R-:W-:Y:S01]  /*8b10*/  STS.U16 [R208+0x80], R168 ;  /* 0x000080a8d0007388 */ /* 0x000fe20000000400 */
[----:B-1----:R-:W-:-:S03]  /*8b20*/  PRMT R7, R170, 0x7632, R7 ;  /* 0x00007632aa077816 */ /* 0x002fc60000000007 */
[----:B------:R1:W-:Y:S01]  /*8b30*/  STS.U16 [R0+0x80], R9 ;  /* 0x0000800900007388 */ /* 0x0003e20000000400 */
[----:B----4-:R-:W-:-:S03]  /*8b40*/  CS2R R10, SRZ ;  /* 0x00000000000a7805 */ /* 0x010fc6000001ff00 */
[----:B------:R3:W-:Y:S04]  /*8b50*/  STS.U16 [R32+0x80], R170 ;  /* 0x000080aa20007388 */ /* 0x0007e80000000400 */
[----:B------:R4:W-:Y:S04]  /*8b60*/  STS.U16 [R2+0x80], R7 ;  /* 0x0000800702007388 */ /* 0x0009e80000000400 */
[----:B------:R-:W-:Y:S01]  /*8b70*/  BAR.SYNC.DEFER_BLOCKING 0x1, 0x100 ;  /* 0x0044000000007b1d */ /* 0x000fe20000010000 */
[----:B--2---:R-:W-:Y:S01]  /*8b80*/  CS2R R4, SRZ ;  /* 0x0000000000047805 */ /* 0x004fe2000001ff00 */
[----:B-1----:R-:W-:Y:S01]  /*8b90*/  CS2R R8, SRZ ;  /* 0x0000000000087805 */ /* 0x002fe2000001ff00 */
[----:B------:R-:W-:Y:S01]  /*8ba0*/  SHF.R.S32.HI R0, RZ, 0x1f, R77 ;  /* 0x0000001fff007819 */ /* 0x000fe2000001144d */
[----:B---3--:R-:W-:Y:S01]  /*8bb0*/  CS2R R32, SRZ ;  /* 0x0000000000207805 */ /* 0x008fe2000001ff00 */
[----:B----4-:R-:W-:-:S03]  /*8bc0*/  CS2R R6, SRZ ;  /* 0x0000000000067805 */ /* 0x010fc6000001ff00 */
[----:B------:R-:W-:Y:S01]  /*8bd0*/  IMAD R2, R0, c[0x0][0x338], RZ ;  /* 0x0000ce0000027a24 */ /* 0x000fe200078e02ff */
[----:B------:R1:W2:Y:S03]  /*8be0*/  @!P2 LDS.128 R64, [R229+0x7880] ;  /* 0x00788000e540a984 */ /* 0x0002a60000000c00 */
[----:B------:R-:W-:Y:S01]  /*8bf0*/  IMAD R2, R77, c[0x0][0x33c], R2 ;  /* 0x0000cf004d027a24 */ /* 0x000fe200078e0202 */
[----:B------:R1:W3:Y:S03]  /*8c00*/  @!P2 LDS.128 R68, [R229+0xa080] ;  /* 0x00a08000e544a984 */ /* 0x0002e60000000c00 */
[----:B------:R-:W-:Y:S01]  /*8c10*/  IMAD.IADD R81, R81, 0x1, R2 ;  /* 0x0000000151517824 */ /* 0x000fe200078e0202 */
[----:B------:R1:W4:Y:S01]  /*8c20*/  @!P2 LDS.128 R72, [R229+0xc880] ;  /* 0x00c88000e548a984 */ /* 0x0003220000000c00 */
[----:B------:R-:W-:-:S03]  /*8c30*/  IMAD.U32 R2, RZ, RZ, UR20 ;  /* 0x00000014ff027e24 */ /* 0x000fc6000f8e00ff */
[----:B------:R1:W1:Y:S01]  /*8c40*/  @!P1 LDS.128 R52, [R229+0x8880] ;  /* 0x00888000e5349984 */ /* 0x0002620000000c00 */
[----:B------:R-:W-:-:S03]  /*8c50*/  IMAD.WIDE.U32 R82, R2, c[0x0][0x340], R80 ;  /* 0x0000d00002527a25 */ /* 0x000fc600078e0050 */
[----:B------:R1:W1:Y:S01]  /*8c60*/  @!P1 LDS.128 R56, [R229+0xb080] ;  /* 0x00b08000e5389984 */ /* 0x0002620000000c00 */
[----:B------:R-:W-:Y:S01]  /*8c70*/  IMAD.WIDE R80, R227, 0x50, R84 ;  /* 0x00000050e3507825 */ /* 0x000fe200078e0254 */
[----:B------:R-:W-:Y:S02]  /*8c80*/  IADD3 R85, R83, UR4, RZ ;  /* 0x0000000453557c10 */ /* 0x000fe4000fffe0ff */
[----:B------:R1:W1:Y:S04]  /*8c90*/  @!P1 LDS.128 R60, [R229+0xd880] ;  /* 0x00d88000e53c9984 */ /* 0x0002680000000c00 */
        /* <DEDUP_REMOVED lines=11> */
[----:B------:R1:W1:Y:S01]  /*8d50*/  @!P0 LDS.128 R12, [R229+0x7080] ;  /* 0x00708000e50c8984 */ /* 0x0002620000000c00 */
[----:B------:R-:W-:Y:S05]  /*8d60*/  @P6 BRA `(.L_x_661) ;  /* 0x000000d000006947 */ /* 0x000fea0003800000 */
[----:B--234-:R-:W-:Y:S01]  /*8d70*/  IMAD R2, R81, c[0x0][0x330], RZ ;  /* 0x0000cc0051027a24 */ /* 0x01cfe200078e02ff */
        /* <DEDUP_REMOVED lines=10> */
[----:B------:R2:W-:Y:S04]  /*8e20*/  @!P2 STG.E.128 [R88.64+0x80], R68 ;  /* 0x000080445800a986 */ /* 0x0005e8000c101d18 */
[----:B------:R2:W-:Y:S02]  /*8e30*/  @!P1 STG.E.128 [R88.64+0x100], R72 ;  /* 0x0001004858009986 */ /* 0x0005e4000c101d18 */
.L_x_661:
[----:B--234-:R-:W-:Y:S05]  /*8e40*/  BSYNC B0 ;  /* 0x0000000000007941 */ /* 0x01cfea0003800000 */
.L_x_660:
[----:B------:R-:W-:Y:S01]  /*8e50*/  IADD3 R2, R236, 0x20, RZ ;  /* 0x00000020ec027810 */ /* 0x000fe20007ffe0ff */
[----:B------:R-:W-:Y:S03]  /*8e60*/  BSSY B0, `(.L_x_662) ;  /* 0x0000013000007945 */ /* 0x000fe60003800000 */
[----:B------:R-:W-:-:S13]  /*8e70*/  ISETP.GE.AND P5, PT, R2, UR7, PT ;  /* 0x0000000702007c0c */ /* 0x000fda000bfa6270 */
        /* <DEDUP_REMOVED lines=14> */
[----:B-1----:R1:W-:Y:S04]  /*8f60*/  @!P2 STG.E.128 [R66.64], R52 ;  /* 0x000000344200a986 */ /* 0x0023e8000c101d18 */
[----:B------:R1:W-:Y:S04]  /*8f70*/  @!P1 STG.E.128 [R66.64+0x80], R56 ;  /* 0x0000803842009986 */ /* 0x0003e8000c101d18 */
[----:B------:R1:W-:Y:S02]  /*8f80*/  @!P0 STG.E.128 [R66.64+0x100], R60 ;  /* 0x0001003c42008986 */ /* 0x0003e4000c101d18 */
.L_x_663:
[----:B------:R-:W-:Y:S05]  /*8f90*/  BSYNC B0 ;  /* 0x0000000000007941 */ /* 0x000fea0003800000 */
.L_x_662:
[----:B------:R-:W-:Y:S01]  /*8fa0*/  IADD3 R236, R236, 0x40, RZ ;  /* 0x00000040ecec7810 */ /* 0x000fe20007ffe0ff */
[----:B------:R-:W-:Y:S03]  /*8fb0*/  BSSY B0, `(.L_x_664) ;  /* 0x0000013000007945 */ /* 0x000fe60003800000 */
[----:B------:R-:W-:-:S13]  /*8fc0*/  ISETP.GE.AND P4, PT, R236, UR7, PT ;  /* 0x00000007ec007c0c */ /* 0x000fda000bf86270 */
[----:B------:R-:W-:Y:S05]  /*8fd0*/  @P4 BRA `(.L_x_665) ;  /* 0x0000010000004947 */ /* 0x000fea0003800000 */
[----:B------:R-:W-:Y:S01]  /*8fe0*/  IADD3 R3, P0, R80, 0x40, RZ ;  /* 0x0000004050037810 */ /* 0x000fe20007f1e0ff */
[----:B-1----:R-:W-:Y:S01]  /*8ff0*/  IMAD.MOV.U32 R52, RZ, RZ, R82 ;  /* 0x000000ffff347224 */ /* 0x002fe200078e0052 */
        /* <DEDUP_REMOVED lines=12> */
[----:B------:R1:W-:Y:S04]  /*90c0*/  @!P1 STG.E.128 [R54.64+0x80], R44 ;  /* 0x0000802c36009986 */ /* 0x0003e8000c101d18 */
[----:B------:R1:W-:Y:S02]  /*90d0*/  @!P0 STG.E.128 [R54.64+0x100], R48 ;  /* 0x0001003036008986 */ /* 0x0003e4000c101d18 */
.L_x_665:
[----:B------:R-:W-:Y:S05]  /*90e0*/  BSYNC B0 ;  /* 0x0000000000007941 */ /* 0x000fea0003800000 */
.L_x_664:
[----:B------:R-:W-:Y:S01]  /*90f0*/  IMAD R0, R0, c[0x0][0x308], RZ ;  /* 0x0000c20000007a24 */ /* 0x000fe200078e02ff */
[----:B------:R-:W-:Y:S01]  /*9100*/  ULDC.64 UR4, c[0x0][0x310] ;  /* 0x0000c40000047ab9 */ /* 0x000fe20000000a00 */
[C---:B------:R-:W-:Y:S01]  /*9110*/  IMAD.WIDE.U32 R78, R77.reuse, c[0x0][0x308], R78 ;  /* 0x0000c2004d4e7a25 */ /* 0x040fe200078e004e */
[----:B------:R-:W-:Y:S01]  /*9120*/  UIMAD UR4, UR6, UR4, URZ ;  /* 0x00000004060472a4 */ /* 0x000fe2000f8e023f */
[----:B------:R-:W-:Y:S02]  /*9130*/  BSSY B0, `(.L_x_666) ;  /* 0x0000015000007945 */ /* 0x000fe40003800000 */
[----:B------:R-:W-:Y:S01]  /*9140*/  IMAD R0, R77, c[0x0][0x30c], R0 ;  /* 0x0000c3004d007a24 */ /* 0x000fe200078e0200 */
[----:B------:R-:W-:-:S04]  /*9150*/  UIMAD UR4, UR20, UR5, UR4 ;  /* 0x00000005140472a4 */ /* 0x000fc8000f8e0204 */
[----:B------:R-:W-:Y:S02]  /*9160*/  IADD3 R79, R79, R0, RZ ;  /* 0x000000004f4f7210 */ /* 0x000fe40007ffe0ff */
[----:B------:R-:W-:-:S05]  /*9170*/  MOV R0, UR20 ;  /* 0x0000001400007c02 */ /* 0x000fca0008000f00 */
[----:B-1----:R-:W-:-:S05]  /*9180*/  IMAD.WIDE.U32 R42, R0, c[0x0][0x310], R78 ;  /* 0x0000c400002a7a25 */ /* 0x002fca00078e004e */
        /* <DEDUP_REMOVED lines=15> */
.L_x_667:
[----:B------:R-:W-:Y:S05]  /*9280*/  BSYNC B0 ;  /* 0x0000000000007941 */ /* 0x000fea0003800000 */
.L_x_666:
[----:B------:R-:W-:Y:S01]  /*9290*/  BSSY B0, `(.L_x_668) ;  /* 0x0000012000007945 */ /* 0x000fe20003800000 */
[----:B------:R-:W-:Y:S05]  /*92a0*/  @P5 BRA `(.L_x_669) ;  /* 0x0000010000005947 */ /* 0x000fea0003800000 */
[----:B-1----:R-:W-:Y:S01]  /*92b0*/  IADD3 R2, P0, R80, 0x20, RZ ;  /* 0x0000002050027810 */ /* 0x002fe20007f1e0ff */
[----:B------:R-:W-:Y:S01]  /*92c0*/  IMAD.MOV.U32 R28, RZ, RZ, R42 ;  /* 0x000000ffff1c7224 */ /* 0x000fe200078e002a */
[----:B------:R-:W-:-:S02]  /*92d0*/  MOV R29, R41 ;  /* 0x00000029001d7202 */ /* 0x000fc40000000f00 */
[----:B------:R-:W-:Y:S01]  /*92e0*/  ISETP.GE.AND P2, PT, R250, c[0x0][0x2f4], PT ;  /* 0x0000bd00fa007a0c */ /* 0x000fe20003f46270 */
[----:B------:R-:W-:Y:S01]  /*92f0*/  IMAD.X R0, RZ, RZ, R81, P0 ;  /* 0x000000ffff007224 */ /* 0x000fe200000e0651 */
[----:B------:R-:W-:Y:S01]  /*9300*/  ISETP.GE.AND P1, PT, R231, c[0x0][0x2f4], PT ;  /* 0x0000bd00e7007a0c */ /* 0x000fe20003f26270 */
[----:B------:R-:W-:Y:S01]  /*9310*/  IMAD.WIDE.U32 R28, R2, c[0x0][0x300], R28 ;  /* 0x0000c000021c7a25 */ /* 0x000fe200078e001c */
[----:B------:R-:W-:-:S03]  /*9320*/  ISETP.GE.AND P0, PT, R230, c[0x0][0x2f4], PT ;  /* 0x0000bd00e6007a0c */ /* 0x000fc60003f06270 */
[----:B------:R-:W-:-:S04]  /*9330*/  IMAD R3, R0, c[0x0][0x300], RZ ;  /* 0x0000c00000037a24 */ /* 0x000fc800078e02ff */
[----:B------:R-:W-:Y:S01]  /*9340*/  IMAD R3, R2, c[0x0][0x304], R3 ;  /* 0x0000c10002037a24 */ /* 0x000fe200078e0203 */
[----:B------:R-:W-:-:S03]  /*9350*/  LEA R2, P3, R28, c[0x0][0x2e8], 0x1 ;  /* 0x0000ba001c027a11 */ /* 0x000fc600078608ff */
[----:B------:R-:W-:-:S05]  /*9360*/  IMAD.IADD R3, R29, 0x1, R3 ;  /* 0x000000011d037824 */ /* 0x000fca00078e0203 */
[----:B------:R-:W-:-:S05]  /*9370*/  LEA.HI.X R3, R28, c[0x0][0x2ec], R3, 0x1, P3 ;  /* 0x0000bb001c037a11 */ /* 0x000fca00018f0c03 */
[----:B------:R1:W-:Y:S04]  /*9380*/  @!P2 STG.E.128 [R2.64], R16 ;  /* 0x000000100200a986 */ /* 0x0003e8000c101d18 */
[----:B------:R1:W-:Y:S04]  /*9390*/  @!P1 STG.E.128 [R2.64+0x80], R20 ;  /* 0x0000801402009986 */ /* 0x0003e8000c101d18 */
[----:B------:R1:W-:Y:S02]  /*93a0*/  @!P0 STG.E.128 [R2.64+0x100], R24 ;  /* 0x0001001802008986 */ /* 0x0003e4000c101d18 */
.L_x_669:
[----:B------:R-:W-:Y:S05]  /*93b0*/  BSYNC B0 ;  /* 0x0000000000007941 */ /* 0x000fea0003800000 */
.L_x_668:
[----:B------:R-:W-:Y:S05]  /*93c0*/  @P4 EXIT ;  /* 0x000000000000494d */ /* 0x000fea0003800000 */
[----:B------:R-:W-:Y:S01]  /*93d0*/  IADD3 R0, P0, R80, 0x40, RZ ;  /* 0x0000004050007810 */ /* 0x000fe20007f1e0ff */
[----:B-1----:R-:W-:Y:S01]  /*93e0*/  IMAD.MOV.U32 R16, RZ, RZ, R42 ;  /* 0x000000ffff107224 */ /* 0x002fe200078e002a */
[----:B------:R-:W-:-:S02]  /*93f0*/  MOV R17, R41 ;  /* 0x0000002900117202 */ /* 0x000fc40000000f00 */
[----:B------:R-:W-:Y:S01]  /*9400*/  ISETP.GE.AND P1, PT, R250, c[0x0][0x2f4], PT ;  /* 0x0000bd00fa007a0c */ /* 0x000fe20003f26270 */
        /* <DEDUP_REMOVED lines=14> */
.L_x_670:
        /* <DEDUP_REMOVED lines=9> */
.L_x_1401:


//--------------------- .text._ZN7cutlass13device_kernelIN5flash19enable_sm80_to_sm89INS1_16FlashAttnBwdSm80INS1_25CollectiveMainloopBwdSm80ILi2ELi1EN4cute5tupleIJNS5_1CILi64EEENS7_ILi80EEENS7_ILi192EEEEEENS_10bfloat16_tEfNS_4arch4Sm80ELb0ELb0ELb0ELb0ELb1ELb0ELb1ELb0ELi2ELi4ELi2ELi2ELb0EEENS1_21CollectiveEpilogueBwdISB_SC_SE_Li256ELb0ELb1ELi4EEENS1_19SingleTileSchedulerILb0ELb0ELb0ELi80EEEEEEEEEvNT_6ParamsE --------------------------
	.section	.text._ZN7cutlass13device_kernelIN5flash19enable_sm80_to_sm89INS1_16FlashAttnBwdSm80INS1_25CollectiveMainloopBwdSm80ILi2ELi1EN4cute5tupleIJNS5_1CILi64EEENS7_ILi80EEENS7_ILi192EEEEEENS_10bfloat16_tEfNS_4arch4Sm80ELb0ELb0ELb0ELb0ELb1ELb0ELb1ELb0ELi2ELi4ELi2ELi2ELb0EEENS1_21CollectiveEpilogueBwdISB_SC_SE_Li256ELb0ELb1ELi4EEENS1_19SingleTileSchedulerILb0ELb0ELb0ELi80EEEEEEEEEvNT_6ParamsE,"ax",@progbits
	.sectioninfo	@"SHI_REGISTERS=255"
	.align	128
.text._ZN7cutlass13device_kernelIN5flash19enable_sm80_to_sm89INS1_16FlashAttnBwdSm80INS1_25CollectiveMainloopBwdSm80ILi2ELi1EN4cute5tupleIJNS5_1CILi64EEENS7_ILi80EEENS7_ILi192EEEEEENS_10bfloat16_tEfNS_4arch4Sm80ELb0ELb0ELb0ELb0ELb1ELb0ELb1ELb0ELi2ELi4ELi2ELi2ELb0EEENS1_21CollectiveEpilogueBwdISB_SC_SE_Li256ELb0ELb1ELi4EEENS1_19SingleTileSchedulerILb0ELb0ELb0ELi80EEEEEEEEEvNT_6ParamsE:
        .type           _ZN7cutlass13device_kernelIN5flash19enable_sm80_to_sm89INS1_16FlashAttnBwdSm80INS1_25CollectiveMainloopBwdSm80ILi2ELi1EN4cute5tupleIJNS5_1CILi64EEENS7_ILi80EEENS7_ILi192EEEEEENS_10bfloat16_tEfNS_4arch4Sm80ELb0ELb0ELb0ELb0ELb1ELb0ELb1ELb0ELi2ELi4ELi2ELi2ELb0EEENS1_21CollectiveEpilogueBwdISB_SC_SE_Li256ELb0ELb1ELi4EEENS1_19SingleTileSchedulerILb0ELb0ELb0ELi80EEEEEEEEEvNT_6ParamsE,@function
        .size           _ZN7cutlass13device_kernelIN5flash19enable_sm80_to_sm89INS1_16FlashAttnBwdSm80INS1_25CollectiveMainloopBwdSm80ILi2ELi1EN4cute5tupleIJNS5_1CILi64EEENS7_ILi80EEENS7_ILi192EEEEEENS_10bfloat16_tEfNS_4arch4Sm80ELb0ELb0ELb0ELb0ELb1ELb0ELb1ELb0ELi2ELi4ELi2ELi2ELb0EEENS1_21CollectiveEpilogueBwdISB_SC_SE_Li256ELb0ELb1ELi4EEENS1_19SingleTileSchedulerILb0ELb0ELb0ELi80EEEEEEEEEvNT_6ParamsE,(.L_x_1402 - _ZN7cutlass13device_kernelIN5flash19enable_sm80_to_sm89INS1_16FlashAttnBwdSm80INS1_25CollectiveMainloopBwdSm80ILi2ELi1EN4cute5tupleIJNS5_1CILi64EEENS7_ILi80EEENS7_ILi192EEEEEENS_10bfloat16_tEfNS_4arch4Sm80ELb0ELb0ELb0ELb0ELb1ELb0ELb1ELb0ELi2ELi4ELi2ELi2ELb0EEENS1_21CollectiveEpilogueBwdISB_SC_SE_Li256ELb0ELb1ELi4EEENS1_19SingleTileSchedulerILb0ELb0ELb0ELi80EEEEEEEEEvNT_6ParamsE)
        .other          _ZN7cutlass13device_kernelIN5flash19enable_sm80_to_sm89INS1_16FlashAttnBwdSm80INS1_25CollectiveMainloopBwdSm80ILi2ELi1EN4cute5tupleIJNS5_1CILi64EEENS7_ILi80EEENS7_ILi192EEEEEENS_10bfloat16_tEfNS_4arch4Sm80ELb0ELb0ELb0ELb0ELb1ELb0ELb1ELb0ELi2ELi4ELi2ELi2ELb0EEENS1_21CollectiveEpilogueBwdISB_SC_SE_Li256ELb0ELb1ELi4EEENS1_19SingleTileSchedulerILb0ELb0ELb0ELi80EEEEEEEEEvNT_6ParamsE,@"STO_CUDA_ENTRY STV_DEFAULT"
_ZN7cutlass13device_kernelIN5flash19enable_sm80_to_sm89INS1_16FlashAttnBwdSm80INS1_25CollectiveMainloopBwdSm80ILi2ELi1EN4cute5tupleIJNS5_1CILi64EEENS7_ILi80EEENS7_ILi192EEEEEENS_10bfloat16_tEfNS_4arch4Sm80ELb0ELb0ELb0ELb0ELb1ELb0ELb1ELb0ELi2ELi4ELi2ELi2ELb0EEENS1_21CollectiveEpilogueBwdISB_SC_SE_Li256ELb0ELb1ELi4EEENS1_19SingleTileSchedulerILb0ELb0ELb0ELi80EEEEEEEEEvNT_6ParamsE:
        /* <DEDUP_REMOVED lines=560> */
.L_x_674:
        /* <DEDUP_REMOVED lines=244> */
.L_x_672:
        /* <DEDUP_REMOVED lines=458> */
.L_x_673:
        /* <DEDUP_REMOVED lines=237> */
.L_x_671:
        /* <DEDUP_REMOVED lines=777> */
.L_x_676:
[----:B--234-:R-:W-:Y:S05]  /*8e40*/  BSYNC B0 ;  /* 0x0000000000007941 */ /* 0x01cfea0003800000 */
.L_x_675:
        /* <DEDUP_REMOVED lines=20> */
.L_x_678:
[----:B------:R-:W-:Y:S05]  /*8f90*/  BSYNC B0 ;  /* 0x0000000000007941 */ /* 0x000fea0003800000 */
.L_x_677:
        /* <DEDUP_REMOVED lines=20> */
.L_x_680:
[----:B------:R-:W-:Y:S05]  /*90e0*/  BSYNC B0 ;  /* 0x0000000000007941 */ /* 0x000fea0003800000 */
.L_x_679:
        /* <DEDUP_REMOVED lines=25> */
.L_x_682:
[----:B------:R-:W-:Y:S05]  /*9280*/  BSYNC B0 ;  /* 0x0000000000007941 */ /* 0x000fea0003800000 */
.L_x_681:
        /* <DEDUP_REMOVED lines=18> */
.L_x_684:
[----:B------:R-:W-:Y:S05]  /*93b0*/  BSYNC B0 ;  /* 0x0000000000007941 */ /* 0x000fea0003800000 */
.L_x_683:
        /* <DEDUP_REMOVED lines=19> */
.L_x_685:
        /* <DEDUP_REMOVED lines=9> */
.L_x_1402:


//--------------------- .text._ZN7cutlass13device_kernelIN5flash19enable_sm80_to_sm89INS1_16FlashAttnBwdSm80INS1_25CollectiveMainloopBwdSm80ILi2ELi1EN4cute5tupleIJNS5_1CILi64EEENS7_ILi80EEENS7_ILi192EEEEEENS_10bfloat16_tEfNS_4arch4Sm80ELb0ELb0ELb0ELb0ELb0ELb0ELb1ELb0ELi2ELi4ELi2ELi2ELb0EEENS1_24CollectiveEpilogueBwdGQAISB_fSE_Li256ELb0ELb0EEENS1_19SingleTileSchedulerILb0ELb0ELb0ELi80EEEEEEEEEvNT_6ParamsE --------------------------
	.section	.text._ZN7cutlass13device_kernelIN5flash19enable_sm80_to_sm89INS1_16FlashAttnBwdSm80INS1_25CollectiveMainloopBwdSm80ILi2ELi1EN4cute5tupleIJNS5_1CILi64EEENS7_ILi80EEENS7_ILi192EEEEEENS_10bfloat16_tEfNS_4arch4Sm80ELb0ELb0ELb0ELb0ELb0ELb0ELb1ELb0ELi2ELi4ELi2ELi2ELb0EEENS1_24CollectiveEpilogueBwdGQAISB_fSE_Li256ELb0ELb0EEENS1_19SingleTileSchedulerILb0ELb0ELb0ELi80EEEEEEEEEvNT_6ParamsE,"ax",@progbits
	.sectioninfo	@"SHI_REGISTERS=255"
	.align	128
.text._ZN7cutlass13device_kernelIN5flash19enable_sm80_to_sm89INS1_16FlashAttnBwdSm80INS1_25CollectiveMainloopBwdSm80ILi2ELi1EN4cute5tupleIJNS5_1CILi64EEENS7_ILi80EEENS7_ILi192EEEEEENS_10bfloat16_tEfNS_4arch4Sm80ELb0ELb0ELb0ELb0ELb0ELb0ELb1ELb0ELi2ELi4ELi2ELi2ELb0EEENS1_24CollectiveEpilogueBwdGQAISB_fSE_Li256ELb0ELb0EEENS1_19SingleTileSchedulerILb0ELb0ELb0ELi80EEEEEEEEEvNT_6ParamsE:
        .type           _ZN7cutlass13device_kernelIN5flash19enable_sm80_to_sm89INS1_16FlashAttnBwdSm80INS1_25CollectiveMainloopBwdSm80ILi2ELi1EN4cute5tupleIJNS5_1CILi64EEENS7_ILi80EEENS7_ILi192EEEEEENS_10bfloat16_tEfNS_4arch4Sm80ELb0ELb0ELb0ELb0ELb0ELb0ELb1ELb0ELi2ELi4ELi2ELi2ELb0EEENS1_24CollectiveEpilogueBwdGQAISB_fSE_Li256ELb0ELb0EEENS1_19SingleTileSchedulerILb0ELb0ELb0ELi80EEEEEEEEEvNT_6ParamsE,@function
        .size           _ZN7cutlass13device_kernelIN5flash19enable_sm80_to_sm89INS1_16FlashAttnBwdSm80INS1_25CollectiveMainloopBwdSm80ILi2ELi1EN4cute5tupleIJNS5_1CILi64EEENS7_ILi80EEENS7_ILi192EEEEEENS_10bfloat16_tEfNS_4arch4Sm80ELb0ELb0ELb0ELb0ELb0ELb0ELb1ELb0ELi2ELi4ELi2ELi2ELb0EEENS1_24CollectiveEpilogueBwdGQAISB_fSE_Li256ELb0ELb0EEENS1_19SingleTileSchedulerILb0ELb0ELb0ELi80EEEEEEEEEvNT_6ParamsE,(.L_x_1403 - _ZN7cutlass13device_kernelIN5flash19enable_sm80_to_sm89INS1_16FlashAttnBwdSm80INS1_25CollectiveMainloopBwdSm80ILi2ELi1EN4cute5tupleIJNS5_1CILi64EEENS7_ILi80EEENS7_ILi192EEEEEENS_10bfloat16_tEfNS_4arch4Sm80ELb0ELb0ELb0ELb0ELb0ELb0ELb1ELb0ELi2ELi4ELi2ELi2ELb0EEENS1_24CollectiveEpilogueBwdGQAISB_fSE_Li256ELb0ELb0EEENS1_19SingleTileSchedulerILb0ELb0ELb0ELi80EEEEEEEEEvNT_6ParamsE)
        .other          _ZN7cutlass13device_kernelIN5flash19enable_sm80_to_sm89INS1_16FlashAttnBwdSm80INS1_25CollectiveMainloopBwdSm80ILi2ELi1EN4cute5tupleIJNS5_1CILi64EEENS7_ILi80EEENS7_ILi192EEEEEENS_10bfloat16_tEfNS_4arch4Sm80ELb0ELb0ELb0ELb0ELb0ELb0ELb1ELb0ELi2ELi4ELi2ELi2ELb0EEENS1_24CollectiveEpilogueBwdGQAISB_fSE_Li256ELb0ELb0EEENS1_19SingleTileSchedulerILb0ELb0ELb0ELi80EEEEEEEEEvNT_6ParamsE,@"STO_CUDA_ENTRY STV_DEFAULT"
_ZN7cutlass13device_kernelIN5flash19enable_sm80_to_sm89INS1_16FlashAttnBwdSm80INS1_25CollectiveMainloopBwdSm80ILi2ELi1EN4cute5tupleIJNS5_1CILi64EEENS7_ILi80EEENS7_ILi192EEEEEENS_10bfloat16_tEfNS_4arch4Sm80ELb0ELb0ELb0ELb0ELb0ELb0ELb1ELb0ELi2ELi4ELi2ELi2ELb0EEENS1_24CollectiveEpilogueBwdGQAISB_fSE_Li256ELb0ELb0EEENS1_19SingleTileSchedulerILb0ELb0ELb0ELi80EEEEEEEEEvNT_6ParamsE:
        /* <DEDUP_REMOVED lines=17> */
[----:B------:R-:W-:Y:S01]  /*0110*/  IMAD.MOV.U32 R221, RZ, RZ, 0x120 ;  /* 0x00000120ffdd7424 */ /* 0x000fe200078e00ff */
[----:B------:R-:W-:Y:S01]  /*0120*/  UMOV UR20, 0x5 ;  /* 0x0000000500147882 */ /* 0x000fe20000000000 */
[----:B------:R-:W-:Y:S01]  /*0130*/  CS2R R170, SRZ ;  /* 0x0000000000aa7805 */ /* 0x000fe2000001ff00 */
[----:B------:R-:W-:Y:S01]  /*0140*/  ULDC.64 UR6, c[0x0][0x1b8] ;  /* 0x00006e0000067ab9 */ /* 0x000fe20000000a00 */
[----:B------:R-:W-:Y:S01]  /*0150*/  CS2R R168, SRZ ;  /* 0x0000000000a87805 */ /* 0x000fe2000001ff00 */
[----:B------:R-:W-:Y:S01]  /*0160*/  UIMAD UR6, UR4, UR6, URZ ;  /* 0x00000006040672a4 */ /* 0x000fe2000f8e023f */
[----:B------:R-:W-:Y:S01]  /*0170*/  CS2R R166, SRZ ;  /* 0x0000000000a67805 */ /* 0x000fe2000001ff00 */
[----:B------:R-:W-:Y:S01]  /*0180*/  ULDC.64 UR10, c[0x0][0x178] ;  /* 0x00005e00000a7ab9 */ /* 0x000fe20000000a00 */
[----:B------:R-:W-:Y:S01]  /*0190*/  CS2R R164, SRZ ;  /* 0x0000000000a47805 */ /* 0x000fe2000001ff00 */
[----:B------:R-:W-:Y:S01]  /*01a0*/  UIMAD UR7, UR8, UR7, UR6 ;  /* 0x00000007080772a4 */ /* 0x000fe2000f8e0206 */
[----:B------:R-:W-:Y:S01]  /*01b0*/  CS2R R162, SRZ ;  /* 0x0000000000a27805 */ /* 0x000fe2000001ff00 */
[----:B------:R-:W-:Y:S01]  /*01c0*/  USHF.L.U32 UR21, UR10, 0x5, URZ ;  /* 0x000000050a157899 */ /* 0x000fe2000800063f */
[----:B-1----:R-:W-:Y:S01]  /*01d0*/  SHF.R.S32.HI R14, RZ, 0x1f, R240 ;  /* 0x0000001fff0e7819 */ /* 0x002fe200000114f0 */
[----:B------:R-:W-:Y:S01]  /*01e0*/  USHF.L.U64.HI UR11, UR10, UR20, UR11 ;  /* 0x000000140a0b7299 */ /* 0x000fe2000801020b */
[----:B------:R-:W-:Y:S01]  /*01f0*/  ISETP.GT.AND P2, PT, R240, 0x7f, PT ;  /* 0x0000007ff000780c */ /* 0x000fe20003f44270 */
[----:B------:R-:W-:Y:S01]  /*0200*/  USHF.L.U32 UR22, UR21, 0x1, URZ ;  /* 0x0000000115167899 */ /* 0x000fe2000800063f */
[-C--:B------:R-:W-:Y:S01]  /*0210*/  LEA.HI R23, R14, R240.reuse, RZ, 0x3 ;  /* 0x000000f00e177211 */ /* 0x080fe200078f18ff */
[----:B--2---:R-:W-:Y:S01]  /*0220*/  @P0 IMAD.HI.U32 R3, R26, c[0x0][0x24c], RZ ;  /* 0x000093001a030a27 */ /* 0x004fe200078e00ff */
[--C-:B------:R-:W-:Y:S01]  /*0230*/  SHF.R.S32.HI R27, RZ, 0x1f, R26.reuse ;  /* 0x0000001fff1b7819 */ /* 0x100fe2000001141a */
[----:B------:R-:W-:Y:S01]  /*0240*/  USHF.L.U64.HI UR21, UR21, 0x1, UR11 ;  /* 0x0000000115157899 */ /* 0x000fe2000801020b */
[----:B------:R-:W-:Y:S01]  /*0250*/  LOP3.LUT R2, R23, 0xfffffff8, RZ, 0xc0, !PT ;  /* 0xfffffff817027812 */ /* 0x000fe200078ec0ff */
[----:B------:R-:W-:Y:S01]  /*0260*/  IMAD.MOV.U32 R0, RZ, RZ, R26 ;  /* 0x000000ffff007224 */ /* 0x000fe200078e001a */
[----:B------:R-:W-:Y:S01]  /*0270*/  @P0 SHF.R.U32.HI R0, RZ, c[0x0][0x250], R3 ;  /* 0x00009400ff000a19 */ /* 0x000fe20000011603 */
[C---:B------:R-:W-:Y:S01]  /*0280*/  IMAD.SHL.U32 R244, R240.reuse, 0x4, RZ ;  /* 0x00000004f0f47824 */ /* 0x040fe200078e00ff */
        /* <DEDUP_REMOVED lines=8> */
[----:B------:R-:W-:Y:S01]  /*0310*/  SHF.R.S32.HI R245, RZ, 0x1f, R244 ;  /* 0x0000001ffff57819 */ /* 0x000fe200000114f4 */
[----:B------:R-:W-:Y:S01]  /*0320*/  IMAD R3, R3, c[0x0][0x1b0], RZ ;  /* 0x00006c0003037a24 */ /* 0x000fe200078e02ff */
[----:B------:R-:W-:Y:S01]  /*0330*/  SHF.R.S32.HI R239, RZ, 0x1f, R238 ;  /* 0x0000001fffef7819 */ /* 0x000fe200000114ee */
[----:B------:R-:W-:Y:S01]  /*0340*/  IMAD R2, R0, c[0x0][0x1e4], R2 ;  /* 0x0000790000027a24 */ /* 0x000fe200078e0202 */
[----:B------:R-:W-:Y:S01]  /*0350*/  IADD3 R247, R238, 0x40, RZ ;  /* 0x00000040eef77810 */ /* 0x000fe20007ffe0ff */
[----:B------:R-:W-:Y:S01]  /*0360*/  IMAD R6, R0, c[0x0][0x1b4], R3 ;  /* 0x00006d0000067a24 */ /* 0x000fe200078e0203 */
[----:B------:R-:W-:Y:S01]  /*0370*/  IADD3 R13, R238, 0x80, RZ ;  /* 0x00000080ee0d7810 */ /* 0x000fe20007ffe0ff */
[----:B------:R-:W-:Y:S01]  /*0380*/  IMAD.WIDE.U32 R4, R0, c[0x0][0x1e0], R238 ;  /* 0x0000780000047a25 */ /* 0x000fe200078e00ee */
[----:B------:R-:W-:Y:S01]  /*0390*/  ISETP.GE.AND P4, PT, R247, c[0x0][0x1cc], PT ;  /* 0x00007300f7007a0c */ /* 0x000fe20003f86270 */
[----:B------:R-:W-:Y:S01]  /*03a0*/  CS2R R150, SRZ ;  /* 0x0000000000967805 */ /* 0x000fe2000001ff00 */
[----:B------:R-:W-:Y:S01]  /*03b0*/  ISETP.GE.AND P3, PT, R13, c[0x0][0x1cc], PT ;  /* 0x000073000d007a0c */ /* 0x000fe20003f66270 */
[----:B------:R-:W-:Y:S01]  /*03c0*/  IMAD.IADD R5, R5, 0x1, R2 ;  /* 0x0000000105057824 */ /* 0x000fe200078e0202 */
[----:B------:R-:W-:Y:S01]  /*03d0*/  LEA.HI R24, R14, R240, RZ, 0x5 ;  /* 0x000000f00e187211 */ /* 0x000fe200078f28ff */
[----:B------:R-:W-:Y:S01]  /*03e0*/  IMAD.WIDE.U32 R2, R0, c[0x0][0x1b0], R238 ;  /* 0x00006c0000027a25 */ /* 0x000fe200078e00ee */
[----:B------:R-:W-:Y:S01]  /*03f0*/  CS2R R148, SRZ ;  /* 0x0000000000947805 */ /* 0x000fe2000001ff00 */
[----:B------:R-:W-:Y:S01]  /*0400*/  CS2R R154, SRZ ;  /* 0x00000000009a7805 */ /* 0x000fe2000001ff00 */
[----:B------:R-:W-:Y:S01]  /*0410*/  CS2R R152, SRZ ;  /* 0x0000000000987805 */ /* 0x000fe2000001ff00 */
[----:B------:R-:W-:Y:S01]  /*0420*/  IMAD.U32 R0, RZ, RZ, UR8 ;  /* 0x00000008ff007e24 */ /* 0x000fe2000f8e00ff */
[----:B------:R-:W-:Y:S01]  /*0430*/  CS2R R158, SRZ ;  /* 0x00000000009e7805 */ /* 0x000fe2000001ff00 */
[----:B------:R-:W-:Y:S01]  /*0440*/  IMAD.IADD R3, R3, 0x1, R6 ;  /* 0x0000000103037824 */ /* 0x000fe200078e0206 */
[----:B------:R-:W-:Y:S01]  /*0450*/  CS2R R156, SRZ ;  /* 0x00000000009c7805 */ /* 0x000fe2000001ff00 */
[----:B------:R-:W-:Y:S01]  /*0460*/  IMAD.WIDE.U32 R4, R0, c[0x0][0x1e8], R4 ;  /* 0x00007a0000047a25 */ /* 0x000fe200078e0004 */
[----:B------:R-:W-:Y:S01]  /*0470*/  CS2R R146, SRZ ;  /* 0x0000000000927805 */ /* 0x000fe2000001ff00 */
[----:B------:R-:W-:Y:S01]  /*0480*/  CS2R R144, SRZ ;  /* 0x0000000000907805 */ /* 0x000fe2000001ff00 */
[----:B------:R-:W-:Y:S01]  /*0490*/  CS2R R142, SRZ ;  /* 0x00000000008e7805 */ /* 0x000fe2000001ff00 */
[----:B------:R-:W-:Y:S01]  /*04a0*/  IMAD.SHL.U32 R0, R242, 0x40, RZ ;  /* 0x00000040f2007824 */ /* 0x000fe200078e00ff */
[----:B------:R-:W-:Y:S01]  /*04b0*/  CS2R R140, SRZ ;  /* 0x00000000008c7805 */ /* 0x000fe2000001ff00 */
[----:B---3--:R-:W-:Y:S01]  /*04c0*/  IMAD.WIDE R10, R28, 0x50, R242 ;  /* 0x000000501c0a7825 */ /* 0x008fe200078e02f2 */
[----:B------:R-:W-:Y:S01]  /*04d0*/  CS2R R138, SRZ ;  /* 0x00000000008a7805 */ /* 0x000fe2000001ff00 */
[----:B------:R-:W-:Y:S01]  /*04e0*/  CS2R R136, SRZ ;  /* 0x0000000000887805 */ /* 0x000fe2000001ff00 */
[----:B------:R-:W-:Y:S01]  /*04f0*/  LOP3.LUT R0, R0, 0x1c0, RZ, 0xc0, !PT ;  /* 0x000001c000007812 */ /* 0x000fe200078ec0ff */
[----:B------:R-:W-:Y:S01]  /*0500*/  IMAD.WIDE.U32 R8, R8, c[0x0][0x1b8], R2 ;  /* 0x00006e0008087a25 */ /* 0x000fe200078e0002 */
[----:B------:R-:W-:Y:S01]  /*0510*/  IADD3 R3, R5, UR5, RZ ;  /* 0x0000000505037c10 */ /* 0x000fe2000fffe0ff */
[----:B------:R-:W-:Y:S01]  /*0520*/  CS2R R126, SRZ ;  /* 0x00000000007e7805 */ /* 0x000fe2000001ff00 */
[----:B------:R-:W-:Y:S01]  /*0530*/  LOP3.LUT R7, R0, 0x38, R238, 0xf8, !PT ;  /* 0x0000003800077812 */ /* 0x000fe200078ef8ee */
[----:B------:R-:W-:Y:S01]  /*0540*/  IMAD.MOV.U32 R2, RZ, RZ, R4 ;  /* 0x000000ffff027224 */ /* 0x000fe200078e0004 */
[----:B------:R-:W-:Y:S01]  /*0550*/  SHF.R.U32.HI R0, RZ, 0x3, R0 ;  /* 0x00000003ff007819 */ /* 0x000fe20000011600 */
[----:B------:R-:W-:Y:S01]  /*0560*/  IMAD R4, R11, c[0x0][0x1d8], RZ ;  /* 0x000076000b047a24 */ /* 0x000fe200078e02ff */
[----:B------:R-:W-:Y:S01]  /*0570*/  CS2R R124, SRZ ;  /* 0x00000000007c7805 */ /* 0x000fe2000001ff00 */
[----:B------:R-:W-:Y:S01]  /*0580*/  IMAD.WIDE.U32 R16, R242, c[0x0][0x178], R238 ;  /* 0x00005e00f2107a25 */ /* 0x000fe200078e00ee */
[----:B------:R-:W-:Y:S01]  /*0590*/  CS2R R130, SRZ ;  /* 0x0000000000827805 */ /* 0x000fe2000001ff00 */
[----:B------:R-:W-:Y:S01]  /*05a0*/  CS2R R128, SRZ ;  /* 0x0000000000807805 */ /* 0x000fe2000001ff00 */
[----:B------:R-:W-:Y:S01]  /*05b0*/  CS2R R134, SRZ ;  /* 0x0000000000867805 */ /* 0x000fe2000001ff00 */
[C---:B------:R-:W-:Y:S01]  /*05c0*/  IMAD R6, R10.reuse, c[0x0][0x1dc], R4 ;  /* 0x000077000a067a24 */ /* 0x040fe200078e0204 */
[----:B------:R1:W-:Y:S01]  /*05d0*/  STL.64 [R1+0x8], R16 ;  /* 0x0000081001007387 */ /* 0x0003e20000100a00 */
[----:B------:R-:W-:Y:S01]  /*05e0*/  IMAD.WIDE.U32 R4, R10, c[0x0][0x1d8], R2 ;  /* 0x000076000a047a25 */ /* 0x000fe200078e0002 */
[----:B------:R-:W-:Y:S01]  /*05f0*/  IADD3 R3, R9, UR7, RZ ;  /* 0x0000000709037c10 */ /* 0x000fe2000fffe0ff */
[----:B------:R-:W-:Y:S01]  /*0600*/  ULDC.64 UR6, c[0x0][0x1d8] ;  /* 0x0000760000067ab9 */ /* 0x000fe20000000a00 */
[----:B------:R-:W-:Y:S01]  /*0610*/  LOP3.LUT R9, R7, R0, RZ, 0x3c, !PT ;  /* 0x0000000007097212 */ /* 0x000fe200078e3cff */
[----:B------:R-:W-:Y:S01]  /*0620*/  IMAD.IADD R5, R5, 0x1, R6 ;  /* 0x0000000105057824 */ /* 0x000fe200078e0206 */
[----:B------:R-:W-:Y:S01]  /*0630*/  LEA R6, P0, R4, c[0x0][0x1c0], 0x1 ;  /* 0x0000700004067a11 */ /* 0x000fe200078008ff */
[----:B------:R-:W-:Y:S01]  /*0640*/  IMAD.MOV.U32 R2, RZ, RZ, R8 ;  /* 0x000000ffff027224 */ /* 0x000fe200078e0008 */
[----:B------:R-:W-:Y:S01]  /*0650*/  IADD3 R0, -R242, c[0x0][0x198], RZ ;  /* 0x00006600f2007a10 */ /* 0x000fe20007ffe1ff */
[----:B------:R-:W-:Y:S01]  /*0660*/  USHF.L.U64.HI UR7, UR6, UR20, UR7 ;  /* 0x0000001406077299 */ /* 0x000fe20008010207 */
[----:B------:R-:W-:Y:S01]  /*0670*/  LEA.HI.X R7, R4, c[0x0][0x1c4], R5, 0x1, P0 ;  /* 0x0000710004077a11 */ /* 0x000fe200000f0c05 */
[----:B------:R-:W-:Y:S01]  /*0680*/  IMAD R5, R11, c[0x0][0x1a8], RZ ;  /* 0x00006a000b057a24 */ /* 0x000fe200078e02ff */
[----:B------:R-:W-:Y:S01]  /*0690*/  LEA.HI R4, R14, R240, RZ, 0x6 ;  /* 0x000000f00e047211 */ /* 0x000fe200078f30ff */
[----:B------:R-:W-:Y:S01]  /*06a0*/  IMAD R0, R28, -0x50, R0 ;  /* 0xffffffb01c007824 */ /* 0x000fe200078e0200 */
[----:B------:R-:W-:Y:S01]  /*06b0*/  ISETP.GE.AND P0, PT, R238, c[0x0][0x1cc], PT ;  /* 0x00007300ee007a0c */ /* 0x000fe20003f06270 */
[----:B------:R-:W-:Y:S01]  /*06c0*/  IMAD R11, R10, c[0x0][0x1ac], R5 ;  /* 0x00006b000a0b7a24 */ /* 0x000fe200078e0205 */
[----:B------:R-:W-:Y:S01]  /*06d0*/  SHF.R.S32.HI R22, RZ, 0x6, R4 ;  /* 0x00000006ff167819 */ /* 0x000fe20000011404 */
[----:B------:R-:W-:Y:S01]  /*06e0*/  USHF.L.U32 UR6, UR6, 0x5, URZ ;  /* 0x0000000506067899 */ /* 0x000fe2000800063f */
[C---:B------:R-:W-:Y:S01]  /*06f0*/  ISETP.LT.OR P1, PT, R0.reuse, 0x1, P0 ;  /* 0x000000010000780c */ /* 0x040fe20000721670 */
[----:B------:R-:W-:Y:S01]  /*0700*/  IMAD.MOV.U32 R250, RZ, RZ, R16 ;  /* 0x000000fffffa7224 */ /* 0x000fe200078e0010 */
[----:B------:R-:W-:Y:S01]  /*0710*/  ISETP.LT.OR P6, PT, R0, 0x1, P4 ;  /* 0x000000010000780c */ /* 0x000fe200027c1670 */
[----:B------:R-:W-:Y:S01]  /*0720*/  IMAD R4, R22, 0x200, R9 ;  /* 0x0000020016047824 */ /* 0x000fe200078e0209 */
[----:B------:R-:W-:Y:S01]  /*0730*/  ISETP.LT.OR P5, PT, R0, 0x1, P3 ;  /* 0x000000010000780c */ /* 0x000fe20001fa1670 */
[----:B------:R-:W-:Y:S01]  /*0740*/  IMAD.WIDE.U32 R8, R10, c[0x0][0x1a8], R2 ;  /* 0x00006a000a087a25 */ /* 0x000fe200078e0002 */
[----:B------:R-:W-:Y:S01]  /*0750*/  ISETP.LT.OR P0, PT, R0, 0x21, P0 ;  /* 0x000000210000780c */ /* 0x000fe20000701670 */
[----:B------:R-:W-:Y:S01]  /*0760*/  CS2R R132, SRZ ;  /* 0x0000000000847805 */ /* 0x000fe2000001ff00 */
[----:B------:R-:W-:Y:S01]  /*0770*/  CS2R R122, SRZ ;  /* 0x00000000007a7805 */ /* 0x000fe2000001ff00 */
[----:B------:R-:W-:Y:S01]  /*0780*/  IMAD.SHL.U32 R236, R4, 0x2, RZ ;  /* 0x0000000204ec7824 */ /* 0x000fe200078e00ff */
[----:B------:R-:W-:Y:S01]  /*0790*/  P2R R5, PR, RZ, 0x1 ;  /* 0x00000001ff057803 */ /* 0x000fe20000000000 */
[----:B------:R-:W-:Y:S01]  /*07a0*/  IMAD.MOV.U32 R3, RZ, RZ, c[0x0][0x1d8] ;  /* 0x00007600ff037624 */ /* 0x000fe200078e00ff */
[C---:B------:R-:W-:Y:S01]  /*07b0*/  @!P2 ISETP.GE.AND P0, PT, R0.reuse, 0x41, PT ;  /* 0x000000410000a80c */ /* 0x040fe20003f06270 */
[----:B------:R-:W-:Y:S01]  /*07c0*/  IMAD.MOV.U32 R4, RZ, RZ, c[0x0][0x1dc] ;  /* 0x00007700ff047624 */ /* 0x000fe200078e00ff */
[----:B------:R2:W-:Y:S01]  /*07d0*/  LDGSTS.E.BYPASS.LTC128B.128 [R236+0x7880], [R6.64], !P1 ;  /* 0x0788000006ec7fae */ /* 0x0005e2000c901d4e */
[----:B------:R-:W-:Y:S01]  /*07e0*/  IMAD.IADD R9, R9, 0x1, R11 ;  /* 0x0000000109097824 */ /* 0x000fe200078e020b */
[C---:B------:R-:W-:Y:S01]  /*07f0*/  LEA R2, P1, R3.reuse, R6, 0x6 ;  /* 0x0000000603027211 */ /* 0x040fe200078230ff */
[----:B------:R-:W-:Y:S01]  /*0800*/  CS2R R120, SRZ ;  /* 0x0000000000787805 */ /* 0x000fe2000001ff00 */
[----:B------:R2:W-:Y:S01]  /*0810*/  LDGSTS.E.BYPASS.LTC128B.128 [R236+0xa080], [R6.64+0x80], !P6 ;  /* 0x0a08008006ec7fae */ /* 0x0005e2000f101d4e */
[C---:B------:R-:W-:Y:S01]  /*0820*/  ISETP.LT.OR P6, PT, R0.reuse, 0x21, P3 ;  /* 0x000000210000780c */ /* 0x040fe20001fc1670 */
[----:B------:R-:W-:Y:S01]  /*0830*/  CS2R R118, SRZ ;  /* 0x0000000000767805 */ /* 0x000fe2000001ff00 */
[----:B------:R-:W-:Y:S01]  /*0840*/  LEA.HI.X R3, R3, R7, R4, 0x6, P1 ;  /* 0x0000000703037211 */ /* 0x000fe200008f3404 */
[----:B------:R2:W-:Y:S01]  /*0850*/  LDGSTS.E.BYPASS.LTC128B.128 [R236+0xc880], [R6.64+0x100], !P5 ;  /* 0x0c88010006ec7fae */ /* 0x0005e2000e901d4e */
[----:B------:R-:W-:Y:S01]  /*0860*/  ISETP.LT.OR P5, PT, R0, 0x21, P4 ;  /* 0x000000210000780c */ /* 0x000fe200027a1670 */
[----:B------:R-:W-:Y:S01]  /*0870*/  CS2R R116, SRZ ;  /* 0x0000000000747805 */ /* 0x000fe2000001ff00 */
[----:B------:R-:W-:Y:S01]  /*0880*/  ISETP.NE.AND P1, PT, R5, RZ, PT ;  /* 0x000000ff0500720c */ /* 0x000fe20003f25270 */
[----:B------:R-:W-:Y:S01]  /*0890*/  IMAD.U32 R5, RZ, RZ, UR6 ;  /* 0x00000006ff057e24 */ /* 0x000fe2000f8e00ff */
[----:B------:R-:W-:Y:S01]  /*08a0*/  P2R R4, PR, RZ, 0x20 ;  /* 0x00000020ff047803 */ /* 0x000fe20000000000 */
[----:B------:R-:W-:Y:S01]  /*08b0*/  CS2R R114, SRZ ;  /* 0x0000000000727805 */ /* 0x000fe2000001ff00 */
[----:B------:R-:W-:Y:S01]  /*08c0*/  @!P2 ISETP.GE.OR P5, PT, R238, c[0x0][0x1cc], !P0 ;  /* 0x00007300ee00aa0c */ /* 0x000fe200047a6670 */
[----:B------:R-:W-:Y:S01]  /*08d0*/  CS2R R112, SRZ ;  /* 0x0000000000707805 */ /* 0x000fe2000001ff00 */
[----:B------:R-:W-:Y:S01]  /*08e0*/  @!P2 ISETP.LT.OR P3, PT, R0, 0x41, P4 ;  /* 0x000000410000a80c */ /* 0x000fe20002761670 */
[----:B------:R-:W-:Y:S01]  /*08f0*/  CS2R R102, SRZ ;  /* 0x0000000000667805 */ /* 0x000fe2000001ff00 */
[----:B------:R-:W-:Y:S01]  /*0900*/  CS2R R100, SRZ ;  /* 0x0000000000647805 */ /* 0x000fe2000001ff00 */
[----:B------:R-:W-:Y:S01]  /*0910*/  CS2R R98, SRZ ;  /* 0x0000000000627805 */ /* 0x000fe2000001ff00 */
[----:B------:R-:W-:Y:S01]  /*0920*/  CS2R R96, SRZ ;  /* 0x0000000000607805 */ /* 0x000fe2000001ff00 */
[----:B------:R-:W-:Y:S01]  /*0930*/  CS2R R94, SRZ ;  /* 0x00000000005e7805 */ /* 0x000fe2000001ff00 */
[----:B------:R-:W-:Y:S01]  /*0940*/  CS2R R92, SRZ ;  /* 0x00000000005c7805 */ /* 0x000fe2000001ff00 */
[----:B------:R3:W-:Y:S01]  /*0950*/  LDGSTS.E.BYPASS.LTC128B.128 [R236+0x8880], [R2.64], !P1 ;  /* 0x0888000002ec7fae */ /* 0x0007e2000c901d4e */
[----:B------:R-:W-:Y:S01]  /*0960*/  CS2R R82, SRZ ;  /* 0x0000000000527805 */ /* 0x000fe2000001ff00 */
[----:B------:R-:W-:Y:S01]  /*0970*/  CS2R R80, SRZ ;  /* 0x0000000000507805 */ /* 0x000fe2000001ff00 */
[----:B------:R-:W-:Y:S01]  /*0980*/  CS2R R86, SRZ ;  /* 0x0000000000567805 */ /* 0x000fe2000001ff00 */
[----:B------:R-:W-:Y:S01]  /*0990*/  P2R R10, PR, RZ, 0x20 ;  /* 0x00000020ff0a7803 */ /* 0x000fe20000000000 */
[----:B------:R-:W-:Y:S01]  /*09a0*/  CS2R R84, SRZ ;  /* 0x0000000000547805 */ /* 0x000fe2000001ff00 */
[----:B------:R-:W-:Y:S01]  /*09b0*/  @!P2 ISETP.GE.OR P5, PT, R13, c[0x0][0x1cc], !P0 ;  /* 0x000073000d00aa0c */ /* 0x000fe200047a6670 */
[----:B------:R-:W-:Y:S01]  /*09c0*/  CS2R R90, SRZ ;  /* 0x00000000005a7805 */ /* 0x000fe2000001ff00 */
[----:B------:R-:W-:Y:S01]  /*09d0*/  ISETP.NE.AND P0, PT, R4, RZ, PT ;  /* 0x000000ff0400720c */ /* 0x000fe20003f05270 */
[----:B------:R-:W-:Y:S01]  /*09e0*/  CS2R R88, SRZ ;  /* 0x0000000000587805 */ /* 0x000fe2000001ff00 */
[----:B------:R-:W-:Y:S01]  /*09f0*/  CS2R R78, SRZ ;  /* 0x00000000004e7805 */ /* 0x000fe2000001ff00 */
[----:B--2---:R-:W-:Y:S01]  /*0a00*/  IMAD.U32 R7, RZ, RZ, UR7 ;  /* 0x00000007ff077e24 */ /* 0x004fe2000f8e00ff */
[C---:B------:R-:W-:Y:S01]  /*0a10*/  @!P2 LEA R6, P1, R5.reuse, R2, 0x1 ;  /* 0x000000020506a211 */ /* 0x040fe200078208ff */
[----:B------:R-:W-:Y:S01]  /*0a20*/  ULDC.64 UR6, c[0x0][0x1a8] ;  /* 0x00006a0000067ab9 */ /* 0x000fe20000000a00 */
[----:B------:R-:W-:Y:S01]  /*0a30*/  CS2R R76, SRZ ;  /* 0x00000000004c7805 */ /* 0x000fe2000001ff00 */
[----:B------:R-:W-:Y:S01]  /*0a40*/  USHF.L.U32 UR5, UR6, 0x5, URZ ;  /* 0x0000000506057899 */ /* 0x000fe2000800063f */
[----:B------:R-:W-:Y:S01]  /*0a50*/  @!P2 LEA.HI.X R7, R5, R3, R7, 0x1, P1 ;  /* 0x000000030507a211 */ /* 0x000fe200008f0c07 */
[----:B------:R-:W-:Y:S01]  /*0a60*/  USHF.L.U64.HI UR7, UR6, UR20, UR7 ;  /* 0x0000001406077299 */ /* 0x000fe20008010207 */
[----:B------:R-:W-:Y:S01]  /*0a70*/  ISETP.NE.AND P1, PT, R10, RZ, PT ;  /* 0x000000ff0a00720c */ /* 0x000fe20003f25270 */
[----:B------:R-:W-:Y:S01]  /*0a80*/  CS2R R74, SRZ ;  /* 0x00000000004a7805 */ /* 0x000fe2000001ff00 */
[----:B------:R-:W-:Y:S01]  /*0a90*/  CS2R R72, SRZ ;  /* 0x0000000000487805 */ /* 0x000fe2000001ff00 */
[----:B------:R3:W-:Y:S01]  /*0aa0*/  LDGSTS.E.BYPASS.LTC128B.128 [R236+0xb080], [R2.64+0x80], !P0 ;  /* 0x0b08008002ec7fae */ /* 0x0007e2000c101d4e */
[----:B------:R-:W-:Y:S01]  /*0ab0*/  LEA R4, P0, R8, c[0x0][0x190], 0x1 ;  /* 0x0000640008047a11 */ /* 0x000fe200078008ff */
[----:B------:R-:W-:Y:S01]  /*0ac0*/  CS2R R70, SRZ ;  /* 0x0000000000467805 */ /* 0x000fe2000001ff00 */
[----:B------:R-:W-:Y:S01]  /*0ad0*/  CS2R R68, SRZ ;  /* 0x0000000000447805 */ /* 0x000fe2000001ff00 */
[----:B------:R3:W-:Y:S01]  /*0ae0*/  LDGSTS.E.BYPASS.LTC128B.128 [R236+0xd880], [R2.64+0x100], !P6 ;  /* 0x0d88010002ec7fae */ /* 0x0007e2000f101d4e */
[----:B------:R-:W-:Y:S01]  /*0af0*/  ISETP.GE.AND P6, PT, R238, c[0x0][0x19c], PT ;  /* 0x00006700ee007a0c */ /* 0x000fe20003fc6270 */
[----:B------:R-:W-:Y:S01]  /*0b00*/  CS2R R58, SRZ ;  /* 0x00000000003a7805 */ /* 0x000fe2000001ff00 */
[----:B------:R-:W-:Y:S01]  /*0b10*/  LEA.HI.X R5, R8, c[0x0][0x194], R9, 0x1, P0 ;  /* 0x0000650008057a11 */ /* 0x000fe200000f0c09 */
[----:B------:R-:W-:Y:S01]  /*0b20*/  CS2R R56, SRZ ;  /* 0x0000000000387805 */ /* 0x000fe2000001ff00 */
[C---:B------:R-:W-:Y:S01]  /*0b30*/  ISETP.LT.OR P4, PT, R0.reuse, 0x1, P6 ;  /* 0x000000010000780c */ /* 0x040fe20003781670 */
[----:B------:R2:W-:Y:S01]  /*0b40*/  @!P2 LDGSTS.E.BYPASS.LTC128B.128 [R236+0x9880], [R6.64], !P1 ;  /* 0x0988000006ecafae */ /* 0x0005e2000c901d4e */
[----:B------:R-:W-:Y:S01]  /*0b50*/  CS2R R62, SRZ ;  /* 0x00000000003e7805 */ /* 0x000fe2000001ff00 */
[----:B------:R-:W-:Y:S01]  /*0b60*/  CS2R R60, SRZ ;  /* 0x00000000003c7805 */ /* 0x000fe2000001ff00 */
[----:B------:R-:W-:Y:S01]  /*0b70*/  CS2R R66, SRZ ;  /* 0x0000000000427805 */ /* 0x000fe2000001ff00 */
[----:B------:R2:W-:Y:S01]  /*0b80*/  @!P2 LDGSTS.E.BYPASS.LTC128B.128 [R236+0xc080], [R6.64+0x80], !P3 ;  /* 0x0c08008006ecafae */ /* 0x0005e2000d901d4e */
[----:B------:R-:W-:Y:S01]  /*0b90*/  ISETP.GE.AND P3, PT, R13, c[0x0][0x19c], PT ;  /* 0x000067000d007a0c */ /* 0x000fe20003f66270 */
[----:B------:R-:W-:Y:S01]  /*0ba0*/  CS2R R64, SRZ ;  /* 0x0000000000407805 */ /* 0x000fe2000001ff00 */
[----:B------:R-:W-:Y:S01]  /*0bb0*/  CS2R R54, SRZ ;  /* 0x0000000000367805 */ /* 0x000fe2000001ff00 */
[----:B------:R2:W-:Y:S01]  /*0bc0*/  @!P2 LDGSTS.E.BYPASS.LTC128B.128 [R236+0xe880], [R6.64+0x100], !P5 ;  /* 0x0e88010006ecafae */ /* 0x0005e2000e901d4e */
[----:B------:R-:W-:Y:S01]  /*0bd0*/  ISETP.GE.AND P5, PT, R247, c[0x0][0x19c], PT ;  /* 0x00006700f7007a0c */ /* 0x000fe20003fa6270 */
[----:B------:R-:W-:Y:S01]  /*0be0*/  CS2R R52, SRZ ;  /* 0x0000000000347805 */ /* 0x000fe2000001ff00 */
[----:B------:R-:W-:Y:S01]  /*0bf0*/  CS2R R50, SRZ ;  /* 0x0000000000327805 */ /* 0x000fe2000001ff00 */
[----:B------:R4:W-:Y:S01]  /*0c00*/  LDGSTS.E.BYPASS.LTC128B.128 [R236+0x80], [R4.64], !P4 ;  /* 0x0008000004ec7fae */ /* 0x0009e2000e101d4e */
[C---:B------:R-:W-:Y:S01]  /*0c10*/  ISETP.LT.OR P1, PT, R0.reuse, 0x1, P5 ;  /* 0x000000010000780c */ /* 0x040fe20002f21670 */
[----:B------:R-:W-:Y:S01]  /*0c20*/  CS2R R48, SRZ ;  /* 0x0000000000307805 */ /* 0x000fe2000001ff00 */
[----:B------:R-:W-:Y:S01]  /*0c30*/  ISETP.LT.OR P4, PT, R0, 0x21, P6 ;  /* 0x000000210000780c */ /* 0x000fe20003781670 */
[----:B------:R-:W-:Y:S01]  /*0c40*/  CS2R R46, SRZ ;  /* 0x00000000002e7805 */ /* 0x000fe2000001ff00 */
[----:B------:R-:W-:Y:S01]  /*0c50*/  ISETP.GE.AND P6, PT, R238, c[0x0][0x16c], PT ;  /* 0x00005b00ee007a0c */ /* 0x000fe20003fc6270 */
[----:B------:R-:W-:Y:S01]  /*0c60*/  CS2R R44, SRZ ;  /* 0x00000000002c7805 */ /* 0x000fe2000001ff00 */
[----:B---3--:R-:W-:-:S05]  /*0c70*/  IMAD.MOV.U32 R3, RZ, RZ, c[0x0][0x1a8] ;  /* 0x00006a00ff037624 */ /* 0x008fca00078e00ff */
[----:B------:R-:W-:Y:S02]  /*0c80*/  LEA R2, P0, R3, R4, 0x6 ;  /* 0x0000000403027211 */ /* 0x000fe400078030ff */
[----:B------:R4:W-:Y:S01]  /*0c90*/  LDGSTS.E.BYPASS.LTC128B.128 [R236+0x2880], [R4.64+0x80], !P1 ;  /* 0x0288008004ec7fae */ /* 0x0009e2000c901d4e */
[----:B------:R-:W-:Y:S01]  /*0ca0*/  ISETP.LT.OR P1, PT, R0, 0x21, P5 ;  /* 0x000000210000780c */ /* 0x000fe20002f21670 */
[----:B--2---:R-:W-:Y:S01]  /*0cb0*/  IMAD.MOV.U32 R6, RZ, RZ, c[0x0][0x1ac] ;  /* 0x00006b00ff067624 */ /* 0x004fe200078e00ff */
[----:B------:R-:W-:-:S04]  /*0cc0*/  SEL R7, RZ, 0x1, P6 ;  /* 0x00000001ff077807 */ /* 0x000fc80003000000 */
[----:B------:R-:W-:Y:S01]  /*0cd0*/  LEA.HI.X R3, R3, R5, R6, 0x6, P0 ;  /* 0x0000000503037211 */ /* 0x000fe200000f3406 */
[----:B------:R-:W-:Y:S01]  /*0ce0*/  IMAD.U32 R6, RZ, RZ, UR7 ;  /* 0x00000007ff067e24 */ /* 0x000fe2000f8e00ff */
[----:B------:R-:W-:Y:S01]  /*0cf0*/  ISETP.LT.OR P0, PT, R0, 0x1, P3 ;  /* 0x000000010000780c */ /* 0x000fe20001f01670 */
[----:B------:R-:W-:Y:S02]  /*0d00*/  ULDC.64 UR6, c[0x0][0x188] ;  /* 0x0000620000067ab9 */ /* 0x000fe40000000a00 */
[----:B------:R-:W-:Y:S02]  /*0d10*/  UIMAD.WIDE.U32 UR12, UR8, UR6, URZ ;  /* 0x00000006080c72a5 */ /* 0x000fe4000f8e003f */
[----:B------:R-:W-:-:S08]  /*0d20*/  UIMAD UR6, UR4, UR6, URZ ;  /* 0x00000006040672a4 */ /* 0x000fd0000f8e023f */
[----:B------:R4:W-:Y:S01]  /*0d30*/  LDGSTS.E.BYPASS.LTC128B.128 [R236+0x5080], [R4.64+0x100], !P0 ;  /* 0x0508010004ec7fae */ /* 0x0009e2000c101d4e */
[----:B------:R-:W-:-:S03]  /*0d40*/  ISETP.LT.OR P0, PT, R0, 0x21, P3 ;  /* 0x000000210000780c */ /* 0x000fc60001f01670 */
[----:B------:R2:W-:Y:S01]  /*0d50*/  LDGSTS.E.BYPASS.LTC128B.128 [R236+0x1080], [R2.64], !P4 ;  /* 0x0108000002ec7fae */ /* 0x0005e2000e101d4e */
[----:B------:R-:W-:-:S03]  /*0d60*/  ISETP.GE.AND P4, PT, R247, c[0x0][0x16c], PT ;  /* 0x00005b00f7007a0c */ /* 0x000fc60003f86270 */
[----:B------:R2:W-:Y:S01]  /*0d70*/  LDGSTS.E.BYPASS.LTC128B.128 [R236+0x3880], [R2.64+0x80], !P1 ;  /* 0x0388008002ec7fae */ /* 0x0005e2000c901d4e */
[----:B------:R-:W-:Y:S02]  /*0d80*/  @!P2 ISETP.LT.OR P1, PT, R0, 0x41, P5 ;  /* 0x000000410000a80c */ /* 0x000fe40002f21670 */
[----:B------:R-:W-:-:S03]  /*0d90*/  ISETP.GT.AND P5, PT, R240, 0xf, PT ;  /* 0x0000000ff000780c */ /* 0x000fc60003fa4270 */
[----:B------:R2:W-:Y:S04]  /*0da0*/  LDGSTS.E.BYPASS.LTC128B.128 [R236+0x6080], [R2.64+0x100], !P0 ;  /* 0x0608010002ec7fae */ /* 0x0005e8000c101d4e */
[----:B------:R-:W-:-:S04]  /*0db0*/  @P4 LOP3.LUT R246, R246, 0x2, RZ, 0xfc, !PT ;  /* 0x00000002f6f64812 */ /* 0x000fc800078efcff */
[----:B------:R-:W-:-:S04]  /*0dc0*/  LOP3.LUT R246, R246, 0xfffffffe, RZ, 0xc0, !PT ;  /* 0xfffffffef6f67812 */ /* 0x000fc800078ec0ff */
[----:B------:R-:W-:Y:S01]  /*0dd0*/  @P6 LOP3.LUT R246, R246, 0x1, RZ, 0xfc, !PT ;  /* 0x00000001f6f66812 */ /* 0x000fe200078efcff */
[----:B----4-:R-:W-:Y:S01]  /*0de0*/  IMAD.U32 R5, RZ, RZ, UR5 ;  /* 0x00000005ff057e24 */ /* 0x010fe2000f8e00ff */
[----:B------:R-:W-:Y:S01]  /*0df0*/  SEL R4, RZ, 0xffffffff, P4 ;  /* 0xffffffffff047807 */ /* 0x000fe20002000000 */
[----:B------:R-:W-:Y:S01]  /*0e00*/  UIMAD UR5, UR8, UR7, UR6 ;  /* 0x00000007080572a4 */ /* 0x000fe2000f8e0206 */
[----:B------:R-:W-:Y:S02]  /*0e10*/  ISETP.GE.AND P4, PT, R238, c[0x0][0x19c], PT ;  /* 0x00006700ee007a0c */ /* 0x000fe40003f86270 */
[----:B------:R-:W-:Y:S01]  /*0e20*/  ISETP.GE.AND P6, PT, R13, c[0x0][0x16c], PT ;  /* 0x00005b000d007a0c */ /* 0x000fe20003fc6270 */
[----:B------:R-:W-:Y:S01]  /*0e30*/  IMAD.SHL.U32 R8, R4, 0x2, RZ ;  /* 0x0000000204087824 */ /* 0x000fe200078e00ff */
[C---:B------:R-:W-:Y:S01]  /*0e40*/  @!P2 LEA R4, P0, R5.reuse, R2, 0x1 ;  /* 0x000000020504a211 */ /* 0x040fe200078008ff */
[----:B------:R-:W-:Y:S02]  /*0e50*/  UIADD3 UR5, UR13, UR5, URZ ;  /* 0x000000050d057290 */ /* 0x000fe4000fffe03f */
[----:B------:R-:W-:Y:S01]  /*0e60*/  ULDC.64 UR6, c[0x0][0x278] ;  /* 0x00009e0000067ab9 */ /* 0x000fe20000000a00 */
[----:B------:R-:W-:Y:S01]  /*0e70*/  @!P2 LEA.HI.X R5, R5, R3, R6, 0x1, P0 ;  /* 0x000000030505a211 */ /* 0x000fe200000f0c06 */
[----:B------:R-:W-:Y:S01]  /*0e80*/  UIMAD UR11, UR4, UR6, URZ ;  /* 0x00000006040b72a4 */ /* 0x000fe2000f8e023f */
[----:B------:R-:W-:Y:S01]  /*0e90*/  @!P2 ISETP.LT.OR P0, PT, R0, 0x41, P4 ;  /* 0x000000410000a80c */ /* 0x000fe20002701670 */
[----:B--2---:R-:W-:Y:S01]  /*0ea0*/  IMAD R2, R243, c[0x0][0x178], RZ ;  /* 0x00005e00f3027a24 */ /* 0x004fe200078e02ff */
[----:B------:R-:W-:Y:S01]  /*0eb0*/  LOP3.LUT R7, R8, 0x2, R7, 0xe2, !PT ;  /* 0x0000000208077812 */ /* 0x000fe200078ee207 */
[----:B------:R-:W-:Y:S01]  /*0ec0*/  IMAD R8, R27, c[0x0][0x180], RZ ;  /* 0x000060001b087a24 */ /* 0x000fe200078e02ff */
[----:B------:R-:W-:Y:S01]  /*0ed0*/  SEL R6, RZ, 0x4, P6 ;  /* 0x00000004ff067807 */ /* 0x000fe20003000000 */
[----:B------:R-:W-:Y:S01]  /*0ee0*/  IMAD R2, R242, c[0x0][0x17c], R2 ;  /* 0x00005f00f2027a24 */ /* 0x000fe200078e0202 */
[----:B------:R-:W-:Y:S01]  /*0ef0*/  @!P2 ISETP.LT.OR P4, PT, R0, 0x41, P3 ;  /* 0x000000410000a80c */ /* 0x000fe20001f81670 */
[----:B------:R-:W-:Y:S01]  /*0f00*/  IMAD R8, R26, c[0x0][0x184], R8 ;  /* 0x000061001a087a24 */ /* 0x000fe200078e0208 */
[----:B------:R-:W-:Y:S01]  /*0f10*/  LOP3.LUT R6, R7, R6, RZ, 0xfc, !PT ;  /* 0x0000000607067212 */ /* 0x000fe200078efcff */
[----:B------:R-:W-:Y:S01]  /*0f20*/  IMAD.IADD R251, R17, 0x1, R2 ;  /* 0x0000000111fb7824 */ /* 0x000fe200078e0202 */
[----:B------:R-:W-:Y:S01]  /*0f30*/  UIMAD.WIDE.U32 UR16, UR8, UR6, URZ ;  /* 0x00000006081072a5 */ /* 0x000fe2000f8e003f */
[----:B-1----:R-:W-:Y:S01]  /*0f40*/  IMAD.WIDE.U32 R16, R242, c[0x0][0x208], R238 ;  /* 0x00008200f2107a25 */ /* 0x002fe200078e00ee */
[----:B------:R-:W-:Y:S01]  /*0f50*/  LOP3.LUT R0, R6, 0x1, RZ, 0xc0, !PT ;  /* 0x0000000106007812 */ /* 0x000fe200078ec0ff */
[----:B------:R1:W-:Y:S01]  /*0f60*/  @!P2 LDGSTS.E.BYPASS.LTC128B.128 [R236+0x2080], [R4.64], !P0 ;  /* 0x0208000004ecafae */ /* 0x0003e2000c101d4e */
[----:B------:R-:W-:Y:S01]  /*0f70*/  UIMAD UR11, UR8, UR7, UR11 ;  /* 0x00000007080b72a4 */ /* 0x000fe2000f8e020b */
[----:B------:R-:W-:Y:S01]  /*0f80*/  IMAD.WIDE.U32 R2, R26, c[0x0][0x180], R250 ;  /* 0x000060001a027a25 */ /* 0x000fe200078e00fa */
[----:B------:R-:W-:Y:S01]  /*0f90*/  ISETP.NE.U32.AND P3, PT, R0, 0x1, PT ;  /* 0x000000010000780c */ /* 0x000fe20003f65070 */
[----:B------:R1:W-:Y:S01]  /*0fa0*/  @!P2 LDGSTS.E.BYPASS.LTC128B.128 [R236+0x4880], [R4.64+0x80], !P1 ;  /* 0x0488008004ecafae */ /* 0x0003e2000c901d4e */
[----:B------:R-:W-:Y:S01]  /*0fb0*/  ULDC.64 UR6, c[0x0][0x218] ;  /* 0x0000860000067ab9 */ /* 0x000fe20000000a00 */
[----:B------:R-:W-:Y:S01]  /*0fc0*/  IMAD R0, R243, c[0x0][0x208], RZ ;  /* 0x00008200f3007a24 */ /* 0x000fe200078e02ff */
[----:B------:R-:W-:Y:S01]  /*0fd0*/  IADD3 R7, P0, R2, UR12, RZ ;  /* 0x0000000c02077c10 */ /* 0x000fe2000ff1e0ff */
[----:B------:R1:W-:Y:S01]  /*0fe0*/  @!P2 LDGSTS.E.BYPASS.LTC128B.128 [R236+0x7080], [R4.64+0x100], !P4 ;  /* 0x0708010004ecafae */ /* 0x0003e2000e101d4e */
[----:B------:R-:W-:Y:S01]  /*0ff0*/  LOP3.LUT P2, RZ, R6, 0x2, RZ, 0xc0, !PT ;  /* 0x0000000206ff7812 */ /* 0x000fe2000784c0ff */
[----:B------:R-:W-:Y:S01]  /*1000*/  IMAD R0, R242, c[0x0][0x20c], R0 ;  /* 0x00008300f2007a24 */ /* 0x000fe200078e0200 */
[----:B------:R-:W-:Y:S01]  /*1010*/  IADD3.X R3, R3, UR5, R8, P0, !PT ;  /* 0x0000000503037c10 */ /* 0x000fe200087fe408 */
[----:B------:R-:W0:Y:S01]  /*1020*/  LDGDEPBAR ;  /* 0x00000000000079af */ /* 0x000e220000000000 */
[C---:B------:R-:W-:Y:S01]  /*1030*/  LEA R2, P0, R7.reuse, c[0x0][0x160], 0x1 ;  /* 0x0000580007027a11 */ /* 0x040fe200078008ff */
[----:B------:R-:W-:Y:S01]  /*1040*/  UIMAD.WIDE.U32 UR18, UR8, UR6, URZ ;  /* 0x00000006081272a5 */ /* 0x000fe2000f8e003f */
[----:B------:R-:W-:Y:S01]  /*1050*/  LOP3.LUT P4, RZ, R6, 0x4, RZ, 0xc0, !PT ;  /* 0x0000000406ff7812 */ /* 0x000fe2000788c0ff */
[----:B------:R-:W-:Y:S01]  /*1060*/  UIMAD UR6, UR4, UR6, URZ ;  /* 0x00000006040672a4 */ /* 0x000fe2000f8e023f */
[----:B------:R-:W-:Y:S01]  /*1070*/  LEA.HI.X R3, R7, c[0x0][0x164], R3, 0x1, P0 ;  /* 0x0000590007037a11 */ /* 0x000fe200000f0c03 */
[----:B------:R-:W-:Y:S01]  /*1080*/  IMAD R6, R27, c[0x0][0x270], RZ ;  /* 0x00009c001b067a24 */ /* 0x000fe200078e02ff */
[C---:B------:R-:W-:Y:S01]  /*1090*/  ISETP.LT.OR P0, PT, R12.reuse, 0x1, P3 ;  /* 0x000000010c00780c */ /* 0x040fe20001f01670 */
[----:B------:R-:W-:Y:S01]  /*10a0*/  IMAD.IADD R249, R17, 0x1, R0 ;  /* 0x0000000111f97824 */ /* 0x000fe200078e0200 */
[----:B------:R-:W-:Y:S01]  /*10b0*/  ISETP.LT.OR P1, PT, R12, 0x1, !P2 ;  /* 0x000000010c00780c */ /* 0x000fe20005721670 */
[----:B------:R-:W-:Y:S01]  /*10c0*/  IMAD.MOV.U32 R248, RZ, RZ, R16 ;  /* 0x000000fffff87224 */ /* 0x000fe200078e0010 */
[----:B------:R-:W-:Y:S01]  /*10d0*/  UIADD3 UR11, UR17, UR11, URZ ;  /* 0x0000000b110b7290 */ /* 0x000fe2000fffe03f */
[C---:B------:R-:W-:Y:S01]  /*10e0*/  IMAD R0, R26.reuse, c[0x0][0x274], R6 ;  /* 0x00009d001a007a24 */ /* 0x040fe200078e0206 */
[----:B------:R-:W-:Y:S01]  /*10f0*/  UIMAD UR7, UR8, UR7, UR6 ;  /* 0x00000007080772a4 */ /* 0x000fe2000f8e0206 */
[----:B------:R-:W-:Y:S01]  /*1100*/  IMAD.WIDE.U32 R6, R26, c[0x0][0x210], R248 ;  /* 0x000084001a067a25 */ /* 0x000fe200078e00f8 */
[----:B------:R-:W-:Y:S01]  /*1110*/  ISETP.LT.OR P2, PT, R12, 0x21, !P2 ;  /* 0x000000210c00780c */ /* 0x000fe20005741670 */
[----:B------:R2:W-:Y:S01]  /*1120*/  STL.64 [R1], R16 ;  /* 0x0000001001007387 */ /* 0x0005e20000100a00 */
[----:B------:R-:W-:-:S03]  /*1130*/  UIADD3 UR9, UR19, UR7, URZ ;  /* 0x0000000713097290 */ /* 0x000fc6000fffe03f */
[----:B------:R3:W-:Y:S01]  /*1140*/  LDGSTS.E.BYPASS.LTC128B.128 [R236+0xf080], [R2.64], !P0 ;  /* 0x0f08000002ec7fae */ /* 0x0007e2000c101d4e */
[----:B------:R-:W-:Y:S01]  /*1150*/  IADD3 R8, P0, R2, UR22, RZ ;  /* 0x0000001602087c10 */ /* 0x000fe2000ff1e0ff */
[----:B------:R-:W-:Y:S01]  /*1160*/  ULDC.64 UR6, c[0x0][0x208] ;  /* 0x0000820000067ab9 */ /* 0x000fe20000000a00 */
[----:B-1----:R-:W-:Y:S01]  /*1170*/  IMAD.WIDE.U32 R4, R26, c[0x0][0x270], R244 ;  /* 0x00009c001a047a25 */ /* 0x002fe200078e00f4 */
[----:B------:R3:W-:Y:S01]  /*1180*/  LDGSTS.E.BYPASS.LTC128B.128 [R236+0x11080], [R2.64+0x80], !P1 ;  /* 0x1108008002ec7fae */ /* 0x0007e2000c901d4e */
[----:B------:R-:W-:Y:S01]  /*1190*/  IADD3.X R9, R3, UR21, RZ, P0, !PT ;  /* 0x0000001503097c10 */ /* 0x000fe200087fe4ff */
[----:B------:R-:W-:Y:S01]  /*11a0*/  USHF.L.U32 UR23, UR6, 0x5, URZ ;  /* 0x0000000506177899 */ /* 0x000fe2000800063f */
[C---:B------:R-:W-:Y:S01]  /*11b0*/  ISETP.LT.OR P0, PT, R12.reuse, 0x1, !P4 ;  /* 0x000000010c00780c */ /* 0x040fe20006701670 */
[----:B------:R-:W-:Y:S01]  /*11c0*/  USHF.L.U64.HI UR7, UR6, UR20, UR7 ;  /* 0x0000001406077299 */ /* 0x000fe20008010207 */
[C---:B------:R-:W-:Y:S02]  /*11d0*/  ISETP.LT.OR P1, PT, R12.reuse, 0x21, P3 ;  /* 0x000000210c00780c */ /* 0x040fe40001f21670 */
[----:B------:R-:W-:Y:S01]  /*11e0*/  ISETP.LT.OR P3, PT, R12, 0x21, !P4 ;  /* 0x000000210c00780c */ /* 0x000fe20006761670 */
[----:B------:R-:W-:Y:S01]  /*11f0*/  USHF.L.U64.HI UR7, UR23, 0x1, UR7 ;  /* 0x0000000117077899 */ /* 0x000fe20008010207 */
[----:B------:R-:W-:-:S07]  /*1200*/  ISETP.GE.AND P4, PT, R238, c[0x0][0x1fc], PT ;  /* 0x00007f00ee007a0c */ /* 0x000fce0003f86270 */
[----:B------:R3:W-:Y:S01]  /*1210*/  LDGSTS.E.BYPASS.LTC128B.128 [R236+0x13080], [R2.64+0x100], !P0 ;  /* 0x1308010002ec7fae */ /* 0x0007e2000c101d4e */
[----:B------:R-:W-:Y:S01]  /*1220*/  IADD3 R10, P0, R4, UR16, RZ ;  /* 0x00000010040a7c10 */ /* 0x000fe2000ff1e0ff */
[----:B------:R-:W-:Y:S02]  /*1230*/  IMAD R4, R27, c[0x0][0x210], RZ ;  /* 0x000084001b047a24 */ /* 0x000fe400078e02ff */
[----:B------:R1:W-:Y:S01]  /*1240*/  LDGSTS.E.BYPASS.LTC128B.128 [R236+0x10080], [R8.64], !P1 ;  /* 0x1008000008ec7fae */ /* 0x0003e2000c901d4e */
[----:B------:R-:W-:Y:S01]  /*1250*/  IADD3.X R11, R5, UR11, R0, P0, !PT ;  /* 0x0000000b050b7c10 */ /* 0x000fe200087fe400 */
[----:B------:R-:W-:Y:S01]  /*1260*/  IMAD R4, R26, c[0x0][0x214], R4 ;  /* 0x000085001a047a24 */ /* 0x000fe200078e0204 */
[----:B------:R-:W-:-:S04]  /*1270*/  IADD3 R0, P0, R6, UR18, RZ ;  /* 0x0000001206007c10 */ /* 0x000fc8000ff1e0ff */
[----:B------:R-:W-:Y:S02]  /*1280*/  IADD3.X R6, R7, UR9, R4, P0, !PT ;  /* 0x0000000907067c10 */ /* 0x000fe400087fe404 */
[----:B------:R-:W-:-:S04]  /*1290*/  LEA R4, P0, R0, c[0x0][0x1f0], 0x1 ;  /* 0x00007c0000047a11 */ /* 0x000fc800078008ff */
[----:B------:R-:W-:Y:S01]  /*12a0*/  LEA.HI.X R5, R0, c[0x0][0x1f4], R6, 0x1, P0 ;  /* 0x00007d0000057a11 */ /* 0x000fe200000f0c06 */
[----:B------:R-:W-:Y:S01]  /*12b0*/  IMAD.U32 R0, RZ, RZ, UR22 ;  /* 0x00000016ff007e24 */ /* 0x000fe2000f8e00ff */
[----:B------:R-:W-:-:S04]  /*12c0*/  USHF.L.U32 UR22, UR23, 0x1, URZ ;  /* 0x0000000117167899 */ /* 0x000fc8000800063f */
[----:B------:R-:W-:-:S04]  /*12d0*/  IADD3 R6, P1, P0, R0, 0x80, R2 ;  /* 0x0000008000067810 */ /* 0x000fc8000783e002 */
[--C-:B------:R-:W-:Y:S02]  /*12e0*/  IADD3.X R7, RZ, UR21, R3.reuse, P1, P0 ;  /* 0x00000015ff077c10 */ /* 0x100fe40008fe0403 */
[----:B---3--:R-:W-:Y:S01]  /*12f0*/  IADD3 R2, P1, P0, R0, 0x100, R2 ;  /* 0x0000010000027810 */ /* 0x008fe2000783e002 */
[----:B------:R-:W-:Y:S02]  /*1300*/  IMAD.U32 R0, RZ, RZ, UR22 ;  /* 0x00000016ff007e24 */ /* 0x000fe4000f8e00ff */
[----:B------:R3:W-:Y:S01]  /*1310*/  LDGSTS.E.BYPASS.LTC128B.128 [R236+0x12080], [R6.64], !P2 ;  /* 0x1208000006ec7fae */ /* 0x0007e2000d101d4e */
[----:B------:R-:W-:Y:S01]  /*1320*/  IADD3.X R3, RZ, UR21, R3, P1, P0 ;  /* 0x00000015ff037c10 */ /* 0x000fe20008fe0403 */
[----:B-1----:R-:W-:Y:S01]  /*1330*/  IMAD R9, R27, c[0x0][0x288], RZ ;  /* 0x0000a2001b097a24 */ /* 0x002fe200078e02ff */
[----:B--2---:R-:W-:Y:S01]  /*1340*/  IADD3 R16, P1, P0, R0, 0x100, R4 ;  /* 0x0000010000107810 */ /* 0x004fe2000783e004 */
[----:B------:R-:W-:Y:S01]  /*1350*/  @!P5 IMAD.SHL.U32 R0, R240, 0x10, RZ ;  /* 0x00000010f000d824 */ /* 0x000fe200078e00ff */
[----:B------:R-:W-:Y:S01]  /*1360*/  ISETP.GE.AND P2, PT, R13, c[0x0][0x1fc], PT ;  /* 0x00007f000d007a0c */ /* 0x000fe20003f46270 */
[----:B------:R1:W-:Y:S01]  /*1370*/  LDGSTS.E.BYPASS.LTC128B.128 [R236+0x14080], [R2.64], !P3 ;  /* 0x1408000002ec7fae */ /* 0x0003e2000d901d4e */
[----:B------:R-:W-:Y:S01]  /*1380*/  IADD3.X R17, RZ, UR7, R5, P1, P0 ;  /* 0x00000007ff117c10 */ /* 0x000fe20008fe0405 */
[----:B------:R-:W-:Y:S01]  /*1390*/  IMAD R9, R26, c[0x0][0x28c], R9 ;  /* 0x0000a3001a097a24 */ /* 0x000fe200078e0209 */
[----:B------:R-:W-:-:S02]  /*13a0*/  ISETP.GE.AND P3, PT, R247, c[0x0][0x1fc], PT ;  /* 0x00007f00f7007a0c */ /* 0x000fc40003f66270 */
[----:B------:R-:W-:Y:S02]  /*13b0*/  ISETP.LT.OR P1, PT, R12, 0x1, P4 ;  /* 0x000000010c00780c */ /* 0x000fe40002721670 */
[CC--:B------:R-:W-:Y:S02]  /*13c0*/  LEA.HI R13, R14.reuse, R240.reuse, RZ, 0x2 ;  /* 0x000000f00e0d7211 */ /* 0x0c0fe400078f10ff */
[----:B---3--:R-:W-:Y:S02]  /*13d0*/  LEA.HI R7, R14, R240, RZ, 0x4 ;  /* 0x000000f00e077211 */ /* 0x008fe400078f20ff */
        /* <DEDUP_REMOVED lines=8> */
[----:B------:R-:W-:Y:S01]  /*1460*/  IADD3 R10, P0, R4, UR22, RZ ;  /* 0x00000016040a7c10 */ /* 0x000fe2000ff1e0ff */
[----:B------:R-:W-:Y:S02]  /*1470*/  ULDC UR22, c[0x0][0x168] ;  /* 0x00005a0000167ab9 */ /* 0x000fe40000000800 */
[----:B------:R-:W-:Y:S01]  /*1480*/  UISETP.GE.AND UP0, UPT, UR22, 0x1, UPT ;  /* 0x000000011600788c */ /* 0x000fe2000bf06270 */
[----:B------:R-:W-:Y:S01]  /*1490*/  IADD3.X R11, R5, UR7, RZ, P0, !PT ;  /* 0x00000007050b7c10 */ /* 0x000fe200087fe4ff */
[----:B------:R-:W-:Y:S01]  /*14a0*/  ULDC.64 UR6, c[0x0][0x290] ;  /* 0x0000a40000067ab9 */ /* 0x000fe20000000a00 */
[----:B------:R-:W-:Y:S01]  /*14b0*/  ISETP.LT.OR P0, PT, R12, 0x1, P2 ;  /* 0x000000010c00780c */ /* 0x000fe20001701670 */
[----:B------:R-:W-:Y:S02]  /*14c0*/  UIMAD UR20, UR4, UR6, URZ ;  /* 0x00000006041472a4 */ /* 0x000fe4000f8e023f */
[----:B------:R-:W-:-:S02]  /*14d0*/  UIMAD.WIDE.U32 UR24, UR8, UR6, URZ ;  /* 0x00000006081872a5 */ /* 0x000fc4000f8e003f */
[----:B------:R-:W-:Y:S01]  /*14e0*/  UIMAD UR20, UR8, UR7, UR20 ;  /* 0x00000007081472a4 */ /* 0x000fe2000f8e0214 */
[----:B-1----:R-:W-:Y:S01]  /*14f0*/  SHF.R.S32.HI R0, RZ, 0x2, R13 ;  /* 0x00000002ff007819 */ /* 0x002fe2000001140d */
[----:B------:R-:W-:Y:S02]  /*1500*/  IMAD.WIDE.U32 R2, R26, c[0x0][0x288], R244 ;  /* 0x0000a2001a027a25 */ /* 0x000fe400078e00f4 */
[----:B------:R-:W-:-:S04]  /*1510*/  UIADD3 UR20, UR25, UR20, URZ ;  /* 0x0000001419147290 */ /* 0x000fc8000fffe03f */
[----:B------:R2:W-:Y:S01]  /*1520*/  LDGSTS.E.BYPASS.LTC128B.128 [R236+0x1f080], [R4.64+0x100], !P0 ;  /* 0x1f08010004ec7fae */ /* 0x0005e2000c101d4e */
[----:B------:R-:W-:-:S13]  /*1530*/  ISETP.LT.OR P0, PT, R12, 0x21, P4 ;  /* 0x000000210c00780c */ /* 0x000fda0002701670 */
[----:B------:R1:W-:Y:S01]  /*1540*/  LDGSTS.E.BYPASS.LTC128B.128 [R236+0x1c080], [R10.64], !P0 ;  /* 0x1c0800000aec7fae */ /* 0x0003e2000c101d4e */
[----:B------:R-:W-:-:S03]  /*1550*/  IADD3 R8, P0, R2, UR24, RZ ;  /* 0x0000001802087c10 */ /* 0x000fc6000ff1e0ff */
[----:B------:R1:W-:Y:S01]  /*1560*/  LDGSTS.E.BYPASS.LTC128B.128 [R236+0x1e080], [R10.64+0x80], !P1 ;  /* 0x1e0800800aec7fae */ /* 0x0003e2000c901d4e */
[----:B------:R-:W-:Y:S02]  /*1570*/  IADD3.X R9, R3, UR20, R9, P0, !PT ;  /* 0x0000001403097c10 */ /* 0x000fe400087fe409 */
[----:B------:R-:W-:Y:S02]  /*1580*/  SHF.R.S32.HI R3, RZ, 0x5, R24 ;  /* 0x00000005ff037819 */ /* 0x000fe40000011418 */
[----:B------:R-:W-:Y:S02]  /*1590*/  LEA R18, P0, R8, c[0x0][0x280], 0x2 ;  /* 0x0000a00008127a11 */ /* 0x000fe400078010ff */
[----:B--2---:R-:W-:Y:S02]  /*15a0*/  SHF.R.S32.HI R5, RZ, 0x1f, R13 ;  /* 0x0000001fff057819 */ /* 0x004fe4000001140d */
[----:B------:R-:W-:Y:S02]  /*15b0*/  SHF.R.S32.HI R4, RZ, 0x4, R7 ;  /* 0x00000004ff047819 */ /* 0x000fe40000011407 */
[----:B------:R-:W-:-:S02]  /*15c0*/  LEA.HI R5, R5, R0, RZ, 0x3 ;  /* 0x0000000005057211 */ /* 0x000fc400078f18ff */
[----:B------:R-:W-:Y:S02]  /*15d0*/  LEA.HI R6, R7, R4, RZ, 0x1 ;  /* 0x0000000407067211 */ /* 0x000fe400078f08ff */
[----:B------:R-:W-:Y:S02]  /*15e0*/  LOP3.LUT R2, R5, 0xfffffff8, RZ, 0xc0, !PT ;  /* 0xfffffff805027812 */ /* 0x000fe400078ec0ff */
[----:B------:R-:W-:Y:S02]  /*15f0*/  LOP3.LUT R5, R6, 0xfffffffe, RZ, 0xc0, !PT ;  /* 0xfffffffe06057812 */ /* 0x000fe400078ec0ff */
[----:B------:R-:W-:Y:S01]  /*1600*/  LEA.HI.X R19, R8, c[0x0][0x284], R9, 0x2, P0 ;  /* 0x0000a10008137a11 */ /* 0x000fe200000f1409 */
[----:B------:R-:W-:Y:S01]  /*1610*/  IMAD.IADD R25, R0, 0x1, -R2 ;  /* 0x0000000100197824 */ /* 0x000fe200078e0a02 */
[----:B------:R-:W-:Y:S01]  /*1620*/  LEA.HI R2, R14, R240, RZ, 0x7 ;  /* 0x000000f00e027211 */ /* 0x000fe200078f38ff */
[----:B------:R-:W-:Y:S01]  /*1630*/  IMAD.IADD R0, R4, 0x1, -R5 ;  /* 0x0000000104007824 */ /* 0x000fe200078e0a05 */
[----:B------:R-:W-:Y:S01]  /*1640*/  SHF.R.S32.HI R4, RZ, 0x1f, R24 ;  /* 0x0000001fff047819 */ /* 0x000fe20000011418 */
[----:B------:R-:W-:Y:S01]  /*1650*/  IMAD.SHL.U32 R8, R3, 0x100, RZ ;  /* 0x0000010003087824 */ /* 0x000fe200078e00ff */
[----:B------:R-:W-:Y:S01]  /*1660*/  LOP3.LUT R5, R7, 0xfffffff0, RZ, 0xc0, !PT ;  /* 0xfffffff007057812 */ /* 0x000fe200078ec0ff */
[----:B------:R-:W-:Y:S01]  /*1670*/  IMAD.SHL.U32 R9, R22, 0x8, RZ ;  /* 0x0000000816097824 */ /* 0x000fe200078e00ff */
[----:B------:R-:W-:-:S02]  /*1680*/  LEA.HI R4, R4, R3, RZ, 0x2 ;  /* 0x0000000304047211 */ /* 0x000fc400078f10ff */
[----:B------:R-:W-:Y:S01]  /*1690*/  SHF.R.S32.HI R21, RZ, 0x7, R2 ;  /* 0x00000007ff157819 */ /* 0x000fe20000011402 */
[----:B------:R-:W-:Y:S01]  /*16a0*/  IMAD.IADD R2, R240, 0x1, -R5 ;  /* 0x00000001f0027824 */ /* 0x000fe200078e0a05 */
[----:B------:R-:W-:Y:S02]  /*16b0*/  LOP3.LUT R5, R4, 0xfffffffc, RZ, 0xc0, !PT ;  /* 0xfffffffc04057812 */ /* 0x000fe400078ec0ff */
[----:B------:R-:W-:Y:S01]  /*16c0*/  ISETP.LT.OR P0, PT, R12, 0x21, P2 ;  /* 0x000000210c00780c */ /* 0x000fe20001701670 */
[C---:B------:R-:W-:Y:S01]  /*16d0*/  IMAD.SHL.U32 R4, R2.reuse, 0x10, RZ ;  /* 0x0000001002047824 */ /* 0x040fe200078e00ff */
[----:B------:R-:W-:Y:S01]  /*16e0*/  SHF.R.S32.HI R7, RZ, 0x1f, R2 ;  /* 0x0000001fff077819 */ /* 0x000fe20000011402 */
[----:B------:R-:W-:Y:S01]  /*16f0*/  IMAD.SHL.U32 R6, R21, 0x8, RZ ;  /* 0x0000000815067824 */ /* 0x000fe200078e00ff */
[----:B------:R-:W-:Y:S01]  /*1700*/  LOP3.LUT P3, RZ, R2, 0x2, RZ, 0xc0, !PT ;  /* 0x0000000202ff7812 */ /* 0x000fe2000786c0ff */
[----:B------:R-:W-:Y:S01]  /*1710*/  IMAD.IADD R12, R3, 0x1, -R5 ;  /* 0x00000001030c7824 */ /* 0x000fe200078e0a05 */
[----:B------:R-:W-:Y:S01]  /*1720*/  LOP3.LUT R3, R4, 0xf0, RZ, 0xc0, !PT ;  /* 0x000000f004037812 */ /* 0x000fe200078ec0ff */
[----:B------:R-:W-:Y:S01]  /*1730*/  IMAD.SHL.U32 R5, R25, 0x10, RZ ;  /* 0x0000001019057824 */ /* 0x000fe200078e00ff */
[----:B------:R-:W-:Y:S01]  /*1740*/  LOP3.LUT R4, R6, 0x8, RZ, 0xc0, !PT ;  /* 0x0000000806047812 */ /* 0x000fe200078ec0ff */
[----:B------:R-:W-:Y:S01]  /*1750*/  IMAD.SHL.U32 R220, R2, 0x2, RZ ;  /* 0x0000000202dc7824 */ /* 0x000fe200078e00ff */
[----:B------:R-:W-:Y:S01]  /*1760*/  LEA.HI R222, R7, R2, RZ, 0x3 ;  /* 0x0000000207de7211 */ /* 0x000fe200078f18ff */
[----:B------:R-:W-:Y:S01]  /*1770*/  IMAD.SHL.U32 R237, R12, 0x10, RZ ;  /* 0x000000100ced7824 */ /* 0x000fe200078e00ff */
[C---:B------:R-:W-:Y:S01]  /*1780*/  LOP3.LUT R15, R3.reuse, 0x100, R8, 0xf8, !PT ;  /* 0x00000100030f7812 */ /* 0x040fe200078ef808 */
[----:B------:R2:W-:Y:S01]  /*1790*/  LDGSTS.E.BYPASS.LTC128B.128 [R236+0x20080], [R16.64], !P0 ;  /* 0x2008000010ec7fae */ /* 0x0005e2000c101d4e */
[----:B------:R-:W-:-:S02]  /*17a0*/  LOP3.LUT R6, R3, R4, RZ, 0xfc, !PT ;  /* 0x0000000403067212 */ /* 0x000fc400078efcff */
[C---:B------:R-:W-:Y:S01]  /*17b0*/  LOP3.LUT R3, R222.reuse, 0xfffffff8, RZ, 0xc0, !PT ;  /* 0xfffffff8de037812 */ /* 0x040fe200078ec0ff */
[----:B------:R-:W-:Y:S01]  /*17c0*/  IMAD.SHL.U32 R222, R222, 0x40, RZ ;  /* 0x00000040dede7824 */ /* 0x000fe200078e00ff */
[----:B------:R-:W-:Y:S01]  /*17d0*/  LOP3.LUT R14, R4, 0x70, R5, 0xf8, !PT ;  /* 0x00000070040e7812 */ /* 0x000fe200078ef805 */
[----:B------:R-:W-:Y:S01]  /*17e0*/  IMAD.SHL.U32 R4, R0, 0x20, RZ ;  /* 0x0000002000047824 */ /* 0x000fe200078e00ff */
[----:B------:R-:W-:Y:S01]  /*17f0*/  LEA.HI R5, R12, R12, RZ, 0x1 ;  /* 0x0000000c0c057211 */ /* 0x000fe200078f08ff */
[----:B------:R-:W-:Y:S01]  /*1800*/  IMAD.IADD R7, R2, 0x1, -R3 ;  /* 0x0000000102077824 */ /* 0x000fe200078e0a03 */
[----:B------:R-:W-:Y:S01]  /*1810*/  LOP3.LUT R220, R6, 0x18, R220, 0x78, !PT ;  /* 0x0000001806dc7812 */ /* 0x000fe200078e78dc */
[----:B------:R-:W-:Y:S01]  /*1820*/  IMAD.MOV.U32 R2, RZ, RZ, 0x10 ;  /* 0x00000010ff027424 */ /* 0x000fe200078e00ff */
[----:B------:R-:W-:Y:S01]  /*1830*/  LOP3.LUT R3, R13, 0x3ffffffc, RZ, 0xc0, !PT ;  /* 0x3ffffffc0d037812 */ /* 0x000fe200078ec0ff */
[----:B------:R-:W-:Y:S01]  /*1840*/  IMAD.SHL.U32 R5, R5, 0x100, RZ ;  /* 0x0000010005057824 */ /* 0x000fe200078e00ff */
[----:B------:R-:W-:Y:S01]  /*1850*/  LOP3.LUT P0, RZ, R7, 0x2, RZ, 0xc0, !PT ;  /* 0x0000000207ff7812 */ /* 0x000fe2000780c0ff */
[----:B------:R-:W-:Y:S01]  /*1860*/  IMAD.SHL.U32 R6, R20, 0x40, RZ ;  /* 0x0000004014067824 */ /* 0x000fe200078e00ff */
[----:B------:R-:W-:Y:S01]  /*1870*/  LOP3.LUT R4, R4, 0x20, RZ, 0xc0, !PT ;  /* 0x0000002004047812 */ /* 0x000fe200078ec0ff */
[----:B------:R-:W-:Y:S01]  /*1880*/  IMAD.IADD R8, R240, 0x1, -R3 ;  /* 0x00000001f0087824 */ /* 0x000fe200078e0a03 */
[----:B------:R-:W-:-:S02]  /*1890*/  SEL R231, R2, 0xfffffff0, !P0 ;  /* 0xfffffff002e77807 */ /* 0x000fc40004000000 */
[----:B------:R-:W-:Y:S02]  /*18a0*/  LOP3.LUT R5, R5, 0x7ffffe00, RZ, 0xc0, !PT ;  /* 0x7ffffe0005057812 */ /* 0x000fe400078ec0ff */
[----:B------:R-:W-:Y:S02]  /*18b0*/  LOP3.LUT P0, RZ, R20, 0x2, RZ, 0xc0, !PT ;  /* 0x0000000214ff7812 */ /* 0x000fe4000780c0ff */
[----:B------:R-:W-:Y:S01]  /*18c0*/  LOP3.LUT R3, R6, 0x1c0, RZ, 0xc0, !PT ;  /* 0x000001c006037812 */ /* 0x000fe200078ec0ff */
[----:B-1----:R-:W-:Y:S01]  /*18d0*/  IMAD R11, R8, 0x2, R5 ;  /* 0x00000002080b7824 */ /* 0x002fe200078e0205 */
[----:B------:R-:W-:Y:S01]  /*18e0*/  SEL R217, R2, 0xfffffff0, !P0 ;  /* 0xfffffff002d97807 */ /* 0x000fe20004000000 */
[----:B------:R-:W-:Y:S01]  /*18f0*/  IMAD.SHL.U32 R6, R12, 0x100, RZ ;  /* 0x000001000c067824 */ /* 0x000fe200078e00ff */
[----:B------:R-:W-:Y:S02]  /*1900*/  LOP3.LUT R5, R3, 0x30, R237, 0xf8, !PT ;  /* 0x0000003003057812 */ /* 0x000fe400078ef8ed */
[----:B------:R-:W-:-:S02]  /*1910*/  SHF.R.U32.HI R2, RZ, 0x3, R15 ;  /* 0x00000003ff027819 */ /* 0x000fc4000001160f */
[--C-:B------:R-:W-:Y:S02]  /*1920*/  LOP3.LUT R8, R5, 0x8, R23.reuse, 0xf8, !PT ;  /* 0x0000000805087812 */ /* 0x100fe400078ef817 */
[----:B------:R-:W-:Y:S02]  /*1930*/  LOP3.LUT R223, R2, 0x38, RZ, 0xc0, !PT ;  /* 0x0000003802df7812 */ /* 0x000fe400078ec0ff */
[----:B------:R-:W-:Y:S02]  /*1940*/  LOP3.LUT R5, R3, 0x8, R23, 0xf8, !PT ;  /* 0x0000000803057812 */ /* 0x000fe400078ef817 */
[----:B------:R-:W-:Y:S01]  /*1950*/  SHF.R.U32.HI R2, RZ, 0x3, R3 ;  /* 0x00000003ff027819 */ /* 0x000fe20000011603 */
[----:B------:R-:W-:Y:S01]  /*1960*/  IMAD.SHL.U32 R3, R7, 0x40, RZ ;  /* 0x0000004007037824 */ /* 0x000fe200078e00ff */
[----:B------:R-:W-:Y:S01]  /*1970*/  LOP3.LUT R9, R4, 0x18, R9, 0xf8, !PT ;  /* 0x0000001804097812 */ /* 0x000fe200078ef809 */
[----:B------:R-:W-:Y:S01]  /*1980*/  IMAD.SHL.U32 R4, R0, 0x8, RZ ;  /* 0x0000000800047824 */ /* 0x000fe200078e00ff */
[----:B------:R-:W-:-:S02]  /*1990*/  LOP3.LUT R216, R5, R2, RZ, 0x3c, !PT ;  /* 0x0000000205d87212 */ /* 0x000fc400078e3cff */
[----:B------:R-:W-:Y:S02]  /*19a0*/  LOP3.LUT R3, R3, 0x1c0, RZ, 0xc0, !PT ;  /* 0x000001c003037812 */ /* 0x000fe400078ec0ff */
[----:B------:R-:W-:Y:S01]  /*19b0*/  LOP3.LUT R10, R14, 0x100, R6, 0xf8, !PT ;  /* 0x000001000e0a7812 */ /* 0x000fe200078ef806 */
[----:B------:R-:W-:Y:S01]  /*19c0*/  IMAD R216, R21, 0x200, R216 ;  /* 0x0000020015d87824 */ /* 0x000fe200078e02d8 */
[----:B------:R-:W-:Y:S02]  /*19d0*/  LOP3.LUT R2, R8, R2, RZ, 0x3c, !PT ;  /* 0x0000000208027212 */ /* 0x000fe400078e3cff */
[----:B------:R-:W-:Y:S02]  /*19e0*/  LOP3.LUT R6, R4, 0x8, RZ, 0xc0, !PT ;  /* 0x0000000804067812 */ /* 0x000fe400078ec0ff */
[----:B------:R-:W-:Y:S01]  /*19f0*/  LOP3.LUT P1, RZ, R7, 0x4, RZ, 0xc0, !PT ;  /* 0x0000000407ff7812 */ /* 0x000fe2000782c0ff */
[----:B------:R-:W-:Y:S01]  /*1a00*/  IMAD R227, R0, 0x200, R2 ;  /* 0x0000020000e37824 */ /* 0x000fe200078e0202 */
[----:B------:R-:W-:-:S02]  /*1a10*/  SHF.R.U32.HI R4, RZ, 0x3, R3 ;  /* 0x00000003ff047819 */ /* 0x000fc40000011603 */
[----:B------:R-:W-:Y:S02]  /*1a20*/  LOP3.LUT R7, R24, 0xffffffe0, RZ, 0xc0, !PT ;  /* 0xffffffe018077812 */ /* 0x000fe400078ec0ff */
[----:B------:R-:W-:Y:S02]  /*1a30*/  LOP3.LUT R222, R222, 0xfffffe00, RZ, 0xc0, !PT ;  /* 0xfffffe00dede7812 */ /* 0x000fe400078ec0ff */
[----:B------:R-:W-:Y:S01]  /*1a40*/  PLOP3.LUT P0, PT, PT, PT, UP0, 0x80, 0x0 ;  /* 0x000000000000781c */ /* 0x000fe20003f0f008 */
[----:B------:R-:W-:Y:S01]  /*1a50*/  IMAD.IADD R7, R240, 0x1, -R7 ;  /* 0x00000001f0077824 */ /* 0x000fe200078e0a07 */
[----:B------:R-:W-:Y:S01]  /*1a60*/  LOP3.LUT R0, R4, R3, R6, 0x1e, !PT ;  /* 0x0000000304007212 */ /* 0x000fe200078e1e06 */
[----:B------:R-:W-:Y:S01]  /*1a70*/  IMAD R2, R12, 0x400, R222 ;  /* 0x000004000c027824 */ /* 0x000fe200078e02de */
[----:B------:R-:W-:Y:S01]  /*1a80*/  LOP3.LUT R3, R4, R9, R3, 0x1e, !PT ;  /* 0x0000000904037212 */ /* 0x000fe200078e1e03 */
[----:B------:R-:W-:Y:S01]  /*1a90*/  @!P5 IMAD.SHL.U32 R4, R240, 0x10, RZ ;  /* 0x00000010f004d824 */ /* 0x000fe200078e00ff */
[----:B------:R-:W-:Y:S01]  /*1aa0*/  SHF.R.U32.HI R5, RZ, 0x3, R10 ;  /* 0x00000003ff057819 */ /* 0x000fe2000001160a */
[----:B------:R-:W-:Y:S01]  /*1ab0*/  IMAD.IADD R228, R2, 0x1, R0 ;  /* 0x0000000102e47824 */ /* 0x000fe200078e0200 */
[----:B------:R-:W-:Y:S01]  /*1ac0*/  LOP3.LUT R222, R3, R222, RZ, 0xfc, !PT ;  /* 0x000000de03de7212 */ /* 0x000fe200078efcff */
[----:B------:R-:W-:Y:S01]  /*1ad0*/  IMAD.MOV.U32 R2, RZ, RZ, 0x20 ;  /* 0x00000020ff027424 */ /* 0x000fe200078e00ff */
[----:B------:R-:W-:Y:S01]  /*1ae0*/  SHF.R.S32.HI R3, RZ, 0x1f, R7 ;  /* 0x0000001fff037819 */ /* 0x000fe20000011407 */
[----:B------:R2:W-:Y:S01]  /*1af0*/  @!P5 LDGSTS.E.BYPASS.LTC128B.128 [R4+0x21280], [R18.64] ;  /* 0x212800001204dfae */ /* 0x0005e2000b901d4e */
[----:B------:R-:W-:-:S02]  /*1b00*/  LOP3.LUT P2, RZ, R20, 0x4, RZ, 0xc0, !PT ;  /* 0x0000000414ff7812 */ /* 0x000fc4000784c0ff */
[----:B------:R-:W-:Y:S01]  /*1b10*/  LOP3.LUT R5, R10, 0x28, R5, 0x78, !PT ;  /* 0x000000280a057812 */ /* 0x000fe200078e7805 */
[----:B------:R-:W0:Y:S01]  /*1b20*/  LDGDEPBAR ;  /* 0x00000000000079af */ /* 0x000e220000000000 */
[----:B------:R-:W-:Y:S02]  /*1b30*/  LEA.HI R3, R3, R7, RZ, 0x2 ;  /* 0x0000000703037211 */ /* 0x000fe400078f10ff */
[----:B------:R-:W-:Y:S01]  /*1b40*/  SEL R218, R2, 0xffffffe0, !P2 ;  /* 0xffffffe002da7807 */ /* 0x000fe20005000000 */
[----:B------:R-:W0:Y:S01]  /*1b50*/  LDGDEPBAR ;  /* 0x00000000000079af */ /* 0x000e220000000000 */
[----:B------:R-:W-:Y:S01]  /*1b60*/  LOP3.LUT R223, R223, R15, R6, 0x1e, !PT ;  /* 0x0000000fdfdf7212 */ /* 0x000fe200078e1e06 */
[----:B------:R-:W-:Y:S01]  /*1b70*/  IMAD.IADD R5, R11, 0x1, R5 ;  /* 0x000000010b057824 */ /* 0x000fe200078e0205 */
[----:B------:R-:W-:Y:S02]  /*1b80*/  SEL R221, R221, 0xe0, !P3 ;  /* 0x000000e0dddd7807 */ /* 0x000fe40005800000 */
[----:B------:R-:W-:-:S02]  /*1b90*/  LEA.HI.SX32 R237, R3, R237, 0x1e ;  /* 0x000000ed03ed7211 */ /* 0x000fc400078ff2ff */
[----:B------:R-:W-:Y:S01]  /*1ba0*/  SEL R2, R2, 0xffffffe0, !P1 ;  /* 0xffffffe002027807 */ /* 0x000fe20004800000 */
[----:B------:R-:W-:Y:S05]  /*1bb0*/  @!P0 BRA `(.L_x_686) ;  /* 0x0000423000008947 */ /* 0x000fea0003800000 */
[----:B------:R-:W-:Y:S01]  /*1bc0*/  LOP3.LUT R3, R3, 0xfffffffc, RZ, 0xc0, !PT ;  /* 0xfffffffc03037812 */ /* 0x000fe200078ec0ff */
[----:B------:R-:W-:Y:S01]  /*1bd0*/  IMAD.MOV.U32 R8, RZ, RZ, -0x50 ;  /* 0xffffffb0ff087424 */ /* 0x000fe200078e00ff */
[----:B------:R-:W-:Y:S01]  /*1be0*/  LEA.HI R0, R21, R21, RZ, 0x1 ;  /* 0x0000001515007211 */ /* 0x000fe200078f08ff */
[----:B------:R-:W-:Y:S01]  /*1bf0*/  ULDC.64 UR6, c[0x0][0x240] ;  /* 0x0000900000067ab9 */ /* 0x000fe20000000a00 */
[--C-:B------:R-:W-:Y:S01]  /*1c00*/  SHF.R.S32.HI R241, RZ, 0x1f, R240.reuse ;  /* 0x0000001ffff17819 */ /* 0x100fe200000114f0 */
[----:B------:R-:W-:Y:S01]  /*1c10*/  IMAD.IADD R7, R7, 0x1, -R3 ;  /* 0x0000000107077824 */ /* 0x000fe200078e0a03 */
[----:B------:R-:W-:Y:S01]  /*1c20*/  LOP3.LUT R0, R0, 0xfffffffe, RZ, 0xc0, !PT ;  /* 0xfffffffe00007812 */ /* 0x000fe200078ec0ff */
[----:B------:R-:W-:Y:S01]  /*1c30*/  IMAD R3, R27, c[0x0][0x238], RZ ;  /* 0x00008e001b037a24 */ /* 0x000fe200078e02ff */
[----:B------:R-:W-:Y:S01]  /*1c40*/  SHF.L.U32 R234, R5, 0x1, RZ ;  /* 0x0000000105ea7819 */ /* 0x000fe200000006ff */
[----:B--2---:R-:W-:Y:S01]  /*1c50*/  IMAD.WIDE.U32 R4, R26, c[0x0][0x238], R240 ;  /* 0x00008e001a047a25 */ /* 0x004fe200078e00f0 */
[----:B------:R-:W-:Y:S01]  /*1c60*/  SHF.L.U32 R225, R228, 0x1, RZ ;  /* 0x00000001e4e17819 */ /* 0x000fe200000006ff */
[----:B------:R-:W-:Y:S01]  /*1c70*/  UIMAD UR6, UR4, UR6, URZ ;  /* 0x00000006040672a4 */ /* 0x000fe2000f8e023f */
[----:B------:R-:W-:Y:S01]  /*1c80*/  LOP3.LUT P0, RZ, R25, 0x1, RZ, 0xc0, !PT ;  /* 0x0000000119ff7812 */ /* 0x000fe2000780c0ff */
[----:B------:R-:W-:Y:S01]  /*1c90*/  IMAD.IADD R6, R21, 0x1, -R0 ;  /* 0x0000000115067824 */ /* 0x000fe200078e0a00 */
[----:B------:R-:W-:Y:S01]  /*1ca0*/  UIADD3 UR22, UR22, 0x3f, URZ ;  /* 0x0000003f16167890 */ /* 0x000fe2000fffe03f */
[----:B------:R-:W-:Y:S01]  /*1cb0*/  IMAD R0, R26, c[0x0][0x23c], R3 ;  /* 0x00008f001a007a24 */ /* 0x000fe200078e0203 */
[----:B------:R-:W-:Y:S01]  /*1cc0*/  UIMAD UR7, UR8, UR7, UR6 ;  /* 0x00000007080772a4 */ /* 0x000fe2000f8e0206 */
[----:B------:R-:W-:Y:S01]  /*1cd0*/  IMAD.SHL.U32 R216, R216, 0x2, RZ ;  /* 0x00000002d8d87824 */ /* 0x000fe200078e00ff */
[----:B------:R-:W-:Y:S01]  /*1ce0*/  USHF.R.S32.HI UR6, URZ, 0x1f, UR22 ;  /* 0x0000001f3f067899 */ /* 0x000fe20008011416 */
[----:B------:R-:W-:Y:S01]  /*1cf0*/  IMAD.IADD R5, R5, 0x1, R0 ;  /* 0x0000000105057824 */ /* 0x000fe200078e0200 */
[----:B------:R-:W-:Y:S01]  /*1d00*/  MOV R0, UR8 ;  /* 0x0000000800007c02 */ /* 0x000fe20008000f00 */
[----:B------:R-:W-:Y:S01]  /*1d10*/  IMAD R8, R28, R8, c[0x0][0x198] ;  /* 0x000066001c087624 */ /* 0x000fe200078e0208 */
[----:B------:R-:W-:Y:S01]  /*1d20*/  IADD3 R3, R234, 0x21480, RZ ;  /* 0x00021480ea037810 */ /* 0x000fe20007ffe0ff */
[----:B------:R-:W-:Y:S01]  /*1d30*/  IMAD.SHL.U32 R220, R220, 0x2, RZ ;  /* 0x00000002dcdc7824 */ /* 0x000fe200078e00ff */
[-C--:B------:R-:W-:Y:S01]  /*1d40*/  LEA R217, R217, R216.reuse, 0x1 ;  /* 0x000000d8d9d97211 */ /* 0x080fe200078e08ff */
[----:B------:R-:W-:Y:S01]  /*1d50*/  IMAD.WIDE.U32 R10, R0, c[0x0][0x240], R4 ;  /* 0x00009000000a7a25 */ /* 0x000fe200078e0004 */
[----:B------:R-:W-:Y:S01]  /*1d60*/  IADD3 R0, R225, 0x1b080, RZ ;  /* 0x0001b080e1007810 */ /* 0x000fe20007ffe0ff */
[----:B------:R-:W-:Y:S01]  /*1d70*/  ULEA.HI UR6, UR6, UR22, URZ, 0x6 ;  /* 0x0000001606067291 */ /* 0x000fe2000f8f303f */
[----:B------:R-:W-:Y:S01]  /*1d80*/  IADD3 R235, R234, 0x215a0, RZ ;  /* 0x000215a0eaeb7810 */ /* 0x000fe20007ffe0ff */
[----:B------:R-:W-:Y:S01]  /*1d90*/  IMAD R6, R6, -0x8, R8 ;  /* 0xfffffff806067824 */ /* 0x000fe200078e0208 */
[----:B------:R1:W-:Y:S01]  /*1da0*/  STL.64 [R1+0x10], R10 ;  /* 0x0000100a01007387 */ /* 0x0003e20000100a00 */
[----:B------:R-:W-:Y:S01]  /*1db0*/  IMAD R224, R2, 0x2, R0 ;  /* 0x0000000202e07824 */ /* 0x000fe200078e0200 */
[----:B------:R-:W-:Y:S01]  /*1dc0*/  IADD3 R0, R236, 0xf080, RZ ;  /* 0x0000f080ec007810 */ /* 0x000fe20007ffe0ff */
[----:B------:R-:W-:Y:S01]  /*1dd0*/  IMAD.SHL.U32 R230, R231, 0x2, RZ ;  /* 0x00000002e7e67824 */ /* 0x000fe200078e00ff */
[----:B------:R-:W-:Y:S01]  /*1de0*/  LEA R219, R218, R216, 0x1 ;  /* 0x000000d8dadb7211 */ /* 0x000fe200078e08ff */
[----:B------:R-:W-:Y:S01]  /*1df0*/  UMOV UR26, 0x6 ;  /* 0x00000006001a7882 */ /* 0x000fe20000000000 */
[----:B------:R-:W-:Y:S01]  /*1e00*/  @P0 IADD3 R235, R3, 0xe0, RZ ;  /* 0x000000e003eb0810 */ /* 0x000fe20007ffe0ff */
[----:B------:R1:W-:Y:S01]  /*1e10*/  STL [R1+0x18], R0 ;  /* 0x0000180001007387 */ /* 0x0003e20000100800 */
[----:B------:R-:W-:Y:S01]  /*1e20*/  ULDC UR23, c[0x0][0x17c] ;  /* 0x00005f0000177ab9 */ /* 0x000fe20000000800 */
[----:B------:R-:W-:Y:S01]  /*1e30*/  IMAD R233, R7, -0x2, R6 ;  /* 0xfffffffe07e97824 */ /* 0x000fe200078e0206 */
[----:B------:R-:W-:Y:S01]  /*1e40*/  LEA R223, R223, 0x23c80, 0x1 ;  /* 0x00023c80dfdf7811 */ /* 0x000fe200078e08ff */
[----:B------:R-:W-:Y:S01]  /*1e50*/  CS2R R170, SRZ ;  /* 0x0000000000aa7805 */ /* 0x000fe2000001ff00 */
[----:B------:R-:W-:Y:S01]  /*1e60*/  LEA R222, R222, 0x80, 0x1 ;  /* 0x00000080dede7811 */ /* 0x000fe200078e08ff */
[----:B------:R-:W-:Y:S01]  /*1e70*/  CS2R R168, SRZ ;  /* 0x0000000000a87805 */ /* 0x000fe2000001ff00 */
[----:B------:R-:W-:Y:S01]  /*1e80*/  IADD3 R229, R228, R2, RZ ;  /* 0x00000002e4e57210 */ /* 0x000fe20007ffe0ff */
        /* <DEDUP_REMOVED lines=59> */
[----:B------:R-:W-:Y:S01]  /*2240*/  LEA R218, R218, R217, 0x1 ;  /* 0x000000d9dada7211 */ /* 0x000fe200078e08ff */
[----:B------:R-:W-:Y:S01]  /*2250*/  IMAD.IADD R226, R225, 0x1, R230 ;  /* 0x00000001e1e27824 */ /* 0x000fe200078e02e6 */
[----:B------:R-:W-:Y:S01]  /*2260*/  IADD3 R252, R11, UR7, RZ ;  /* 0x000000070bfc7c10 */ /* 0x000fe2000fffe0ff */
[----:B------:R-:W-:-:S02]  /*2270*/  USHF.L.U32 UR21, UR10, 0x6, URZ ;  /* 0x000000060a157899 */ /* 0x000fc4000800063f */
[----:B------:R-:W-:Y:S02]  /*2280*/  USHF.L.U64.HI UR10, UR10, UR26, UR23 ;  /* 0x0000001a0a0a7299 */ /* 0x000fe40008010217 */
[----:B------:R-:W-:Y:S02]  /*2290*/  UMOV UR4, URZ ;  /* 0x0000003f00047c82 */ /* 0x000fe40008000000 */
[----:B------:R-:W-:Y:S02]  /*22a0*/  UMOV UR28, 0x1 ;  /* 0x00000001001c7882 */ /* 0x000fe40000000000 */
[----:B------:R-:W-:Y:S02]  /*22b0*/  UMOV UR23, URZ ;  /* 0x0000003f00177c82 */ /* 0x000fe40008000000 */
[----:B------:R-:W-:Y:S02]  /*22c0*/  USHF.R.S32.HI UR26, URZ, 0x6, UR6 ;  /* 0x000000063f1a7899 */ /* 0x000fe40008011406 */
[----:B------:R-:W-:-:S03]  /*22d0*/  ULDC UR22, c[0x0][0x168] ;  /* 0x00005a0000167ab9 */ /* 0x000fc60000000800 */
[----:B-1----:R-:W-:-:S07]  /*22e0*/  IADD3 R232, R228, R231, RZ ;  /* 0x000000e7e4e87210 */ /* 0x002fce0007ffe0ff */
.L_x_689:
[----:B------:R-:W-:Y:S04]  /*22f0*/  DEPBAR.LE SB0, 0x1 ;  /* 0x000080400000791a */ /* 0x000fe80000000000 */
[----:B------:R-:W-:Y:S01]  /*2300*/  BAR.SYNC.DEFER_BLOCKING 0x0 ;  /* 0x0000000000007b1d */ /* 0x000fe20000010000 */
[----:B------:R-:W-:Y:S01]  /*2310*/  MOV R0, UR4 ;  /* 0x0000000400007c02 */ /* 0x000fe20008000f00 */
[----:B------:R-:W-:Y:S01]  /*2320*/  IMAD.U32 R18, RZ, RZ, UR4 ;  /* 0x00000004ff127e24 */ /* 0x000fe2000f8e00ff */
[----:B------:R-:W-:Y:S01]  /*2330*/  MOV R189, UR4 ;  /* 0x0000000400bd7c02 */ /* 0x000fe20008000f00 */
[----:B------:R-:W-:Y:S02]  /*2340*/  UIADD3 UR27, UR23, 0x1, URZ ;  /* 0x00000001171b7890 */ /* 0x000fe4000fffe03f */
[----:B------:R-:W-:Y:S01]  /*2350*/  IMAD R0, R0, 0x3000, R228 ;  /* 0x0000300000007824 */ /* 0x000fe200078e02e4 */
[----:B------:R-:W-:Y:S01]  /*2360*/  LEA R189, R189, R237, 0x6 ;  /* 0x000000edbdbd7211 */ /* 0x000fe200078e30ff */
[----:B------:R-:W-:Y:S01]  /*2370*/  IMAD R38, R18, 0x3000, R229 ;  /* 0x0000300012267824 */ /* 0x000fe200078e02e5 */
[----:B------:R-:W-:Y:S01]  /*2380*/  UISETP.GE.AND UP0, UPT, UR27, UR26, UPT ;  /* 0x0000001a1b00728c */ /* 0x000fe2000bf06270 */
[----:B------:R-:W-:Y:S01]  /*2390*/  IMAD.SHL.U32 R104, R0, 0x2, RZ ;  /* 0x0000000200687824 */ /* 0x000fe200078e00ff */
[----:B------:R-:W-:Y:S02]  /*23a0*/  MOV R0, UR4 ;  /* 0x0000000400007c02 */ /* 0x000fe40008000f00 */
[----:B------:R-:W-:Y:S02]  /*23b0*/  SHF.L.U32 R172, R38, 0x1, RZ ;  /* 0x0000000126ac7819 */ /* 0x000fe400000006ff */
[----:B------:R-:W-:Y:S01]  /*23c0*/  PLOP3.LUT P0, PT, PT, PT, UP0, 0x80, 0x0 ;  /* 0x000000000000781c */ /* 0x000fe20003f0f008 */
[----:B------:R-:W-:Y:S04]  /*23d0*/  IMAD R0, R0, 0x3000, R231 ;  /* 0x0000300000007824 */ /* 0x000fe800078e02e7 */
[--C-:B------:R-:W-:Y:S02]  /*23e0*/  IMAD.IADD R6, R228, 0x1, R0.reuse ;  /* 0x00000001e4067824 */ /* 0x100fe400078e0200 */
[----:B------:R-:W-:Y:S01]  /*23f0*/  IMAD.IADD R0, R229, 0x1, R0 ;  /* 0x00000001e5007824 */ /* 0x000fe200078e0200 */
[----:B------:R-:W-:Y:S02]  /*2400*/  LDSM.16.M88.2 R4, [R216+0x80] ;  /* 0x00008000d804783b */ /* 0x000fe40000000100 */
[----:B------:R-:W-:Y:S02]  /*2410*/  SHF.L.U32 R28, R6, 0x1, RZ ;  /* 0x00000001061c7819 */ /* 0x000fe400000006ff */
[----:B------:R-:W-:Y:S01]  /*2420*/  SHF.L.U32 R173, R0, 0x1, RZ ;  /* 0x0000000100ad7819 */ /* 0x000fe200000006ff */
[----:B------:R-:W1:Y:S01]  /*2430*/  LDSM.16.M88.4 R20, [R104+0xf080] ;  /* 0x00f080006814783b */ /* 0x000e620000000200 */
[----:B------:R-:W-:Y:S03]  /*2440*/  MOV R0, UR4 ;  /* 0x0000000400007c02 */ /* 0x000fe60008000f00 */
[----:B------:R-:W2:Y:S02]  /*2450*/  LDSM.16.M88.2 R2, [R216+0x880] ;  /* 0x00088000d802783b */ /* 0x000ea40000000100 */
[----:B------:R-:W-:Y:S02]  /*2460*/  IMAD R0, R0, 0x3000, R232 ;  /* 0x0000300000007824 */ /* 0x000fe400078e02e8 */
[----:B------:R-:W3:Y:S02]  /*2470*/  LDSM.16.M88.2 R12, [R216+0x1080] ;  /* 0x00108000d80c783b */ /* 0x000ee40000000100 */
[----:B------:R-:W-:Y:S02]  /*2480*/  IMAD.SHL.U32 R0, R0, 0x2, RZ ;  /* 0x0000000200007824 */ /* 0x000fe400078e00ff */
[----:B------:R-:W4:Y:S04]  /*2490*/  LDSM.16.M88.2 R16, [R216+0x1880] ;  /* 0x00188000d810783b */ /* 0x000f280000000100 */
[----:B------:R-:W5:Y:S04]  /*24a0*/  LDSM.16.M88.2 R24, [R216+0x2080] ;  /* 0x00208000d818783b */ /* 0x000f680000000100 */
[----:B------:R-:W-:Y:S04]  /*24b0*/  LDSM.16.M88.2 R26, [R217+0x80] ;  /* 0x00008000d91a783b */ /* 0x000fe80000000100 */
[----:B------:R-:W4:Y:S04]  /*24c0*/  LDSM.16.M88.4 R28, [R28+0xf080] ;  /* 0x00f080001c1c783b */ /* 0x000f280000000200 */
[----:B------:R-:W5:Y:S04]  /*24d0*/  LDSM.16.M88.2 R32, [R217+0x880] ;  /* 0x00088000d920783b */ /* 0x000f680000000100 */
[----:B------:R-:W-:Y:S04]  /*24e0*/  LDSM.16.M88.2 R34, [R217+0x1880] ;  /* 0x00188000d922783b */ /* 0x000fe80000000100 */
[----:B------:R-:W-:Y:S01]  /*24f0*/  LDSM.16.M88.2 R36, [R217+0x2080] ;  /* 0x00208000d924783b */ /* 0x000fe20000000100 */
[C---:B-1----:R-:W-:Y:S03]  /*2500*/  HMMA.16816.F32.BF16 R4, R20.reuse, R4, RZ ;  /* 0x000000041404723c */ /* 0x042fe600000418ff */
[----:B------:R-:W-:Y:S04]  /*2510*/  LDSM.16.M88.4 R40, [R172+0xf080] ;  /* 0x00f08000ac28783b */ /* 0x000fe80000000200 */
[----:B------:R-:W-:Y:S01]  /*2520*/  LDSM.16.M88.2 R108, [R217+0x5080] ;  /* 0x00508000d96c783b */ /* 0x000fe20000000100 */
[C---:B--2---:R-:W-:Y:S03]  /*2530*/  HMMA.16816.F32.BF16 R8, R20.reuse, R2, RZ ;  /* 0x000000021408723c */ /* 0x044fe600000418ff */
[----:B------:R-:W1:Y:S04]  /*2540*/  LDSM.16.M88.2 R2, [R217+0x1080] ;  /* 0x00108000d902783b */ /* 0x000e680000000100 */
[----:B------:R-:W-:Y:S01]  /*2550*/  LDSM.16.M88.2 R110, [R217+0x5880] ;  /* 0x00588000d96e783b */ /* 0x000fe20000000100 */
[C---:B---3--:R-:W-:Y:S03]  /*2560*/  HMMA.16816.F32.BF16 R12, R20.reuse, R12, RZ ;  /* 0x0000000c140c723c */ /* 0x048fe600000418ff */
[----:B------:R-:W-:Y:S04]  /*2570*/  LDS R188, [R189.X4+0x21080] ;  /* 0x02108000bdbc7984 */ /* 0x000fe80000004800 */
[----:B------:R-:W-:Y:S01]  /*2580*/  LDS R189, [R189.X4+0x210a0] ;  /* 0x0210a000bdbd7984 */ /* 0x000fe20000004800 */
[C---:B----4-:R-:W-:Y:S08]  /*2590*/  HMMA.16816.F32.BF16 R16, R20.reuse, R16, RZ ;  /* 0x000000101410723c */ /* 0x050ff000000418ff */
[----:B-----5:R-:W-:Y:S01]  /*25a0*/  HMMA.16816.F32.BF16 R20, R20, R24, RZ ;  /* 0x000000181414723c */ /* 0x020fe200000418ff */
[----:B------:R-:W2:Y:S07]  /*25b0*/  LDSM.16.M88.2 R24, [R219+0x80] ;  /* 0x00008000db18783b */ /* 0x000eae0000000100 */
[C---:B------:R-:W-:Y:S01]  /*25c0*/  HMMA.16816.F32.BF16 R4, R28.reuse, R26, R4 ;  /* 0x0000001a1c04723c */ /* 0x040fe20000041804 */
[----:B------:R-:W3:Y:S07]  /*25d0*/  LDSM.16.M88.2 R26, [R219+0x880] ;  /* 0x00088000db1a783b */ /* 0x000eee0000000100 */
[C---:B------:R-:W-:Y:S01]  /*25e0*/  HMMA.16816.F32.BF16 R8, R28.reuse, R32, R8 ;  /* 0x000000201c08723c */ /* 0x040fe20000041808 */
[----:B------:R-:W-:Y:S07]  /*25f0*/  LDSM.16.M88.2 R32, [R219+0x1880] ;  /* 0x00188000db20783b */ /* 0x000fee0000000100 */
[C---:B-1----:R-:W-:Y:S01]  /*2600*/  HMMA.16816.F32.BF16 R12, R28.reuse, R2, R12 ;  /* 0x000000021c0c723c */ /* 0x042fe2000004180c */
[----:B------:R-:W1:Y:S07]  /*2610*/  LDSM.16.M88.2 R2, [R219+0x1080] ;  /* 0x00108000db02783b */ /* 0x000e6e0000000100 */
[C---:B------:R-:W-:Y:S08]  /*2620*/  HMMA.16816.F32.BF16 R16, R28.reuse, R34, R16 ;  /* 0x000000221c10723c */ /* 0x040ff00000041810 */
[----:B------:R-:W-:Y:S01]  /*2630*/  HMMA.16816.F32.BF16 R20, R28, R36, R20 ;  /* 0x000000241c14723c */ /* 0x000fe20000041814 */
[----:B------:R-:W4:Y:S04]  /*2640*/  LDSM.16.M88.2 R28, [R219+0x2080] ;  /* 0x00208000db1c783b */ /* 0x000f280000000100 */
[----:B------:R-:W-:Y:S03]  /*2650*/  LDSM.16.M88.4 R36, [R173+0xf080] ;  /* 0x00f08000ad24783b */ /* 0x000fe60000000200 */
[C---:B--2---:R-:W-:Y:S01]  /*2660*/  HMMA.16816.F32.BF16 R4, R40.reuse, R24, R4 ;  /* 0x000000182804723c */ /* 0x044fe20000041804 */
[----:B------:R-:W2:Y:S04]  /*2670*/  LDSM.16.M88.2 R24, [R218+0x80] ;  /* 0x00008000da18783b */ /* 0x000ea80000000100 */
[----:B------:R-:W5:Y:S03]  /*2680*/  LDSM.16.M88.2 R30, [R218+0x880] ;  /* 0x00088000da1e783b */ /* 0x000f660000000100 */
[C---:B---3--:R-:W-:Y:S01]  /*2690*/  HMMA.16816.F32.BF16 R8, R40.reuse, R26, R8 ;  /* 0x0000001a2808723c */ /* 0x048fe20000041808 */
[----:B------:R-:W3:Y:S07]  /*26a0*/  LDSM.16.M88.2 R26, [R218+0x1080] ;  /* 0x00108000da1a783b */ /* 0x000eee0000000100 */
[C---:B-1----:R-:W-:Y:S01]  /*26b0*/  HMMA.16816.F32.BF16 R12, R40.reuse, R2, R12 ;  /* 0x00000002280c723c */ /* 0x042fe2000004180c */
[----:B------:R-:W1:Y:S07]  /*26c0*/  LDSM.16.M88.2 R2, [R218+0x1880] ;  /* 0x00188000da02783b */ /* 0x000e6e0000000100 */
[C---:B------:R-:W-:Y:S01]  /*26d0*/  HMMA.16816.F32.BF16 R16, R40.reuse, R32, R16 ;  /* 0x000000202810723c */ /* 0x040fe20000041810 */
[----:B------:R-:W1:Y:S07]  /*26e0*/  LDSM.16.M88.2 R32, [R218+0x2080] ;  /* 0x00208000da20783b */ /* 0x000e6e0000000100 */
[----:B----4-:R-:W-:Y:S01]  /*26f0*/  HMMA.16816.F32.BF16 R20, R40, R28, R20 ;  /* 0x0000001c2814723c */ /* 0x010fe20000041814 */
[----:B------:R-:W-:Y:S04]  /*2700*/  LDSM.16.M88.2 R28, [R216+0x2880] ;  /* 0x00288000d81c783b */ /* 0x000fe80000000100 */
[----:B------:R-:W4:Y:S03]  /*2710*/  LDSM.16.M88.4 R40, [R104+0x11080] ;  /* 0x011080006828783b */ /* 0x000f260000000200 */
[C---:B--2---:R-:W-:Y:S01]  /*2720*/  HMMA.16816.F32.BF16 R4, R36.reuse, R24, R4 ;  /* 0x000000182404723c */ /* 0x044fe20000041804 */
[----:B------:R-:W2:Y:S07]  /*2730*/  LDSM.16.M88.2 R24, [R216+0x3080] ;  /* 0x00308000d818783b */ /* 0x000eae0000000100 */
[C---:B-----5:R-:W-:Y:S01]  /*2740*/  HMMA.16816.F32.BF16 R8, R36.reuse, R30, R8 ;  /* 0x0000001e2408723c */ /* 0x060fe20000041808 */
[----:B------:R-:W-:Y:S07]  /*2750*/  LDSM.16.M88.2 R30, [R216+0x4880] ;  /* 0x00488000d81e783b */ /* 0x000fee0000000100 */
[C---:B---3--:R-:W-:Y:S01]  /*2760*/  HMMA.16816.F32.BF16 R12, R36.reuse, R26, R12 ;  /* 0x0000001a240c723c */ /* 0x048fe2000004180c */
[----:B------:R-:W3:Y:S07]  /*2770*/  LDSM.16.M88.2 R26, [R216+0x3880] ;  /* 0x00388000d81a783b */ /* 0x000eee0000000100 */
[C---:B-1----:R-:W-:Y:S01]  /*2780*/  HMMA.16816.F32.BF16 R16, R36.reuse, R2, R16 ;  /* 0x000000022410723c */ /* 0x042fe20000041810 */
[----:B------:R-:W1:Y:S07]  /*2790*/  LDSM.16.M88.2 R2, [R216+0x4080] ;  /* 0x00408000d802783b */ /* 0x000e6e0000000100 */
[----:B------:R-:W-:Y:S01]  /*27a0*/  HMMA.16816.F32.BF16 R20, R36, R32, R20 ;  /* 0x000000202414723c */ /* 0x000fe20000041814 */
[----:B------:R-:W-:Y:S04]  /*27b0*/  LDSM.16.M88.4 R32, [R0+0x11080] ;  /* 0x011080000020783b */ /* 0x000fe80000000200 */
[----:B------:R-:W-:Y:S03]  /*27c0*/  LDSM.16.M88.4 R36, [R172+0x11080] ;  /* 0x01108000ac24783b */ /* 0x000fe60000000200 */
[C---:B----4-:R-:W-:Y:S01]  /*27d0*/  HMMA.16816.F32.BF16 R4, R40.reuse, R28, R4 ;  /* 0x0000001c2804723c */ /* 0x050fe20000041804 */
[----:B------:R-:W4:Y:S07]  /*27e0*/  LDSM.16.M88.2 R28, [R217+0x2880] ;  /* 0x00288000d91c783b */ /* 0x000f2e0000000100 */
[C---:B--2---:R-:W-:Y:S01]  /*27f0*/  HMMA.16816.F32.BF16 R8, R40.reuse, R24, R8 ;  /* 0x000000182808723c */ /* 0x044fe20000041808 */
[----:B------:R-:W2:Y:S07]  /*2800*/  LDSM.16.M88.2 R24, [R217+0x3080] ;  /* 0x00308000d918783b */ /* 0x000eae0000000100 */
[C---:B---3--:R-:W-:Y:S01]  /*2810*/  HMMA.16816.F32.BF16 R12, R40.reuse, R26, R12 ;  /* 0x0000001a280c723c */ /* 0x048fe2000004180c */
[----:B------:R-:W3:Y:S07]  /*2820*/  LDSM.16.M88.2 R26, [R217+0x3880] ;  /* 0x00388000d91a783b */ /* 0x000eee0000000100 */
[C---:B-1----:R-:W-:Y:S01]  /*2830*/  HMMA.16816.F32.BF16 R16, R40.reuse, R2, R16 ;  /* 0x000000022810723c */ /* 0x042fe20000041810 */
[----:B------:R-:W1:Y:S07]  /*2840*/  LDSM.16.M88.2 R2, [R217+0x4080] ;  /* 0x00408000d902783b */ /* 0x000e6e0000000100 */
[----:B------:R-:W-:Y:S01]  /*2850*/  HMMA.16816.F32.BF16 R20, R40, R30, R20 ;  /* 0x0000001e2814723c */ /* 0x000fe20000041814 */
[----:B------:R-:W5:Y:S04]  /*2860*/  LDSM.16.M88.2 R30, [R217+0x4880] ;  /* 0x00488000d91e783b */ /* 0x000f680000000100 */
[----:B------:R-:W-:Y:S03]  /*2870*/  LDSM.16.M88.2 R40, [R216+0x5080] ;  /* 0x00508000d828783b */ /* 0x000fe60000000100 */
[C---:B----4-:R-:W-:Y:S01]  /*2880*/  HMMA.16816.F32.BF16 R4, R32.reuse, R28, R4 ;  /* 0x0000001c2004723c */ /* 0x050fe20000041804 */
[----:B------:R-:W4:Y:S04]  /*2890*/  LDSM.16.M88.2 R28, [R219+0x2880] ;  /* 0x00288000db1c783b */ /* 0x000f280000000100 */
[----:B------:R-:W-:Y:S03]  /*28a0*/  LDSM.16.M88.2 R42, [R216+0x5880] ;  /* 0x00588000d82a783b */ /* 0x000fe60000000100 */
[C---:B--2---:R-:W-:Y:S01]  /*28b0*/  HMMA.16816.F32.BF16 R8, R32.reuse, R24, R8 ;  /* 0x000000182008723c */ /* 0x044fe20000041808 */
[----:B------:R-:W2:Y:S07]  /*28c0*/  LDSM.16.M88.2 R24, [R219+0x3080] ;  /* 0x00308000db18783b */ /* 0x000eae0000000100 */
[C---:B---3--:R-:W-:Y:S01]  /*28d0*/  HMMA.16816.F32.BF16 R12, R32.reuse, R26, R12 ;  /* 0x0000001a200c723c */ /* 0x048fe2000004180c */
[----:B------:R-:W3:Y:S07]  /*28e0*/  LDSM.16.M88.2 R26, [R219+0x3880] ;  /* 0x00388000db1a783b */ /* 0x000eee0000000100 */
[C---:B-1----:R-:W-:Y:S01]  /*28f0*/  HMMA.16816.F32.BF16 R16, R32.reuse, R2, R16 ;  /* 0x000000022010723c */ /* 0x042fe20000041810 */
[----:B------:R-:W1:Y:S07]  /*2900*/  LDSM.16.M88.2 R2, [R219+0x4080] ;  /* 0x00408000db02783b */ /* 0x000e6e0000000100 */
[----:B-----5:R-:W-:Y:S01]  /*2910*/  HMMA.16816.F32.BF16 R20, R32, R30, R20 ;  /* 0x0000001e2014723c */ /* 0x020fe20000041814 */
[----:B------:R-:W5:Y:S04]  /*2920*/  LDSM.16.M88.2 R30, [R219+0x4880] ;  /* 0x00488000db1e783b */ /* 0x000f680000000100 */
        /* <DEDUP_REMOVED lines=11> */
[----:B------:R-:W5:Y:S03]  /*29e0*/  LDSM.16.M88.4 R36, [R104+0x13080] ;  /* 0x013080006824783b */ /* 0x000f660000000200 */
[C---:B----4-:R-:W-:Y:S01]  /*29f0*/  HMMA.16816.F32.BF16 R4, R32.reuse, R28, R4 ;  /* 0x0000001c2004723c */ /* 0x050fe20000041804 */
[----:B------:R-:W4:Y:S04]  /*2a00*/  LDSM.16.M88.2 R28, [R216+0x6080] ;  /* 0x00608000d81c783b */ /* 0x000f280000000100 */
[----:B------:R-:W-:Y:S03]  /*2a10*/  LDSM.16.M88.4 R104, [R0+0x13080] ;  /* 0x013080000068783b */ /* 0x000fe60000000200 */
        /* <DEDUP_REMOVED lines=9> */
[C---:B------:R-:W-:Y:S01]  /*2ab0*/  HMMA.16816.F32.BF16 R4, R36.reuse, R40, R4 ;  /* 0x000000282404723c */ /* 0x040fe20000041804 */
[----:B------:R-:W-:Y:S07]  /*2ac0*/  LDSM.16.M88.2 R40, [R219+0x5080] ;  /* 0x00508000db28783b */ /* 0x000fee0000000100 */
[C---:B------:R-:W-:Y:S01]  /*2ad0*/  HMMA.16816.F32.BF16 R8, R36.reuse, R42, R8 ;  /* 0x0000002a2408723c */ /* 0x040fe20000041808 */
[----:B------:R-:W-:Y:S07]  /*2ae0*/  LDSM.16.M88.2 R42, [R219+0x5880] ;  /* 0x00588000db2a783b */ /* 0x000fee0000000100 */
[C---:B----4-:R-:W-:Y:S01]  /*2af0*/  HMMA.16816.F32.BF16 R12, R36.reuse, R28, R12 ;  /* 0x0000001c240c723c */ /* 0x050fe2000004180c */
[----:B------:R-:W4:Y:S07]  /*2b00*/  LDSM.16.M88.2 R28, [R217+0x7080] ;  /* 0x00708000d91c783b */ /* 0x000f2e0000000100 */
[C---:B--2---:R-:W-:Y:S01]  /*2b10*/  HMMA.16816.F32.BF16 R16, R36.reuse, R24, R16 ;  /* 0x000000182410723c */ /* 0x044fe20000041810 */
[----:B------:R-:W2:Y:S07]  /*2b20*/  LDSM.16.M88.2 R24, [R219+0x6080] ;  /* 0x00608000db18783b */ /* 0x000eae0000000100 */
[----:B---3--:R-:W-:Y:S01]  /*2b30*/  HMMA.16816.F32.BF16 R20, R36, R26, R20 ;  /* 0x0000001a2414723c */ /* 0x008fe20000041814 */
[----:B------:R-:W3:Y:S04]  /*2b40*/  LDSM.16.M88.2 R26, [R219+0x6880] ;  /* 0x00688000db1a783b */ /* 0x000ee80000000100 */
[----:B------:R-:W-:Y:S03]  /*2b50*/  LDSM.16.M88.2 R36, [R218+0x5880] ;  /* 0x00588000da24783b */ /* 0x000fe60000000100 */
[C---:B------:R-:W-:Y:S01]  /*2b60*/  HMMA.16816.F32.BF16 R4, R104.reuse, R108, R4 ;  /* 0x0000006c6804723c */ /* 0x040fe20000041804 */
[----:B------:R-:W-:Y:S07]  /*2b70*/  LDSM.16.M88.2 R38, [R218+0x6080] ;  /* 0x00608000da26783b */ /* 0x000fee0000000100 */
[C---:B------:R-:W-:Y:S08]  /*2b80*/  HMMA.16816.F32.BF16 R8, R104.reuse, R110, R8 ;  /* 0x0000006e6808723c */ /* 0x040ff00000041808 */
[C---:B-1----:R-:W-:Y:S01]  /*2b90*/  HMMA.16816.F32.BF16 R12, R104.reuse, R2, R12 ;  /* 0x00000002680c723c */ /* 0x042fe2000004180c */
[----:B------:R-:W1:Y:S07]  /*2ba0*/  LDSM.16.M88.2 R2, [R219+0x7080] ;  /* 0x00708000db02783b */ /* 0x000e6e0000000100 */
[C---:B-----5:R-:W-:Y:S08]  /*2bb0*/  HMMA.16816.F32.BF16 R16, R104.reuse, R30, R16 ;  /* 0x0000001e6810723c */ /* 0x060ff00000041810 */
[----:B----4-:R-:W-:Y:S01]  /*2bc0*/  HMMA.16816.F32.BF16 R20, R104, R28, R20 ;  /* 0x0000001c6814723c */ /* 0x010fe20000041814 */
[----:B------:R-:W-:Y:S07]  /*2bd0*/  LDSM.16.M88.4 R28, [R173+0x13080] ;  /* 0x01308000ad1c783b */ /* 0x000fee0000000200 */
[C---:B------:R-:W-:Y:S01]  /*2be0*/  HMMA.16816.F32.BF16 R4, R32.reuse, R40, R4 ;  /* 0x000000282004723c */ /* 0x040fe20000041804 */
[----:B------:R-:W-:Y:S07]  /*2bf0*/  LDSM.16.M88.2 R40, [R218+0x6880] ;  /* 0x00688000da28783b */ /* 0x000fee0000000100 */
[C---:B------:R-:W-:Y:S01]  /*2c00*/  HMMA.16816.F32.BF16 R8, R32.reuse, R42, R8 ;  /* 0x0000002a2008723c */ /* 0x040fe20000041808 */
[----:B------:R-:W-:Y:S07]  /*2c10*/  LDSM.16.M88.2 R42, [R218+0x7080] ;  /* 0x00708000da2a783b */ /* 0x000fee0000000100 */
[C---:B--2---:R-:W-:Y:S01]  /*2c20*/  HMMA.16816.F32.BF16 R12, R32.reuse, R24, R12 ;  /* 0x00000018200c723c */ /* 0x044fe2000004180c */
[----:B------:R-:W2:Y:S01]  /*2c30*/  LDSM.16.M88.2 R24, [R218+0x5080] ;  /* 0x00508000da18783b */ /* 0x000ea20000000100 */
[----:B------:R-:W-:Y:S04]  /*2c40*/  DEPBAR.LE SB0, 0x0 ;  /* 0x000080000000791a */ /* 0x000fe80000000000 */
[----:B------:R-:W-:Y:S02]  /*2c50*/  BAR.SYNC.DEFER_BLOCKING 0x0 ;  /* 0x0000000000007b1d */ /* 0x000fe40000010000 */
[C---:B---3--:R-:W-:Y:S08]  /*2c60*/  HMMA.16816.F32.BF16 R16, R32.reuse, R26, R16 ;  /* 0x0000001a2010723c */ /* 0x048ff00000041810 */
[----:B-1----:R-:W-:Y:S01]  /*2c70*/  HMMA.16816.F32.BF16 R20, R32, R2, R20 ;  /* 0x000000022014723c */ /* 0x002fe20000041814 */
[----:B------:R1:W3:Y:S04]  /*2c80*/  LDSM.16.M88.2 R26, [R216+0x7880] ;  /* 0x00788000d81a783b */ /* 0x0002e80000000100 */
[----:B------:R1:W4:Y:S04]  /*2c90*/  LDSM.16.M88.2 R108, [R216+0x8080] ;  /* 0x00808000d86c783b */ /* 0x0003280000000100 */
[----:B------:R1:W1:Y:S01]  /*2ca0*/  LDSM.16.M88.2 R2, [R216+0x8880] ;  /* 0x00888000d802783b */ /* 0x0002620000000100 */
[C---:B--2---:R-:W-:Y:S03]  /*2cb0*/  HMMA.16816.F32.BF16 R4, R28.reuse, R24, R4 ;  /* 0x000000181c04723c */ /* 0x044fe60000041804 */
        /* <DEDUP_REMOVED lines=10> */
[----:B------:R2:W1:Y:S01]  /*2d60*/  LDSM.16.M88.4 R104, [R225+0x1b080] ;  /* 0x01b08000e168783b */ /* 0x0004620000000200 */
[----:B------:R-:W-:Y:S03]  /*2d70*/  HMMA.16816.F32.BF16 R20, R28, R42, R20 ;  /* 0x0000002a1c14723c */ /* 0x000fe60000041814 */
[----:B------:R2:W1:Y:S05]  /*2d80*/  LDSM.16.M88.4 R176, [R226+0x1b080] ;  /* 0x01b08000e2b0783b */ /* 0x00046a0000000200 */
[----:B------:R-:W-:-:S05]  /*2d90*/  @P0 BRA `(.L_x_687) ;  /* 0x000004e000000947 */ /* 0x000fca0003800000 */
[C---:B---34-:R-:W-:Y:S01]  /*2da0*/  LOP3.LUT P4, RZ, R246.reuse, 0x2, RZ, 0xc0, !PT ;  /* 0x00000002f6ff7812 */ /* 0x058fe2000788c0ff */
[----:B------:R-:W3:Y:S01]  /*2db0*/  LDL.64 R190, [R1+0x8] ;  /* 0x0000080001be7983 */ /* 0x000ee20000100a00 */
[----:B------:R-:W-:Y:S01]  /*2dc0*/  LOP3.LUT P2, RZ, R246, 0x1, RZ, 0xc0, !PT ;  /* 0x00000001f6ff7812 */ /* 0x000fe2000784c0ff */
[----:B------:R-:W-:Y:S01]  /*2dd0*/  USHF.R.S32.HI UR29, URZ, 0x1f, UR27 ;  /* 0x0000001f3f1d7899 */ /* 0x000fe2000801141b */
[----:B------:R-:W-:Y:S01]  /*2de0*/  SEL R38, RZ, 0x2, P4 ;  /* 0x00000002ff267807 */ /* 0x000fe20002000000 */
[----:B------:R-:W-:Y:S01]  /*2df0*/  IMAD.MOV.U32 R25, RZ, RZ, R251 ;  /* 0x000000ffff197224 */ /* 0x000fe200078e00fb */
[----:B------:R-:W-:Y:S01]  /*2e00*/  SEL R37, RZ, 0x4, P6 ;  /* 0x00000004ff257807 */ /* 0x000fe20003000000 */
[----:B------:R-:W4:Y:S01]  /*2e10*/  LDL R40, [R1+0x18] ;  /* 0x0000180001287983 */ /* 0x000f220000100800 */
[----:B------:R-:W-:Y:S01]  /*2e20*/  ISETP.GE.AND P3, PT, R238, c[0x0][0x16c], PT ;  /* 0x00005b00ee007a0c */ /* 0x000fe20003f66270 */
[----:B------:R-:W-:Y:S01]  /*2e30*/  ULDC.64 UR6, c[0x0][0x178] ;  /* 0x00005e0000067ab9 */ /* 0x000fe20000000a00 */
[----:B------:R-:W-:Y:S01]  /*2e40*/  IMAD.U32 R34, RZ, RZ, UR21 ;  /* 0x00000015ff227e24 */ /* 0x000fe2000f8e00ff */
[----:B------:R-:W-:Y:S01]  /*2e50*/  UIMAD UR29, UR29, UR6, URZ ;  /* 0x000000061d1d72a4 */ /* 0x000fe2000f8e023f */
[----:B------:R-:W5:Y:S01]  /*2e60*/  S2R R33, SR_CTAID.Y ;  /* 0x0000000000217919 */ /* 0x000f620000002600 */
[----:B------:R-:W-:Y:S01]  /*2e70*/  IMAD.U32 R32, RZ, RZ, UR21 ;  /* 0x00000015ff207e24 */ /* 0x000fe2000f8e00ff */
[----:B------:R-:W-:Y:S01]  /*2e80*/  UIMAD.WIDE.U32 UR30, UR27, UR6, URZ ;  /* 0x000000061b1e72a5 */ /* 0x000fe2000f8e003f */
[----:B------:R-:W-:Y:S01]  /*2e90*/  IMAD.U32 R39, RZ, RZ, UR28 ;  /* 0x0000001cff277e24 */ /* 0x000fe2000f8e00ff */
[----:B------:R-:W-:Y:S01]  /*2ea0*/  UIMAD UR6, UR27, -0x40, UR22 ;  /* 0xffffffc01b0678a4 */ /* 0x000fe2000f8e0216 */
[----:B------:R-:W-:Y:S01]  /*2eb0*/  @!P5 IMAD.MOV.U32 R30, RZ, RZ, R244 ;  /* 0x000000ffff1ed224 */ /* 0x000fe200078e00f4 */
[----:B------:R-:W-:Y:S01]  /*2ec0*/  UIMAD UR29, UR27, UR7, UR29 ;  /* 0x000000071b1d72a4 */ /* 0x000fe2000f8e021d */
[----:B------:R-:W-:Y:S02]  /*2ed0*/  @!P5 IMAD.MOV.U32 R31, RZ, RZ, R245 ;  /* 0x000000ffff1fd224 */ /* 0x000fe400078e00f5 */
[----:B------:R-:W-:Y:S01]  /*2ee0*/  IMAD.U32 R29, RZ, RZ, UR30 ;  /* 0x0000001eff1d7e24 */ /* 0x000fe2000f8e00ff */
[----:B------:R-:W-:Y:S01]  /*2ef0*/  UIADD3 UR29, UR31, UR29, URZ ;  /* 0x0000001d1f1d7290 */ /* 0x000fe2000fffe03f */
[----:B-----5:R-:W-:Y:S01]  /*2f00*/  SHF.R.S32.HI R35, RZ, 0x1f, R33 ;  /* 0x0000001fff237819 */ /* 0x020fe20000011421 */
[----:B------:R-:W-:Y:S04]  /*2f10*/  @!P5 IMAD.WIDE.U32 R30, R33, c[0x0][0x270], R30 ;  /* 0x00009c00211eda25 */ /* 0x000fe800078e001e */
[----:B------:R-:W-:Y:S04]  /*2f20*/  IMAD R28, R35, c[0x0][0x180], RZ ;  /* 0x00006000231c7a24 */ /* 0x000fe800078e02ff */
[C---:B------:R-:W-:Y:S02]  /*2f30*/  IMAD R28, R33.reuse, c[0x0][0x184], R28 ;  /* 0x00006100211c7a24 */ /* 0x040fe400078e021c */
[----:B---3--:R-:W-:Y:S04]  /*2f40*/  IMAD.MOV.U32 R24, RZ, RZ, R190 ;  /* 0x000000ffff187224 */ /* 0x008fe800078e00be */
[----:B------:R-:W-:Y:S05]  /*2f50*/  IMAD.WIDE.U32 R24, R33, c[0x0][0x180], R24 ;  /* 0x0000600021187a25 */ /* 0x000fea00078e0018 */
[----:B------:R-:W-:Y:S04]  /*2f60*/  IADD3 R0, P0, R24, UR12, RZ ;  /* 0x0000000c18007c10 */ /* 0x000fe8000ff1e0ff */
[----:B------:R-:W-:Y:S01]  /*2f70*/  IADD3.X R28, R25, UR5, R28, P0, !PT ;  /* 0x00000005191c7c10 */ /* 0x000fe200087fe41c */
[----:B------:R-:W-:Y:S01]  /*2f80*/  IMAD.U32 R25, RZ, RZ, UR29 ;  /* 0x0000001dff197e24 */ /* 0x000fe2000f8e00ff */
[C---:B------:R-:W-:Y:S04]  /*2f90*/  LEA R24, P0, R0.reuse, c[0x0][0x160], 0x1 ;  /* 0x0000580000187a11 */ /* 0x040fe800078008ff */
[----:B------:R-:W-:Y:S01]  /*2fa0*/  LEA.HI.X R0, R0, c[0x0][0x164], R28, 0x1, P0 ;  /* 0x0000590000007a11 */ /* 0x000fe200000f0c1c */
[----:B------:R-:W-:Y:S01]  /*2fb0*/  IMAD.U32 R28, RZ, RZ, UR30 ;  /* 0x0000001eff1c7e24 */ /* 0x000fe2000f8e00ff */
[----:B------:R-:W-:Y:S02]  /*2fc0*/  LEA R24, P1, R29, R24, 0x7 ;  /* 0x000000181d187211 */ /* 0x000fe400078238ff */
[----:B------:R-:W-:Y:S02]  /*2fd0*/  SEL R29, RZ, 0x1, P2 ;  /* 0x00000001ff1d7807 */ /* 0x000fe40001000000 */
[----:B------:R-:W-:Y:S01]  /*2fe0*/  LEA.HI.X R25, R28, R0, R25, 0x7, P1 ;  /* 0x000000001c197211 */ /* 0x000fe200008f3c19 */
[----:B------:R-:W-:Y:S01]  /*2ff0*/  @!P5 IMAD R0, R35, c[0x0][0x270], RZ ;  /* 0x00009c002300da24 */ /* 0x000fe200078e02ff */
[----:B------:R-:W-:Y:S02]  /*3000*/  IADD3 R34, P1, P0, R34, 0x80, R24 ;  /* 0x0000008022227810 */ /* 0x000fe4000783e018 */
[----:B------:R-:W-:Y:S01]  /*3010*/  IADD3 R28, -R242, UR6, RZ ;  /* 0x00000006f21c7c10 */ /* 0x000fe2000fffe1ff */
[----:B------:R-:W-:Y:S01]  /*3020*/  @!P5 IMAD R0, R33, c[0x0][0x274], R0 ;  /* 0x00009d002100da24 */ /* 0x000fe200078e0200 */
[----:B------:R-:W-:Y:S02]  /*3030*/  IADD3.X R35, RZ, UR10, R25, P1, P0 ;  /* 0x0000000aff237c10 */ /* 0x000fe40008fe0419 */
[----:B------:R-:W-:Y:S02]  /*3040*/  IADD3 R32, P1, P0, R32, 0x100, R24 ;  /* 0x0000010020207810 */ /* 0x000fe4000783e018 */
[----:B------:R-:W-:Y:S02]  /*3050*/  IADD3 R29, R37, R38, R29 ;  /* 0x00000026251d7210 */ /* 0x000fe40007ffe01d */
[----:B------:R-:W-:Y:S02]  /*3060*/  IADD3.X R33, RZ, UR10, R25, P1, P0 ;  /* 0x0000000aff217c10 */ /* 0x000fe40008fe0419 */
[----:B------:R-:W-:Y:S02]  /*3070*/  @!P5 IADD3 R36, P0, R30, UR16, RZ ;  /* 0x000000101e24dc10 */ /* 0x000fe4000ff1e0ff */
[----:B------:R-:W-:Y:S02]  /*3080*/  ISETP.LT.OR P1, PT, R28, 0x1, P3 ;  /* 0x000000011c00780c */ /* 0x000fe40001f21670 */
[----:B------:R-:W-:Y:S01]  /*3090*/  @!P5 IADD3.X R31, R31, UR11, R0, P0, !PT ;  /* 0x0000000b1f1fdc10 */ /* 0x000fe200087fe400 */
[----:B----4-:R-:W-:Y:S01]  /*30a0*/  IMAD R0, R39, 0x6000, R40 ;  /* 0x0000600027007824 */ /* 0x010fe200078e0228 */
[C---:B------:R-:W-:Y:S02]  /*30b0*/  @!P5 LEA R30, P0, R36.reuse, c[0x0][0x258], 0x2 ;  /* 0x00009600241eda11 */ /* 0x040fe400078010ff */
[C---:B------:R-:W-:Y:S02]  /*30c0*/  LOP3.LUT P2, RZ, R29.reuse, 0x2, RZ, 0xc0, !PT ;  /* 0x000000021dff7812 */ /* 0x040fe4000784c0ff */
[----:B------:R-:W-:Y:S01]  /*30d0*/  @!P5 LEA.HI.X R31, R36, c[0x0][0x25c], R31, 0x2, P0 ;  /* 0x00009700241fda11 */ /* 0x000fe200000f141f */
[----:B------:R-:W-:Y:S01]  /*30e0*/  IMAD.U32 R36, RZ, RZ, UR23 ;  /* 0x00000017ff247e24 */ /* 0x000fe2000f8e00ff */
[C---:B------:R-:W-:Y:S02]  /*30f0*/  ISETP.LT.OR P0, PT, R28.reuse, 0x1, !P2 ;  /* 0x000000011c00780c */ /* 0x040fe40005701670 */
[C---:B------:R-:W-:Y:S01]  /*3100*/  ISETP.LT.OR P3, PT, R28.reuse, 0x21, P3 ;  /* 0x000000211c00780c */ /* 0x040fe20001f61670 */
[----:B------:R-:W-:Y:S01]  /*3110*/  @!PT LDS RZ, [RZ] ;  /* 0x00000000fffff984 */ /* 0x000fe20000000800 */
[----:B------:R-:W-:Y:S01]  /*3120*/  @!PT LDS RZ, [RZ] ;  /* 0x00000000fffff984 */ /* 0x000fe20000000800 */
[----:B------:R-:W-:Y:S01]  /*3130*/  @!PT LDS RZ, [RZ] ;  /* 0x00000000fffff984 */ /* 0x000fe20000000800 */
[----:B------:R3:W-:Y:S01]  /*3140*/  LDGSTS.E.BYPASS.LTC128B.128 [R0], [R24.64], !P1 ;  /* 0x0000000018007fae */ /* 0x0007e2000c901d4e */
[----:B------:R-:W-:Y:S01]  /*3150*/  LOP3.LUT P1, RZ, R29, 0x4, RZ, 0xc0, !PT ;  /* 0x000000041dff7812 */ /* 0x000fe2000782c0ff */
[----:B------:R-:W-:Y:S01]  /*3160*/  IMAD.U32 R29, RZ, RZ, UR28 ;  /* 0x0000001cff1d7e24 */ /* 0x000fe2000f8e00ff */
[C---:B------:R-:W-:Y:S07]  /*3170*/  ISETP.LT.OR P2, PT, R28.reuse, 0x21, !P2 ;  /* 0x000000211c00780c */ /* 0x040fee0005741670 */
[----:B------:R3:W-:Y:S01]  /*3180*/  LDGSTS.E.BYPASS.LTC128B.128 [R0+0x2000], [R24.64+0x80], !P0 ;  /* 0x0200008018007fae */ /* 0x0007e2000c101d4e */
[----:B------:R-:W-:Y:S11]  /*3190*/  ISETP.LT.OR P0, PT, R28, 0x1, !P1 ;  /* 0x000000011c00780c */ /* 0x000ff60004f01670 */
[----:B------:R-:W-:Y:S02]  /*31a0*/  @!UPT UIADD3 URZ, URZ, URZ, URZ ;  /* 0x0000003f3f3ff290 */ /* 0x000fe4000fffe03f */
[----:B------:R3:W-:Y:S02]  /*31b0*/  LDGSTS.E.BYPASS.LTC128B.128 [R0+0x4000], [R24.64+0x100], !P0 ;  /* 0x0400010018007fae */ /* 0x0007e4000c101d4e */
[----:B---3--:R-:W-:Y:S04]  /*31c0*/  IADD3 R24, P0, R24, UR21, RZ ;  /* 0x0000001518187c10 */ /* 0x008fe8000ff1e0ff */
[----:B------:R-:W-:Y:S02]  /*31d0*/  IADD3.X R25, R25, UR10, RZ, P0, !PT ;  /* 0x0000000a19197c10 */ /* 0x000fe400087fe4ff */
[----:B------:R-:W-:Y:S01]  /*31e0*/  ISETP.LT.OR P0, PT, R28, 0x21, !P1 ;  /* 0x000000211c00780c */ /* 0x000fe20004f01670 */
[----:B------:R-:W-:Y:S01]  /*31f0*/  @!P5 IMAD R28, R29, 0x10, R240 ;  /* 0x000000101d1cd824 */ /* 0x000fe200078e02f0 */
[----:B------:R-:W-:Y:S01]  /*3200*/  @!P5 LEA R29, R36, 0x40, 0x6 ;  /* 0x00000040241dd811 */ /* 0x000fe200078e30ff */
[----:B------:R3:W-:Y:S02]  /*3210*/  LDGSTS.E.BYPASS.LTC128B.128 [R0+0x1000], [R24.64], !P3 ;  /* 0x0100000018007fae */ /* 0x0007e4000d901d4e */
[----:B------:R-:W-:Y:S02]  /*3220*/  @!P5 IMAD.SHL.U32 R28, R28, 0x4, RZ ;  /* 0x000000041c1cd824 */ /* 0x000fe400078e00ff */
[----:B------:R-:W-:Y:S01]  /*3230*/  @!P5 IMAD.WIDE R30, R29, 0x4, R30 ;  /* 0x000000041d1ed825 */ /* 0x000fe200078e021e */
[----:B------:R4:W-:Y:S05]  /*3240*/  LDGSTS.E.BYPASS.LTC128B.128 [R0+0x3000], [R34.64], !P2 ;  /* 0x0300000022007fae */ /* 0x0009ea000d101d4e */
[----:B------:R4:W-:Y:S01]  /*3250*/  LDGSTS.E.BYPASS.LTC128B.128 [R0+0x5000], [R32.64], !P0 ;  /* 0x0500000020007fae */ /* 0x0009e2000c101d4e */
[----:B---3--:R-:W-:Y:S05]  /*3260*/  @!P5 IMAD.SHL.U32 R24, R28, 0x4, RZ ;  /* 0x000000041c18d824 */ /* 0x008fea00078e00ff */
[----:B------:R4:W-:Y:S02]  /*3270*/  @!P5 LDGSTS.E.BYPASS.LTC128B.128 [R24+0x21080], [R30.64] ;  /* 0x210800001e18dfae */ /* 0x0009e4000b901d4e */
.L_x_687:
[C---:B-1-34-:R-:W-:Y:S01]  /*3280*/  HMMA.16816.F32.BF16 R24, R104.reuse, R26, RZ ;  /* 0x0000001a6818723c */ /* 0x05afe200000418ff */
[----:B------:R-:W0:Y:S02]  /*3290*/  LDGDEPBAR ;  /* 0x00000000000079af */ /* 0x000e240000000000 */
[----:B------:R-:W-:Y:S02]  /*32a0*/  ISETP.GT.AND P0, PT, R233, 0x1, PT ;  /* 0x00000001e900780c */ /* 0x000fe40003f04270 */
[----:B------:R-:W-:Y:S02]  /*32b0*/  IADD3 R0, R230, R224, RZ ;  /* 0x000000e0e6007210 */ /* 0x000fe40007ffe0ff */
[----:B------:R-:W-:Y:S01]  /*32c0*/  FSEL R5, R5, -INF , P0 ;  /* 0xff80000005057808 */ /* 0x000fe20000000000 */
[C---:B------:R-:W-:Y:S01]  /*32d0*/  HMMA.16816.F32.BF16 R28, R104.reuse, R108, RZ ;  /* 0x0000006c681c723c */ /* 0x040fe200000418ff */
[----:B------:R-:W-:Y:S01]  /*32e0*/  LDSM.16.M88.2 R108, [R219+0x8080] ;  /* 0x00808000db6c783b */ /* 0x000fe20000000100 */
[----:B------:R-:W-:Y:S02]  /*32f0*/  ISETP.GT.AND P2, PT, R233, RZ, PT ;  /* 0x000000ffe900720c */ /* 0x000fe40003f44270 */
[--C-:B------:R-:W-:Y:S01]  /*3300*/  FFMA.FTZ R5, R5, c[0x0][0x29c], -R188.reuse ;  /* 0x0000a70005057a23 */ /* 0x100fe200000108bc */
[C---:B------:R-:W-:Y:S02]  /*3310*/  ISETP.GT.AND P3, PT, R233.reuse, 0x10, PT ;  /* 0x00000010e900780c */ /* 0x040fe40003f64270 */
[----:B------:R-:W-:Y:S01]  /*3320*/  FSEL R4, R4, -INF , P2 ;  /* 0xff80000004047808 */ /* 0x000fe20001000000 */
[C---:B------:R-:W-:Y:S01]  /*3330*/  HMMA.16816.F32.BF16 R32, R104.reuse, R2, RZ ;  /* 0x000000026820723c */ /* 0x040fe200000418ff */
[----:B------:R-:W-:Y:S01]  /*3340*/  LDSM.16.M88.2 R2, [R219+0x7880] ;  /* 0x00788000db02783b */ /* 0x000fe20000000100 */
[----:B------:R-:W-:Y:S02]  /*3350*/  ISETP.GT.AND P1, PT, R233, 0x11, PT ;  /* 0x00000011e900780c */ /* 0x000fe40003f24270 */
[----:B------:R-:W-:Y:S02]  /*3360*/  FSEL R8, R8, -INF , P3 ;  /* 0xff80000008087808 */ /* 0x000fe40001800000 */
[----:B------:R-:W-:Y:S02]  /*3370*/  FSEL R9, R9, -INF , P1 ;  /* 0xff80000009097808 */ /* 0x000fe40000800000 */
[C---:B------:R-:W-:Y:S01]  /*3380*/  HMMA.16816.F32.BF16 R36, R104.reuse, R110, RZ ;  /* 0x0000006e6824723c */ /* 0x040fe200000418ff */
[----:B------:R-:W-:Y:S01]  /*3390*/  LDSM.16.M88.2 R110, [R219+0x8880] ;  /* 0x00888000db6e783b */ /* 0x000fe20000000100 */
[----:B------:R-:W-:Y:S02]  /*33a0*/  ISETP.GT.AND P4, PT, R233, 0x21, PT ;  /* 0x00000021e900780c */ /* 0x000fe40003f84270 */
[--C-:B------:R-:W-:Y:S02]  /*33b0*/  FFMA.FTZ R8, R8, c[0x0][0x29c], -R188.reuse ;  /* 0x0000a70008087a23 */ /* 0x100fe400000108bc */
[--C-:B------:R-:W-:Y:S01]  /*33c0*/  FFMA.FTZ R9, R9, c[0x0][0x29c], -R188.reuse ;  /* 0x0000a70009097a23 */ /* 0x100fe200000108bc */
[----:B------:R-:W-:Y:S01]  /*33d0*/  FSEL R13, R13, -INF , P4 ;  /* 0xff8000000d0d7808 */ /* 0x000fe20002000000 */
[----:B------:R-:W-:Y:S01]  /*33e0*/  HMMA.16816.F32.BF16 R40, R104, R172, RZ ;  /* 0x000000ac6828723c */ /* 0x000fe200000418ff */
[----:B------:R-:W1:Y:S03]  /*33f0*/  LDSM.16.M88.4 R104, [R224] ;  /* 0x00000000e068783b */ /* 0x000e660000000200 */
[--C-:B------:R-:W-:Y:S01]  /*3400*/  FFMA.FTZ R13, R13, c[0x0][0x29c], -R188.reuse ;  /* 0x0000a7000d0d7a23 */ /* 0x100fe200000108bc */
[----:B------:R-:W3:Y:S03]  /*3410*/  LDSM.16.M88.2 R172, [R219+0x9080] ;  /* 0x00908000dbac783b */ /* 0x000ee60000000100 */
[C---:B------:R-:W-:Y:S01]  /*3420*/  HMMA.16816.F32.BF16 R24, R176.reuse, R174, R24 ;  /* 0x000000aeb018723c */ /* 0x040fe20000041818 */
[----:B------:R-:W4:Y:S07]  /*3430*/  LDSM.16.M88.2 R174, [R219+0x9880] ;  /* 0x00988000dbae783b */ /* 0x000f2e0000000100 */
[C---:B------:R-:W-:Y:S01]  /*3440*/  HMMA.16816.F32.BF16 R28, R176.reuse, R180, R28 ;  /* 0x000000b4b01c723c */ /* 0x040fe2000004181c */
[----:B------:R-:W-:Y:S07]  /*3450*/  LDSM.16.M88.2 R180, [R218+0x7880] ;  /* 0x00788000dab4783b */ /* 0x000fee0000000100 */
[C---:B------:R-:W-:Y:S01]  /*3460*/  HMMA.16816.F32.BF16 R32, R176.reuse, R182, R32 ;  /* 0x000000b6b020723c */ /* 0x040fe20000041820 */
[----:B------:R-:W-:Y:S07]  /*3470*/  LDSM.16.M88.2 R182, [R218+0x8080] ;  /* 0x00808000dab6783b */ /* 0x000fee0000000100 */
[C---:B------:R-:W-:Y:S08]  /*3480*/  HMMA.16816.F32.BF16 R36, R176.reuse, R184, R36 ;  /* 0x000000b8b024723c */ /* 0x040ff00000041824 */
[----:B------:R-:W-:Y:S01]  /*3490*/  HMMA.16816.F32.BF16 R40, R176, R186, R40 ;  /* 0x000000bab028723c */ /* 0x000fe20000041828 */
[----:B------:R-:W5:Y:S04]  /*34a0*/  LDSM.16.M88.4 R176, [R0] ;  /* 0x0000000000b0783b */ /* 0x000f680000000200 */
[----:B------:R-:W-:Y:S03]  /*34b0*/  LDSM.16.M88.4 R184, [R224+0x2000] ;  /* 0x00200000e0b8783b */ /* 0x000fe60000000200 */
[C---:B-1----:R-:W-:Y:S01]  /*34c0*/  HMMA.16816.F32.BF16 R24, R104.reuse, R2, R24 ;  /* 0x000000026818723c */ /* 0x042fe20000041818 */
[----:B------:R-:W1:Y:S07]  /*34d0*/  LDSM.16.M88.2 R2, [R218+0x8880] ;  /* 0x00888000da02783b */ /* 0x000e6e0000000100 */
[C---:B------:R-:W-:Y:S01]  /*34e0*/  HMMA.16816.F32.BF16 R28, R104.reuse, R108, R28 ;  /* 0x0000006c681c723c */ /* 0x040fe2000004181c */
[----:B------:R-:W2:Y:S07]  /*34f0*/  LDSM.16.M88.2 R108, [R218+0x9080] ;  /* 0x00908000da6c783b */ /* 0x000eae0000000100 */
[C---:B------:R-:W-:Y:S01]  /*3500*/  HMMA.16816.F32.BF16 R32, R104.reuse, R110, R32 ;  /* 0x0000006e6820723c */ /* 0x040fe20000041820 */
[----:B------:R-:W2:Y:S07]  /*3510*/  LDSM.16.M88.2 R110, [R218+0x9880] ;  /* 0x00988000da6e783b */ /* 0x000eae0000000100 */
[C---:B---3--:R-:W-:Y:S01]  /*3520*/  HMMA.16816.F32.BF16 R36, R104.reuse, R172, R36 ;  /* 0x000000ac6824723c */ /* 0x048fe20000041824 */
[----:B------:R-:W-:Y:S07]  /*3530*/  LDSM.16.M88.2 R172, [R216+0xa080] ;  /* 0x00a08000d8ac783b */ /* 0x000fee0000000100 */
[----:B----4-:R-:W-:Y:S01]  /*3540*/  HMMA.16816.F32.BF16 R40, R104, R174, R40 ;  /* 0x000000ae6828723c */ /* 0x010fe20000041828 */
[----:B------:R-:W3:Y:S04]  /*3550*/  LDSM.16.M88.4 R104, [R225+0x1d080] ;  /* 0x01d08000e168783b */ /* 0x000ee80000000200 */
[----:B------:R-:W4:Y:S03]  /*3560*/  LDSM.16.M88.2 R174, [R216+0xa880] ;  /* 0x00a88000d8ae783b */ /* 0x000f260000000100 */
[C---:B-----5:R-:W-:Y:S01]  /*3570*/  HMMA.16816.F32.BF16 R24, R176.reuse, R180, R24 ;  /* 0x000000b4b018723c */ /* 0x060fe20000041818 */
[----:B------:R-:W-:Y:S07]  /*3580*/  LDSM.16.M88.2 R180, [R217+0xa080] ;  /* 0x00a08000d9b4783b */ /* 0x000fee0000000100 */
[C---:B------:R-:W-:Y:S01]  /*3590*/  HMMA.16816.F32.BF16 R28, R176.reuse, R182, R28 ;  /* 0x000000b6b01c723c */ /* 0x040fe2000004181c */
[----:B------:R-:W-:Y:S07]  /*35a0*/  LDSM.16.M88.2 R182, [R217+0xb080] ;  /* 0x00b08000d9b6783b */ /* 0x000fee0000000100 */
[C---:B-1----:R-:W-:Y:S01]  /*35b0*/  HMMA.16816.F32.BF16 R32, R176.reuse, R2, R32 ;  /* 0x00000002b020723c */ /* 0x042fe20000041820 */
[----:B------:R-:W1:Y:S07]  /*35c0*/  LDSM.16.M88.2 R2, [R216+0xb080] ;  /* 0x00b08000d802783b */ /* 0x000e6e0000000100 */
[C---:B--2---:R-:W-:Y:S01]  /*35d0*/  HMMA.16816.F32.BF16 R36, R176.reuse, R108, R36 ;  /* 0x0000006cb024723c */ /* 0x044fe20000041824 */
[----:B------:R-:W2:Y:S07]  /*35e0*/  LDSM.16.M88.2 R108, [R216+0xb880] ;  /* 0x00b88000d86c783b */ /* 0x000eae0000000100 */
[----:B------:R-:W-:Y:S01]  /*35f0*/  HMMA.16816.F32.BF16 R40, R176, R110, R40 ;  /* 0x0000006eb028723c */ /* 0x000fe20000041828 */
[----:B------:R-:W5:Y:S04]  /*3600*/  LDSM.16.M88.2 R110, [R216+0xc080] ;  /* 0x00c08000d86e783b */ /* 0x000f680000000100 */
[----:B------:R-:W5:Y:S03]  /*3610*/  LDSM.16.M88.4 R176, [R226+0x1d080] ;  /* 0x01d08000e2b0783b */ /* 0x000f660000000200 */
[C---:B---3--:R-:W-:Y:S01]  /*3620*/  HMMA.16816.F32.BF16 R24, R104.reuse, R172, R24 ;  /* 0x000000ac6818723c */ /* 0x048fe20000041818 */
[----:B------:R-:W3:Y:S07]  /*3630*/  LDSM.16.M88.2 R172, [R217+0xa880] ;  /* 0x00a88000d9ac783b */ /* 0x000eee0000000100 */
[C---:B----4-:R-:W-:Y:S01]  /*3640*/  HMMA.16816.F32.BF16 R28, R104.reuse, R174, R28 ;  /* 0x000000ae681c723c */ /* 0x050fe2000004181c */
[----:B------:R-:W4:Y:S07]  /*3650*/  LDSM.16.M88.2 R174, [R217+0xb880] ;  /* 0x00b88000d9ae783b */ /* 0x000f2e0000000100 */
[C---:B-1----:R-:W-:Y:S01]  /*3660*/  HMMA.16816.F32.BF16 R32, R104.reuse, R2, R32 ;  /* 0x000000026820723c */ /* 0x042fe20000041820 */
[----:B------:R-:W1:Y:S07]  /*3670*/  LDSM.16.M88.2 R2, [R217+0xc080] ;  /* 0x00c08000d902783b */ /* 0x000e6e0000000100 */
[C---:B--2---:R-:W-:Y:S01]  /*3680*/  HMMA.16816.F32.BF16 R36, R104.reuse, R108, R36 ;  /* 0x0000006c6824723c */ /* 0x044fe20000041824 */
[----:B------:R-:W2:Y:S07]  /*3690*/  LDSM.16.M88.2 R108, [R219+0xa080] ;  /* 0x00a08000db6c783b */ /* 0x000eae0000000100 */
[----:B-----5:R-:W-:Y:S01]  /*36a0*/  HMMA.16816.F32.BF16 R40, R104, R110, R40 ;  /* 0x0000006e6828723c */ /* 0x020fe20000041828 */
[----:B------:R-:W5:Y:S04]  /*36b0*/  LDSM.16.M88.2 R104, [R219+0xa880] ;  /* 0x00a88000db68783b */ /* 0x000f680000000100 */
[----:B------:R-:W2:Y:S03]  /*36c0*/  LDSM.16.M88.2 R106, [R219+0xb080] ;  /* 0x00b08000db6a783b */ /* 0x000ea60000000100 */
[C---:B------:R-:W-:Y:S01]  /*36d0*/  HMMA.16816.F32.BF16 R24, R176.reuse, R180, R24 ;  /* 0x000000b4b018723c */ /* 0x040fe20000041818 */
[----:B------:R-:W5:Y:S07]  /*36e0*/  LDSM.16.M88.2 R110, [R219+0xb880] ;  /* 0x00b88000db6e783b */ /* 0x000f6e0000000100 */
[C---:B---3--:R-:W-:Y:S08]  /*36f0*/  HMMA.16816.F32.BF16 R28, R176.reuse, R172, R28 ;  /* 0x000000acb01c723c */ /* 0x048ff0000004181c */
[C---:B------:R-:W-:Y:S01]  /*3700*/  HMMA.16816.F32.BF16 R32, R176.reuse, R182, R32 ;  /* 0x000000b6b020723c */ /* 0x040fe20000041820 */
[----:B------:R-:W-:Y:S07]  /*3710*/  LDSM.16.M88.4 R180, [R225+0x1f080] ;  /* 0x01f08000e1b4783b */ /* 0x000fee0000000200 */
[C---:B----4-:R-:W-:Y:S01]  /*3720*/  HMMA.16816.F32.BF16 R36, R176.reuse, R174, R36 ;  /* 0x000000aeb024723c */ /* 0x050fe20000041824 */
[----:B------:R-:W-:Y:S07]  /*3730*/  LDSM.16.M88.4 R172, [R0+0x2000] ;  /* 0x0020000000ac783b */ /* 0x000fee0000000200 */
[----:B-1----:R-:W-:Y:S01]  /*3740*/  HMMA.16816.F32.BF16 R40, R176, R2, R40 ;  /* 0x00000002b028723c */ /* 0x002fe20000041828 */
[----:B------:R-:W1:Y:S04]  /*3750*/  LDSM.16.M88.2 R2, [R219+0xc080] ;  /* 0x00c08000db02783b */ /* 0x000e680000000100 */
[----:B------:R-:W-:Y:S03]  /*3760*/  LDSM.16.M88.2 R176, [R218+0xb080] ;  /* 0x00b08000dab0783b */ /* 0x000fe60000000100 */
[C---:B--2---:R-:W-:Y:S01]  /*3770*/  HMMA.16816.F32.BF16 R24, R184.reuse, R108, R24 ;  /* 0x0000006cb818723c */ /* 0x044fe20000041818 */
[----:B------:R-:W2:Y:S04]  /*3780*/  LDSM.16.M88.2 R108, [R218+0xa080] ;  /* 0x00a08000da6c783b */ /* 0x000ea80000000100 */
[----:B------:R-:W-:Y:S03]  /*3790*/  LDSM.16.M88.2 R178, [R218+0xc080] ;  /* 0x00c08000dab2783b */ /* 0x000fe60000000100 */
[C---:B-----5:R-:W-:Y:S01]  /*37a0*/  HMMA.16816.F32.BF16 R28, R184.reuse, R104, R28 ;  /* 0x00000068b81c723c */ /* 0x060fe2000004181c */
[----:B------:R-:W3:Y:S07]  /*37b0*/  LDSM.16.M88.2 R104, [R218+0xa880] ;  /* 0x00a88000da68783b */ /* 0x000eee0000000100 */
[C---:B------:R-:W-:Y:S01]  /*37c0*/  HMMA.16816.F32.BF16 R32, R184.reuse, R106, R32 ;  /* 0x0000006ab820723c */ /* 0x040fe20000041820 */
[----:B------:R-:W4:Y:S07]  /*37d0*/  LDSM.16.M88.2 R106, [R218+0xb880] ;  /* 0x00b88000da6a783b */ /* 0x000f2e0000000100 */
[C---:B------:R-:W-:Y:S01]  /*37e0*/  HMMA.16816.F32.BF16 R36, R184.reuse, R110, R36 ;  /* 0x0000006eb824723c */ /* 0x040fe20000041824 */
[----:B------:R-:W5:Y:S07]  /*37f0*/  LDSM.16.M88.2 R110, [R216+0xc880] ;  /* 0x00c88000d86e783b */ /* 0x000f6e0000000100 */
[----:B-1----:R-:W-:Y:S01]  /*3800*/  HMMA.16816.F32.BF16 R40, R184, R2, R40 ;  /* 0x00000002b828723c */ /* 0x002fe20000041828 */
[----:B------:R-:W1:Y:S01]  /*3810*/  LDSM.16.M88.2 R2, [R216+0xd080] ;  /* 0x00d08000d802783b */ /* 0x000e620000000100 */
[----:B------:R1:W-:Y:S05]  /*3820*/  MUFU.EX2 R185, R5 ;  /* 0x0000000500b97308 */ /* 0x0003ea0000000800 */
[----:B------:R-:W-:Y:S01]  /*3830*/  FSEL R186, R7, -INF , P0 ;  /* 0xff80000007ba7808 */ /* 0x000fe20000000000 */
[C---:B--2---:R-:W-:Y:S01]  /*3840*/  HMMA.16816.F32.BF16 R24, R172.reuse, R108, R24 ;  /* 0x0000006cac18723c */ /* 0x044fe20000041818 */
[----:B------:R-:W2:Y:S04]  /*3850*/  LDSM.16.M88.2 R108, [R216+0xd880] ;  /* 0x00d88000d86c783b */ /* 0x000ea80000000100 */
[----:B------:R-:W-:Y:S03]  /*3860*/  ISETP.GT.AND P0, PT, R233, 0x20, PT ;  /* 0x00000020e900780c */ /* 0x000fe60003f04270 */
[C---:B---3--:R-:W-:Y:S01]  /*3870*/  HMMA.16816.F32.BF16 R28, R172.reuse, R104, R28 ;  /* 0x00000068ac1c723c */ /* 0x048fe2000004181c */
[----:B------:R-:W3:Y:S03]  /*3880*/  LDSM.16.M88.2 R104, [R216+0xe080] ;  /* 0x00e08000d868783b */ /* 0x000ee60000000100 */
[----:B------:R-:W-:Y:S04]  /*3890*/  FSEL R12, R12, -INF , P0 ;  /* 0xff8000000c0c7808 */ /* 0x000fe80000000000 */
[C---:B------:R-:W-:Y:S01]  /*38a0*/  HMMA.16816.F32.BF16 R32, R172.reuse, R176, R32 ;  /* 0x000000b0ac20723c */ /* 0x040fe20000041820 */
[----:B------:R-:W-:Y:S03]  /*38b0*/  MUFU.EX2 R177, R13 ;  /* 0x0000000d00b17308 */ /* 0x000fe60000000800 */
[--C-:B------:R-:W-:Y:S04]  /*38c0*/  FFMA.FTZ R12, R12, c[0x0][0x29c], -R188.reuse ;  /* 0x0000a7000c0c7a23 */ /* 0x100fe800000108bc */
[C---:B----4-:R-:W-:Y:S01]  /*38d0*/  HMMA.16816.F32.BF16 R36, R172.reuse, R106, R36 ;  /* 0x0000006aac24723c */ /* 0x050fe20000041824 */
[----:B------:R-:W4:Y:S07]  /*38e0*/  LDSM.16.M88.2 R106, [R216+0xe880] ;  /* 0x00e88000d86a783b */ /* 0x000f2e0000000100 */
[----:B------:R-:W-:Y:S01]  /*38f0*/  HMMA.16816.F32.BF16 R40, R172, R178, R40 ;  /* 0x000000b2ac28723c */ /* 0x000fe20000041828 */
[----:B------:R-:W-:Y:S01]  /*3900*/  LDSM.16.M88.4 R172, [R226+0x1f080] ;  /* 0x01f08000e2ac783b */ /* 0x000fe20000000200 */
[----:B------:R-:W-:Y:S06]  /*3910*/  MUFU.EX2 R179, R9 ;  /* 0x0000000900b37308 */ /* 0x000fec0000000800 */
[C---:B-----5:R-:W-:Y:S01]  /*3920*/  HMMA.16816.F32.BF16 R24, R180.reuse, R110, R24 ;  /* 0x0000006eb418723c */ /* 0x060fe20000041818 */
[----:B------:R-:W5:Y:S03]  /*3930*/  LDSM.16.M88.2 R110, [R217+0xc880] ;  /* 0x00c88000d96e783b */ /* 0x000f660000000100 */
[----:B------:R-:W-:Y:S04]  /*3940*/  MUFU.EX2 R178, R12 ;  /* 0x0000000c00b27308 */ /* 0x000fe80000000800 */
[C---:B-1----:R-:W-:Y:S01]  /*3950*/  HMMA.16816.F32.BF16 R28, R180.reuse, R2, R28 ;  /* 0x00000002b41c723c */ /* 0x042fe2000004181c */
[----:B------:R-:W1:Y:S07]  /*3960*/  LDSM.16.M88.2 R2, [R217+0xd080] ;  /* 0x00d08000d902783b */ /* 0x000e6e0000000100 */
[C---:B--2---:R-:W-:Y:S07]  /*3970*/  HMMA.16816.F32.BF16 R32, R180.reuse, R108, R32 ;  /* 0x0000006cb420723c */ /* 0x044fee0000041820 */
[--C-:B------:R-:W-:Y:S01]  /*3980*/  FFMA.FTZ R108, R4, c[0x0][0x29c], -R188.reuse ;  /* 0x0000a700046c7a23 */ /* 0x100fe200000108bc */
[C---:B---3--:R-:W-:Y:S01]  /*3990*/  HMMA.16816.F32.BF16 R36, R180.reuse, R104, R36 ;  /* 0x00000068b424723c */ /* 0x048fe20000041824 */
[----:B------:R-:W2:Y:S02]  /*39a0*/  LDSM.16.M88.2 R4, [R217+0xd880] ;  /* 0x00d88000d904783b */ /* 0x000ea40000000100 */
[----:B------:R3:W-:Y:S02]  /*39b0*/  MUFU.EX2 R184, R108 ;  /* 0x0000006c00b87308 */ /* 0x0007e40000000800 */
[----:B------:R-:W2:Y:S03]  /*39c0*/  LDSM.16.M88.2 R104, [R217+0xe080] ;  /* 0x00e08000d968783b */ /* 0x000ea60000000100 */
[----:B----4-:R-:W-:Y:S05]  /*39d0*/  HMMA.16816.F32.BF16 R40, R180, R106, R40 ;  /* 0x0000006ab428723c */ /* 0x010fea0000041828 */
[----:B------:R4:W2:Y:S02]  /*39e0*/  MUFU.EX2 R180, R8 ;  /* 0x0000000800b47308 */ /* 0x0008a40000000800 */
[----:B------:R-:W-:Y:S01]  /*39f0*/  FSEL R107, R6, -INF , P2 ;  /* 0xff800000066b7808 */ /* 0x000fe20001000000 */
[C---:B-----5:R-:W-:Y:S01]  /*3a00*/  HMMA.16816.F32.BF16 R24, R172.reuse, R110, R24 ;  /* 0x0000006eac18723c */ /* 0x060fe20000041818 */
[----:B------:R-:W5:Y:S04]  /*3a10*/  LDSM.16.M88.2 R6, [R217+0xe880] ;  /* 0x00e88000d906783b */ /* 0x000f680000000100 */
[----:B------:R-:W-:Y:S01]  /*3a20*/  FSEL R106, R10, -INF , P3 ;  /* 0xff8000000a6a7808 */ /* 0x000fe20001800000 */
[--C-:B------:R-:W-:Y:S01]  /*3a30*/  FFMA.FTZ R107, R107, c[0x0][0x29c], -R189.reuse ;  /* 0x0000a7006b6b7a23 */ /* 0x100fe200000108bd */
[----:B------:R-:W-:Y:S01]  /*3a40*/  FSEL R183, R11, -INF , P1 ;  /* 0xff8000000bb77808 */ /* 0x000fe20000800000 */
[C---:B-1----:R-:W-:Y:S01]  /*3a50*/  HMMA.16816.F32.BF16 R28, R172.reuse, R2, R28 ;  /* 0x00000002ac1c723c */ /* 0x042fe2000004181c */
[----:B------:R-:W-:Y:S02]  /*3a60*/  LDSM.16.M88.2 R2, [R219+0xd080] ;  /* 0x00d08000db02783b */ /* 0x000fe40000000100 */
[----:B------:R-:W-:Y:S01]  /*3a70*/  ISETP.GT.AND P3, PT, R233, 0x30, PT ;  /* 0x00000030e900780c */ /* 0x000fe20003f64270 */
[----:B------:R-:W-:Y:S01]  /*3a80*/  MUFU.EX2 R107, R107 ;  /* 0x0000006b006b7308 */ /* 0x000fe20000000800 */
[----:B---3--:R-:W-:Y:S01]  /*3a90*/  LDSM.16.M88.4 R108, [R224+0x4000] ;  /* 0x00400000e06c783b */ /* 0x008fe20000000200 */
[----:B------:R-:W-:Y:S01]  /*3aa0*/  FSEL R182, R14, -INF , P0 ;  /* 0xff8000000eb67808 */ /* 0x000fe20000000000 */
[--C-:B------:R-:W-:Y:S01]  /*3ab0*/  FFMA.FTZ R106, R106, c[0x0][0x29c], -R189.reuse ;  /* 0x0000a7006a6a7a23 */ /* 0x100fe200000108bd */
[----:B------:R-:W-:Y:S01]  /*3ac0*/  FSEL R181, R15, -INF , P4 ;  /* 0xff8000000fb57808 */ /* 0x000fe20002000000 */
[----:B------:R-:W-:Y:S01]  /*3ad0*/  LDSM.16.M88.2 R10, [R219+0xe080] ;  /* 0x00e08000db0a783b */ /* 0x000fe20000000100 */
[----:B------:R-:W-:Y:S02]  /*3ae0*/  ISETP.GT.AND P2, PT, R233, 0x31, PT ;  /* 0x00000031e900780c */ /* 0x000fe40003f44270 */
[----:B------:R-:W-:Y:S01]  /*3af0*/  FSEL R16, R16, -INF , P3 ;  /* 0xff80000010107808 */ /* 0x000fe20001800000 */
[----:B----4-:R-:W1:Y:S01]  /*3b00*/  LDSM.16.M88.2 R8, [R219+0xc880] ;  /* 0x00c88000db08783b */ /* 0x010e620000000100 */
[----:B------:R-:W-:Y:S01]  /*3b10*/  FSEL R17, R17, -INF , P2 ;  /* 0xff80000011117808 */ /* 0x000fe20001000000 */
[----:B------:R-:W-:Y:S01]  /*3b20*/  MUFU.EX2 R106, R106 ;  /* 0x0000006a006a7308 */ /* 0x000fe20000000800 */
[C---:B--2---:R-:W-:Y:S01]  /*3b30*/  HMMA.16816.F32.BF16 R32, R172.reuse, R4, R32 ;  /* 0x00000004ac20723c */ /* 0x044fe20000041820 */
[----:B------:R-:W2:Y:S02]  /*3b40*/  LDSM.16.M88.2 R4, [R219+0xd880] ;  /* 0x00d88000db04783b */ /* 0x000ea40000000100 */
[--C-:B------:R-:W-:Y:S01]  /*3b50*/  FFMA.FTZ R16, R16, c[0x0][0x29c], -R188.reuse ;  /* 0x0000a70010107a23 */ /* 0x100fe200000108bc */
[----:B------:R-:W-:Y:S01]  /*3b60*/  ISETP.GT.AND P1, PT, R233, 0x40, PT ;  /* 0x00000040e900780c */ /* 0x000fe20003f24270 */
[----:B------:R3:W-:Y:S01]  /*3b70*/  LDSM.16.M88.4 R12, [R0+0x4000] ;  /* 0x00400000000c783b */ /* 0x0007e20000000200 */
[--C-:B------:R-:W-:Y:S01]  /*3b80*/  FFMA.FTZ R17, R17, c[0x0][0x29c], -R188.reuse ;  /* 0x0000a70011117a23 */ /* 0x100fe200000108bc */
[----:B------:R-:W-:Y:S01]  /*3b90*/  ISETP.GT.AND P0, PT, R233, 0x41, PT ;  /* 0x00000041e900780c */ /* 0x000fe20003f04270 */
[C---:B------:R-:W-:Y:S01]  /*3ba0*/  HMMA.16816.F32.BF16 R36, R172.reuse, R104, R36 ;  /* 0x00000068ac24723c */ /* 0x040fe20000041824 */
[----:B------:R-:W-:Y:S03]  /*3bb0*/  MUFU.EX2 R176, R16 ;  /* 0x0000001000b07308 */ /* 0x000fe60000000800 */
[----:B------:R-:W-:Y:S02]  /*3bc0*/  FSEL R21, R21, -INF , P0 ;  /* 0xff80000015157808 */ /* 0x000fe40000000000 */
[----:B------:R-:W-:Y:S01]  /*3bd0*/  FSEL R22, R22, -INF , P1 ;  /* 0xff80000016167808 */ /* 0x000fe20000800000 */
[--C-:B------:R-:W-:Y:S01]  /*3be0*/  FFMA.FTZ R105, R183, c[0x0][0x29c], -R189.reuse ;  /* 0x0000a700b7697a23 */ /* 0x100fe200000108bd */
[----:B------:R-:W-:Y:S01]  /*3bf0*/  FSEL R23, R23, -INF , P0 ;  /* 0xff80000017177808 */ /* 0x000fe20000000000 */
[----:B-----5:R-:W-:Y:S01]  /*3c00*/  HMMA.16816.F32.BF16 R40, R172, R6, R40 ;  /* 0x00000006ac28723c */ /* 0x020fe20000041828 */
[----:B------:R-:W4:Y:S01]  /*3c10*/  LDSM.16.M88.2 R6, [R219+0xe880] ;  /* 0x00e88000db06783b */ /* 0x000f220000000100 */
[----:B------:R5:W2:Y:S01]  /*3c20*/  MUFU.EX2 R174, R17 ;  /* 0x0000001100ae7308 */ /* 0x000aa20000000800 */
[----:B------:R-:W-:Y:S01]  /*3c30*/  FSEL R20, R20, -INF , P1 ;  /* 0xff80000014147808 */ /* 0x000fe20000800000 */
[--C-:B------:R-:W-:Y:S01]  /*3c40*/  FFMA.FTZ R104, R182, c[0x0][0x29c], -R189.reuse ;  /* 0x0000a700b6687a23 */ /* 0x100fe200000108bd */
[----:B------:R-:W-:Y:S02]  /*3c50*/  PLOP3.LUT P0, PT, PT, PT, UP0, 0x80, 0x0 ;  /* 0x000000000000781c */ /* 0x000fe40003f0f008 */
[----:B------:R-:W-:Y:S01]  /*3c60*/  FSEL R175, R18, -INF , P3 ;  /* 0xff80000012af7808 */ /* 0x000fe20001800000 */
[--C-:B------:R-:W-:Y:S01]  /*3c70*/  FFMA.FTZ R20, R20, c[0x0][0x29c], -R188.reuse ;  /* 0x0000a70014147a23 */ /* 0x100fe200000108bc */
[----:B------:R-:W-:Y:S03]  /*3c80*/  LDS R18, [R237.X4+0x21280] ;  /* 0x02128000ed127984 */ /* 0x000fe60000004800 */
[----:B------:R2:W-:Y:S01]  /*3c90*/  MUFU.EX2 R173, R20 ;  /* 0x0000001400ad7308 */ /* 0x0005e20000000800 */
[----:B------:R-:W-:Y:S02]  /*3ca0*/  FFMA.FTZ R188, R21, c[0x0][0x29c], -R188 ;  /* 0x0000a70015bc7a23 */ /* 0x000fe400000108bc */
[--C-:B---3--:R-:W-:Y:S02]  /*3cb0*/  FFMA.FTZ R0, R181, c[0x0][0x29c], -R189.reuse ;  /* 0x0000a700b5007a23 */ /* 0x108fe400000108bd */
[--C-:B------:R-:W-:Y:S01]  /*3cc0*/  FFMA.FTZ R172, R186, c[0x0][0x29c], -R189.reuse ;  /* 0x0000a700baac7a23 */ /* 0x100fe200000108bd */
[C---:B-1----:R-:W-:Y:S01]  /*3cd0*/  HMMA.16816.F32.BF16 R24, R108.reuse, R8, R24 ;  /* 0x000000086c18723c */ /* 0x042fe20000041818 */
[----:B------:R-:W-:Y:S03]  /*3ce0*/  LDSM.16.M88.2 R8, [R218+0xd080] ;  /* 0x00d08000da08783b */ /* 0x000fe60000000100 */
[----:B------:R-:W-:Y:S01]  /*3cf0*/  MUFU.EX2 R105, R105 ;  /* 0x0000006900697308 */ /* 0x000fe20000000800 */
[----:B-----5:R-:W1:Y:S03]  /*3d00*/  LDSM.16.M88.2 R16, [R218+0xc880] ;  /* 0x00c88000da10783b */ /* 0x020e660000000100 */
[C---:B------:R-:W-:Y:S01]  /*3d10*/  HMMA.16816.F32.BF16 R28, R108.reuse, R2, R28 ;  /* 0x000000026c1c723c */ /* 0x040fe2000004181c */
[----:B------:R-:W3:Y:S05]  /*3d20*/  LDSM.16.M88.2 R2, [R218+0xd880] ;  /* 0x00d88000da02783b */ /* 0x000eea0000000100 */
[----:B------:R-:W5:Y:S02]  /*3d30*/  MUFU.EX2 R172, R172 ;  /* 0x000000ac00ac7308 */ /* 0x000f640000000800 */
[C---:B--2---:R-:W-:Y:S01]  /*3d40*/  HMMA.16816.F32.BF16 R32, R108.reuse, R4, R32 ;  /* 0x000000046c20723c */ /* 0x044fe20000041820 */
[----:B------:R-:W2:Y:S04]  /*3d50*/  LDSM.16.M88.2 R20, [R218+0xe080] ;  /* 0x00e08000da14783b */ /* 0x000ea80000000100 */
[----:B------:R-:W2:Y:S03]  /*3d60*/  LDSM.16.M88.2 R4, [R218+0xe880] ;  /* 0x00e88000da04783b */ /* 0x000ea60000000100 */
[----:B------:R-:W-:Y:S01]  /*3d70*/  MUFU.EX2 R104, R104 ;  /* 0x0000006800687308 */ /* 0x000fe20000000800 */
[C---:B------:R-:W-:Y:S07]  /*3d80*/  HMMA.16816.F32.BF16 R36, R108.reuse, R10, R36 ;  /* 0x0000000a6c24723c */ /* 0x040fee0000041824 */
[----:B------:R-:W-:Y:S01]  /*3d90*/  F2FP.BF16.PACK_AB R11, R179, R180 ;  /* 0x000000b4b30b723e */ /* 0x000fe200000010ff */
[----:B----4-:R-:W-:Y:S01]  /*3da0*/  HMMA.16816.F32.BF16 R40, R108, R6, R40 ;  /* 0x000000066c28723c */ /* 0x010fe20000041828 */
[----:B------:R-:W4:Y:S06]  /*3db0*/  MUFU.EX2 R188, R188 ;  /* 0x000000bc00bc7308 */ /* 0x000f2c0000000800 */
[----:B------:R-:W-:Y:S01]  /*3dc0*/  F2FP.BF16.PACK_AB R6, R174, R176 ;  /* 0x000000b0ae06723e */ /* 0x000fe200000010ff */
[C---:B-1----:R-:W-:Y:S07]  /*3dd0*/  HMMA.16816.F32.BF16 R24, R12.reuse, R16, R24 ;  /* 0x000000100c18723c */ /* 0x042fee0000041818 */
[----:B------:R-:W-:Y:S01]  /*3de0*/  FSEL R16, R19, -INF , P2 ;  /* 0xff80000013107808 */ /* 0x000fe20001000000 */
[C---:B------:R-:W-:Y:S04]  /*3df0*/  HMMA.16816.F32.BF16 R28, R12.reuse, R8, R28 ;  /* 0x000000080c1c723c */ /* 0x040fe8000004181c */
[--C-:B------:R-:W-:Y:S02]  /*3e00*/  FFMA.FTZ R17, R175, c[0x0][0x29c], -R189.reuse ;  /* 0x0000a700af117a23 */ /* 0x100fe400000108bd */
[--C-:B------:R-:W-:Y:S01]  /*3e10*/  FFMA.FTZ R16, R16, c[0x0][0x29c], -R189.reuse ;  /* 0x0000a70010107a23 */ /* 0x100fe200000108bd */
[----:B------:R-:W-:Y:S01]  /*3e20*/  F2FP.BF16.PACK_AB R8, R177, R178 ;  /* 0x000000b2b108723e */ /* 0x000fe200000010ff */
[C---:B---3--:R-:W-:Y:S02]  /*3e30*/  HMMA.16816.F32.BF16 R32, R12.reuse, R2, R32 ;  /* 0x000000020c20723c */ /* 0x048fe40000041820 */
[----:B------:R-:W-:Y:S05]  /*3e40*/  MUFU.EX2 R17, R17 ;  /* 0x0000001100117308 */ /* 0x000fea0000000800 */
[----:B------:R-:W-:Y:S01]  /*3e50*/  F2FP.BF16.PACK_AB R3, R185, R184 ;  /* 0x000000b8b903723e */ /* 0x000fe200000010ff */
[C---:B--2---:R-:W-:Y:S04]  /*3e60*/  HMMA.16816.F32.BF16 R36, R12.reuse, R20, R36 ;  /* 0x000000140c24723c */ /* 0x044fe80000041824 */
[----:B------:R1:W2:Y:S01]  /*3e70*/  MUFU.EX2 R20, R0 ;  /* 0x0000000000147308 */ /* 0x0002a20000000800 */
[----:B-----5:R-:W-:Y:S01]  /*3e80*/  F2FP.BF16.PACK_AB R2, R172, R107 ;  /* 0x0000006bac02723e */ /* 0x020fe200000010ff */
[--C-:B------:R-:W-:Y:S02]  /*3e90*/  FADD.FTZ R25, R25, -R18.reuse ;  /* 0x8000001219197221 */ /* 0x100fe40000010000 */
[----:B------:R-:W-:Y:S04]  /*3ea0*/  HMMA.16816.F32.BF16 R40, R12, R4, R40 ;  /* 0x000000040c28723c */ /* 0x000fe80000041828 */
[--C-:B------:R-:W-:Y:S02]  /*3eb0*/  FADD.FTZ R24, R24, -R18.reuse ;  /* 0x8000001218187221 */ /* 0x100fe40000010000 */
[----:B------:R-:W3:Y:S01]  /*3ec0*/  MUFU.EX2 R16, R16 ;  /* 0x0000001000107308 */ /* 0x000ee20000000800 */
[----:B------:R-:W-:Y:S01]  /*3ed0*/  F2FP.BF16.PACK_AB R4, R105, R106 ;  /* 0x0000006a6904723e */ /* 0x000fe200000010ff */
[--C-:B------:R-:W-:Y:S01]  /*3ee0*/  FFMA.FTZ R14, R22, c[0x0][0x29c], -R189.reuse ;  /* 0x0000a700160e7a23 */ /* 0x100fe200000108bd */
[----:B----4-:R-:W-:Y:S03]  /*3ef0*/  F2FP.BF16.PACK_AB R5, R188, R173 ;  /* 0x000000adbc05723e */ /* 0x010fe600000010ff */
[----:B------:R-:W-:Y:S02]  /*3f00*/  FFMA.FTZ R189, R23, c[0x0][0x29c], -R189 ;  /* 0x0000a70017bd7a23 */ /* 0x000fe400000108bd */
[----:B------:R-:W-:Y:S02]  /*3f10*/  FMUL.FTZ R25, R185, R25 ;  /* 0x00000019b9197220 */ /* 0x000fe40000410000 */
[----:B------:R-:W-:Y:S01]  /*3f20*/  MUFU.EX2 R7, R189 ;  /* 0x000000bd00077308 */ /* 0x000fe20000000800 */
[----:B------:R-:W-:Y:S02]  /*3f30*/  FMUL.FTZ R13, R184, R24 ;  /* 0x00000018b80d7220 */ /* 0x000fe40000410000 */
[--C-:B------:R-:W-:Y:S01]  /*3f40*/  FADD.FTZ R28, R28, -R18.reuse ;  /* 0x800000121c1c7221 */ /* 0x100fe20000010000 */
[----:B-1----:R-:W1:Y:S01]  /*3f50*/  LDS R0, [R237.X4+0x212a0] ;  /* 0x0212a000ed007984 */ /* 0x002e620000004800 */
[--C-:B------:R-:W-:Y:S01]  /*3f60*/  FADD.FTZ R29, R29, -R18.reuse ;  /* 0x800000121d1d7221 */ /* 0x100fe20000010000 */
[----:B------:R-:W-:Y:S01]  /*3f70*/  F2FP.BF16.PACK_AB R13, R25, R13 ;  /* 0x0000000d190d723e */ /* 0x000fe200000010ff */
[----:B------:R-:W-:Y:S01]  /*3f80*/  FMUL.FTZ R28, R180, R28 ;  /* 0x0000001cb41c7220 */ /* 0x000fe20000410000 */
[----:B------:R2:W-:Y:S01]  /*3f90*/  STS [R234+0x21480], R3 ;  /* 0x02148003ea007388 */ /* 0x0005e20000000800 */
[----:B------:R-:W-:Y:S01]  /*3fa0*/  FMUL.FTZ R15, R179, R29 ;  /* 0x0000001db30f7220 */ /* 0x000fe20000410000 */
[----:B------:R-:W4:Y:S01]  /*3fb0*/  MUFU.EX2 R14, R14 ;  /* 0x0000000e000e7308 */ /* 0x000f220000000800 */
[--C-:B------:R-:W-:Y:S01]  /*3fc0*/  FADD.FTZ R32, R32, -R18.reuse ;  /* 0x8000001220207221 */ /* 0x100fe20000010000 */
[----:B------:R3:W-:Y:S01]  /*3fd0*/  STS [R235], R2 ;  /* 0x00000002eb007388 */ /* 0x0007e20000000800 */
[--C-:B------:R-:W-:Y:S01]  /*3fe0*/  FADD.FTZ R33, R33, -R18.reuse ;  /* 0x8000001221217221 */ /* 0x100fe20000010000 */
[----:B------:R-:W-:Y:S01]  /*3ff0*/  F2FP.BF16.PACK_AB R15, R15, R28 ;  /* 0x0000001c0f0f723e */ /* 0x000fe200000010ff */
[----:B------:R-:W-:Y:S01]  /*4000*/  FMUL.FTZ R32, R178, R32 ;  /* 0x00000020b2207220 */ /* 0x000fe20000410000 */
[----:B------:R-:W-:Y:S01]  /*4010*/  STS [R234+0x21c80], R11 ;  /* 0x021c800bea007388 */ /* 0x000fe20000000800 */
[----:B------:R-:W-:Y:S02]  /*4020*/  FMUL.FTZ R10, R177, R33 ;  /* 0x00000021b10a7220 */ /* 0x000fe40000410000 */
[--C-:B------:R-:W-:Y:S01]  /*4030*/  FADD.FTZ R36, R36, -R18.reuse ;  /* 0x8000001224247221 */ /* 0x100fe20000010000 */
[----:B------:R5:W-:Y:S01]  /*4040*/  STS [R235+0x800], R4 ;  /* 0x00080004eb007388 */ /* 0x000be20000000800 */
[--C-:B------:R-:W-:Y:S01]  /*4050*/  FADD.FTZ R37, R37, -R18.reuse ;  /* 0x8000001225257221 */ /* 0x100fe20000010000 */
[----:B------:R-:W-:Y:S01]  /*4060*/  F2FP.BF16.PACK_AB R10, R10, R32 ;  /* 0x000000200a0a723e */ /* 0x000fe200000010ff */
[----:B------:R-:W-:Y:S01]  /*4070*/  FMUL.FTZ R36, R176, R36 ;  /* 0x00000024b0247220 */ /* 0x000fe20000410000 */
[----:B------:R-:W-:Y:S01]  /*4080*/  STS [R234+0x22480], R8 ;  /* 0x02248008ea007388 */ /* 0x000fe20000000800 */
[----:B------:R-:W-:Y:S02]  /*4090*/  FMUL.FTZ R9, R174, R37 ;  /* 0x00000025ae097220 */ /* 0x000fe40000410000 */
[--C-:B------:R-:W-:Y:S02]  /*40a0*/  FADD.FTZ R40, R40, -R18.reuse ;  /* 0x8000001228287221 */ /* 0x100fe40000010000 */
[----:B------:R-:W-:Y:S01]  /*40b0*/  FADD.FTZ R41, R41, -R18 ;  /* 0x8000001229297221 */ /* 0x000fe20000010000 */
[----:B------:R-:W-:Y:S01]  /*40c0*/  F2FP.BF16.PACK_AB R9, R9, R36 ;  /* 0x000000240909723e */ /* 0x000fe200000010ff */
[----:B------:R-:W-:Y:S01]  /*40d0*/  FMUL.FTZ R40, R173, R40 ;  /* 0x00000028ad287220 */ /* 0x000fe20000410000 */
[----:B--2---:R-:W-:Y:S01]  /*40e0*/  F2FP.BF16.PACK_AB R3, R20, R104 ;  /* 0x000000681403723e */ /* 0x004fe200000010ff */
[----:B------:R-:W-:Y:S01]  /*40f0*/  FMUL.FTZ R12, R188, R41 ;  /* 0x00000029bc0c7220 */ /* 0x000fe20000410000 */
[----:B---3--:R-:W-:Y:S03]  /*4100*/  F2FP.BF16.PACK_AB R2, R16, R17 ;  /* 0x000000111002723e */ /* 0x008fe600000010ff */
[----:B------:R-:W-:Y:S01]  /*4110*/  STS [R235+0x1000], R3 ;  /* 0x00100003eb007388 */ /* 0x000fe20000000800 */
[----:B------:R-:W-:Y:S03]  /*4120*/  F2FP.BF16.PACK_AB R12, R12, R40 ;  /* 0x000000280c0c723e */ /* 0x000fe600000010ff */
[----:B------:R-:W-:Y:S01]  /*4130*/  STS [R234+0x22c80], R6 ;  /* 0x022c8006ea007388 */ /* 0x000fe20000000800 */
[--C-:B-1----:R-:W-:Y:S03]  /*4140*/  FADD.FTZ R27, R27, -R0.reuse ;  /* 0x800000001b1b7221 */ /* 0x102fe60000010000 */
[----:B------:R4:W-:Y:S01]  /*4150*/  STS [R235+0x1800], R2 ;  /* 0x00180002eb007388 */ /* 0x0009e20000000800 */
[--C-:B------:R-:W-:Y:S02]  /*4160*/  FADD.FTZ R26, R26, -R0.reuse ;  /* 0x800000001a1a7221 */ /* 0x100fe40000010000 */
[----:B------:R-:W-:Y:S01]  /*4170*/  FMUL.FTZ R27, R172, R27 ;  /* 0x0000001bac1b7220 */ /* 0x000fe20000410000 */
[----:B------:R-:W-:Y:S01]  /*4180*/  STS [R234+0x23480], R5 ;  /* 0x02348005ea007388 */ /* 0x000fe20000000800 */
[----:B------:R-:W-:Y:S02]  /*4190*/  FMUL.FTZ R26, R107, R26 ;  /* 0x0000001a6b1a7220 */ /* 0x000fe40000410000 */
[--C-:B-----5:R-:W-:Y:S02]  /*41a0*/  FADD.FTZ R4, R31, -R0.reuse ;  /* 0x800000001f047221 */ /* 0x120fe40000010000 */
[--C-:B------:R-:W-:Y:S02]  /*41b0*/  FADD.FTZ R30, R30, -R0.reuse ;  /* 0x800000001e1e7221 */ /* 0x100fe40000010000 */
[----:B------:R-:W-:Y:S02]  /*41c0*/  FMUL.FTZ R4, R105, R4 ;  /* 0x0000000469047220 */ /* 0x000fe40000410000 */
[----:B------:R-:W-:Y:S02]  /*41d0*/  FMUL.FTZ R30, R106, R30 ;  /* 0x0000001e6a1e7220 */ /* 0x000fe40000410000 */
[--C-:B------:R-:W-:Y:S02]  /*41e0*/  FADD.FTZ R34, R34, -R0.reuse ;  /* 0x8000000022227221 */ /* 0x100fe40000010000 */
[--C-:B------:R-:W-:Y:S01]  /*41f0*/  FADD.FTZ R35, R35, -R0.reuse ;  /* 0x8000000023237221 */ /* 0x100fe20000010000 */
[----:B------:R-:W-:Y:S01]  /*4200*/  F2FP.BF16.PACK_AB R4, R4, R30 ;  /* 0x0000001e0404723e */ /* 0x000fe200000010ff */
[----:B------:R-:W-:Y:S02]  /*4210*/  FMUL.FTZ R34, R104, R34 ;  /* 0x0000002268227220 */ /* 0x000fe40000410000 */
[----:B------:R-:W-:Y:S02]  /*4220*/  FMUL.FTZ R35, R20, R35 ;  /* 0x0000002314237220 */ /* 0x000fe40000410000 */
[--C-:B------:R-:W-:Y:S01]  /*4230*/  FADD.FTZ R38, R38, -R0.reuse ;  /* 0x8000000026267221 */ /* 0x100fe20000010000 */
[----:B----4-:R-:W-:Y:S01]  /*4240*/  F2FP.BF16.PACK_AB R2, R7, R14 ;  /* 0x0000000e0702723e */ /* 0x010fe200000010ff */
[--C-:B------:R-:W-:Y:S02]  /*4250*/  FADD.FTZ R3, R39, -R0.reuse ;  /* 0x8000000027037221 */ /* 0x100fe40000010000 */
[--C-:B------:R-:W-:Y:S02]  /*4260*/  FADD.FTZ R43, R43, -R0.reuse ;  /* 0x800000002b2b7221 */ /* 0x100fe40000010000 */
[----:B------:R1:W-:Y:S01]  /*4270*/  STS [R235+0x2000], R2 ;  /* 0x00200002eb007388 */ /* 0x0003e20000000800 */
[----:B------:R-:W-:Y:S01]  /*4280*/  FADD.FTZ R42, R42, -R0 ;  /* 0x800000002a2a7221 */ /* 0x000fe20000010000 */
[----:B------:R-:W-:Y:S01]  /*4290*/  F2FP.BF16.PACK_AB R0, R35, R34 ;  /* 0x000000222300723e */ /* 0x000fe200000010ff */
[----:B------:R-:W-:Y:S01]  /*42a0*/  FMUL.FTZ R17, R17, R38 ;  /* 0x0000002611117220 */ /* 0x000fe20000410000 */
[----:B------:R-:W-:Y:S01]  /*42b0*/  BAR.SYNC.DEFER_BLOCKING 0x0 ;  /* 0x0000000000007b1d */ /* 0x000fe20000010000 */
[----:B------:R-:W-:Y:S02]  /*42c0*/  FMUL.FTZ R3, R16, R3 ;  /* 0x0000000310037220 */ /* 0x000fe40000410000 */
[----:B------:R-:W-:Y:S01]  /*42d0*/  FMUL.FTZ R14, R14, R42 ;  /* 0x0000002a0e0e7220 */ /* 0x000fe20000410000 */
[----:B------:R-:W-:Y:S01]  /*42e0*/  SHF.L.U32 R42, R227, 0x1, RZ ;  /* 0x00000001e32a7819 */ /* 0x000fe200000006ff */
[----:B------:R-:W-:Y:S01]  /*42f0*/  FMUL.FTZ R7, R7, R43 ;  /* 0x0000002b07077220 */ /* 0x000fe20000410000 */
[----:B------:R-:W-:Y:S02]  /*4300*/  F2FP.BF16.PACK_AB R3, R3, R17 ;  /* 0x000000110303723e */ /* 0x000fe400000010ff */
[----:B-1----:R-:W-:Y:S01]  /*4310*/  F2FP.BF16.PACK_AB R2, R27, R26 ;  /* 0x0000001a1b02723e */ /* 0x002fe200000010ff */
        /* <DEDUP_REMOVED lines=8> */
[----:B-1----:R-:W-:Y:S03]  /*43a0*/  F2FP.BF16.PACK_AB R2, R7, R14 ;  /* 0x0000000e0702723e */ /* 0x002fe600000010ff */
        /* <DEDUP_REMOVED lines=50> */
[C---:B------:R-:W-:Y:S08]  /*46d0*/  HMMA.16816.F32.BF16 R76, R36.reuse, R40, R76 ;  /* 0x00000028244c723c */ /* 0x040ff0000004184c */
[-C--:B---3--:R-:W-:Y:S08]  /*46e0*/  HMMA.16816.F32.BF16 R80, R36, R2.reuse, R80 ;  /* 0x000000022450723c */ /* 0x088ff00000041850 */
[-C--:B------:R-:W-:Y:S08]  /*46f0*/  HMMA.16816.F32.BF16 R84, R32, R2.reuse, R84 ;  /* 0x000000022054723c */ /* 0x080ff00000041854 */
[C---:B------:R-:W-:Y:S01]  /*4700*/  HMMA.16816.F32.BF16 R88, R24.reuse, R2, R88 ;  /* 0x000000021858723c */ /* 0x040fe20000041858 */
[----:B------:R-:W2:Y:S07]  /*4710*/  LDSM.16.MT88.2 R2, [R220+0x23880] ;  /* 0x02388000dc02783b */ /* 0x000eae0000004100 */
[-C--:B----4-:R-:W-:Y:S01]  /*4720*/  HMMA.16816.F32.BF16 R92, R24, R4.reuse, R92 ;  /* 0x00000004185c723c */ /* 0x090fe2000004185c */
[----:B------:R-:W3:Y:S07]  /*4730*/  LDSM.16.MT88.4 R24, [R42+0x1c880] ;  /* 0x01c880002a18783b */ /* 0x000eee0000004200 */
[-C--:B------:R-:W-:Y:S01]  /*4740*/  HMMA.16816.F32.BF16 R96, R32, R4.reuse, R96 ;  /* 0x000000042060723c */ /* 0x080fe20000041860 */
[----:B------:R-:W4:Y:S04]  /*4750*/  LDSM.16.MT88.4 R32, [R42+0x1e880] ;  /* 0x01e880002a20783b */ /* 0x000f280000004200 */
[----:B------:R-:W1:Y:S03]  /*4760*/  LDSM.16.MT88.4 R40, [R42+0x20880] ;  /* 0x020880002a28783b */ /* 0x000e660000004200 */
        /* <DEDUP_REMOVED lines=28> */
[----:B------:R2:W1:Y:S04]  /*4930*/  LDSM.16.MT88.4 R176, [R222+0x5000] ;  /* 0x00500000deb0783b */ /* 0x0004680000004200 */
[----:B------:R2:W1:Y:S03]  /*4940*/  LDSM.16.M88.4 R180, [R223+0x800] ;  /* 0x00080000dfb4783b */ /* 0x0004660000000200 */
[-C--:B------:R-:W-:Y:S01]  /*4950*/  HMMA.16816.F32.BF16 R60, R32, R104.reuse, R60 ;  /* 0x00000068203c723c */ /* 0x080fe2000004183c */
[----:B------:R2:W1:Y:S04]  /*4960*/  LDSM.16.M88.4 R188, [R223+0xc00] ;  /* 0x000c0000dfbc783b */ /* 0x0004680000000200 */
        /* <DEDUP_REMOVED lines=15> */
[----:B------:R-:W2:Y:S01]  /*4a60*/  LDL.64 R200, [R1] ;  /* 0x0000000001c87983 */ /* 0x000ea20000100a00 */
[----:B------:R-:W-:Y:S01]  /*4a70*/  USHF.R.S32.HI UR29, URZ, 0x1f, UR27 ;  /* 0x0000001f3f1d7899 */ /* 0x000fe2000801141b */
[----:B------:R-:W-:Y:S01]  /*4a80*/  IMAD.MOV.U32 R5, RZ, RZ, R249 ;  /* 0x000000ffff057224 */ /* 0x000fe200078e00f9 */
[----:B------:R-:W-:Y:S01]  /*4a90*/  ULDC.64 UR6, c[0x0][0x208] ;  /* 0x0000820000067ab9 */ /* 0x000fe20000000a00 */
[----:B------:R-:W-:Y:S01]  /*4aa0*/  IMAD.MOV.U32 R2, RZ, RZ, R244 ;  /* 0x000000ffff027224 */ /* 0x000fe200078e00f4 */
[----:B------:R-:W-:Y:S01]  /*4ab0*/  UIMAD UR29, UR29, UR6, URZ ;  /* 0x000000061d1d72a4 */ /* 0x000fe2000f8e023f */
[----:B------:R-:W1:Y:S01]  /*4ac0*/  S2R R6, SR_CTAID.Y ;  /* 0x0000000000067919 */ /* 0x000e620000002600 */
[----:B------:R-:W-:Y:S01]  /*4ad0*/  UIMAD.WIDE.U32 UR30, UR27, UR6, URZ ;  /* 0x000000061b1e72a5 */ /* 0x000fe2000f8e003f */
[----:B------:R-:W-:Y:S01]  /*4ae0*/  IMAD.MOV.U32 R15, RZ, RZ, c[0x0][0x208] ;  /* 0x00008200ff0f7624 */ /* 0x000fe200078e00ff */
[----:B------:R-:W-:Y:S01]  /*4af0*/  USHF.L.U32 UR6, UR27, 0x6, URZ ;  /* 0x000000061b067899 */ /* 0x000fe2000800063f */
[----:B------:R-:W-:Y:S01]  /*4b00*/  IMAD.MOV.U32 R3, RZ, RZ, R245 ;  /* 0x000000ffff037224 */ /* 0x000fe200078e00f5 */
[----:B------:R-:W-:Y:S01]  /*4b10*/  UIMAD UR29, UR27, UR7, UR29 ;  /* 0x000000071b1d72a4 */ /* 0x000fe2000f8e021d */
[----:B------:R-:W-:Y:S02]  /*4b20*/  IMAD.SHL.U32 R20, R15, 0x40, RZ ;  /* 0x000000400f147824 */ /* 0x000fe400078e00ff */
[----:B------:R-:W-:Y:S01]  /*4b30*/  IMAD.U32 R9, RZ, RZ, UR30 ;  /* 0x0000001eff097e24 */ /* 0x000fe2000f8e00ff */
[----:B------:R-:W-:Y:S01]  /*4b40*/  UIADD3 UR29, UR31, UR29, URZ ;  /* 0x0000001d1f1d7290 */ /* 0x000fe2000fffe03f */
[----:B------:R-:W-:Y:S01]  /*4b50*/  IMAD.U32 R14, RZ, RZ, UR6 ;  /* 0x00000006ff0e7e24 */ /* 0x000fe2000f8e00ff */
[----:B-1----:R-:W-:Y:S01]  /*4b60*/  SHF.R.S32.HI R7, RZ, 0x1f, R6 ;  /* 0x0000001fff077819 */ /* 0x002fe20000011406 */
[C---:B------:R-:W-:Y:S04]  /*4b70*/  IMAD.WIDE.U32 R2, R6.reuse, c[0x0][0x288], R2 ;  /* 0x0000a20006027a25 */ /* 0x040fe800078e0002 */
[C---:B------:R-:W-:Y:S02]  /*4b80*/  IMAD R8, R7.reuse, c[0x0][0x210], RZ ;  /* 0x0000840007087a24 */ /* 0x040fe400078e02ff */
[----:B------:R-:W-:Y:S04]  /*4b90*/  IMAD R7, R7, c[0x0][0x288], RZ ;  /* 0x0000a20007077a24 */ /* 0x000fe800078e02ff */
[C---:B------:R-:W-:Y:S02]  /*4ba0*/  IMAD R7, R6.reuse, c[0x0][0x28c], R7 ;  /* 0x0000a30006077a24 */ /* 0x040fe400078e0207 */
[----:B--2---:R-:W-:Y:S04]  /*4bb0*/  IMAD.MOV.U32 R4, RZ, RZ, R200 ;  /* 0x000000ffff047224 */ /* 0x004fe800078e00c8 */
[----:B------:R-:W-:Y:S05]  /*4bc0*/  IMAD.WIDE.U32 R4, R6, c[0x0][0x210], R4 ;  /* 0x0000840006047a25 */ /* 0x000fea00078e0004 */
[----:B------:R-:W-:Y:S01]  /*4bd0*/  IADD3 R0, P1, R4, UR18, RZ ;  /* 0x0000001204007c10 */ /* 0x000fe2000ff3e0ff */
[----:B------:R-:W-:Y:S01]  /*4be0*/  IMAD R4, R6, c[0x0][0x214], R8 ;  /* 0x0000850006047a24 */ /* 0x000fe200078e0208 */
[----:B------:R-:W-:Y:S01]  /*4bf0*/  IADD3 R6, P0, R2, UR24, RZ ;  /* 0x0000001802067c10 */ /* 0x000fe2000ff1e0ff */
[----:B------:R-:W-:Y:S01]  /*4c00*/  IMAD.U32 R8, RZ, RZ, UR30 ;  /* 0x0000001eff087e24 */ /* 0x000fe2000f8e00ff */
[----:B------:R-:W-:Y:S02]  /*4c10*/  LEA R2, P2, R0, c[0x0][0x1f0], 0x1 ;  /* 0x00007c0000027a11 */ /* 0x000fe400078408ff */
[----:B------:R-:W-:Y:S02]  /*4c20*/  IADD3.X R4, R5, UR9, R4, P1, !PT ;  /* 0x0000000905047c10 */ /* 0x000fe40008ffe404 */
[----:B------:R-:W-:Y:S01]  /*4c30*/  LEA R2, P1, R8, R2, 0x7 ;  /* 0x0000000208027211 */ /* 0x000fe200078238ff */
[----:B------:R-:W-:Y:S01]  /*4c40*/  IMAD.U32 R8, RZ, RZ, UR29 ;  /* 0x0000001dff087e24 */ /* 0x000fe2000f8e00ff */
[----:B------:R-:W-:Y:S02]  /*4c50*/  IADD3.X R7, R3, UR20, R7, P0, !PT ;  /* 0x0000001403077c10 */ /* 0x000fe400087fe407 */
[----:B------:R-:W-:Y:S02]  /*4c60*/  LEA.HI.X R0, R0, c[0x0][0x1f4], R4, 0x1, P2 ;  /* 0x00007d0000007a11 */ /* 0x000fe400010f0c04 */
[----:B------:R-:W-:Y:S02]  /*4c70*/  IADD3 R3, R238, 0x80, RZ ;  /* 0x00000080ee037810 */ /* 0x000fe40007ffe0ff */
[C---:B------:R-:W-:Y:S02]  /*4c80*/  LEA R4, P0, R6.reuse, c[0x0][0x280], 0x2 ;  /* 0x0000a00006047a11 */ /* 0x040fe400078010ff */
[----:B------:R-:W-:Y:S02]  /*4c90*/  ISETP.GE.AND P2, PT, R3, c[0x0][0x1fc], PT ;  /* 0x00007f0003007a0c */ /* 0x000fe40003f46270 */
[----:B------:R-:W-:Y:S01]  /*4ca0*/  LEA.HI.X R3, R9, R0, R8, 0x7, P1 ;  /* 0x0000000009037211 */ /* 0x000fe200008f3c08 */
[----:B------:R-:W-:Y:S01]  /*4cb0*/  IMAD.MOV.U32 R0, RZ, RZ, 0x6 ;  /* 0x00000006ff007424 */ /* 0x000fe200078e00ff */
[----:B------:R-:W-:Y:S01]  /*4cc0*/  LEA.HI.X R5, R6, c[0x0][0x284], R7, 0x2, P0 ;  /* 0x0000a10006057a11 */ /* 0x000fe200000f1407 */
[----:B------:R-:W-:Y:S01]  /*4cd0*/  IMAD.U32 R6, RZ, RZ, UR6 ;  /* 0x00000006ff067e24 */ /* 0x000fe2000f8e00ff */
[----:B------:R-:W-:Y:S02]  /*4ce0*/  ISETP.GE.AND P1, PT, R247, c[0x0][0x1fc], PT ;  /* 0x00007f00f7007a0c */ /* 0x000fe40003f26270 */
[----:B------:R-:W-:Y:S02]  /*4cf0*/  ISETP.GE.AND P0, PT, R238, c[0x0][0x1fc], PT ;  /* 0x00007f00ee007a0c */ /* 0x000fe40003f06270 */
[----:B------:R-:W-:Y:S01]  /*4d00*/  SHF.L.U64.HI R15, R15, R0, c[0x0][0x20c] ;  /* 0x000083000f0f7619 */ /* 0x000fe20000010200 */
[----:B------:R-:W-:Y:S01]  /*4d10*/  IMAD.U32 R0, RZ, RZ, UR6 ;  /* 0x00000006ff007e24 */ /* 0x000fe2000f8e00ff */
[----:B------:R-:W-:Y:S02]  /*4d20*/  SEL R13, RZ, 0x2, P1 ;  /* 0x00000002ff0d7807 */ /* 0x000fe40000800000 */
[----:B------:R-:W-:Y:S02]  /*4d30*/  SEL R12, RZ, 0x1, P0 ;  /* 0x00000001ff0c7807 */ /* 0x000fe40000000000 */
[C-C-:B------:R-:W-:Y:S02]  /*4d40*/  IADD3 R10, P1, P0, R20.reuse, 0x80, R2.reuse ;  /* 0x00000080140a7810 */ /* 0x140fe4000783e002 */
[----:B------:R-:W-:Y:S02]  /*4d50*/  SEL R7, RZ, 0x4, P2 ;  /* 0x00000004ff077807 */ /* 0x000fe40001000000 */
[C-C-:B------:R-:W-:Y:S02]  /*4d60*/  IADD3.X R11, R15.reuse, RZ, R3.reuse, P1, P0 ;  /* 0x000000ff0f0b7210 */ /* 0x140fe40000fe0403 */
[----:B------:R-:W-:Y:S02]  /*4d70*/  IADD3 R8, P1, P0, R20, 0x100, R2 ;  /* 0x0000010014087810 */ /* 0x000fe4000783e002 */
[----:B------:R-:W-:Y:S02]  /*4d80*/  IADD3 R0, -R242, c[0x0][0x168], -R0 ;  /* 0x00005a00f2007a10 */ /* 0x000fe40007ffe900 */
[--C-:B------:R-:W-:Y:S02]  /*4d90*/  IADD3.X R9, R15, RZ, R3.reuse, P1, P0 ;  /* 0x000000ff0f097210 */ /* 0x100fe40000fe0403 */
[----:B------:R-:W-:Y:S02]  /*4da0*/  LEA R4, P0, R6, R4, 0x2 ;  /* 0x0000000406047211 */ /* 0x000fe400078010ff */
[----:B------:R-:W-:Y:S02]  /*4db0*/  IADD3 R12, R7, R13, R12 ;  /* 0x0000000d070c7210 */ /* 0x000fe40007ffe00c */
[----:B------:R-:W-:Y:S02]  /*4dc0*/  ISETP.LT.OR P2, PT, R0, 0x1, P3 ;  /* 0x000000010000780c */ /* 0x000fe40001f41670 */
[----:B------:R-:W-:Y:S02]  /*4dd0*/  LEA.HI.X.SX32 R5, R14, R5, 0x2, P0 ;  /* 0x000000050e057211 */ /* 0x000fe400000f16ff */
[----:B------:R-:W-:Y:S02]  /*4de0*/  IADD3 R6, P0, R20, R2, RZ ;  /* 0x0000000214067210 */ /* 0x000fe40007f1e0ff */
[----:B------:R-:W-:Y:S03]  /*4df0*/  LOP3.LUT P1, RZ, R12, 0x2, RZ, 0xc0, !PT ;  /* 0x000000020cff7812 */ /* 0x000fe6000782c0ff */
[----:B------:R-:W-:Y:S01]  /*4e00*/  IMAD.X R7, R15, 0x1, R3, P0 ;  /* 0x000000010f077824 */ /* 0x000fe200000e0603 */
[C---:B------:R-:W-:Y:S02]  /*4e10*/  ISETP.LT.OR P0, PT, R0.reuse, 0x1, !P1 ;  /* 0x000000010000780c */ /* 0x040fe40004f01670 */
[----:B------:R-:W-:Y:S01]  /*4e20*/  ISETP.LT.OR P1, PT, R0, 0x21, !P1 ;  /* 0x000000210000780c */ /* 0x000fe20004f21670 */
        /* <DEDUP_REMOVED lines=9> */
[----:B------:R-:W-:Y:S01]  /*4ec0*/  ISETP.LT.OR P2, PT, R0, 0x21, P3 ;  /* 0x000000210000780c */ /* 0x000fe20001f41670 */
[----:B------:R-:W-:Y:S11]  /*4ed0*/  @!P5 IMAD.SHL.U32 R0, R240, 0x10, RZ ;  /* 0x00000010f000d824 */ /* 0x000ff600078e00ff */
[----:B------:R-:W-:Y:S01]  /*4ee0*/  @!UPT UIADD3 URZ, URZ, URZ, URZ ;  /* 0x0000003f3f3ff290 */ /* 0x000fe2000fffe03f */
[----:B------:R1:W-:Y:S06]  /*4ef0*/  LDGSTS.E.BYPASS.LTC128B.128 [R236+0x1c080], [R6.64], !P2 ;  /* 0x1c08000006ec7fae */ /* 0x0003ec000d101d4e */
[----:B------:R1:W-:Y:S06]  /*4f00*/  LDGSTS.E.BYPASS.LTC128B.128 [R236+0x1e080], [R10.64], !P1 ;  /* 0x1e0800000aec7fae */ /* 0x0003ec000c901d4e */
[----:B------:R1:W-:Y:S06]  /*4f10*/  LDGSTS.E.BYPASS.LTC128B.128 [R236+0x20080], [R8.64], !P0 ;  /* 0x2008000008ec7fae */ /* 0x0003ec000c101d4e */
[----:B------:R1:W-:Y:S02]  /*4f20*/  @!P5 LDGSTS.E.BYPASS.LTC128B.128 [R0+0x21280], [R4.64] ;  /* 0x212800000400dfae */ /* 0x0003e4000b901d4e */
.L_x_688:
[-C--:B-1234-:R-:W-:Y:S01]  /*4f30*/  HMMA.16816.F32.BF16 R4, R108, R16.reuse, RZ ;  /* 0x000000106c04723c */ /* 0x09efe200000418ff */
[----:B------:R-:W2:Y:S01]  /*4f40*/  LDL.64 R2, [R1+0x10] ;  /* 0x0000100001027983 */ /* 0x000ea20000100a00 */
[----:B------:R-:W-:Y:S02]  /*4f50*/  UIMAD UR23, UR23, 0x3000, URZ ;  /* 0x00003000171778a4 */ /* 0x000fe4000f8e023f */
[----:B------:R-:W-:Y:S01]  /*4f60*/  UISETP.GE.AND UP0, UPT, UR27, UR26, UPT ;  /* 0x0000001a1b00728c */ /* 0x000fe2000bf06270 */
[----:B------:R-:W-:Y:S01]  /*4f70*/  LDSM.16.M88.4 R200, [R223+0x1000] ;  /* 0x00100000dfc8783b */ /* 0x000fe20000000200 */
[----:B------:R-:W-:Y:S02]  /*4f80*/  UIADD3 UR7, UR4, 0x1, URZ ;  /* 0x0000000104077890 */ /* 0x000fe4000fffe03f */
[C---:B------:R-:W-:Y:S01]  /*4f90*/  HMMA.16816.F32.BF16 R8, R172.reuse, R16, RZ ;  /* 0x00000010ac08723c */ /* 0x040fe200000418ff */
[----:B------:R-:W1:Y:S01]  /*4fa0*/  LDSM.16.MT88.4 R204, [R222+0x1000] ;  /* 0x00100000decc783b */ /* 0x000e620000004200 */
[----:B------:R-:W-:Y:S02]  /*4fb0*/  UISETP.GE.AND UP2, UPT, UR4, 0x1, UPT ;  /* 0x000000010400788c */ /* 0x000fe4000bf46270 */
[----:B------:R-:W-:Y:S01]  /*4fc0*/  UIADD3 UR6, UR28, 0x1, URZ ;  /* 0x000000011c067890 */ /* 0x000fe2000fffe03f */
[----:B------:R-:W3:Y:S01]  /*4fd0*/  LDSM.16.M88.4 R208, [R223+0x1400] ;  /* 0x00140000dfd0783b */ /* 0x000ee20000000200 */
[----:B------:R-:W-:Y:S02]  /*4fe0*/  UISETP.GE.AND UP1, UPT, UR28, 0x1, UPT ;  /* 0x000000011c00788c */ /* 0x000fe4000bf26270 */
[-C--:B------:R-:W-:Y:S01]  /*4ff0*/  HMMA.16816.F32.BF16 R12, R172, R18.reuse, RZ ;  /* 0x00000012ac0c723c */ /* 0x080fe200000418ff */
[----:B------:R-:W-:Y:S01]  /*5000*/  LDSM.16.M88.4 R212, [R223+0x2400] ;  /* 0x00240000dfd4783b */ /* 0x000fe20000000200 */
[----:B------:R-:W-:Y:S03]  /*5010*/  USEL UR28, UR6, URZ, !UP1 ;  /* 0x0000003f061c7287 */ /* 0x000fe6000c800000 */
        /* <DEDUP_REMOVED lines=8> */
[-C--:B------:R-:W-:Y:S01]  /*50a0*/  HMMA.16816.F32.BF16 R104, R172, R178.reuse, RZ ;  /* 0x000000b2ac68723c */ /* 0x080fe200000418ff */
[----:B------:R-:W4:Y:S07]  /*50b0*/  LDSM.16.MT88.4 R172, [R222+0x3800] ;  /* 0x00380000deac783b */ /* 0x000f2e0000004200 */
[----:B------:R-:W-:Y:S01]  /*50c0*/  HMMA.16816.F32.BF16 R108, R108, R178, RZ ;  /* 0x000000b26c6c723c */ /* 0x000fe200000418ff */
[----:B------:R-:W5:Y:S07]  /*50d0*/  LDSM.16.MT88.4 R176, [R222+0x6000] ;  /* 0x00600000deb0783b */ /* 0x000f6e0000004200 */
        /* <DEDUP_REMOVED lines=15> */
[----:B------:R-:W5:Y:S04]  /*51d0*/  LDSM.16.M88.4 R180, [R223+0x1800] ;  /* 0x00180000dfb4783b */ /* 0x000f680000000200 */
[----:B------:R-:W-:Y:S03]  /*51e0*/  LDSM.16.M88.4 R196, [R223+0x2000] ;  /* 0x00200000dfc4783b */ /* 0x000fe60000000200 */
        /* <DEDUP_REMOVED lines=9> */
[----:B------:R-:W1:Y:S07]  /*5280*/  LDSM.16.MT88.4 R172, [R222+0x6800] ;  /* 0x00680000deac783b */ /* 0x000e6e0000004200 */
[-C--:B-----5:R-:W-:Y:S08]  /*5290*/  HMMA.16816.F32.BF16 R36, R200, R176.reuse, R36 ;  /* 0x000000b0c824723c */ /* 0x0a0ff00000041824 */
[C---:B------:R-:W-:Y:S08]  /*52a0*/  HMMA.16816.F32.BF16 R40, R208.reuse, R176, R40 ;  /* 0x000000b0d028723c */ /* 0x040ff00000041828 */
[-C--:B------:R-:W-:Y:S01]  /*52b0*/  HMMA.16816.F32.BF16 R104, R208, R178.reuse, R104 ;  /* 0x000000b2d068723c */ /* 0x080fe20000041868 */
[----:B------:R-:W3:Y:S07]  /*52c0*/  LDSM.16.MT88.4 R208, [R222+0x4800] ;  /* 0x00480000ded0783b */ /* 0x000eee0000004200 */
[----:B------:R-:W-:Y:S01]  /*52d0*/  HMMA.16816.F32.BF16 R108, R200, R178, R108 ;  /* 0x000000b2c86c723c */ /* 0x000fe2000004186c */
[----:B------:R-:W4:Y:S07]  /*52e0*/  LDSM.16.MT88.4 R176, [R222+0x7000] ;  /* 0x00700000deb0783b */ /* 0x000f2e0000004200 */
[-C--:B------:R-:W-:Y:S08]  /*52f0*/  HMMA.16816.F32.BF16 R4, R180, R184.reuse, R4 ;  /* 0x000000b8b404723c */ /* 0x080ff00000041804 */
[C---:B------:R-:W-:Y:S04]  /*5300*/  HMMA.16816.F32.BF16 R8, R188.reuse, R184, R8 ;  /* 0x000000b8bc08723c */ /* 0x040fe80000041808 */
[----:B--2---:R-:W-:Y:S01]  /*5310*/  IADD3 R0, P0, R2, UR23, RZ ;  /* 0x0000001702007c10 */ /* 0x004fe2000ff1e0ff */
[----:B------:R-:W-:Y:S01]  /*5320*/  IMAD.U32 R2, RZ, RZ, UR23 ;  /* 0x00000017ff027e24 */ /* 0x000fe2000f8e00ff */
[----:B------:R-:W-:Y:S02]  /*5330*/  UMOV UR23, UR27 ;  /* 0x0000001b00177c82 */ /* 0x000fe40008000000 */
[-C--:B------:R-:W-:Y:S04]  /*5340*/  HMMA.16816.F32.BF16 R12, R188, R186.reuse, R12 ;  /* 0x000000babc0c723c */ /* 0x080fe8000004180c */
[----:B------:R-:W-:Y:S04]  /*5350*/  LEA.HI.X.SX32 R2, R2, R252, 0x1, P0 ;  /* 0x000000fc02027211 */ /* 0x000fe800000f0eff */
[C---:B------:R-:W-:Y:S08]  /*5360*/  HMMA.16816.F32.BF16 R16, R180.reuse, R186, R16 ;  /* 0x000000bab410723c */ /* 0x040ff00000041810 */
[-C--:B------:R-:W-:Y:S08]  /*5370*/  HMMA.16816.F32.BF16 R20, R180, R192.reuse, R20 ;  /* 0x000000c0b414723c */ /* 0x080ff00000041814 */
[C---:B------:R-:W-:Y:S08]  /*5380*/  HMMA.16816.F32.BF16 R24, R188.reuse, R192, R24 ;  /* 0x000000c0bc18723c */ /* 0x040ff00000041818 */
[-C--:B------:R-:W-:Y:S08]  /*5390*/  HMMA.16816.F32.BF16 R28, R188, R194.reuse, R28 ;  /* 0x000000c2bc1c723c */ /* 0x080ff0000004181c */
[C---:B------:R-:W-:Y:S08]  /*53a0*/  HMMA.16816.F32.BF16 R32, R180.reuse, R194, R32 ;  /* 0x000000c2b420723c */ /* 0x040ff00000041820 */
[-C--:B-1----:R-:W-:Y:S08]  /*53b0*/  HMMA.16816.F32.BF16 R36, R180, R172.reuse, R36 ;  /* 0x000000acb424723c */ /* 0x082ff00000041824 */
[C---:B------:R-:W-:Y:S07]  /*53c0*/  HMMA.16816.F32.BF16 R40, R188.reuse, R172, R40 ;  /* 0x000000acbc28723c */ /* 0x040fee0000041828 */
[C---:B------:R-:W-:Y:S01]  /*53d0*/  LEA R172, P0, R0.reuse, c[0x0][0x220], 0x2 ;  /* 0x0000880000ac7a11 */ /* 0x040fe200078010ff */
[-C--:B------:R-:W-:Y:S04]  /*53e0*/  HMMA.16816.F32.BF16 R104, R188, R174.reuse, R104 ;  /* 0x000000aebc68723c */ /* 0x080fe80000041868 */
[----:B------:R-:W-:Y:S01]  /*53f0*/  LEA.HI.X R173, R0, c[0x0][0x224], R2, 0x2, P0 ;  /* 0x0000890000ad7a11 */ /* 0x000fe200000f1402 */
[----:B------:R-:W-:Y:S01]  /*5400*/  IMAD.U32 R0, RZ, RZ, UR4 ;  /* 0x00000004ff007e24 */ /* 0x000fe2000f8e00ff */
[----:B------:R-:W-:Y:S01]  /*5410*/  LDSM.16.MT88.2 R2, [R220+0x23c80] ;  /* 0x023c8000dc02783b */ /* 0x000fe20000004100 */
[----:B------:R-:W-:Y:S01]  /*5420*/  PLOP3.LUT P0, PT, PT, PT, UP0, 0x80, 0x0 ;  /* 0x000000000000781c */ /* 0x000fe20003f0f008 */
[----:B------:R-:W-:Y:S01]  /*5430*/  HMMA.16816.F32.BF16 R108, R180, R174, R108 ;  /* 0x000000aeb46c723c */ /* 0x000fe2000004186c */
[----:B------:R-:W-:Y:S03]  /*5440*/  USEL UR4, UR7, URZ, !UP2 ;  /* 0x0000003f07047287 */ /* 0x000fe6000d000000 */
[----:B------:R-:W-:Y:S04]  /*5450*/  IMAD R0, R0, 0x3000, R227 ;  /* 0x0000300000007824 */ /* 0x000fe800078e02e3 */
[-C--:B------:R-:W-:Y:S05]  /*5460*/  HMMA.16816.F32.BF16 R4, R196, R204.reuse, R4 ;  /* 0x000000ccc404723c */ /* 0x080fea0000041804 */
[----:B------:R-:W-:Y:S03]  /*5470*/  IMAD.SHL.U32 R0, R0, 0x2, RZ ;  /* 0x0000000200007824 */ /* 0x000fe600078e00ff */
[C---:B------:R-:W-:Y:S08]  /*5480*/  HMMA.16816.F32.BF16 R8, R212.reuse, R204, R8 ;  /* 0x000000ccd408723c */ /* 0x040ff00000041808 */
[-C--:B------:R-:W-:Y:S07]  /*5490*/  HMMA.16816.F32.BF16 R12, R212, R206.reuse, R12 ;  /* 0x000000ced40c723c */ /* 0x080fee000004180c */
[----:B------:R-:W-:Y:S01]  /*54a0*/  RED.E.ADD.F32.FTZ.RN.STRONG.GPU [R172.64], R4 ;  /* 0x00000004ac00798e */ /* 0x000fe2000c10e78e */
[C---:B------:R-:W-:Y:S03]  /*54b0*/  HMMA.16816.F32.BF16 R16, R196.reuse, R206, R16 ;  /* 0x000000cec410723c */ /* 0x040fe60000041810 */
[----:B------:R-:W-:Y:S04]  /*54c0*/  RED.E.ADD.F32.FTZ.RN.STRONG.GPU [R172.64+0x400], R5 ;  /* 0x00040005ac00798e */ /* 0x000fe8000c10e78e */
[----:B------:R-:W-:Y:S01]  /*54d0*/  RED.E.ADD.F32.FTZ.RN.STRONG.GPU [R172.64+0x800], R6 ;  /* 0x00080006ac00798e */ /* 0x000fe2000c10e78e */
[-C--:B---3--:R-:W-:Y:S03]  /*54e0*/  HMMA.16816.F32.BF16 R20, R196, R208.reuse, R20 ;  /* 0x000000d0c414723c */ /* 0x088fe60000041814 */
[----:B------:R-:W-:Y:S04]  /*54f0*/  RED.E.ADD.F32.FTZ.RN.STRONG.GPU [R172.64+0xc00], R7 ;  /* 0x000c0007ac00798e */ /* 0x000fe8000c10e78e */
[----:B------:R-:W-:Y:S01]  /*5500*/  RED.E.ADD.F32.FTZ.RN.STRONG.GPU [R172.64+0x1000], R8 ;  /* 0x00100008ac00798e */ /* 0x000fe2000c10e78e */
[C---:B------:R-:W-:Y:S03]  /*5510*/  HMMA.16816.F32.BF16 R24, R212.reuse, R208, R24 ;  /* 0x000000d0d418723c */ /* 0x040fe60000041818 */
        /* <DEDUP_REMOVED lines=8> */
[-C--:B----4-:R-:W-:Y:S03]  /*55a0*/  HMMA.16816.F32.BF16 R36, R196, R176.reuse, R36 ;  /* 0x000000b0c424723c */ /* 0x090fe60000041824 */
[----:B------:R-:W1:Y:S04]  /*55b0*/  LDSM.16.MT88.4 R4, [R0+0xf080] ;  /* 0x00f080000004783b */ /* 0x000e680000004200 */
[----:B------:R-:W-:Y:S01]  /*55c0*/  RED.E.ADD.F32.FTZ.RN.STRONG.GPU [R172.64+0x2c00], R19 ;  /* 0x002c0013ac00798e */ /* 0x000fe2000c10e78e */
[C---:B------:R-:W-:Y:S03]  /*55d0*/  HMMA.16816.F32.BF16 R40, R212.reuse, R176, R40 ;  /* 0x000000b0d428723c */ /* 0x040fe60000041828 */
[----:B------:R-:W-:Y:S04]  /*55e0*/  RED.E.ADD.F32.FTZ.RN.STRONG.GPU [R172.64+0x3000], R12 ;  /* 0x0030000cac00798e */ /* 0x000fe8000c10e78e */
[----:B------:R-:W2:Y:S01]  /*55f0*/  LDSM.16.MT88.4 R8, [R0+0x11080] ;  /* 0x011080000008783b */ /* 0x000ea20000004200 */
[-C--:B------:R-:W-:Y:S03]  /*5600*/  HMMA.16816.F32.BF16 R104, R212, R178.reuse, R104 ;  /* 0x000000b2d468723c */ /* 0x080fe60000041868 */
[----:B------:R-:W-:Y:S04]  /*5610*/  RED.E.ADD.F32.FTZ.RN.STRONG.GPU [R172.64+0x3400], R13 ;  /* 0x0034000dac00798e */ /* 0x000fe8000c10e78e */
[----:B------:R-:W-:Y:S01]  /*5620*/  RED.E.ADD.F32.FTZ.RN.STRONG.GPU [R172.64+0x3800], R14 ;  /* 0x0038000eac00798e */ /* 0x000fe2000c10e78e */
[----:B------:R-:W-:Y:S03]  /*5630*/  HMMA.16816.F32.BF16 R108, R196, R178, R108 ;  /* 0x000000b2c46c723c */ /* 0x000fe6000004186c */
[----:B------:R-:W-:Y:S04]  /*5640*/  RED.E.ADD.F32.FTZ.RN.STRONG.GPU [R172.64+0x3c00], R15 ;  /* 0x003c000fac00798e */ /* 0x000fe8000c10e78e */
[----:B------:R-:W3:Y:S04]  /*5650*/  LDSM.16.MT88.4 R12, [R0+0x13080] ;  /* 0x01308000000c783b */ /* 0x000ee80000004200 */
[----:B------:R-:W4:Y:S04]  /*5660*/  LDSM.16.MT88.2 R16, [R220+0x24480] ;  /* 0x02448000dc10783b */ /* 0x000f280000004100 */
[----:B------:R-:W5:Y:S01]  /*5670*/  LDSM.16.MT88.2 R18, [R220+0x24c80] ;  /* 0x024c8000dc12783b */ /* 0x000f620000004100 */
[-C--:B-1----:R-:W-:Y:S03]  /*5680*/  HMMA.16816.F32.BF16 R112, R4, R2.reuse, R112 ;  /* 0x000000020470723c */ /* 0x082fe60000041870 */
[----:B------:R-:W-:Y:S04]  /*5690*/  RED.E.ADD.F32.FTZ.RN.STRONG.GPU [R172.64+0x4000], R20 ;  /* 0x00400014ac00798e */ /* 0x000fe8000c10e78e */
[----:B------:R-:W-:Y:S04]  /*56a0*/  RED.E.ADD.F32.FTZ.RN.STRONG.GPU [R172.64+0x4400], R21 ;  /* 0x00440015ac00798e */ /* 0x000fe8000c10e78e */
[----:B------:R-:W1:Y:S01]  /*56b0*/  LDSM.16.MT88.2 R20, [R220+0x25480] ;  /* 0x02548000dc14783b */ /* 0x000e620000004100 */
[-C--:B--2---:R-:W-:Y:S03]  /*56c0*/  HMMA.16816.F32.BF16 R116, R8, R2.reuse, R116 ;  /* 0x000000020874723c */ /* 0x084fe60000041874 */
[----:B------:R-:W-:Y:S04]  /*56d0*/  RED.E.ADD.F32.FTZ.RN.STRONG.GPU [R172.64+0x4800], R22 ;  /* 0x00480016ac00798e */ /* 0x000fe8000c10e78e */
[----:B------:R-:W-:Y:S04]  /*56e0*/  RED.E.ADD.F32.FTZ.RN.STRONG.GPU [R172.64+0x4c00], R23 ;  /* 0x004c0017ac00798e */ /* 0x000fe8000c10e78e */
[----:B------:R-:W2:Y:S04]  /*56f0*/  LDSM.16.MT88.2 R22, [R220+0x25c80] ;  /* 0x025c8000dc16783b */ /* 0x000ea80000004100 */
[----:B------:R-:W-:Y:S01]  /*5700*/  RED.E.ADD.F32.FTZ.RN.STRONG.GPU [R172.64+0x5000], R24 ;  /* 0x00500018ac00798e */ /* 0x000fe2000c10e78e */
[C---:B---3--:R-:W-:Y:S03]  /*5710*/  HMMA.16816.F32.BF16 R120, R12.reuse, R2, R120 ;  /* 0x000000020c78723c */ /* 0x048fe60000041878 */
[----:B------:R-:W-:Y:S04]  /*5720*/  LDSM.16.MT88.2 R2, [R221+0x24c80] ;  /* 0x024c8000dd02783b */ /* 0x000fe80000004100 */
[----:B------:R-:W-:Y:S01]  /*5730*/  RED.E.ADD.F32.FTZ.RN.STRONG.GPU [R172.64+0x5400], R25 ;  /* 0x00540019ac00798e */ /* 0x000fe2000c10e78e */
[-C--:B----4-:R-:W-:Y:S03]  /*5740*/  HMMA.16816.F32.BF16 R124, R12, R16.reuse, R124 ;  /* 0x000000100c7c723c */ /* 0x090fe6000004187c */
[----:B------:R-:W-:Y:S04]  /*5750*/  RED.E.ADD.F32.FTZ.RN.STRONG.GPU [R172.64+0x5800], R26 ;  /* 0x0058001aac00798e */ /* 0x000fe8000c10e78e */
[----:B------:R-:W-:Y:S01]  /*5760*/  RED.E.ADD.F32.FTZ.RN.STRONG.GPU [R172.64+0x5c00], R27 ;  /* 0x005c001bac00798e */ /* 0x000fe2000c10e78e */
[-C--:B------:R-:W-:Y:S03]  /*5770*/  HMMA.16816.F32.BF16 R128, R8, R16.reuse, R128 ;  /* 0x000000100880723c */ /* 0x080fe60000041880 */
[----:B------:R-:W-:Y:S04]  /*5780*/  LDSM.16.MT88.4 R24, [R0+0xf880] ;  /* 0x00f880000018783b */ /* 0x000fe80000004200 */
[----:B------:R-:W-:Y:S01]  /*5790*/  RED.E.ADD.F32.FTZ.RN.STRONG.GPU [R172.64+0x6000], R32 ;  /* 0x00600020ac00798e */ /* 0x000fe2000c10e78e */
[C---:B------:R-:W-:Y:S03]  /*57a0*/  HMMA.16816.F32.BF16 R132, R4.reuse, R16, R132 ;  /* 0x000000100484723c */ /* 0x040fe60000041884 */
[----:B------:R-:W-:Y:S04]  /*57b0*/  LDSM.16.MT88.2 R16, [R221+0x25480] ;  /* 0x02548000dd10783b */ /* 0x000fe80000004100 */
[----:B------:R-:W-:Y:S01]  /*57c0*/  RED.E.ADD.F32.FTZ.RN.STRONG.GPU [R172.64+0x6400], R33 ;  /* 0x00640021ac00798e */ /* 0x000fe2000c10e78e */
[-C--:B-----5:R-:W-:Y:S03]  /*57d0*/  HMMA.16816.F32.BF16 R136, R4, R18.reuse, R136 ;  /* 0x000000120488723c */ /* 0x0a0fe60000041888 */
        /* <DEDUP_REMOVED lines=8> */
[-C--:B-1----:R-:W-:Y:S03]  /*5860*/  HMMA.16816.F32.BF16 R148, R12, R20.reuse, R148 ;  /* 0x000000140c94723c */ /* 0x082fe60000041894 */
[----:B------:R-:W-:Y:S04]  /*5870*/  RED.E.ADD.F32.FTZ.RN.STRONG.GPU [R172.64+0x7800], R30 ;  /* 0x0078001eac00798e */ /* 0x000fe8000c10e78e */
[----:B------:R-:W1:Y:S01]  /*5880*/  LDSM.16.MT88.2 R28, [R221+0x23c80] ;  /* 0x023c8000dd1c783b */ /* 0x000e620000004100 */
        /* <DEDUP_REMOVED lines=8> */
[----:B------:R-:W2:Y:S01]  /*5910*/  LDSM.16.MT88.4 R36, [R0+0x13880] ;  /* 0x013880000024783b */ /* 0x000ea20000004200 */
[-C--:B------:R-:W-:Y:S03]  /*5920*/  HMMA.16816.F32.BF16 R164, R8, R22.reuse, R164 ;  /* 0x0000001608a4723c */ /* 0x080fe600000418a4 */
[----:B------:R-:W3:Y:S04]  /*5930*/  LDSM.16.MT88.2 R30, [R221+0x24480] ;  /* 0x02448000dd1e783b */ /* 0x000ee80000004100 */
[----:B------:R-:W4:Y:S01]  /*5940*/  LDSM.16.MT88.2 R4, [R221+0x25c80] ;  /* 0x025c8000dd04783b */ /* 0x000f220000004100 */
[----:B------:R-:W-:Y:S03]  /*5950*/  HMMA.16816.F32.BF16 R168, R12, R22, R168 ;  /* 0x000000160ca8723c */ /* 0x000fe600000418a8 */
[----:B------:R-:W-:Y:S04]  /*5960*/  LDSM.16.MT88.4 R8, [R0+0x10080] ;  /* 0x010080000008783b */ /* 0x000fe80000004200 */
[----:B------:R-:W-:Y:S01]  /*5970*/  LDSM.16.MT88.4 R12, [R0+0x12080] ;  /* 0x01208000000c783b */ /* 0x000fe20000004200 */
[-C--:B-1----:R-:W-:Y:S03]  /*5980*/  HMMA.16816.F32.BF16 R112, R24, R28.reuse, R112 ;  /* 0x0000001c1870723c */ /* 0x082fe60000041870 */
[----:B------:R-:W-:Y:S04]  /*5990*/  LDSM.16.MT88.4 R20, [R0+0x14080] ;  /* 0x014080000014783b */ /* 0x000fe80000004200 */
[----:B------:R-:W-:Y:S01]  /*59a0*/  LDSM.16.MT88.2 R6, [R220+0x24880] ;  /* 0x02488000dc06783b */ /* 0x000fe20000004100 */
[-C--:B------:R-:W-:Y:S03]  /*59b0*/  HMMA.16816.F32.BF16 R116, R32, R28.reuse, R116 ;  /* 0x0000001c2074723c */ /* 0x080fe60000041874 */
[----:B------:R-:W-:Y:S04]  /*59c0*/  RED.E.ADD.F32.FTZ.RN.STRONG.GPU [R172.64+0x9000], R40 ;  /* 0x00900028ac00798e */ /* 0x000fe8000c10e78e */
[----:B------:R-:W-:Y:S04]  /*59d0*/  RED.E.ADD.F32.FTZ.RN.STRONG.GPU [R172.64+0x9400], R41 ;  /* 0x00940029ac00798e */ /* 0x000fe8000c10e78e */
[----:B------:R-:W-:Y:S01]  /*59e0*/  LDSM.16.MT88.2 R40, [R221+0x25080] ;  /* 0x02508000dd28783b */ /* 0x000fe20000004100 */
[C---:B--2---:R-:W-:Y:S03]  /*59f0*/  HMMA.16816.F32.BF16 R120, R36.reuse, R28, R120 ;  /* 0x0000001c2478723c */ /* 0x044fe60000041878 */
[----:B------:R-:W-:Y:S04]  /*5a00*/  RED.E.ADD.F32.FTZ.RN.STRONG.GPU [R172.64+0x9800], R42 ;  /* 0x0098002aac00798e */ /* 0x000fe8000c10e78e */
[----:B------:R-:W-:Y:S01]  /*5a10*/  RED.E.ADD.F32.FTZ.RN.STRONG.GPU [R172.64+0x9c00], R43 ;  /* 0x009c002bac00798e */ /* 0x000fe2000c10e78e */
[-C--:B---3--:R-:W-:Y:S03]  /*5a20*/  HMMA.16816.F32.BF16 R124, R36, R30.reuse, R124 ;  /* 0x0000001e247c723c */ /* 0x088fe6000004187c */
[----:B------:R-:W-:Y:S04]  /*5a30*/  LDSM.16.MT88.2 R42, [R221+0x25880] ;  /* 0x02588000dd2a783b */ /* 0x000fe80000004100 */
[----:B------:R-:W-:Y:S01]  /*5a40*/  RED.E.ADD.F32.FTZ.RN.STRONG.GPU [R172.64+0xa000], R108 ;  /* 0x00a0006cac00798e */ /* 0x000fe2000c10e78e */
[-C--:B------:R-:W-:Y:S03]  /*5a50*/  HMMA.16816.F32.BF16 R128, R32, R30.reuse, R128 ;  /* 0x0000001e2080723c */ /* 0x080fe60000041880 */
[----:B------:R-:W-:Y:S04]  /*5a60*/  RED.E.ADD.F32.FTZ.RN.STRONG.GPU [R172.64+0xa400], R109 ;  /* 0x00a4006dac00798e */ /* 0x000fe8000c10e78e */
[----:B------:R-:W-:Y:S01]  /*5a70*/  RED.E.ADD.F32.FTZ.RN.STRONG.GPU [R172.64+0xa800], R110 ;  /* 0x00a8006eac00798e */ /* 0x000fe2000c10e78e */
[C---:B------:R-:W-:Y:S03]  /*5a80*/  HMMA.16816.F32.BF16 R132, R24.reuse, R30, R132 ;  /* 0x0000001e1884723c */ /* 0x040fe60000041884 */
[----:B------:R-:W-:Y:S04]  /*5a90*/  LDSM.16.MT88.4 R28, [R0+0x10880] ;  /* 0x01088000001c783b */ /* 0x000fe80000004200 */
[----:B------:R-:W-:Y:S01]  /*5aa0*/  RED.E.ADD.F32.FTZ.RN.STRONG.GPU [R172.64+0xac00], R111 ;  /* 0x00ac006fac00798e */ /* 0x000fe2000c10e78e */
[-C--:B------:R-:W-:Y:S03]  /*5ab0*/  HMMA.16816.F32.BF16 R136, R24, R2.reuse, R136 ;  /* 0x000000021888723c */ /* 0x080fe60000041888 */
[----:B------:R-:W-:Y:S04]  /*5ac0*/  RED.E.ADD.F32.FTZ.RN.STRONG.GPU [R172.64+0xb000], R104 ;  /* 0x00b00068ac00798e */ /* 0x000fe8000c10e78e */
[----:B------:R-:W-:Y:S01]  /*5ad0*/  RED.E.ADD.F32.FTZ.RN.STRONG.GPU [R172.64+0xb400], R105 ;  /* 0x00b40069ac00798e */ /* 0x000fe2000c10e78e */
[-C--:B------:R-:W-:Y:S03]  /*5ae0*/  HMMA.16816.F32.BF16 R140, R32, R2.reuse, R140 ;  /* 0x00000002208c723c */ /* 0x080fe6000004188c */
[----:B------:R-:W-:Y:S04]  /*5af0*/  RED.E.ADD.F32.FTZ.RN.STRONG.GPU [R172.64+0xb800], R106 ;  /* 0x00b8006aac00798e */ /* 0x000fe8000c10e78e */
[----:B------:R-:W-:Y:S01]  /*5b00*/  RED.E.ADD.F32.FTZ.RN.STRONG.GPU [R172.64+0xbc00], R107 ;  /* 0x00bc006bac00798e */ /* 0x000fe2000c10e78e */
[C---:B------:R-:W-:Y:S03]  /*5b10*/  HMMA.16816.F32.BF16 R144, R36.reuse, R2, R144 ;  /* 0x000000022490723c */ /* 0x040fe60000041890 */
[----:B------:R-:W1:Y:S05]  /*5b20*/  LDSM.16.MT88.2 R2, [R220+0x24080] ;  /* 0x02408000dc02783b */ /* 0x000e6a0000004100 */
[-C--:B------:R-:W-:Y:S08]  /*5b30*/  HMMA.16816.F32.BF16 R148, R36, R16.reuse, R148 ;  /* 0x000000102494723c */ /* 0x080ff00000041894 */
[-C--:B------:R-:W-:Y:S08]  /*5b40*/  HMMA.16816.F32.BF16 R152, R32, R16.reuse, R152 ;  /* 0x000000102098723c */ /* 0x080ff00000041898 */
[C---:B------:R-:W-:Y:S01]  /*5b50*/  HMMA.16816.F32.BF16 R156, R24.reuse, R16, R156 ;  /* 0x00000010189c723c */ /* 0x040fe2000004189c */
[----:B------:R-:W2:Y:S07]  /*5b60*/  LDSM.16.MT88.2 R16, [R220+0x25080] ;  /* 0x02508000dc10783b */ /* 0x000eae0000004100 */
[-C--:B----4-:R-:W-:Y:S01]  /*5b70*/  HMMA.16816.F32.BF16 R160, R24, R4.reuse, R160 ;  /* 0x0000000418a0723c */ /* 0x090fe200000418a0 */
        /* <DEDUP_REMOVED lines=39> */
.L_x_686:
[----:B------:R-:W1:Y:S01]  /*5df0*/  S2R R2, SR_CTAID.Y ;  /* 0x0000000000027919 */ /* 0x000e620000002600 */
[----:B------:R-:W3:Y:S01]  /*5e00*/  S2UR UR4, SR_CTAID.X ;  /* 0x00000000000479c3 */ /* 0x000ee20000002500 */
[----:B------:R-:W-:Y:S01]  /*5e10*/  MOV R0, 0x1 ;  /* 0x0000000100007802 */ /* 0x000fe20000000f00 */
[----:B------:R-:W-:Y:S01]  /*5e20*/  USHF.R.S32.HI UR6, URZ, 0x1f, UR8 ;  /* 0x0000001f3f067899 */ /* 0x000fe20008011408 */
[----:B------:R-:W-:Y:S01]  /*5e30*/  BAR.SYNC.DEFER_BLOCKING 0x1, 0x100 ;  /* 0x0044000000007b1d */ /* 0x000fe20000010000 */
[----:B------:R-:W-:Y:S01]  /*5e40*/  FMUL.FTZ R112, R112, c[0x0][0x298] ;  /* 0x0000a60070707a20 */ /* 0x000fe20000410000 */
[----:B------:R-:W-:-:S13]  /*5e50*/  ISETP.NE.AND P0, PT, R0, c[0x0][0x338], PT ;  /* 0x0000ce0000007a0c */ /* 0x000fda0003f05270 */
[----:B-1----:R-:W-:Y:S01]  /*5e60*/  @P0 IMAD.HI.U32 R0, R2, c[0x0][0x33c], RZ ;  /* 0x0000cf0002000a27 */ /* 0x002fe200078e00ff */
[----:B---3--:R-:W-:Y:S01]  /*5e70*/  UIMAD UR4, UR4, 0x3c00, URZ ;  /* 0x00003c00040478a4 */ /* 0x008fe2000f8e023f */
[----:B------:R-:W-:-:S03]  /*5e80*/  SHF.R.S32.HI R3, RZ, 0x1f, R2 ;  /* 0x0000001fff037819 */ /* 0x000fc60000011402 */
[----:B------:R-:W-:Y:S01]  /*5e90*/  @P0 SHF.R.U32.HI R0, RZ, c[0x0][0x340], R0 ;  /* 0x0000d000ff000a19 */ /* 0x000fe20000011600 */
[----:B------:R-:W-:Y:S01]  /*5ea0*/  USHF.R.S32.HI UR7, URZ, 0x1f, UR4 ;  /* 0x0000001f3f077899 */ /* 0x000fe20008011404 */
[C---:B--2---:R-:W-:Y:S02]  /*5eb0*/  IADD3 R4, P1, R240.reuse, UR4, RZ ;  /* 0x00000004f0047c10 */ /* 0x044fe4000ff3e0ff */
[----:B------:R-:W-:Y:S01]  /*5ec0*/  @P0 SHF.R.S32.HI R6, RZ, 0x1f, R0 ;  /* 0x0000001fff060819 */ /* 0x000fe20000011400 */
[----:B------:R-:W-:Y:S01]  /*5ed0*/  ULDC.64 UR4, c[0x0][0x330] ;  /* 0x0000cc0000047ab9 */ /* 0x000fe20000000a00 */
[----:B------:R-:W-:Y:S01]  /*5ee0*/  @P0 MOV R2, R0 ;  /* 0x0000000000020202 */ /* 0x000fe20000000f00 */
[----:B------:R-:W-:Y:S01]  /*5ef0*/  UIMAD UR4, UR6, UR4, URZ ;  /* 0x00000004060472a4 */ /* 0x000fe2000f8e023f */
[----:B------:R-:W-:Y:S02]  /*5f00*/  @P0 MOV R3, R6 ;  /* 0x0000000600030202 */ /* 0x000fe40000000f00 */
[----:B------:R-:W-:Y:S01]  /*5f10*/  LEA.HI.X.SX32 R5, R240, UR7, 0x1, P1 ;  /* 0x00000007f0057c11 */ /* 0x000fe200088f0eff */
[----:B------:R-:W-:-:S02]  /*5f20*/  UIMAD UR7, UR8, UR5, UR4 ;  /* 0x00000005080772a4 */ /* 0x000fc4000f8e0204 */
[C---:B------:R-:W-:Y:S01]  /*5f30*/  IMAD R0, R3.reuse, c[0x0][0x328], RZ ;  /* 0x0000ca0003007a24 */ /* 0x040fe200078e02ff */
[----:B------:R-:W-:Y:S01]  /*5f40*/  ULDC.64 UR4, c[0x0][0x308] ;  /* 0x0000c20000047ab9 */ /* 0x000fe20000000a00 */
[----:B------:R-:W-:Y:S01]  /*5f50*/  IMAD R3, R3, c[0x0][0x300], RZ ;  /* 0x0000c00003037a24 */ /* 0x000fe200078e02ff */
[----:B------:R-:W-:Y:S01]  /*5f60*/  UIMAD UR4, UR6, UR4, URZ ;  /* 0x00000004060472a4 */ /* 0x000fe2000f8e023f */
[----:B------:R-:W-:-:S03]  /*5f70*/  IMAD.WIDE.U32 R8, R2, c[0x0][0x328], R4 ;  /* 0x0000ca0002087a25 */ /* 0x000fc600078e0004 */
[----:B------:R-:W-:Y:S01]  /*5f80*/  UIMAD UR4, UR8, UR5, UR4 ;  /* 0x00000005080472a4 */ /* 0x000fe2000f8e0204 */
[C---:B------:R-:W-:Y:S02]  /*5f90*/  IMAD R0, R2.reuse, c[0x0][0x32c], R0 ;  /* 0x0000cb0002007a24 */ /* 0x040fe400078e0200 */
[C---:B------:R-:W-:Y:S01]  /*5fa0*/  IMAD.WIDE.U32 R6, R2.reuse, c[0x0][0x300], R4 ;  /* 0x0000c00002067a25 */ /* 0x040fe200078e0004 */
[----:B------:R-:W-:Y:S02]  /*5fb0*/  MOV R4, R8 ;  /* 0x0000000800047202 */ /* 0x000fe40000000f00 */
[----:B------:R-:W-:Y:S01]  /*5fc0*/  IADD3 R5, R9, R0, RZ ;  /* 0x0000000009057210 */ /* 0x000fe20007ffe0ff */
[----:B------:R-:W-:Y:S01]  /*5fd0*/  IMAD R2, R2, c[0x0][0x304], R3 ;  /* 0x0000c10002027a24 */ /* 0x000fe200078e0203 */
[----:B------:R-:W-:Y:S02]  /*5fe0*/  MOV R9, UR8 ;  /* 0x0000000800097c02 */ /* 0x000fe40008000f00 */
[----:B------:R-:W-:-:S02]  /*5ff0*/  MOV R0, UR8 ;  /* 0x0000000800007c02 */ /* 0x000fc40008000f00 */
[----:B------:R-:W-:Y:S01]  /*6000*/  IADD3 R3, R7, R2, RZ ;  /* 0x0000000207037210 */ /* 0x000fe20007ffe0ff */
[----:B------:R-:W-:Y:S01]  /*6010*/  IMAD.WIDE.U32 R8, R9, c[0x0][0x330], R4 ;  /* 0x0000cc0009087a25 */ /* 0x000fe200078e0004 */
[----:B------:R-:W-:-:S05]  /*6020*/  MOV R2, R6 ;  /* 0x0000000600027202 */ /* 0x000fca0000000f00 */
[----:B------:R-:W-:Y:S01]  /*6030*/  IMAD.WIDE.U32 R6, R0, c[0x0][0x308], R2 ;  /* 0x0000c20000067a25 */ /* 0x000fe200078e0002 */
[----:B------:R-:W-:Y:S02]  /*6040*/  IADD3 R0, R9, UR7, RZ ;  /* 0x0000000709007c10 */ /* 0x000fe4000fffe0ff */
[----:B------:R-:W-:Y:S02]  /*6050*/  LEA R2, P1, R8, c[0x0][0x310], 0x2 ;  /* 0x0000c40008027a11 */ /* 0x000fe400078210ff */
[----:B------:R-:W-:Y:S02]  /*6060*/  LEA R4, P0, R6, c[0x0][0x2e8], 0x2 ;  /* 0x0000ba0006047a11 */ /* 0x000fe400078010ff */
[----:B------:R-:W-:Y:S02]  /*6070*/  LEA.HI.X R3, R8, c[0x0][0x314], R0, 0x2, P1 ;  /* 0x0000c50008037a11 */ /* 0x000fe400008f1400 */
        /* <DEDUP_REMOVED lines=70> */
[----:B------:R-:W-:Y:S01]  /*64e0*/  RED.E.ADD.F32.FTZ.RN.STRONG.GPU [R4.64], R112 ;  /* 0x000000700400798e */ /* 0x000fe2000c10e78e */
        /* <DEDUP_REMOVED lines=111> */
.L_x_690:
        /* <DEDUP_REMOVED lines=10> */
.L_x_1403:


//--------------------- .text._ZN7cutlass13device_kernelIN5flash19enable_sm80_to_sm89INS1_16FlashAttnBwdSm80INS1_25CollectiveMainloopBwdSm80ILi2ELi1EN4cute5tupleIJNS5_1CILi64EEENS7_ILi80EEENS7_ILi192EEEEEENS_10bfloat16_tEfNS_4arch4Sm80ELb0ELb0ELb0ELb0ELb1ELb0ELb1ELb0ELi2ELi4ELi2ELi2ELb0EEENS1_24CollectiveEpilogueBwdGQAISB_fSE_Li256ELb0ELb1EEENS1_19SingleTileSchedulerILb0ELb0ELb0ELi80EEEEEEEEEvNT_6ParamsE --------------------------
	.section	.text._ZN7cutlass13device_kernelIN5flash19enable_sm80_to_sm89INS1_16FlashAttnBwdSm80INS1_25CollectiveMainloopBwdSm80ILi2ELi1EN4cute5tupleIJNS5_1CILi64EEENS7_ILi80EEENS7_ILi192EEEEEENS_10bfloat16_tEfNS_4arch4Sm80ELb0ELb0ELb0ELb0ELb1ELb0ELb1ELb0ELi2ELi4ELi2ELi2ELb0EEENS1_24CollectiveEpilogueBwdGQAISB_fSE_Li256ELb0ELb1EEENS1_19SingleTileSchedulerILb0ELb0ELb0ELi80EEEEEEEEEvNT_6ParamsE,"ax",@progbits
	.sectioninfo	@"SHI_REGISTERS=255"
	.align	128
.text._ZN7cutlass13device_kernelIN5flash19enable_sm80_to_sm89INS1_16FlashAttnBwdSm80INS1_25CollectiveMainloopBwdSm80ILi2ELi1EN4cute5tupleIJNS5_1CILi64EEENS7_ILi80EEENS7_ILi192EEEEEENS_10bfloat16_tEfNS_4arch4Sm80ELb0ELb0ELb0ELb0ELb1ELb0ELb1ELb0ELi2ELi4ELi2ELi2ELb0EEENS1_24CollectiveEpilogueBwdGQAISB_fSE_Li256ELb0ELb1EEENS1_19SingleTileSchedulerILb0ELb0ELb0ELi80EEEEEEEEEvNT_6ParamsE:
        .type           _ZN7cutlass13device_kernelIN5flash19enable_sm80_to_sm89INS1_16FlashAttnBwdSm80INS1_25CollectiveMainloopBwdSm80ILi2ELi1EN4cute5tupleIJNS5_1CILi64EEENS7_ILi80EEENS7_ILi192EEEEEENS_10bfloat16_tEfNS_4arch4Sm80ELb0ELb0ELb0ELb0ELb1ELb0ELb1ELb0ELi2ELi4ELi2ELi2ELb0EEENS1_24CollectiveEpilogueBwdGQAISB_fSE_Li256ELb0ELb1EEENS1_19SingleTileSchedulerILb0ELb0ELb0ELi80EEEEEEEEEvNT_6ParamsE,@function
        .size           _ZN7cutlass13device_kernelIN5flash19enable_sm80_to_sm89INS1_16FlashAttnBwdSm80INS1_25CollectiveMainloopBwdSm80ILi2ELi1EN4cute5tupleIJNS5_1CILi64EEENS7_ILi80EEENS7_ILi192EEEEEENS_10bfloat16_tEfNS_4arch4Sm80ELb0ELb0ELb0ELb0ELb1ELb0ELb1ELb0ELi2ELi4ELi2ELi2ELb0EEENS1_24CollectiveEpilogueBwdGQAISB_fSE_Li256ELb0ELb1EEENS1_19SingleTileSchedulerILb0ELb0ELb0ELi80EEEEEEEEEvNT_6ParamsE,(.L_x_1404 - _ZN7cutlass13device_kernelIN5flash19enable_sm80_to_sm89INS1_16FlashAttnBwdSm80INS1_25CollectiveMainloopBwdSm80ILi2ELi1EN4cute5tupleIJNS5_1CILi64EEENS7_ILi80EEENS7_ILi192EEEEEENS_10bfloat16_tEfNS_4arch4Sm80ELb0ELb0ELb0ELb0ELb1ELb0ELb1ELb0ELi2ELi4ELi2ELi2ELb0EEENS1_24CollectiveEpilogueBwdGQAISB_fSE_Li256ELb0ELb1EEENS1_19SingleTileSchedulerILb0ELb0ELb0ELi80EEEEEEEEEvNT_6ParamsE)
        .other          _ZN7cutlass13device_kernelIN5flash19enable_sm80_to_sm89INS1_16FlashAttnBwdSm80INS1_25CollectiveMainloopBwdSm80ILi2ELi1EN4cute5tupleIJNS5_1CILi64EEENS7_ILi80EEENS7_ILi192EEEEEENS_10bfloat16_tEfNS_4arch4Sm80ELb0ELb0ELb0ELb0ELb1ELb0ELb1ELb0ELi2ELi4ELi2ELi2ELb0EEENS1_24CollectiveEpilogueBwdGQAISB_fSE_Li256ELb0ELb1EEENS1_19SingleTileSchedulerILb0ELb0ELb0ELi80EEEEEEEEEvNT_6ParamsE,@"STO_CUDA_ENTRY STV_DEFAULT"
_ZN7cutlass13device_kernelIN5flash19enable_sm80_to_sm89INS1_16FlashAttnBwdSm80INS1_25CollectiveMainloopBwdSm80ILi2ELi1EN4cute5tupleIJNS5_1CILi64EEENS7_ILi80EEENS7_ILi192EEEEEENS_10bfloat16_tEfNS_4arch4Sm80ELb0ELb0ELb0ELb0ELb1ELb0ELb1ELb0ELi2ELi4ELi2ELi2ELb0EEENS1_24CollectiveEpilogueBwdGQAISB_fSE_Li256ELb0ELb1EEENS1_19SingleTileSchedulerILb0ELb0ELb0ELi80EEEEEEEEEvNT_6ParamsE:
        /* <DEDUP_REMOVED lines=13> */
[----:B------:R-:W3:Y:S01]  /*00d0*/  S2R R28, SR_CTAID.X ;  /* 0x00000000001c7919 */ /* 0x000ee20000002500 */
[----:B------:R-:W-:Y:S01]  /*00e0*/  ULDC.64 UR24, c[0x0][0x118] ;  /* 0x0000460000187ab9 */ /* 0x000fe20000000a00 */
[----:B------:R-:W-:Y:S01]  /*00f0*/  IMAD.MOV.U32 R221, RZ, RZ, 0x120 ;  /* 0x00000120ffdd7424 */ /* 0x000fe200078e00ff */
[----:B------:R-:W-:Y:S01]  /*0100*/  UIMAD UR6, UR7, UR5, UR4 ;  /* 0x00000005070672a4 */ /* 0x000fe2000f8e0204 */
[----:B------:R-:W-:Y:S01]  /*0110*/  CS2R R170, SRZ ;  /* 0x0000000000aa7805 */ /* 0x000fe2000001ff00 */
[----:B------:R-:W-:Y:S01]  /*0120*/  CS2R R168, SRZ ;  /* 0x0000000000a87805 */ /* 0x000fe2000001ff00 */
        /* <DEDUP_REMOVED lines=9> */
[----:B------:R-:W-:Y:S01]  /*01c0*/  CS2R R154, SRZ ;  /* 0x00000000009a7805 */ /* 0x000fe2000001ff00 */
[----:B-1----:R-:W-:Y:S01]  /*01d0*/  SHF.R.S32.HI R14, RZ, 0x1f, R244 ;  /* 0x0000001fff0e7819 */ /* 0x002fe200000114f4 */
[C---:B------:R-:W-:Y:S01]  /*01e0*/  IMAD.SHL.U32 R240, R244.reuse, 0x4, RZ ;  /* 0x00000004f4f07824 */ /* 0x040fe200078e00ff */
[----:B------:R-:W-:Y:S01]  /*01f0*/  ISETP.GT.AND P3, PT, R244, 0x7f, PT ;  /* 0x0000007ff400780c */ /* 0x000fe20003f64270 */
        /* <DEDUP_REMOVED lines=38> */
[----:B------:R-:W-:Y:S01]  /*0460*/  IMAD.U32 R6, RZ, RZ, UR7 ;  /* 0x00000007ff067e24 */ /* 0x000fe2000f8e00ff */
        /* <DEDUP_REMOVED lines=13> */
[----:B------:R-:W-:Y:S01]  /*0540*/  UMOV UR6, 0x5 ;  /* 0x0000000500067882 */ /* 0x000fe20000000000 */
[----:B------:R-:W-:Y:S01]  /*0550*/  LOP3.LUT R11, R0, 0x38, R238, 0xf8, !PT ;  /* 0x00000038000b7812 */ /* 0x000fe200078ef8ee */
[----:B------:R-:W-:Y:S01]  /*0560*/  IMAD.MOV.U32 R2, RZ, RZ, R4 ;  /* 0x000000ffff027224 */ /* 0x000fe200078e0004 */
[----:B------:R-:W-:Y:S01]  /*0570*/  SHF.R.U32.HI R0, RZ, 0x3, R0 ;  /* 0x00000003ff007819 */ /* 0x000fe20000011600 */
[----:B------:R-:W-:Y:S01]  /*0580*/  IMAD R4, R9, c[0x0][0x1d8], RZ ;  /* 0x0000760009047a24 */ /* 0x000fe200078e02ff */
[----:B------:R-:W-:Y:S01]  /*0590*/  IADD3 R7, R7, UR5, RZ ;  /* 0x0000000507077c10 */ /* 0x000fe2000fffe0ff */
[----:B------:R-:W-:Y:S01]  /*05a0*/  ULDC.64 UR4, c[0x0][0x1d8] ;  /* 0x0000760000047ab9 */ /* 0x000fe20000000a00 */
[----:B------:R-:W-:Y:S01]  /*05b0*/  LOP3.LUT R11, R11, R0, RZ, 0x3c, !PT ;  /* 0x000000000b0b7212 */ /* 0x000fe200078e3cff */
[----:B------:R-:W-:Y:S01]  /*05c0*/  IMAD R10, R8, c[0x0][0x1dc], R4 ;  /* 0x00007700080a7a24 */ /* 0x000fe200078e0204 */
[----:B------:R-:W-:Y:S01]  /*05d0*/  IADD3 R0, -R242, c[0x0][0x198], RZ ;  /* 0x00006600f2007a10 */ /* 0x000fe20007ffe1ff */
[----:B------:R-:W-:Y:S01]  /*05e0*/  IMAD.WIDE.U32 R4, R8, c[0x0][0x1d8], R2 ;  /* 0x0000760008047a25 */ /* 0x000fe200078e0002 */
[----:B------:R-:W-:Y:S01]  /*05f0*/  USHF.L.U64.HI UR5, UR4, UR6, UR5 ;  /* 0x0000000604057299 */ /* 0x000fe20008010205 */
[----:B------:R-:W-:Y:S01]  /*0600*/  CS2R R118, SRZ ;  /* 0x0000000000767805 */ /* 0x000fe2000001ff00 */
[----:B------:R-:W-:Y:S01]  /*0610*/  USHF.L.U32 UR4, UR4, 0x5, URZ ;  /* 0x0000000504047899 */ /* 0x000fe2000800063f */
[----:B------:R-:W-:Y:S01]  /*0620*/  IMAD.IADD R3, R5, 0x1, R10 ;  /* 0x0000000105037824 */ /* 0x000fe200078e020a */
[----:B------:R-:W-:Y:S01]  /*0630*/  LEA R2, P0, R4, c[0x0][0x1c0], 0x1 ;  /* 0x0000700004027a11 */ /* 0x000fe200078008ff */
[----:B------:R-:W-:Y:S01]  /*0640*/  IMAD R0, R28, -0x50, R0 ;  /* 0xffffffb01c007824 */ /* 0x000fe200078e0200 */
[----:B------:R-:W-:Y:S01]  /*0650*/  CS2R R116, SRZ ;  /* 0x0000000000747805 */ /* 0x000fe2000001ff00 */
[----:B------:R-:W-:Y:S01]  /*0660*/  IMAD R5, R9, c[0x0][0x1a8], RZ ;  /* 0x00006a0009057a24 */ /* 0x000fe200078e02ff */
[----:B------:R-:W-:Y:S01]  /*0670*/  LEA.HI.X R3, R4, c[0x0][0x1c4], R3, 0x1, P0 ;  /* 0x0000710004037a11 */ /* 0x000fe200000f0c03 */
[----:B------:R-:W-:Y:S01]  /*0680*/  IMAD.WIDE.U32 R16, R242, c[0x0][0x178], R238 ;  /* 0x00005e00f2107a25 */ /* 0x000fe200078e00ee */
[----:B------:R-:W-:Y:S01]  /*0690*/  LEA.HI R4, R14, R244, RZ, 0x6 ;  /* 0x000000f40e047211 */ /* 0x000fe200078f30ff */
[----:B------:R-:W-:Y:S01]  /*06a0*/  CS2R R114, SRZ ;  /* 0x0000000000727805 */ /* 0x000fe2000001ff00 */
[----:B------:R-:W-:Y:S01]  /*06b0*/  ISETP.GE.AND P0, PT, R238, c[0x0][0x1cc], PT ;  /* 0x00007300ee007a0c */ /* 0x000fe20003f06270 */
[----:B------:R-:W-:Y:S01]  /*06c0*/  IMAD.MOV.U32 R250, RZ, RZ, R16 ;  /* 0x000000fffffa7224 */ /* 0x000fe200078e0010 */
[----:B------:R-:W-:Y:S01]  /*06d0*/  SHF.R.S32.HI R21, RZ, 0x6, R4 ;  /* 0x00000006ff157819 */ /* 0x000fe20000011404 */
[----:B------:R1:W-:Y:S01]  /*06e0*/  STL.64 [R1+0x8], R16 ;  /* 0x0000081001007387 */ /* 0x0003e20000100a00 */
[C---:B------:R-:W-:Y:S01]  /*06f0*/  ISETP.LT.OR P1, PT, R0.reuse, 0x1, P0 ;  /* 0x000000010000780c */ /* 0x040fe20000721670 */
[----:B------:R-:W-:Y:S01]  /*0700*/  CS2R R112, SRZ ;  /* 0x0000000000707805 */ /* 0x000fe2000001ff00 */
[C---:B------:R-:W-:Y:S01]  /*0710*/  ISETP.LT.OR P6, PT, R0.reuse, 0x1, P2 ;  /* 0x000000010000780c */ /* 0x040fe200017c1670 */
[----:B------:R-:W-:Y:S01]  /*0720*/  IMAD R4, R21, 0x200, R11 ;  /* 0x0000020015047824 */ /* 0x000fe200078e020b */
[----:B------:R-:W-:Y:S01]  /*0730*/  ISETP.LT.OR P0, PT, R0, 0x21, P0 ;  /* 0x000000210000780c */ /* 0x000fe20000701670 */
[----:B------:R-:W-:Y:S01]  /*0740*/  IMAD R11, R8, c[0x0][0x1ac], R5 ;  /* 0x00006b00080b7a24 */ /* 0x000fe200078e0205 */
[----:B------:R-:W-:Y:S01]  /*0750*/  ISETP.LT.OR P5, PT, R0, 0x1, P4 ;  /* 0x000000010000780c */ /* 0x000fe200027a1670 */
[----:B------:R-:W-:Y:S01]  /*0760*/  IMAD.SHL.U32 R236, R4, 0x2, RZ ;  /* 0x0000000204ec7824 */ /* 0x000fe200078e00ff */
[----:B------:R-:W-:Y:S01]  /*0770*/  P2R R4, PR, RZ, 0x1 ;  /* 0x00000001ff047803 */ /* 0x000fe20000000000 */
[----:B------:R-:W-:Y:S01]  /*0780*/  IMAD.MOV.U32 R5, RZ, RZ, c[0x0][0x1d8] ;  /* 0x00007600ff057624 */ /* 0x000fe200078e00ff */
[----:B------:R-:W-:Y:S01]  /*0790*/  @!P3 ISETP.GE.AND P0, PT, R0, 0x41, PT ;  /* 0x000000410000b80c */ /* 0x000fe20003f06270 */
[----:B------:R-:W-:Y:S01]  /*07a0*/  IMAD.WIDE.U32 R8, R8, c[0x0][0x1a8], R6 ;  /* 0x00006a0008087a25 */ /* 0x000fe200078e0006 */
[----:B------:R-:W-:Y:S01]  /*07b0*/  ISETP.LT.OR P4, PT, R0, 0x21, P4 ;  /* 0x000000210000780c */ /* 0x000fe20002781670 */
[----:B------:R2:W-:Y:S01]  /*07c0*/  LDGSTS.E.BYPASS.LTC128B.128 [R236+0x7880], [R2.64], !P1 ;  /* 0x0788000002ec7fae */ /* 0x0005e2000c901d58 */
[----:B------:R-:W-:Y:S01]  /*07d0*/  LEA R6, P1, R5, R2, 0x6 ;  /* 0x0000000205067211 */ /* 0x000fe200078230ff */
[----:B------:R-:W-:Y:S01]  /*07e0*/  IMAD.MOV.U32 R7, RZ, RZ, c[0x0][0x1dc] ;  /* 0x00007700ff077624 */ /* 0x000fe200078e00ff */
[----:B------:R-:W-:Y:S01]  /*07f0*/  CS2R R102, SRZ ;  /* 0x0000000000667805 */ /* 0x000fe2000001ff00 */
[----:B------:R2:W-:Y:S01]  /*0800*/  LDGSTS.E.BYPASS.LTC128B.128 [R236+0xa080], [R2.64+0x80], !P6 ;  /* 0x0a08008002ec7fae */ /* 0x0005e2000f101d58 */
[----:B------:R-:W-:Y:S01]  /*0810*/  @!P3 ISETP.GE.OR P6, PT, R238, c[0x0][0x1cc], !P0 ;  /* 0x00007300ee00ba0c */ /* 0x000fe200047c6670 */
[----:B------:R-:W-:Y:S01]  /*0820*/  IMAD.IADD R9, R9, 0x1, R11 ;  /* 0x0000000109097824 */ /* 0x000fe200078e020b */
[----:B------:R-:W-:Y:S01]  /*0830*/  LEA.HI.X R7, R5, R3, R7, 0x6, P1 ;  /* 0x0000000305077211 */ /* 0x000fe200008f3407 */
[----:B------:R2:W-:Y:S01]  /*0840*/  LDGSTS.E.BYPASS.LTC128B.128 [R236+0xc880], [R2.64+0x100], !P5 ;  /* 0x0c88010002ec7fae */ /* 0x0005e2000e901d58 */
[----:B------:R-:W-:Y:S01]  /*0850*/  ISETP.NE.AND P1, PT, R4, RZ, PT ;  /* 0x000000ff0400720c */ /* 0x000fe20003f25270 */
[----:B------:R-:W-:Y:S01]  /*0860*/  IMAD.U32 R5, RZ, RZ, UR5 ;  /* 0x00000005ff057e24 */ /* 0x000fe2000f8e00ff */
[C---:B------:R-:W-:Y:S01]  /*0870*/  ISETP.LT.OR P5, PT, R0.reuse, 0x21, P2 ;  /* 0x000000210000780c */ /* 0x040fe200017a1670 */
[----:B------:R-:W-:Y:S01]  /*0880*/  CS2R R100, SRZ ;  /* 0x0000000000647805 */ /* 0x000fe2000001ff00 */
[----:B------:R-:W-:Y:S01]  /*0890*/  @!P3 ISETP.LT.OR P2, PT, R0, 0x41, P2 ;  /* 0x000000410000b80c */ /* 0x000fe20001741670 */
[----:B------:R-:W-:Y:S01]  /*08a0*/  CS2R R98, SRZ ;  /* 0x0000000000627805 */ /* 0x000fe2000001ff00 */
[----:B------:R-:W-:Y:S01]  /*08b0*/  CS2R R96, SRZ ;  /* 0x0000000000607805 */ /* 0x000fe2000001ff00 */
[----:B------:R-:W-:Y:S01]  /*08c0*/  CS2R R94, SRZ ;  /* 0x00000000005e7805 */ /* 0x000fe2000001ff00 */
[----:B------:R-:W-:Y:S01]  /*08d0*/  CS2R R92, SRZ ;  /* 0x00000000005c7805 */ /* 0x000fe2000001ff00 */
[----:B------:R-:W-:Y:S01]  /*08e0*/  P2R R10, PR, RZ, 0x40 ;  /* 0x00000040ff0a7803 */ /* 0x000fe20000000000 */
[----:B------:R-:W-:Y:S01]  /*08f0*/  CS2R R82, SRZ ;  /* 0x0000000000527805 */ /* 0x000fe2000001ff00 */
[----:B------:R-:W-:Y:S01]  /*0900*/  @!P3 ISETP.GE.OR P6, PT, R247, c[0x0][0x1cc], !P0 ;  /* 0x00007300f700ba0c */ /* 0x000fe200047c6670 */
[----:B------:R-:W-:Y:S01]  /*0910*/  CS2R R80, SRZ ;  /* 0x0000000000507805 */ /* 0x000fe2000001ff00 */
[----:B------:R3:W-:Y:S01]  /*0920*/  LDGSTS.E.BYPASS.LTC128B.128 [R236+0x8880], [R6.64], !P1 ;  /* 0x0888000006ec7fae */ /* 0x0007e2000c901d58 */
[----:B------:R-:W-:Y:S01]  /*0930*/  LEA R4, P0, R8, c[0x0][0x190], 0x1 ;  /* 0x0000640008047a11 */ /* 0x000fe200078008ff */
[----:B------:R-:W-:Y:S01]  /*0940*/  CS2R R86, SRZ ;  /* 0x0000000000567805 */ /* 0x000fe2000001ff00 */
[----:B------:R-:W-:Y:S01]  /*0950*/  CS2R R84, SRZ ;  /* 0x0000000000547805 */ /* 0x000fe2000001ff00 */
[----:B------:R3:W-:Y:S01]  /*0960*/  LDGSTS.E.BYPASS.LTC128B.128 [R236+0xb080], [R6.64+0x80], !P5 ;  /* 0x0b08008006ec7fae */ /* 0x0007e2000e901d58 */
[----:B------:R-:W-:Y:S01]  /*0970*/  ISETP.GE.AND P5, PT, R238, c[0x0][0x19c], PT ;  /* 0x00006700ee007a0c */ /* 0x000fe20003fa6270 */
[----:B------:R-:W-:Y:S01]  /*0980*/  CS2R R90, SRZ ;  /* 0x00000000005a7805 */ /* 0x000fe2000001ff00 */
[----:B------:R-:W-:Y:S01]  /*0990*/  CS2R R88, SRZ ;  /* 0x0000000000587805 */ /* 0x000fe2000001ff00 */
[----:B------:R3:W-:Y:S01]  /*09a0*/  LDGSTS.E.BYPASS.LTC128B.128 [R236+0xd880], [R6.64+0x100], !P4 ;  /* 0x0d88010006ec7fae */ /* 0x0007e2000e101d58 */
[----:B------:R-:W-:Y:S01]  /*09b0*/  ISETP.GE.AND P4, PT, R13, c[0x0][0x19c], PT ;  /* 0x000067000d007a0c */ /* 0x000fe20003f86270 */
[----:B------:R-:W-:Y:S01]  /*09c0*/  CS2R R78, SRZ ;  /* 0x00000000004e7805 */ /* 0x000fe2000001ff00 */
[----:B------:R-:W-:Y:S01]  /*09d0*/  ISETP.LT.OR P5, PT, R0, 0x1, P5 ;  /* 0x000000010000780c */ /* 0x000fe20002fa1670 */
[----:B------:R-:W-:Y:S01]  /*09e0*/  CS2R R76, SRZ ;  /* 0x00000000004c7805 */ /* 0x000fe2000001ff00 */
[----:B--2---:R-:W-:Y:S01]  /*09f0*/  IMAD.U32 R3, RZ, RZ, UR4 ;  /* 0x00000004ff037e24 */ /* 0x004fe2000f8e00ff */
[----:B------:R-:W-:Y:S01]  /*0a00*/  ULDC.64 UR4, c[0x0][0x1a8] ;  /* 0x00006a0000047ab9 */ /* 0x000fe20000000a00 */
[----:B------:R-:W-:Y:S01]  /*0a10*/  CS2R R74, SRZ ;  /* 0x00000000004a7805 */ /* 0x000fe2000001ff00 */
[----:B------:R-:W-:Y:S01]  /*0a20*/  USHF.L.U32 UR8, UR4, 0x5, URZ ;  /* 0x0000000504087899 */ /* 0x000fe2000800063f */
[----:B------:R-:W-:Y:S01]  /*0a30*/  CS2R R72, SRZ ;  /* 0x0000000000487805 */ /* 0x000fe2000001ff00 */
[C---:B------:R-:W-:Y:S01]  /*0a40*/  @!P3 LEA R2, P1, R3.reuse, R6, 0x1 ;  /* 0x000000060302b211 */ /* 0x040fe200078208ff */
[----:B------:R-:W-:Y:S01]  /*0a50*/  USHF.L.U64.HI UR5, UR4, UR6, UR5 ;  /* 0x0000000604057299 */ /* 0x000fe20008010205 */
[----:B------:R-:W-:Y:S01]  /*0a60*/  CS2R R70, SRZ ;  /* 0x0000000000467805 */ /* 0x000fe2000001ff00 */
[----:B------:R-:W-:Y:S01]  /*0a70*/  CS2R R68, SRZ ;  /* 0x0000000000447805 */ /* 0x000fe2000001ff00 */
[----:B------:R-:W-:Y:S01]  /*0a80*/  @!P3 LEA.HI.X R3, R3, R7, R5, 0x1, P1 ;  /* 0x000000070303b211 */ /* 0x000fe200008f0c05 */
[----:B------:R-:W-:Y:S01]  /*0a90*/  CS2R R58, SRZ ;  /* 0x00000000003a7805 */ /* 0x000fe2000001ff00 */
[----:B------:R-:W-:Y:S01]  /*0aa0*/  ISETP.NE.AND P1, PT, R10, RZ, PT ;  /* 0x000000ff0a00720c */ /* 0x000fe20003f25270 */
[----:B------:R-:W-:Y:S01]  /*0ab0*/  CS2R R56, SRZ ;  /* 0x0000000000387805 */ /* 0x000fe2000001ff00 */
[----:B------:R-:W-:Y:S01]  /*0ac0*/  LEA.HI.X R5, R8, c[0x0][0x194], R9, 0x1, P0 ;  /* 0x0000650008057a11 */ /* 0x000fe200000f0c09 */
        /* <DEDUP_REMOVED lines=8> */
[----:B---3--:R-:W-:Y:S01]  /*0b50*/  IMAD.MOV.U32 R6, RZ, RZ, c[0x0][0x1a8] ;  /* 0x00006a00ff067624 */ /* 0x008fe200078e00ff */
[----:B------:R-:W-:Y:S01]  /*0b60*/  CS2R R46, SRZ ;  /* 0x00000000002e7805 */ /* 0x000fe2000001ff00 */
[----:B------:R2:W-:Y:S01]  /*0b70*/  @!P3 LDGSTS.E.BYPASS.LTC128B.128 [R236+0x9880], [R2.64], !P1 ;  /* 0x0988000002ecbfae */ /* 0x0005e2000c901d58 */
[----:B------:R-:W-:Y:S01]  /*0b80*/  ISETP.LT.OR P1, PT, R0, 0x1, P4 ;  /* 0x000000010000780c */ /* 0x000fe20002721670 */
[----:B------:R-:W-:-:S02]  /*0b90*/  CS2R R44, SRZ ;  /* 0x00000000002c7805 */ /* 0x000fc4000001ff00 */
[----:B------:R2:W-:Y:S01]  /*0ba0*/  @!P3 LDGSTS.E.BYPASS.LTC128B.128 [R236+0xc080], [R2.64+0x80], !P2 ;  /* 0x0c08008002ecbfae */ /* 0x0005e2000d101d58 */
[----:B------:R-:W-:-:S03]  /*0bb0*/  ISETP.GE.AND P2, PT, R238, c[0x0][0x19c], PT ;  /* 0x00006700ee007a0c */ /* 0x000fc60003f46270 */
[----:B------:R2:W-:Y:S01]  /*0bc0*/  @!P3 LDGSTS.E.BYPASS.LTC128B.128 [R236+0xe880], [R2.64+0x100], !P6 ;  /* 0x0e88010002ecbfae */ /* 0x0005e2000f101d58 */
[C---:B------:R-:W-:Y:S02]  /*0bd0*/  ISETP.GE.AND P6, PT, R247.reuse, c[0x0][0x19c], PT ;  /* 0x00006700f7007a0c */ /* 0x040fe40003fc6270 */
[----:B------:R-:W-:Y:S01]  /*0be0*/  ISETP.LT.OR P2, PT, R0, 0x21, P2 ;  /* 0x000000210000780c */ /* 0x000fe20001741670 */
[----:B------:R3:W-:Y:S01]  /*0bf0*/  LDGSTS.E.BYPASS.LTC128B.128 [R236+0x80], [R4.64], !P5 ;  /* 0x0008000004ec7fae */ /* 0x0007e2000e901d58 */
[----:B------:R-:W-:-:S03]  /*0c00*/  ISETP.GE.AND P5, PT, R247, c[0x0][0x19c], PT ;  /* 0x00006700f7007a0c */ /* 0x000fc60003fa6270 */
[----:B------:R3:W-:Y:S01]  /*0c10*/  LDGSTS.E.BYPASS.LTC128B.128 [R236+0x2880], [R4.64+0x80], !P1 ;  /* 0x0288008004ec7fae */ /* 0x0007e2000c901d58 */
[----:B------:R-:W-:Y:S01]  /*0c20*/  ISETP.LT.OR P1, PT, R0, 0x21, P4 ;  /* 0x000000210000780c */ /* 0x000fe20002721670 */
[----:B--2---:R-:W-:Y:S01]  /*0c30*/  IMAD.MOV.U32 R3, RZ, RZ, c[0x0][0x1ac] ;  /* 0x00006b00ff037624 */ /* 0x004fe200078e00ff */
[----:B------:R-:W-:-:S04]  /*0c40*/  LEA R2, P0, R6, R4, 0x6 ;  /* 0x0000000406027211 */ /* 0x000fc800078030ff */
[----:B------:R-:W-:Y:S01]  /*0c50*/  LEA.HI.X R3, R6, R5, R3, 0x6, P0 ;  /* 0x0000000506037211 */ /* 0x000fe200000f3403 */
[----:B------:R-:W-:Y:S01]  /*0c60*/  IMAD.U32 R6, RZ, RZ, UR5 ;  /* 0x00000005ff067e24 */ /* 0x000fe2000f8e00ff */
[----:B------:R-:W-:Y:S01]  /*0c70*/  ISETP.LT.OR P0, PT, R0, 0x1, P6 ;  /* 0x000000010000780c */ /* 0x000fe20003701670 */
[----:B------:R-:W-:Y:S01]  /*0c80*/  ULDC.64 UR4, c[0x0][0x188] ;  /* 0x0000620000047ab9 */ /* 0x000fe20000000a00 */
[----:B------:R-:W-:-:S04]  /*0c90*/  ISETP.GE.AND P6, PT, R238, c[0x0][0x16c], PT ;  /* 0x00005b00ee007a0c */ /* 0x000fc80003fc6270 */
[----:B------:R-:W-:-:S07]  /*0ca0*/  SEL R7, RZ, 0x1, P6 ;  /* 0x00000001ff077807 */ /* 0x000fce0003000000 */
[----:B------:R3:W-:Y:S01]  /*0cb0*/  LDGSTS.E.BYPASS.LTC128B.128 [R236+0x5080], [R4.64+0x100], !P0 ;  /* 0x0508010004ec7fae */ /* 0x0007e2000c101d58 */
[----:B------:R-:W-:-:S03]  /*0cc0*/  ISETP.LT.OR P0, PT, R0, 0x21, P5 ;  /* 0x000000210000780c */ /* 0x000fc60002f01670 */
[----:B------:R2:W-:Y:S01]  /*0cd0*/  LDGSTS.E.BYPASS.LTC128B.128 [R236+0x1080], [R2.64], !P2 ;  /* 0x0108000002ec7fae */ /* 0x0005e2000d101d58 */
[----:B------:R-:W-:-:S03]  /*0ce0*/  ISETP.GE.AND P2, PT, R13, c[0x0][0x16c], PT ;  /* 0x00005b000d007a0c */ /* 0x000fc60003f46270 */
[----:B------:R2:W-:Y:S01]  /*0cf0*/  LDGSTS.E.BYPASS.LTC128B.128 [R236+0x3880], [R2.64+0x80], !P1 ;  /* 0x0388008002ec7fae */ /* 0x0005e2000c901d58 */
[C---:B------:R-:W-:Y:S02]  /*0d00*/  @!P3 ISETP.LT.OR P1, PT, R0.reuse, 0x41, P4 ;  /* 0x000000410000b80c */ /* 0x040fe40002721670 */
[----:B------:R-:W-:Y:S02]  /*0d10*/  @!P3 ISETP.LT.OR P4, PT, R0, 0x41, P5 ;  /* 0x000000410000b80c */ /* 0x000fe40002f81670 */
[----:B------:R-:W-:Y:S01]  /*0d20*/  ISETP.GT.AND P5, PT, R244, 0xf, PT ;  /* 0x0000000ff400780c */ /* 0x000fe20003fa4270 */
[----:B------:R2:W-:Y:S04]  /*0d30*/  LDGSTS.E.BYPASS.LTC128B.128 [R236+0x6080], [R2.64+0x100], !P0 ;  /* 0x0608010002ec7fae */ /* 0x0005e8000c101d58 */
[----:B------:R-:W-:-:S04]  /*0d40*/  @P2 LOP3.LUT R246, R246, 0x2, RZ, 0xfc, !PT ;  /* 0x00000002f6f62812 */ /* 0x000fc800078efcff */
[----:B------:R-:W-:-:S04]  /*0d50*/  LOP3.LUT R246, R246, 0xfffffffe, RZ, 0xc0, !PT ;  /* 0xfffffffef6f67812 */ /* 0x000fc800078ec0ff */
[----:B------:R-:W-:Y:S01]  /*0d60*/  @P6 LOP3.LUT R246, R246, 0x1, RZ, 0xfc, !PT ;  /* 0x00000001f6f66812 */ /* 0x000fe200078efcff */
[----:B---3--:R-:W-:Y:S01]  /*0d70*/  IMAD.U32 R5, RZ, RZ, UR8 ;  /* 0x00000008ff057e24 */ /* 0x008fe2000f8e00ff */
[----:B------:R-:W-:Y:S01]  /*0d80*/  SEL R4, RZ, 0xffffffff, P2 ;  /* 0xffffffffff047807 */ /* 0x000fe20001000000 */
[----:B------:R-:W-:Y:S01]  /*0d90*/  UIMAD.WIDE.U32 UR8, UR7, UR4, URZ ;  /* 0x00000004070872a5 */ /* 0x000fe2000f8e003f */
[----:B------:R-:W-:Y:S01]  /*0da0*/  ISETP.GE.AND P2, PT, R238, c[0x0][0x19c], PT ;  /* 0x00006700ee007a0c */ /* 0x000fe20003f46270 */
[----:B------:R-:W-:Y:S01]  /*0db0*/  UIMAD UR4, UR19, UR4, URZ ;  /* 0x00000004130472a4 */ /* 0x000fe2000f8e023f */
[----:B------:R-:W-:Y:S01]  /*0dc0*/  ISETP.GE.AND P6, PT, R247, c[0x0][0x16c], PT ;  /* 0x00005b00f7007a0c */ /* 0x000fe20003fc6270 */
[----:B------:R-:W-:Y:S01]  /*0dd0*/  IMAD.SHL.U32 R8, R4, 0x2, RZ ;  /* 0x0000000204087824 */ /* 0x000fe200078e00ff */
[----:B------:R-:W-:Y:S01]  /*0de0*/  @!P3 LEA R4, P0, R5, R2, 0x1 ;  /* 0x000000020504b211 */ /* 0x000fe200078008ff */
[----:B------:R-:W-:-:S03]  /*0df0*/  UIMAD UR4, UR7, UR5, UR4 ;  /* 0x00000005070472a4 */ /* 0x000fc6000f8e0204 */
[----:B------:R-:W-:Y:S01]  /*0e00*/  @!P3 LEA.HI.X R5, R5, R3, R6, 0x1, P0 ;  /* 0x000000030505b211 */ /* 0x000fe200000f0c06 */
[----:B------:R-:W-:Y:S01]  /*0e10*/  UIADD3 UR13, UR9, UR4, URZ ;  /* 0x00000004090d7290 */ /* 0x000fe2000fffe03f */
[----:B------:R-:W-:Y:S01]  /*0e20*/  @!P3 ISETP.LT.OR P0, PT, R0, 0x41, P2 ;  /* 0x000000410000b80c */ /* 0x000fe20001701670 */
[----:B--2---:R-:W-:Y:S01]  /*0e30*/  IMAD R2, R243, c[0x0][0x178], RZ ;  /* 0x00005e00f3027a24 */ /* 0x004fe200078e02ff */
[----:B------:R-:W-:Y:S01]  /*0e40*/  LOP3.LUT R7, R8, 0x2, R7, 0xe2, !PT ;  /* 0x0000000208077812 */ /* 0x000fe200078ee207 */
[----:B------:R-:W-:Y:S01]  /*0e50*/  IMAD R8, R27, c[0x0][0x180], RZ ;  /* 0x000060001b087a24 */ /* 0x000fe200078e02ff */
[----:B------:R-:W-:Y:S01]  /*0e60*/  SEL R6, RZ, 0x4, P6 ;  /* 0x00000004ff067807 */ /* 0x000fe20003000000 */
[----:B------:R-:W-:Y:S02]  /*0e70*/  IMAD R2, R242, c[0x0][0x17c], R2 ;  /* 0x00005f00f2027a24 */ /* 0x000fe400078e0202 */
[----:B------:R-:W-:Y:S01]  /*0e80*/  IMAD R8, R26, c[0x0][0x184], R8 ;  /* 0x000061001a087a24 */ /* 0x000fe200078e0208 */
[----:B------:R-:W-:Y:S01]  /*0e90*/  LOP3.LUT R6, R7, R6, RZ, 0xfc, !PT ;  /* 0x0000000607067212 */ /* 0x000fe200078efcff */
[----:B------:R-:W-:-:S02]  /*0ea0*/  IMAD.IADD R251, R17, 0x1, R2 ;  /* 0x0000000111fb7824 */ /* 0x000fc400078e0202 */
[----:B-1----:R-:W-:Y:S01]  /*0eb0*/  IMAD.WIDE.U32 R16, R242, c[0x0][0x208], R238 ;  /* 0x00008200f2107a25 */ /* 0x002fe200078e00ee */
[----:B------:R-:W-:Y:S01]  /*0ec0*/  LOP3.LUT R0, R6, 0x1, RZ, 0xc0, !PT ;  /* 0x0000000106007812 */ /* 0x000fe200078ec0ff */
[----:B------:R1:W-:Y:S02]  /*0ed0*/  @!P3 LDGSTS.E.BYPASS.LTC128B.128 [R236+0x2080], [R4.64], !P0 ;  /* 0x0208000004ecbfae */ /* 0x0003e4000c101d58 */
[----:B------:R-:W-:Y:S01]  /*0ee0*/  IMAD.WIDE.U32 R2, R26, c[0x0][0x180], R250 ;  /* 0x000060001a027a25 */ /* 0x000fe200078e00fa */
[----:B------:R-:W-:Y:S01]  /*0ef0*/  ISETP.NE.U32.AND P2, PT, R0, 0x1, PT ;  /* 0x000000010000780c */ /* 0x000fe20003f45070 */
[----:B------:R1:W-:Y:S02]  /*0f00*/  @!P3 LDGSTS.E.BYPASS.LTC128B.128 [R236+0x4880], [R4.64+0x80], !P1 ;  /* 0x0488008004ecbfae */ /* 0x0003e4000c901d58 */
[----:B------:R-:W-:Y:S01]  /*0f10*/  IMAD R0, R243, c[0x0][0x208], RZ ;  /* 0x00008200f3007a24 */ /* 0x000fe200078e02ff */
[----:B------:R-:W-:Y:S01]  /*0f20*/  IADD3 R7, P0, R2, UR8, RZ ;  /* 0x0000000802077c10 */ /* 0x000fe2000ff1e0ff */
[----:B------:R-:W-:Y:S01]  /*0f30*/  ULDC.64 UR8, c[0x0][0x178] ;  /* 0x00005e0000087ab9 */ /* 0x000fe20000000a00 */
[----:B------:R1:W-:Y:S01]  /*0f40*/  @!P3 LDGSTS.E.BYPASS.LTC128B.128 [R236+0x7080], [R4.64+0x100], !P4 ;  /* 0x0708010004ecbfae */ /* 0x0003e2000e101d58 */
[----:B------:R-:W-:Y:S01]  /*0f50*/  USHF.L.U32 UR4, UR8, 0x5, URZ ;  /* 0x0000000508047899 */ /* 0x000fe2000800063f */
[----:B------:R-:W-:Y:S01]  /*0f60*/  IADD3.X R3, R3, UR13, R8, P0, !PT ;  /* 0x0000000d03037c10 */ /* 0x000fe200087fe408 */
[----:B------:R-:W-:Y:S01]  /*0f70*/  USHF.L.U64.HI UR9, UR8, UR6, UR9 ;  /* 0x0000000608097299 */ /* 0x000fe20008010209 */
[C---:B------:R-:W-:Y:S01]  /*0f80*/  LEA R2, P0, R7.reuse, c[0x0][0x160], 0x1 ;  /* 0x0000580007027a11 */ /* 0x040fe200078008ff */
[----:B------:R-:W-:Y:S01]  /*0f90*/  USHF.L.U32 UR10, UR4, 0x1, URZ ;  /* 0x00000001040a7899 */ /* 0x000fe2000800063f */
[----:B------:R-:W0:Y:S01]  /*0fa0*/  LDGDEPBAR ;  /* 0x00000000000079af */ /* 0x000e220000000000 */
[----:B------:R-:W-:Y:S01]  /*0fb0*/  USHF.L.U64.HI UR9, UR4, 0x1, UR9 ;  /* 0x0000000104097899 */ /* 0x000fe20008010209 */
[----:B------:R-:W-:Y:S01]  /*0fc0*/  LEA.HI.X R3, R7, c[0x0][0x164], R3, 0x1, P0 ;  /* 0x0000590007037a11 */ /* 0x000fe200000f0c03 */
[----:B------:R-:W-:Y:S01]  /*0fd0*/  IMAD R0, R242, c[0x0][0x20c], R0 ;  /* 0x00008300f2007a24 */ /* 0x000fe200078e0200 */
[----:B------:R-:W-:Y:S01]  /*0fe0*/  ISETP.LT.OR P0, PT, R12, 0x1, P2 ;  /* 0x000000010c00780c */ /* 0x000fe20001701670 */
[----:B------:R-:W-:Y:S01]  /*0ff0*/  ULDC.64 UR4, c[0x0][0x278] ;  /* 0x00009e0000047ab9 */ /* 0x000fe20000000a00 */
[C---:B------:R-:W-:Y:S01]  /*1000*/  LOP3.LUT P3, RZ, R6.reuse, 0x2, RZ, 0xc0, !PT ;  /* 0x0000000206ff7812 */ /* 0x040fe2000786c0ff */
[----:B------:R-:W-:Y:S01]  /*1010*/  UIMAD UR15, UR19, UR4, URZ ;  /* 0x00000004130f72a4 */ /* 0x000fe2000f8e023f */
[----:B------:R-:W-:Y:S01]  /*1020*/  LOP3.LUT P4, RZ, R6, 0x4, RZ, 0xc0, !PT ;  /* 0x0000000406ff7812 */ /* 0x000fe2000788c0ff */
[----:B------:R-:W-:Y:S01]  /*1030*/  UIMAD.WIDE.U32 UR16, UR7, UR4, URZ ;  /* 0x00000004071072a5 */ /* 0x000fe2000f8e003f */
[----:B------:R-:W-:Y:S01]  /*1040*/  ISETP.LT.OR P1, PT, R12, 0x1, !P3 ;  /* 0x000000010c00780c */ /* 0x000fe20005f21670 */
[----:B------:R-:W-:Y:S01]  /*1050*/  UIMAD UR15, UR7, UR5, UR15 ;  /* 0x00000005070f72a4 */ /* 0x000fe2000f8e020f */
[----:B------:R-:W-:Y:S01]  /*1060*/  IMAD R6, R27, c[0x0][0x270], RZ ;  /* 0x00009c001b067a24 */ /* 0x000fe200078e02ff */
[----:B------:R2:W-:Y:S01]  /*1070*/  STL.64 [R1], R16 ;  /* 0x0000001001007387 */ /* 0x0005e20000100a00 */
[----:B------:R-:W-:Y:S01]  /*1080*/  ULDC.64 UR4, c[0x0][0x218] ;  /* 0x0000860000047ab9 */ /* 0x000fe20000000a00 */
[----:B------:R-:W-:Y:S01]  /*1090*/  IMAD.IADD R249, R17, 0x1, R0 ;  /* 0x0000000111f97824 */ /* 0x000fe200078e0200 */
[----:B------:R-:W-:Y:S01]  /*10a0*/  UIMAD.WIDE.U32 UR20, UR7, UR4, URZ ;  /* 0x00000004071472a5 */ /* 0x000fe2000f8e003f */
[----:B------:R3:W-:Y:S01]  /*10b0*/  LDGSTS.E.BYPASS.LTC128B.128 [R236+0xf080], [R2.64], !P0 ;  /* 0x0f08000002ec7fae */ /* 0x0007e2000c101d58 */
[----:B------:R-:W-:Y:S01]  /*10c0*/  IADD3 R8, P0, R2, UR10, RZ ;  /* 0x0000000a02087c10 */ /* 0x000fe2000ff1e0ff */
[----:B------:R-:W-:Y:S01]  /*10d0*/  UIMAD UR4, UR19, UR4, URZ ;  /* 0x00000004130472a4 */ /* 0x000fe2000f8e023f */
[----:B------:R-:W-:Y:S01]  /*10e0*/  IMAD.MOV.U32 R248, RZ, RZ, R16 ;  /* 0x000000fffff87224 */ /* 0x000fe200078e0010 */
[----:B------:R-:W-:Y:S01]  /*10f0*/  UIADD3 UR15, UR17, UR15, URZ ;  /* 0x0000000f110f7290 */ /* 0x000fe2000fffe03f */
[----:B------:R-:W-:Y:S01]  /*1100*/  IADD3.X R9, R3, UR9, RZ, P0, !PT ;  /* 0x0000000903097c10 */ /* 0x000fe200087fe4ff */
[----:B-1----:R-:W-:Y:S01]  /*1110*/  IMAD.WIDE.U32 R4, R26, c[0x0][0x270], R240 ;  /* 0x00009c001a047a25 */ /* 0x002fe200078e00f0 */
[----:B------:R-:W-:Y:S01]  /*1120*/  ISETP.LT.OR P0, PT, R12, 0x1, !P4 ;  /* 0x000000010c00780c */ /* 0x000fe20006701670 */
[----:B------:R3:W-:Y:S01]  /*1130*/  LDGSTS.E.BYPASS.LTC128B.128 [R236+0x11080], [R2.64+0x80], !P1 ;  /* 0x1108008002ec7fae */ /* 0x0007e2000c901d58 */
[----:B------:R-:W-:Y:S01]  /*1140*/  UIMAD UR5, UR7, UR5, UR4 ;  /* 0x00000005070572a4 */ /* 0x000fe2000f8e0204 */
[----:B------:R-:W-:Y:S01]  /*1150*/  IMAD R0, R26, c[0x0][0x274], R6 ;  /* 0x00009d001a007a24 */ /* 0x000fe200078e0206 */
[----:B------:R-:W-:Y:S01]  /*1160*/  ISETP.LT.OR P1, PT, R12, 0x21, P2 ;  /* 0x000000210c00780c */ /* 0x000fe20001721670 */
[----:B------:R-:W-:Y:S01]  /*1170*/  IMAD.WIDE.U32 R6, R26, c[0x0][0x210], R248 ;  /* 0x000084001a067a25 */ /* 0x000fe200078e00f8 */
[----:B------:R-:W-:Y:S01]  /*1180*/  UIADD3 UR14, UR21, UR5, URZ ;  /* 0x00000005150e7290 */ /* 0x000fe2000fffe03f */
[----:B------:R-:W-:-:S02]  /*1190*/  ISETP.LT.OR P2, PT, R12, 0x21, !P3 ;  /* 0x000000210c00780c */ /* 0x000fc40005f41670 */
[----:B------:R-:W-:Y:S01]  /*11a0*/  ULDC.64 UR4, c[0x0][0x208] ;  /* 0x0000820000047ab9 */ /* 0x000fe20000000a00 */
[----:B------:R-:W-:Y:S01]  /*11b0*/  ISETP.LT.OR P3, PT, R12, 0x21, !P4 ;  /* 0x000000210c00780c */ /* 0x000fe20006761670 */
[----:B------:R-:W-:Y:S01]  /*11c0*/  USHF.L.U32 UR11, UR4, 0x5, URZ ;  /* 0x00000005040b7899 */ /* 0x000fe2000800063f */
[----:B------:R-:W-:Y:S01]  /*11d0*/  ISETP.GE.AND P4, PT, R238, c[0x0][0x1fc], PT ;  /* 0x00007f00ee007a0c */ /* 0x000fe20003f86270 */
[----:B------:R3:W-:Y:S01]  /*11e0*/  LDGSTS.E.BYPASS.LTC128B.128 [R236+0x13080], [R2.64+0x100], !P0 ;  /* 0x1308010002ec7fae */ /* 0x0007e2000c101d58 */
[----:B------:R-:W-:Y:S01]  /*11f0*/  IADD3 R10, P0, R4, UR16, RZ ;  /* 0x00000010040a7c10 */ /* 0x000fe2000ff1e0ff */
[----:B------:R-:W-:Y:S01]  /*1200*/  IMAD R4, R27, c[0x0][0x210], RZ ;  /* 0x000084001b047a24 */ /* 0x000fe200078e02ff */
[----:B------:R-:W-:Y:S01]  /*1210*/  USHF.L.U64.HI UR5, UR4, UR6, UR5 ;  /* 0x0000000604057299 */ /* 0x000fe20008010205 */
[----:B------:R1:W-:Y:S01]  /*1220*/  LDGSTS.E.BYPASS.LTC128B.128 [R236+0x10080], [R8.64], !P1 ;  /* 0x1008000008ec7fae */ /* 0x0003e2000c901d58 */
[----:B------:R-:W-:Y:S01]  /*1230*/  IADD3.X R11, R5, UR15, R0, P0, !PT ;  /* 0x0000000f050b7c10 */ /* 0x000fe200087fe400 */
[----:B------:R-:W-:Y:S01]  /*1240*/  IMAD R4, R26, c[0x0][0x214], R4 ;  /* 0x000085001a047a24 */ /* 0x000fe200078e0204 */
[----:B------:R-:W-:Y:S01]  /*1250*/  IADD3 R0, P0, R6, UR20, RZ ;  /* 0x0000001406007c10 */ /* 0x000fe2000ff1e0ff */
[----:B------:R-:W-:-:S02]  /*1260*/  USHF.L.U64.HI UR5, UR11, 0x1, UR5 ;  /* 0x000000010b057899 */ /* 0x000fc40008010205 */
[----:B------:R-:W-:Y:S01]  /*1270*/  ULDC UR20, c[0x0][0x168] ;  /* 0x00005a0000147ab9 */ /* 0x000fe20000000800 */
[----:B------:R-:W-:Y:S01]  /*1280*/  IADD3.X R6, R7, UR14, R4, P0, !PT ;  /* 0x0000000e07067c10 */ /* 0x000fe200087fe404 */
[----:B------:R-:W-:Y:S01]  /*1290*/  UISETP.GE.AND UP0, UPT, UR20, 0x1, UPT ;  /* 0x000000011400788c */ /* 0x000fe2000bf06270 */
        /* <DEDUP_REMOVED lines=29> */
[----:B------:R-:W-:-:S04]  /*1470*/  IADD3 R10, P0, R4, UR10, RZ ;  /* 0x0000000a040a7c10 */ /* 0x000fc8000ff1e0ff */
[----:B------:R-:W-:Y:S01]  /*1480*/  IADD3.X R11, R5, UR5, RZ, P0, !PT ;  /* 0x00000005050b7c10 */ /* 0x000fe200087fe4ff */
[----:B------:R-:W-:Y:S01]  /*1490*/  ULDC.64 UR4, c[0x0][0x290] ;  /* 0x0000a40000047ab9 */ /* 0x000fe20000000a00 */
[----:B------:R-:W-:Y:S01]  /*14a0*/  ISETP.LT.OR P0, PT, R12, 0x1, P2 ;  /* 0x000000010c00780c */ /* 0x000fe20001701670 */
[----:B------:R-:W-:Y:S02]  /*14b0*/  UIMAD UR6, UR19, UR4, URZ ;  /* 0x00000004130672a4 */ /* 0x000fe4000f8e023f */
[----:B------:R-:W-:Y:S02]  /*14c0*/  UIMAD.WIDE.U32 UR10, UR7, UR4, URZ ;  /* 0x00000004070a72a5 */ /* 0x000fe4000f8e003f */
        /* <DEDUP_REMOVED lines=110> */
[----:B------:R-:W-:Y:S01]  /*1bb0*/  LEA.HI R0, R25, R25, RZ, 0x1 ;  /* 0x0000001919007211 */ /* 0x000fe200078f08ff */
[----:B------:R-:W-:Y:S01]  /*1bc0*/  IMAD.SHL.U32 R234, R5, 0x2, RZ ;  /* 0x0000000205ea7824 */ /* 0x000fe200078e00ff */
[--C-:B------:R-:W-:Y:S01]  /*1bd0*/  SHF.R.S32.HI R245, RZ, 0x1f, R244.reuse ;  /* 0x0000001ffff57819 */ /* 0x100fe200000114f4 */
[----:B------:R-:W-:Y:S01]  /*1be0*/  IMAD.MOV.U32 R8, RZ, RZ, -0x50 ;  /* 0xffffffb0ff087424 */ /* 0x000fe200078e00ff */
[----:B------:R-:W-:Y:S01]  /*1bf0*/  LOP3.LUT R0, R0, 0xfffffffe, RZ, 0xc0, !PT ;  /* 0xfffffffe00007812 */ /* 0x000fe200078ec0ff */
[----:B------:R-:W-:Y:S01]  /*1c00*/  ULDC.64 UR4, c[0x0][0x240] ;  /* 0x0000900000047ab9 */ /* 0x000fe20000000a00 */
[----:B------:R-:W-:Y:S01]  /*1c10*/  SHF.L.U32 R225, R228, 0x1, RZ ;  /* 0x00000001e4e17819 */ /* 0x000fe200000006ff */
[----:B--2---:R-:W-:Y:S01]  /*1c20*/  IMAD.WIDE.U32 R4, R26, c[0x0][0x238], R244 ;  /* 0x00008e001a047a25 */ /* 0x004fe200078e00f4 */
[----:B------:R-:W-:Y:S01]  /*1c30*/  IADD3 R6, R25, -R0, RZ ;  /* 0x8000000019067210 */ /* 0x000fe20007ffe0ff */
[----:B------:R-:W-:Y:S01]  /*1c40*/  UIMAD UR4, UR19, UR4, URZ ;  /* 0x00000004130472a4 */ /* 0x000fe2000f8e023f */
[----:B------:R-:W-:Y:S01]  /*1c50*/  LOP3.LUT P0, RZ, R24, 0x1, RZ, 0xc0, !PT ;  /* 0x0000000118ff7812 */ /* 0x000fe2000780c0ff */
[----:B------:R-:W-:Y:S01]  /*1c60*/  IMAD R0, R27, c[0x0][0x238], RZ ;  /* 0x00008e001b007a24 */ /* 0x000fe200078e02ff */
[----:B------:R-:W-:Y:S01]  /*1c70*/  LOP3.LUT R3, R3, 0xfffffffc, RZ, 0xc0, !PT ;  /* 0xfffffffc03037812 */ /* 0x000fe200078ec0ff */
[----:B------:R-:W-:Y:S01]  /*1c80*/  UMOV UR6, 0x6 ;  /* 0x0000000600067882 */ /* 0x000fe20000000000 */
[----:B------:R-:W-:Y:S01]  /*1c90*/  IMAD R8, R28, R8, c[0x0][0x198] ;  /* 0x000066001c087624 */ /* 0x000fe200078e0208 */
[----:B------:R-:W-:Y:S01]  /*1ca0*/  ULDC UR17, c[0x0][0x17c] ;  /* 0x00005f0000117ab9 */ /* 0x000fe20000000800 */
[----:B------:R-:W-:Y:S01]  /*1cb0*/  IMAD R0, R26, c[0x0][0x23c], R0 ;  /* 0x00008f001a007a24 */ /* 0x000fe200078e0200 */
[----:B------:R-:W-:Y:S01]  /*1cc0*/  UIADD3 UR20, UR20, 0x3f, URZ ;  /* 0x0000003f14147890 */ /* 0x000fe2000fffe03f */
[----:B------:R-:W-:Y:S01]  /*1cd0*/  IMAD.SHL.U32 R216, R216, 0x2, RZ ;  /* 0x00000002d8d87824 */ /* 0x000fe200078e00ff */
[----:B------:R-:W-:Y:S01]  /*1ce0*/  USHF.L.U64.HI UR17, UR8, UR6, UR17 ;  /* 0x0000000608117299 */ /* 0x000fe20008010211 */
[----:B------:R-:W-:Y:S01]  /*1cf0*/  IMAD.IADD R5, R5, 0x1, R0 ;  /* 0x0000000105057824 */ /* 0x000fe200078e0200 */
[----:B------:R-:W-:Y:S01]  /*1d00*/  MOV R0, UR7 ;  /* 0x0000000700007c02 */ /* 0x000fe20008000f00 */
[----:B------:R-:W-:Y:S01]  /*1d10*/  UIMAD UR6, UR7, UR5, UR4 ;  /* 0x00000005070672a4 */ /* 0x000fe2000f8e0204 */
[----:B------:R-:W-:Y:S01]  /*1d20*/  IMAD.IADD R7, R7, 0x1, -R3 ;  /* 0x0000000107077824 */ /* 0x000fe200078e0a03 */
[----:B------:R-:W-:Y:S01]  /*1d30*/  USHF.R.S32.HI UR11, URZ, 0x1f, UR20 ;  /* 0x0000001f3f0b7899 */ /* 0x000fe20008011414 */
[----:B------:R-:W-:Y:S01]  /*1d40*/  IMAD.SHL.U32 R220, R220, 0x2, RZ ;  /* 0x00000002dcdc7824 */ /* 0x000fe200078e00ff */
[----:B------:R-:W-:Y:S01]  /*1d50*/  IADD3 R3, R234, 0x21480, RZ ;  /* 0x00021480ea037810 */ /* 0x000fe20007ffe0ff */
[----:B------:R-:W-:Y:S01]  /*1d60*/  IMAD.WIDE.U32 R10, R0, c[0x0][0x240], R4 ;  /* 0x00009000000a7a25 */ /* 0x000fe200078e0004 */
[----:B------:R-:W-:Y:S01]  /*1d70*/  IADD3 R0, R225, 0x1b080, RZ ;  /* 0x0001b080e1007810 */ /* 0x000fe20007ffe0ff */
[----:B------:R-:W-:Y:S01]  /*1d80*/  ULEA.HI UR20, UR11, UR20, URZ, 0x6 ;  /* 0x000000140b147291 */ /* 0x000fe2000f8f303f */
[----:B------:R-:W-:Y:S01]  /*1d90*/  SHF.L.U32 R230, R231, 0x1, RZ ;  /* 0x00000001e7e67819 */ /* 0x000fe200000006ff */
[----:B------:R-:W-:Y:S01]  /*1da0*/  IMAD R6, R6, -0x8, R8 ;  /* 0xfffffff806067824 */ /* 0x000fe200078e0208 */
[----:B------:R1:W-:Y:S01]  /*1db0*/  STL.64 [R1+0x10], R10 ;  /* 0x0000100a01007387 */ /* 0x0003e20000100a00 */
[----:B------:R-:W-:Y:S01]  /*1dc0*/  IMAD R224, R2, 0x2, R0 ;  /* 0x0000000202e07824 */ /* 0x000fe200078e0200 */
[----:B------:R-:W-:Y:S01]  /*1dd0*/  IADD3 R0, R236, 0xf080, RZ ;  /* 0x0000f080ec007810 */ /* 0x000fe20007ffe0ff */
[--C-:B------:R-:W-:Y:S01]  /*1de0*/  IMAD R217, R217, 0x2, R216.reuse ;  /* 0x00000002d9d97824 */ /* 0x100fe200078e02d8 */
[----:B------:R-:W-:Y:S01]  /*1df0*/  IADD3 R235, R234, 0x215a0, RZ ;  /* 0x000215a0eaeb7810 */ /* 0x000fe20007ffe0ff */
[----:B------:R-:W-:Y:S01]  /*1e00*/  IMAD R219, R218, 0x2, R216 ;  /* 0x00000002dadb7824 */ /* 0x000fe200078e02d8 */
[----:B------:R-:W-:Y:S01]  /*1e10*/  USHF.L.U32 UR18, UR8, 0x6, URZ ;  /* 0x0000000608127899 */ /* 0x000fe2000800063f */
[----:B------:R1:W-:Y:S01]  /*1e20*/  STL [R1+0x18], R0 ;  /* 0x0000180001007387 */ /* 0x0003e20000100800 */
[----:B------:R-:W-:Y:S01]  /*1e30*/  @P0 IADD3 R235, R3, 0xe0, RZ ;  /* 0x000000e003eb0810 */ /* 0x000fe20007ffe0ff */
[----:B------:R-:W-:Y:S01]  /*1e40*/  IMAD R233, R7, -0x2, R6 ;  /* 0xfffffffe07e97824 */ /* 0x000fe200078e0206 */
[----:B------:R-:W-:Y:S01]  /*1e50*/  LEA R223, R223, 0x23c80, 0x1 ;  /* 0x00023c80dfdf7811 */ /* 0x000fe200078e08ff */
[----:B------:R-:W-:Y:S01]  /*1e60*/  IMAD.IADD R229, R228, 0x1, R2 ;  /* 0x00000001e4e57824 */ /* 0x000fe200078e0202 */
[----:B------:R-:W-:Y:S01]  /*1e70*/  LEA R222, R222, 0x80, 0x1 ;  /* 0x00000080dede7811 */ /* 0x000fe200078e08ff */
        /* <DEDUP_REMOVED lines=64> */
[----:B------:R-:W-:Y:S01]  /*2280*/  IADD3 R252, R11, UR6, RZ ;  /* 0x000000060bfc7c10 */ /* 0x000fe2000fffe0ff */
[----:B------:R-:W-:Y:S01]  /*2290*/  ULDC UR9, c[0x0][0x278] ;  /* 0x00009e0000097ab9 */ /* 0x000fe20000000800 */
[----:B------:R-:W-:Y:S01]  /*22a0*/  IADD3 R232, R228, R231, RZ ;  /* 0x000000e7e4e87210 */ /* 0x000fe20007ffe0ff */
[----:B------:R-:W-:-:S02]  /*22b0*/  ULDC UR8, c[0x0][0x290] ;  /* 0x0000a40000087ab9 */ /* 0x000fc40000000800 */
[----:B------:R-:W-:Y:S02]  /*22c0*/  ULDC UR5, c[0x0][0x218] ;  /* 0x0000860000057ab9 */ /* 0x000fe40000000800 */
[----:B------:R-:W-:Y:S02]  /*22d0*/  UMOV UR4, URZ ;  /* 0x0000003f00047c82 */ /* 0x000fe40008000000 */
[----:B------:R-:W-:Y:S02]  /*22e0*/  UMOV UR22, 0x1 ;  /* 0x0000000100167882 */ /* 0x000fe40000000000 */
[----:B------:R-:W-:Y:S02]  /*22f0*/  UMOV UR12, URZ ;  /* 0x0000003f000c7c82 */ /* 0x000fe40008000000 */
[----:B------:R-:W-:Y:S02]  /*2300*/  UIMAD UR10, UR7, UR10, URZ ;  /* 0x0000000a070a72a4 */ /* 0x000fe4000f8e023f */
[----:B------:R-:W-:-:S02]  /*2310*/  UIMAD UR9, UR7, UR9, URZ ;  /* 0x00000009070972a4 */ /* 0x000fc4000f8e023f */
[----:B------:R-:W-:Y:S02]  /*2320*/  UIMAD UR8, UR7, UR8, URZ ;  /* 0x00000008070872a4 */ /* 0x000fe4000f8e023f */
[----:B------:R-:W-:Y:S02]  /*2330*/  UIMAD UR5, UR7, UR5, URZ ;  /* 0x00000005070572a4 */ /* 0x000fe4000f8e023f */
[----:B------:R-:W-:Y:S02]  /*2340*/  USHF.R.S32.HI UR20, URZ, 0x6, UR20 ;  /* 0x000000063f147899 */ /* 0x000fe40008011414 */
[----:B-1----:R-:W-:Y:S02]  /*2350*/  ULDC UR11, c[0x0][0x168] ;  /* 0x00005a00000b7ab9 */ /* 0x002fe40000000800 */
.L_x_694:
        /* <DEDUP_REMOVED lines=222> */
[----:B------:R-:W-:Y:S02]  /*3140*/  @!P5 LEA.HI.X R31, R36, c[0x0][0x25c], R31, 0x2, P0 ;  /* 0x00009700241fda11 */ /* 0x000fe400000f141f */
        /* <DEDUP_REMOVED lines=8> */
[C---:B------:R-:W-:Y:S04]  /*31d0*/  ISETP.LT.OR P2, PT, R28.reuse, 0x21, !P2 ;  /* 0x000000211c00780c */ /* 0x040fe80005741670 */
[----:B------:R-:W-:Y:S03]  /*31e0*/  @!P5 LEA R29, R29, 0x40, 0x6 ;  /* 0x000000401d1dd811 */ /* 0x000fe600078e30ff */
[----:B------:R3:W-:Y:S01]  /*31f0*/  LDGSTS.E.BYPASS.LTC128B.128 [R0+0x2000], [R24.64+0x80], !P0 ;  /* 0x0200008018007fae */ /* 0x0007e2000c101d58 */
[----:B------:R-:W-:Y:S01]  /*3200*/  ISETP.LT.OR P0, PT, R28, 0x1, !P1 ;  /* 0x000000011c00780c */ /* 0x000fe20004f01670 */
[----:B------:R-:W-:Y:S11]  /*3210*/  @!P5 IMAD.WIDE R30, R29, 0x4, R30 ;  /* 0x000000041d1ed825 */ /* 0x000ff600078e021e */
[----:B------:R-:W-:Y:S01]  /*3220*/  @!UPT UIADD3 URZ, URZ, URZ, URZ ;  /* 0x0000003f3f3ff290 */ /* 0x000fe2000fffe03f */
[----:B------:R3:W-:Y:S02]  /*3230*/  LDGSTS.E.BYPASS.LTC128B.128 [R0+0x4000], [R24.64+0x100], !P0 ;  /* 0x0400010018007fae */ /* 0x0007e4000c101d58 */
[----:B---3--:R-:W-:Y:S04]  /*3240*/  IADD3 R24, P0, R24, UR18, RZ ;  /* 0x0000001218187c10 */ /* 0x008fe8000ff1e0ff */
[----:B------:R-:W-:Y:S02]  /*3250*/  IADD3.X R25, R25, UR17, RZ, P0, !PT ;  /* 0x0000001119197c10 */ /* 0x000fe400087fe4ff */
[----:B------:R-:W-:Y:S01]  /*3260*/  ISETP.LT.OR P0, PT, R28, 0x21, !P1 ;  /* 0x000000211c00780c */ /* 0x000fe20004f01670 */
[----:B------:R-:W-:Y:S02]  /*3270*/  IMAD.U32 R28, RZ, RZ, UR22 ;  /* 0x00000016ff1c7e24 */ /* 0x000fe4000f8e00ff */
[----:B------:R3:W-:Y:S02]  /*3280*/  LDGSTS.E.BYPASS.LTC128B.128 [R0+0x1000], [R24.64], !P3 ;  /* 0x0100000018007fae */ /* 0x0007e4000d901d58 */
[----:B------:R-:W-:Y:S03]  /*3290*/  @!P5 IMAD R28, R28, 0x40, R240 ;  /* 0x000000401c1cd824 */ /* 0x000fe600078e02f0 */
[----:B------:R4:W-:Y:S05]  /*32a0*/  LDGSTS.E.BYPASS.LTC128B.128 [R0+0x3000], [R34.64], !P2 ;  /* 0x0300000022007fae */ /* 0x0009ea000d101d58 */
[----:B------:R4:W-:Y:S01]  /*32b0*/  LDGSTS.E.BYPASS.LTC128B.128 [R0+0x5000], [R32.64], !P0 ;  /* 0x0500000020007fae */ /* 0x0009e2000c101d58 */
[----:B---3--:R-:W-:Y:S05]  /*32c0*/  @!P5 IMAD.SHL.U32 R24, R28, 0x4, RZ ;  /* 0x000000041c18d824 */ /* 0x008fea00078e00ff */
[----:B------:R4:W-:Y:S02]  /*32d0*/  @!P5 LDGSTS.E.BYPASS.LTC128B.128 [R24+0x21080], [R30.64] ;  /* 0x210800001e18dfae */ /* 0x0009e4000b901d58 */
.L_x_692:
        /* <DEDUP_REMOVED lines=383> */
[----:B------:R-:W-:Y:S01]  /*4ad0*/  IMAD.MOV.U32 R5, RZ, RZ, R249 ;  /* 0x000000ffff057224 */ /* 0x000fe200078e00f9 */
[----:B------:R-:W-:Y:S01]  /*4ae0*/  USHF.R.S32.HI UR23, URZ, 0x1f, UR21 ;  /* 0x0000001f3f177899 */ /* 0x000fe20008011415 */
[----:B------:R-:W-:Y:S01]  /*4af0*/  IMAD.MOV.U32 R2, RZ, RZ, R240 ;  /* 0x000000ffff027224 */ /* 0x000fe200078e00f0 */
[----:B------:R-:W-:Y:S01]  /*4b00*/  ULDC.64 UR6, c[0x0][0x208] ;  /* 0x0000820000067ab9 */ /* 0x000fe20000000a00 */
[----:B------:R-:W-:Y:S01]  /*4b10*/  IMAD.MOV.U32 R3, RZ, RZ, R241 ;  /* 0x000000ffff037224 */ /* 0x000fe200078e00f1 */
[----:B------:R-:W1:Y:S01]  /*4b20*/  S2R R6, SR_CTAID.Y ;  /* 0x0000000000067919 */ /* 0x000e620000002600 */
[----:B------:R-:W-:Y:S01]  /*4b30*/  UIMAD.WIDE.U32 UR26, UR21, UR6, URZ ;  /* 0x00000006151a72a5 */ /* 0x000fe2000f8e003f */
[----:B------:R-:W-:Y:S01]  /*4b40*/  IMAD.MOV.U32 R15, RZ, RZ, c[0x0][0x208] ;  /* 0x00008200ff0f7624 */ /* 0x000fe200078e00ff */
[----:B------:R-:W-:Y:S02]  /*4b50*/  UIMAD UR23, UR23, UR6, URZ ;  /* 0x00000006171772a4 */ /* 0x000fe4000f8e023f */
[----:B------:R-:W-:Y:S01]  /*4b60*/  USHF.L.U32 UR6, UR21, 0x6, URZ ;  /* 0x0000000615067899 */ /* 0x000fe2000800063f */
[----:B------:R-:W-:Y:S01]  /*4b70*/  IMAD.SHL.U32 R20, R15, 0x40, RZ ;  /* 0x000000400f147824 */ /* 0x000fe200078e00ff */
[----:B------:R-:W-:Y:S01]  /*4b80*/  UIMAD UR23, UR21, UR7, UR23 ;  /* 0x00000007151772a4 */ /* 0x000fe2000f8e0217 */
[----:B------:R-:W-:Y:S03]  /*4b90*/  IMAD.U32 R9, RZ, RZ, UR26 ;  /* 0x0000001aff097e24 */ /* 0x000fe6000f8e00ff */
[----:B------:R-:W-:Y:S01]  /*4ba0*/  IMAD.U32 R14, RZ, RZ, UR6 ;  /* 0x00000006ff0e7e24 */ /* 0x000fe2000f8e00ff */
[----:B------:R-:W-:Y:S01]  /*4bb0*/  UIADD3 UR23, UR27, UR23, URZ ;  /* 0x000000171b177290 */ /* 0x000fe2000fffe03f */
        /* <DEDUP_REMOVED lines=13> */
[----:B------:R-:W-:Y:S02]  /*4c90*/  IADD3.X R7, R3, UR16, R7, P0, !PT ;  /* 0x0000001003077c10 */ /* 0x000fe400087fe407 */
[----:B------:R-:W-:Y:S01]  /*4ca0*/  LEA R2, P1, R8, R2, 0x7 ;  /* 0x0000000208027211 */ /* 0x000fe200078238ff */
[----:B------:R-:W-:Y:S01]  /*4cb0*/  IMAD.U32 R8, RZ, RZ, UR23 ;  /* 0x00000017ff087e24 */ /* 0x000fe2000f8e00ff */
[----:B------:R-:W-:Y:S02]  /*4cc0*/  LEA.HI.X R3, R0, c[0x0][0x1f4], R4, 0x1, P2 ;  /* 0x00007d0000037a11 */ /* 0x000fe400010f0c04 */
[----:B------:R-:W-:Y:S02]  /*4cd0*/  IADD3 R0, R238, 0x40, RZ ;  /* 0x00000040ee007810 */ /* 0x000fe40007ffe0ff */
[----:B------:R-:W-:Y:S02]  /*4ce0*/  LEA R4, P0, R6, c[0x0][0x280], 0x2 ;  /* 0x0000a00006047a11 */ /* 0x000fe400078010ff */
[----:B------:R-:W-:Y:S01]  /*4cf0*/  ISETP.GE.AND P2, PT, R0, c[0x0][0x1fc], PT ;  /* 0x00007f0000007a0c */ /* 0x000fe20003f46270 */
[----:B------:R-:W-:Y:S01]  /*4d00*/  IMAD.MOV.U32 R0, RZ, RZ, 0x6 ;  /* 0x00000006ff007424 */ /* 0x000fe200078e00ff */
[----:B------:R-:W-:Y:S01]  /*4d10*/  LEA.HI.X R5, R6, c[0x0][0x284], R7, 0x2, P0 ;  /* 0x0000a10006057a11 */ /* 0x000fe200000f1407 */
[----:B------:R-:W-:Y:S01]  /*4d20*/  IMAD.U32 R6, RZ, RZ, UR6 ;  /* 0x00000006ff067e24 */ /* 0x000fe2000f8e00ff */
[----:B------:R-:W-:Y:S02]  /*4d30*/  LEA.HI.X R3, R9, R3, R8, 0x7, P1 ;  /* 0x0000000309037211 */ /* 0x000fe400008f3c08 */
        /* <DEDUP_REMOVED lines=37> */
.L_x_693:
        /* <DEDUP_REMOVED lines=236> */
.L_x_691:
[----:B------:R-:W1:Y:S01]  /*5e50*/  S2UR UR14, SR_CTAID.Y ;  /* 0x00000000000e79c3 */ /* 0x000e620000002600 */
[----:B------:R-:W-:Y:S01]  /*5e60*/  UMOV UR4, 0x1 ;  /* 0x0000000100047882 */ /* 0x000fe20000000000 */
[----:B------:R-:W-:Y:S01]  /*5e70*/  ISETP.NE.AND P1, PT, R244, RZ, PT ;  /* 0x000000fff400720c */ /* 0x000fe20003f25270 */
[----:B------:R-:W-:Y:S01]  /*5e80*/  ULDC.64 UR10, c[0x0][0x338] ;  /* 0x0000ce00000a7ab9 */ /* 0x000fe20000000a00 */
[----:B------:R-:W-:Y:S01]  /*5e90*/  BSSY B0, `(.L_x_695) ;  /* 0x0000063000007945 */ /* 0x000fe20003800000 */
[----:B------:R-:W-:Y:S01]  /*5ea0*/  UISETP.NE.AND UP0, UPT, UR4, UR10, UPT ;  /* 0x0000000a0400728c */ /* 0x000fe2000bf05270 */
[----:B------:R-:W-:Y:S01]  /*5eb0*/  FMUL.FTZ R112, R112, c[0x0][0x298] ;  /* 0x0000a60070707a20 */ /* 0x000fe20000410000 */
[----:B------:R-:W-:Y:S01]  /*5ec0*/  ULDC UR8, c[0x0][0x340] ;  /* 0x0000d00000087ab9 */ /* 0x000fe20000000800 */
[----:B------:R-:W3:Y:S01]  /*5ed0*/  S2UR UR7, SR_CTAID.X ;  /* 0x00000000000779c3 */ /* 0x000ee20000002500 */
[----:B------:R-:W-:Y:S01]  /*5ee0*/  ULDC UR4, c[0x0][0x358] ;  /* 0x0000d60000047ab9 */ /* 0x000fe20000000800 */
[----:B------:R-:W-:Y:S01]  /*5ef0*/  FMUL.FTZ R113, R113, c[0x0][0x298] ;  /* 0x0000a60071717a20 */ /* 0x000fe20000410000 */
[----:B------:R-:W-:Y:S01]  /*5f00*/  ULDC UR5, c[0x0][0x2f4] ;  /* 0x0000bd0000057ab9 */ /* 0x000fe20000000800 */
[----:B------:R-:W-:-:S02]  /*5f10*/  FMUL.FTZ R114, R114, c[0x0][0x298] ;  /* 0x0000a60072727a20 */ /* 0x000fc40000410000 */
[----:B------:R-:W-:Y:S02]  /*5f20*/  FMUL.FTZ R115, R115, c[0x0][0x298] ;  /* 0x0000a60073737a20 */ /* 0x000fe40000410000 */
[----:B------:R-:W4:Y:S01]  /*5f30*/  S2UR UR6, SR_CTAID.Z ;  /* 0x00000000000679c3 */ /* 0x000f220000002700 */
[----:B------:R-:W-:Y:S02]  /*5f40*/  FMUL.FTZ R116, R116, c[0x0][0x298] ;  /* 0x0000a60074747a20 */ /* 0x000fe40000410000 */
[----:B------:R-:W-:Y:S02]  /*5f50*/  FMUL.FTZ R117, R117, c[0x0][0x298] ;  /* 0x0000a60075757a20 */ /* 0x000fe40000410000 */
[----:B------:R-:W-:Y:S02]  /*5f60*/  FMUL.FTZ R118, R118, c[0x0][0x298] ;  /* 0x0000a60076767a20 */ /* 0x000fe40000410000 */
[----:B------:R-:W-:Y:S01]  /*5f70*/  FMUL.FTZ R119, R119, c[0x0][0x298] ;  /* 0x0000a60077777a20 */ /* 0x000fe20000410000 */
[----:B-1----:R-:W-:Y:S01]  /*5f80*/  UIMAD.WIDE.U32 UR16, UR14, UR11, URZ ;  /* 0x0000000b0e1072a5 */ /* 0x002fe2000f8e003f */
[----:B------:R-:W-:Y:S01]  /*5f90*/  FMUL.FTZ R120, R120, c[0x0][0x298] ;  /* 0x0000a60078787a20 */ /* 0x000fe20000410000 */
[----:B------:R-:W-:Y:S01]  /*5fa0*/  USHF.R.S32.HI UR13, URZ, 0x1f, UR14 ;  /* 0x0000001f3f0d7899 */ /* 0x000fe2000801140e */
[----:B------:R-:W-:Y:S01]  /*5fb0*/  FMUL.FTZ R121, R121, c[0x0][0x298] ;  /* 0x0000a60079797a20 */ /* 0x000fe20000410000 */
[----:B------:R-:W-:Y:S01]  /*5fc0*/  UMOV UR11, UR14 ;  /* 0x0000000e000b7c82 */ /* 0x000fe20008000000 */
[----:B------:R-:W-:Y:S01]  /*5fd0*/  FMUL.FTZ R122, R122, c[0x0][0x298] ;  /* 0x0000a6007a7a7a20 */ /* 0x000fe20000410000 */
[----:B------:R-:W-:Y:S01]  /*5fe0*/  UMOV UR12, UR14 ;  /* 0x0000000e000c7c82 */ /* 0x000fe20008000000 */
[----:B------:R-:W-:Y:S01]  /*5ff0*/  FMUL.FTZ R123, R123, c[0x0][0x298] ;  /* 0x0000a6007b7b7a20 */ /* 0x000fe20000410000 */
[----:B------:R-:W-:Y:S01]  /*6000*/  @UP0 UMOV UR15, UR17 ;  /* 0x00000011000f0c82 */ /* 0x000fe20008000000 */
[----:B------:R-:W-:Y:S01]  /*6010*/  FMUL.FTZ R132, R132, c[0x0][0x298] ;  /* 0x0000a60084847a20 */ /* 0x000fe20000410000 */
[----:B------:R-:W-:Y:S01]  /*6020*/  @UP0 USHF.R.U32.HI UR11, URZ, UR8, UR15 ;  /* 0x000000083f0b0299 */ /* 0x000fe2000801160f */
[----:B------:R-:W-:Y:S01]  /*6030*/  FMUL.FTZ R133, R133, c[0x0][0x298] ;  /* 0x0000a60085857a20 */ /* 0x000fe20000410000 */
[----:B---3--:R-:W-:Y:S01]  /*6040*/  UIMAD UR8, UR7, UR4, URZ ;  /* 0x00000004070872a4 */ /* 0x008fe2000f8e023f */
[----:B------:R-:W-:Y:S01]  /*6050*/  FMUL.FTZ R134, R134, c[0x0][0x298] ;  /* 0x0000a60086867a20 */ /* 0x000fe20000410000 */
[----:B------:R-:W-:Y:S01]  /*6060*/  @UP0 USHF.R.S32.HI UR4, URZ, 0x1f, UR11 ;  /* 0x0000001f3f040899 */ /* 0x000fe2000801140b */
[----:B------:R-:W-:Y:S01]  /*6070*/  FMUL.FTZ R135, R135, c[0x0][0x298] ;  /* 0x0000a60087877a20 */ /* 0x000fe20000410000 */
[----:B----4-:R-:W-:Y:S01]  /*6080*/  UIMAD UR9, UR6, UR5, URZ ;  /* 0x00000005060972a4 */ /* 0x010fe2000f8e023f */
[----:B------:R-:W-:Y:S01]  /*6090*/  FMUL.FTZ R128, R128, c[0x0][0x298] ;  /* 0x0000a60080807a20 */ /* 0x000fe20000410000 */
[----:B------:R-:W-:Y:S01]  /*60a0*/  UIMAD UR5, UR8, UR5, URZ ;  /* 0x00000005080572a4 */ /* 0x000fe2000f8e023f */
[----:B------:R-:W-:Y:S01]  /*60b0*/  FMUL.FTZ R129, R129, c[0x0][0x298] ;  /* 0x0000a60081817a20 */ /* 0x000fe20000410000 */
[----:B------:R-:W-:Y:S01]  /*60c0*/  @UP0 UMOV UR12, UR11 ;  /* 0x0000000b000c0c82 */ /* 0x000fe20008000000 */
        /* <DEDUP_REMOVED lines=25> */
[----:B--2---:R-:W-:Y:S01]  /*6260*/  MOV R4, UR4 ;  /* 0x0000000400047c02 */ /* 0x004fe20008000f00 */
        /* <DEDUP_REMOVED lines=29> */
[----:B------:R-:W-:Y:S01]  /*6440*/  FMUL.FTZ R171, R171, c[0x0][0x298] ;  /* 0x0000a600abab7a20 */ /* 0x000fe20000410000 */
[----:B------:R-:W-:Y:S06]  /*6450*/  BAR.SYNC.DEFER_BLOCKING 0x1, 0x100 ;  /* 0x0044000000007b1d */ /* 0x000fec0000010000 */
[----:B------:R-:W-:Y:S05]  /*6460*/  @P1 BRA `(.L_x_696) ;  /* 0x0000005000001947 */ /* 0x000fea0003800000 */
.L_x_697:
[----:B------:R-:W2:Y:S01]  /*6470*/  LDG.E.STRONG.GPU R0, [R4.64] ;  /* 0x0000001804007981 */ /* 0x000ea2000c1ef900 */
[----:B------:R-:W-:Y:S01]  /*6480*/  YIELD ;  /* 0x0000000000007946 */ /* 0x000fe20003800000 */
[----:B--2---:R-:W-:Y:S01]  /*6490*/  ISETP.NE.AND P0, PT, R0, UR10, PT ;  /* 0x0000000a00007c0c */ /* 0x004fe2000bf05270 */
[----:B------:R-:W-:-:S12]  /*64a0*/  CCTL.IVALL ;  /* 0x00000000ff00798f */ /* 0x000fd80002000000 */
[----:B------:R-:W-:Y:S05]  /*64b0*/  @P0 BRA `(.L_x_697) ;  /* 0xffffffb000000947 */ /* 0x000fea000383ffff */
.L_x_696:
[----:B------:R-:W-:Y:S05]  /*64c0*/  BSYNC B0 ;  /* 0x0000000000007941 */ /* 0x000fea0003800000 */
.L_x_695:
[----:B------:R-:W-:Y:S01]  /*64d0*/  MOV R11, 0xffffffff ;  /* 0xffffffff000b7802 */ /* 0x000fe20000000f00 */
[----:B------:R-:W-:Y:S05]  /*64e0*/  BRA.CONV ~URZ, `(.L_x_698) ;  /* 0x000000237f007947 */ /* 0x000fea000b800000 */
[----:B------:R-:W-:Y:S02]  /*64f0*/  MOV R2, 0x6510 ;  /* 0x0000651000027802 */ /* 0x000fe40000000f00 */
[----:B------:R-:W-:Y:S05]  /*6500*/  CALL.REL.NOINC `($__internal_6_$__cuda_sm70_warpsync) ;  /* 0x00000ca000007944 */ /* 0x000fea0003c00000 */
.L_x_698:
        /* <DEDUP_REMOVED lines=82> */
[----:B------:R-:W-:Y:S05]  /*6a30*/  CALL.REL.NOINC `($__internal_6_$__cuda_sm70_warpsync) ;  /* 0x0000077000007944 */ /* 0x000fea0003c00000 */
.L_x_699:
        /* <DEDUP_REMOVED lines=12> */
.L_x_701:
[----:B------:R-:W-:Y:S05]  /*6b00*/  BSYNC B0 ;  /* 0x0000000000007941 */ /* 0x000fea0003800000 */
.L_x_700:
[----:B------:R-:W-:Y:S01]  /*6b10*/  ULDC.64 UR4, c[0x0][0x348] ;  /* 0x0000d20000047ab9 */ /* 0x000fe20000000a00 */
[----:B------:R-:W-:Y:S01]  /*6b20*/  BSSY B0, `(.L_x_702) ;  /* 0x000000b000007945 */ /* 0x000fe20003800000 */
[----:B------:R-:W-:-:S04]  /*6b30*/  UIADD3 UR4, UP0, UR8, UR4, URZ ;  /* 0x0000000408047290 */ /* 0x000fc8000ff1e03f */
[----:B------:R-:W-:Y:S02]  /*6b40*/  UIADD3.X UR5, UR9, UR5, URZ, UP0, !UPT ;  /* 0x0000000509057290 */ /* 0x000fe400087fe43f */
[----:B--2---:R-:W-:-:S04]  /*6b50*/  MOV R4, UR4 ;  /* 0x0000000400047c02 */ /* 0x004fc80008000f00 */
[----:B------:R-:W-:Y:S01]  /*6b60*/  MOV R5, UR5 ;  /* 0x0000000500057c02 */ /* 0x000fe20008000f00 */
[----:B------:R-:W-:Y:S05]  /*6b70*/  @P1 BRA `(.L_x_703) ;  /* 0x0000005000001947 */ /* 0x000fea0003800000 */
.L_x_704:
[----:B------:R-:W2:Y:S01]  /*6b80*/  LDG.E.STRONG.GPU R0, [R4.64] ;  /* 0x0000001804007981 */ /* 0x000ea2000c1ef900 */
[----:B------:R-:W-:Y:S01]  /*6b90*/  YIELD ;  /* 0x0000000000007946 */ /* 0x000fe20003800000 */
[----:B--2---:R-:W-:Y:S01]  /*6ba0*/  ISETP.NE.AND P0, PT, R0, UR10, PT ;  /* 0x0000000a00007c0c */ /* 0x004fe2000bf05270 */
[----:B------:R-:W-:-:S12]  /*6bb0*/  CCTL.IVALL ;  /* 0x00000000ff00798f */ /* 0x000fd80002000000 */
[----:B------:R-:W-:Y:S05]  /*6bc0*/  @P0 BRA `(.L_x_704) ;  /* 0xffffffb000000947 */ /* 0x000fea000383ffff */
.L_x_703:
[----:B------:R-:W-:Y:S05]  /*6bd0*/  BSYNC B0 ;  /* 0x0000000000007941 */ /* 0x000fea0003800000 */
.L_x_702:
[----:B------:R-:W-:Y:S05]  /*6be0*/  BRA.CONV ~URZ, `(.L_x_705) ;  /* 0x000000237f007947 */ /* 0x000fea000b800000 */
[----:B-1----:R-:W-:Y:S02]  /*6bf0*/  MOV R2, 0x6c10 ;  /* 0x00006c1000027802 */ /* 0x002fe40000000f00 */
[----:B------:R-:W-:Y:S05]  /*6c00*/  CALL.REL.NOINC `($__internal_6_$__cuda_sm70_warpsync) ;  /* 0x000005a000007944 */ /* 0x000fea0003c00000 */
.L_x_705:
[----:B------:R-:W-:Y:S01]  /*6c10*/  ULDC.64 UR4, c[0x0][0x300] ;  /* 0x0000c00000047ab9 */ /* 0x000fe20000000a00 */
[----:B-1----:R-:W-:Y:S01]  /*6c20*/  IMAD.U32 R2, RZ, RZ, UR12 ;  /* 0x0000000cff027e24 */ /* 0x002fe2000f8e00ff */
        /* <DEDUP_REMOVED lines=76> */
.L_x_706:
        /* <DEDUP_REMOVED lines=12> */
        .weak           $__internal_6_$__cuda_sm70_warpsync
        .type           $__internal_6_$__cuda_sm70_warpsync,@function
        .size           $__internal_6_$__cuda_sm70_warpsync,(.L_x_1404 - $__internal_6_$__cuda_sm70_warpsync)
$__internal_6_$__cuda_sm70_warpsync:
[----:B------:R-:W-:Y:S01]  /*71b0*/  MOV R3, 0x0 ;  /* 0x0000000000037802 */ /* 0x000fe20000000f00 */
[----:B------:R-:W-:Y:S04]  /*71c0*/  WARPSYNC R11 ;  /* 0x0000000b00007348 */ /* 0x000fe80003800000 */
[----:B------:R-:W-:Y:S05]  /*71d0*/  RET.REL.NODEC R2 `(_ZN7cutlass13device_kernelIN5flash19enable_sm80_to_sm89INS1_16FlashAttnBwdSm80INS1_25CollectiveMainloopBwdSm80ILi2ELi1EN4cute5tupleIJNS5_1CILi64EEENS7_ILi80EEENS7_ILi192EEEEEENS_10bfloat16_tEfNS_4arch4Sm80ELb0ELb0ELb0ELb0ELb1ELb0ELb1ELb0ELi2ELi4ELi2ELi2ELb0EEENS1_24CollectiveEpilogueBwdGQAISB_fSE_Li256ELb0ELb1EEENS1_19SingleTileSchedulerILb0ELb0ELb0ELi80EEEEEEEEEvNT_6ParamsE) ;  /* 0xffff8e2002007950 */ /* 0x000fea0003c3ffff */
.L_x_707:
        /* <DEDUP_REMOVED lines=10> */
.L_x_1404:


//--------------------- .text._ZN7cutlass13device_kernelIN5flash19enable_sm80_to_sm89INS1_16FlashAttnBwdSm80INS1_25CollectiveMainloopBwdSm80ILi2ELi1EN4cute5tupleIJNS5_1CILi64EEENS7_ILi80EEENS7_ILi192EEEEEENS_10bfloat16_tEfNS_4arch4Sm80ELb0ELb0ELb0ELb1ELb0ELb0ELb1ELb0ELi2ELi4ELi2ELi2ELb0EEENS1_21CollectiveEpilogueBwdISB_SC_SE_Li256ELb1ELb1ELi4EEENS1_19SingleTileSchedulerILb1ELb0ELb0ELi80EEEEEEEEEvNT_6ParamsE --------------------------
	.section	.text._ZN7cutlass13device_kernelIN5flash19enable_sm80_to_sm89INS1_16FlashAttnBwdSm80INS1_25CollectiveMainloopBwdSm80ILi2ELi1EN4cute5tupleIJNS5_1CILi64EEENS7_ILi80EEENS7_ILi192EEEEEENS_10bfloat16_tEfNS_4arch4Sm80ELb0ELb0ELb0ELb1ELb0ELb0ELb1ELb0ELi2ELi4ELi2ELi2ELb0EEENS1_21CollectiveEpilogueBwdISB_SC_SE_Li256ELb1ELb1ELi4EEENS1_19SingleTileSchedulerILb1ELb0ELb0ELi80EEEEEEEEEvNT_6ParamsE,"ax",@progbits
	.sectioninfo	@"SHI_REGISTERS=254"
	.align	128
.text._ZN7cutlass13device_kernelIN5flash19enable_sm80_to_sm89INS1_16FlashAttnBwdSm80INS1_25CollectiveMainloopBwdSm80ILi2ELi1EN4cute5tupleIJNS5_1CILi64EEENS7_ILi80EEENS7_ILi192EEEEEENS_10bfloat16_tEfNS_4arch4Sm80ELb0ELb0ELb0ELb1ELb0ELb0ELb1ELb0ELi2ELi4ELi2ELi2ELb0EEENS1_21CollectiveEpilogueBwdISB_SC_SE_Li256ELb1ELb1ELi4EEENS1_19SingleTileSchedulerILb1ELb0ELb0ELi80EEEEEEEEEvNT_6ParamsE:
        .type           _ZN7cutlass13device_kernelIN5flash19enable_sm80_to_sm89INS1_16FlashAttnBwdSm80INS1_25CollectiveMainloopBwdSm80ILi2ELi1EN4cute5tupleIJNS5_1CILi64EEENS7_ILi80EEENS7_ILi192EEEEEENS_10bfloat16_tEfNS_4arch4Sm80ELb0ELb0ELb0ELb1ELb0ELb0ELb1ELb0ELi2ELi4ELi2ELi2ELb0EEENS1_21CollectiveEpilogueBwdISB_SC_SE_Li256ELb1ELb1ELi4EEENS1_19SingleTileSchedulerILb1ELb0ELb0ELi80EEEEEEEEEvNT_6ParamsE,@function
        .size           _ZN7cutlass13device_kernelIN5flash19enable_sm80_to_sm89INS1_16FlashAttnBwdSm80INS1_25CollectiveMainloopBwdSm80ILi2ELi1EN4cute5tupleIJNS5_1CILi64EEENS7_ILi80EEENS7_ILi192EEEEEENS_10bfloat16_tEfNS_4arch4Sm80ELb0ELb0ELb0ELb1ELb0ELb0ELb1ELb0ELi2ELi4ELi2ELi2ELb0EEENS1_21CollectiveEpilogueBwdISB_SC_SE_Li256ELb1ELb1ELi4EEENS1_19SingleTileSchedulerILb1ELb0ELb0ELi80EEEEEEEEEvNT_6ParamsE,(.L_x_1406 - _ZN7cutlass13device_kernelIN5flash19enable_sm80_to_sm89INS1_16FlashAttnBwdSm80INS1_25CollectiveMainloopBwdSm80ILi2ELi1EN4cute5tupleIJNS5_1CILi64EEENS7_ILi80EEENS7_ILi192EEEEEENS_10bfloat16_tEfNS_4arch4Sm80ELb0ELb0ELb0ELb1ELb0ELb0ELb1ELb0ELi2ELi4ELi2ELi2ELb0EEENS1_21CollectiveEpilogueBwdISB_SC_SE_Li256ELb1ELb1ELi4EEENS1_19SingleTileSchedulerILb1ELb0ELb0ELi80EEEEEEEEEvNT_6ParamsE)
        .other          _ZN7cutlass13device_kernelIN5flash19enable_sm80_to_sm89INS1_16FlashAttnBwdSm80INS1_25CollectiveMainloopBwdSm80ILi2ELi1EN4cute5tupleIJNS5_1CILi64EEENS7_ILi80EEENS7_ILi192EEEEEENS_10bfloat16_tEfNS_4arch4Sm80ELb0ELb0ELb0ELb1ELb0ELb0ELb1ELb0ELi2ELi4ELi2ELi2ELb0EEENS1_21CollectiveEpilogueBwdISB_SC_SE_Li256ELb1ELb1ELi4EEENS1_19SingleTileSchedulerILb1ELb0ELb0ELi80EEEEEEEEEvNT_6ParamsE,@"STO_CUDA_ENTRY STV_DEFAULT"
_ZN7cutlass13device_kernelIN5flash19enable_sm80_to_sm89INS1_16FlashAttnBwdSm80INS1_25CollectiveMainloopBwdSm80ILi2ELi1EN4cute5tupleIJNS5_1CILi64EEENS7_ILi80EEENS7_ILi192EEEEEENS_10bfloat16_tEfNS_4arch4Sm80ELb0ELb0ELb0ELb1ELb0ELb0ELb1ELb0ELi2ELi4ELi2ELi2ELb0EEENS1_21CollectiveEpilogueBwdISB_SC_SE_Li256ELb1ELb1ELi4EEENS1_19SingleTileSchedulerILb1ELb0ELb0ELi80EEEEEEEEEvNT_6ParamsE:
        /* <DEDUP_REMOVED lines=17> */
.L_x_709:
        /* <DEDUP_REMOVED lines=8> */
.L_x_711:
[----:B------:R-:W-:Y:S02]  /*0190*/  MOV R4, c[0x0][0x3a4] ;  /* 0x0000e90000047a02 */ /* 0x000fe40000000f00 */
.L_x_710:
[----:B------:R-:W-:-:S05]  /*01a0*/  IMAD R3, R2, 0x50, RZ ;  /* 0x0000005002037824 */ /* 0x000fca00078e02ff */
[----:B-----5:R-:W-:-:S04]  /*01b0*/  ISETP.GE.AND P0, PT, R3, R4, PT ;  /* 0x000000040300720c */ /* 0x020fc80003f06270 */
[----:B------:R-:W-:Y:S01]  /*01c0*/  SEL R240, R240, 0xffffffff, !P0 ;  /* 0xfffffffff0f07807 */ /* 0x000fe20004000000 */
[----:B------:R-:W-:Y:S05]  /*01d0*/  BRA `(.L_x_712) ;  /* 0x0000011000007947 */ /* 0x000fea0003800000 */
.L_x_708:
[----:B---34-:R-:W-:-:S04]  /*01e0*/  ISETP.NE.U32.AND P0, PT, RZ, c[0x0][0x3c0], PT ;  /* 0x0000f000ff007a0c */ /* 0x018fc80003f05070 */
[----:B------:R-:W-:-:S13]  /*01f0*/  ISETP.NE.AND.EX P0, PT, RZ, c[0x0][0x3c4], PT, P0 ;  /* 0x0000f100ff007a0c */ /* 0x000fda0003f05300 */
[----:B------:R-:W-:Y:S05]  /*0200*/  @!P0 BRA `(.L_x_713) ;  /* 0x0000002000008947 */ /* 0x000fea0003800000 */
[----:B------:R1:W5:Y:S01]  /*0210*/  LDG.E R4, [R4.64] ;  /* 0x0000000e04047981 */ /* 0x000362000c1e1900 */
[----:B------:R-:W-:Y:S05]  /*0220*/  BRA `(.L_x_714) ;  /* 0x0000009000007947 */ /* 0x000fea0003800000 */
.L_x_713:
        /* <DEDUP_REMOVED lines=8> */
.L_x_715:
[----:B------:R-:W-:Y:S02]  /*02b0*/  MOV R4, c[0x0][0x3a4] ;  /* 0x0000e90000047a02 */ /* 0x000fe40000000f00 */
.L_x_714:
[----:B------:R-:W-:-:S05]  /*02c0*/  IMAD R3, R2, 0x50, RZ ;  /* 0x0000005002037824 */ /* 0x000fca00078e02ff */
[----:B-----5:R-:W-:-:S04]  /*02d0*/  ISETP.GE.AND P0, PT, R3, R4, PT ;  /* 0x000000040300720c */ /* 0x020fc80003f06270 */
[----:B------:R-:W-:-:S04]  /*02e0*/  SEL R240, R240, 0xffffffff, !P0 ;  /* 0xfffffffff0f07807 */ /* 0x000fc80004000000 */
.L_x_712:
        /* <DEDUP_REMOVED lines=9> */
[----:B------:R-:W2:Y:S02]  /*0380*/  @P3 LDG.E R3, [R12.64] ;  /* 0x0000000e0c033981 */ /* 0x000ea4000c1e1900 */
[----:B------:R-:W-:Y:S01]  /*0390*/  @P0 IMAD.WIDE R14, R240, R9, c[0x0][0x2d8] ;  /* 0x0000b600f00e0625 */ /* 0x000fe200078e0209 */
[----:B-1----:R-:W-:-:S03]  /*03a0*/  CS2R R4, SRZ ;  /* 0x0000000000047805 */ /* 0x002fc6000001ff00 */
[----:B------:R-:W-:Y:S01]  /*03b0*/  IMAD.MOV.U32 R6, RZ, RZ, RZ ;  /* 0x000000ffff067224 */ /* 0x000fe200078e00ff */
[----:B------:R-:W3:Y:S01]  /*03c0*/  @P0 LDG.E R7, [R14.64] ;  /* 0x0000000e0e070981 */ /* 0x000ee2000c1e1900 */
[----:B------:R-:W-:-:S03]  /*03d0*/  IMAD.WIDE R10, R240, R9, c[0x0][0x2d0] ;  /* 0x0000b400f00a7625 */ /* 0x000fc600078e0209 */
[----:B------:R1:W5:Y:S04]  /*03e0*/  @P3 LDG.E R4, [R12.64] ;  /* 0x0000000e0c043981 */ /* 0x000368000c1e1900 */
[----:B------:R1:W5:Y:S01]  /*03f0*/  @P2 LDG.E R6, [R10.64] ;  /* 0x0000000e0a062981 */ /* 0x000362000c1e1900 */
[----:B------:R-:W-:Y:S01]  /*0400*/  ULDC UR13, c[0x0][0x168] ;  /* 0x00005a00000d7ab9 */ /* 0x000fe20000000800 */
[----:B--2---:R-:W-:-:S05]  /*0410*/  @P3 IMAD R8, R240, 0x40, R3 ;  /* 0x00000040f0083824 */ /* 0x004fca00078e0203 */
[----:B------:R-:W-:Y:S01]  /*0420*/  @P3 SHF.R.S32.HI R3, RZ, 0x1f, R8 ;  /* 0x0000001fff033819 */ /* 0x000fe20000011408 */
[----:B---3--:R1:W2:Y:S03]  /*0430*/  @P0 R2UR UR13, R7 ;  /* 0x00000000070d03c2 */ /* 0x0082a600000e0000 */
[----:B------:R-:W-:-:S04]  /*0440*/  @P3 LEA.HI R3, R3, R8, RZ, 0x6 ;  /* 0x0000000803033211 */ /* 0x000fc800078f30ff */
[----:B------:R-:W-:Y:S01]  /*0450*/  @P3 LOP3.LUT R5, R3, 0xffffffc0, RZ, 0xc0, !PT ;  /* 0xffffffc003053812 */ /* 0x000fe200078ec0ff */
[----:B------:R-:W-:Y:S01]  /*0460*/  IMAD.MOV.U32 R3, RZ, RZ, c[0x0][0x198] ;  /* 0x00006600ff037624 */ /* 0x000fe200078e00ff */
[----:B-12---:R-:W-:Y:S05]  /*0470*/  @P0 BRA `(.L_x_716) ;  /* 0x0000006000000947 */ /* 0x006fea0003800000 */
[----:B------:R-:W-:Y:S05]  /*0480*/  @!P3 BRA `(.L_x_716) ;  /* 0x000000500000b947 */ /* 0x000fea0003800000 */
[----:B------:R-:W2:Y:S04]  /*0490*/  LDG.E R8, [R12.64] ;  /* 0x0000000e0c087981 */ /* 0x000ea8000c1e1900 */
[----:B------:R-:W3:Y:S01]  /*04a0*/  LDG.E R7, [R12.64+0x4] ;  /* 0x0000040e0c077981 */ /* 0x000ee2000c1e1900 */
[----:B--2---:R-:W1:Y:S08]  /*04b0*/  R2UR UR13, R8 ;  /* 0x00000000080d73c2 */ /* 0x004e7000000e0000 */
[----:B---3--:R-:W1:Y:S02]  /*04c0*/  R2UR UR4, R7 ;  /* 0x00000000070473c2 */ /* 0x008e6400000e0000 */
[----:B-1----:R-:W-:-:S06]  /*04d0*/  UIADD3 UR13, -UR13, UR4, URZ ;  /* 0x000000040d0d7290 */ /* 0x002fcc000fffe13f */
.L_x_716:
[----:B------:R-:W-:-:S04]  /*04e0*/  ISETP.NE.U32.AND P0, PT, RZ, c[0x0][0x2e0], PT ;  /* 0x0000b800ff007a0c */ /* 0x000fc80003f05070 */
[----:B------:R-:W-:-:S13]  /*04f0*/  ISETP.NE.AND.EX P0, PT, RZ, c[0x0][0x2e4], PT, P0 ;  /* 0x0000b900ff007a0c */ /* 0x000fda0003f05300 */
[----:B------:R-:W-:Y:S05]  /*0500*/  @!P0 BRA `(.L_x_717) ;  /* 0x0000003000008947 */ /* 0x000fea0003800000 */
[----:B------:R-:W-:-:S05]  /*0510*/  IMAD.WIDE R8, R240, R9, c[0x0][0x2e0] ;  /* 0x0000b800f0087625 */ /* 0x000fca00078e0209 */
[----:B------:R1:W5:Y:S01]  /*0520*/  LDG.E R3, [R8.64] ;  /* 0x0000000e08037981 */ /* 0x000362000c1e1900 */
[----:B------:R-:W-:Y:S05]  /*0530*/  BRA `(.L_x_718) ;  /* 0x0000004000007947 */ /* 0x000fea0003800000 */
.L_x_717:
[----:B------:R-:W-:Y:S05]  /*0540*/  @!P2 BRA `(.L_x_718) ;  /* 0x000000300000a947 */ /* 0x000fea0003800000 */
[----:B------:R-:W2:Y:S04]  /*0550*/  LDG.E R3, [R10.64] ;  /* 0x0000000e0a037981 */ /* 0x000ea8000c1e1900 */
[----:B------:R-:W2:Y:S02]  /*0560*/  LDG.E R8, [R10.64+0x4] ;  /* 0x0000040e0a087981 */ /* 0x000ea4000c1e1900 */
[----:B--2---:R-:W-:Y:S02]  /*0570*/  IADD3 R3, -R3, R8, RZ ;  /* 0x0000000803037210 */ /* 0x004fe40007ffe1ff */
.L_x_718:
        /* <DEDUP_REMOVED lines=66> */
[----:B------:R-:W-:Y:S01]  /*09a0*/  IMAD.SHL.U32 R10, R233, 0x4, RZ ;  /* 0x00000004e90a7824 */ /* 0x000fe200078e00ff */
[--C-:B------:R-:W-:Y:S01]  /*09b0*/  SHF.R.S32.HI R13, RZ, 0x1f, R0.reuse ;  /* 0x0000001fff0d7819 */ /* 0x100fe20000011400 */
[----:B-1----:R-:W-:Y:S01]  /*09c0*/  IMAD R8, R5, 0xc0, RZ ;  /* 0x000000c005087824 */ /* 0x002fe200078e02ff */
[----:B------:R-:W-:Y:S01]  /*09d0*/  ISETP.NE.AND P1, PT, R7, 0x1, PT ;  /* 0x000000010700780c */ /* 0x000fe20003f25270 */
[----:B------:R-:W-:Y:S01]  /*09e0*/  IMAD.MOV.U32 R9, RZ, RZ, R0 ;  /* 0x000000ffff097224 */ /* 0x000fe200078e0000 */
[----:B------:R-:W-:Y:S01]  /*09f0*/  SHF.R.S32.HI R7, RZ, 0x1f, R5 ;  /* 0x0000001fff077819 */ /* 0x000fe20000011405 */
[C---:B------:R-:W-:Y:S01]  /*0a00*/  IMAD R11, R13.reuse, c[0x0][0x288], RZ ;  /* 0x0000a2000d0b7a24 */ /* 0x040fe200078e02ff */
[----:B------:R-:W-:Y:S01]  /*0a10*/  IADD3 R26, P0, R10, R5, RZ ;  /* 0x000000050a1a7210 */ /* 0x000fe20007f1e0ff */
[----:B------:R-:W-:Y:S01]  /*0a20*/  UMOV UR6, 0x5 ;  /* 0x0000000500067882 */ /* 0x000fe20000000000 */
[----:B------:R-:W-:Y:S01]  /*0a30*/  SHF.R.S32.HI R5, RZ, 0x1f, R233 ;  /* 0x0000001fff057819 */ /* 0x000fe200000114e9 */
[----:B------:R-:W-:Y:S01]  /*0a40*/  IMAD R11, R0, c[0x0][0x28c], R11 ;  /* 0x0000a300000b7a24 */ /* 0x000fe200078e020b */
[----:B------:R-:W-:Y:S01]  /*0a50*/  LEA.HI.X.SX32 R27, R10, R7, 0x1, P0 ;  /* 0x000000070a1b7211 */ /* 0x000fe200000f0eff */
[----:B------:R-:W-:Y:S01]  /*0a60*/  ULDC.64 UR4, c[0x0][0x1d8] ;  /* 0x0000760000047ab9 */ /* 0x000fe20000000a00 */
[----:B------:R-:W-:Y:S01]  /*0a70*/  IADD3 R28, P0, R8, R233, RZ ;  /* 0x000000e9081c7210 */ /* 0x000fe20007f1e0ff */
[----:B------:R-:W-:Y:S01]  /*0a80*/  USHF.L.U64.HI UR5, UR4, UR6, UR5 ;  /* 0x0000000604057299 */ /* 0x000fe20008010205 */
[----:B------:R-:W-:Y:S01]  /*0a90*/  SEL R242, R240, RZ, !P3 ;  /* 0x000000fff0f27207 */ /* 0x000fe20005800000 */
[----:B------:R-:W-:Y:S01]  /*0aa0*/  @P1 IMAD.HI.U32 R7, R0, c[0x0][0x24c], RZ ;  /* 0x0000930000071a27 */ /* 0x000fe200078e00ff */
[----:B------:R-:W-:Y:S01]  /*0ab0*/  LEA.HI.X.SX32 R29, R8, R5, 0x1, P0 ;  /* 0x00000005081d7211 */ /* 0x000fe200000f0eff */
[----:B------:R-:W-:Y:S01]  /*0ac0*/  USHF.L.U32 UR4, UR4, 0x5, URZ ;  /* 0x0000000504047899 */ /* 0x000fe2000800063f */
[----:B------:R-:W-:Y:S01]  /*0ad0*/  LEA.HI R8, R18, R233, RZ, 0x3 ;  /* 0x000000e912087211 */ /* 0x000fe200078f18ff */
[----:B------:R-:W-:Y:S01]  /*0ae0*/  IMAD R5, R13, c[0x0][0x270], RZ ;  /* 0x00009c000d057a24 */ /* 0x000fe200078e02ff */
[----:B------:R-:W-:Y:S01]  /*0af0*/  @P1 SHF.R.U32.HI R9, RZ, c[0x0][0x250], R7 ;  /* 0x00009400ff091a19 */ /* 0x000fe20000011607 */
[----:B------:R-:W-:Y:S01]  /*0b00*/  IMAD.WIDE.U32 R14, R0, c[0x0][0x270], R26 ;  /* 0x00009c00000e7a25 */ /* 0x000fe200078e001a */
[----:B------:R-:W-:Y:S01]  /*0b10*/  LOP3.LUT R10, R8, 0xfffffff8, RZ, 0xc0, !PT ;  /* 0xfffffff8080a7812 */ /* 0x000fe200078ec0ff */
[----:B------:R-:W-:Y:S01]  /*0b20*/  ULDC.64 UR8, c[0x0][0x178] ;  /* 0x00005e0000087ab9 */ /* 0x000fe20000000a00 */
[----:B------:R-:W-:Y:S01]  /*0b30*/  SHF.R.S32.HI R32, RZ, 0x1f, R9 ;  /* 0x0000001fff207819 */ /* 0x000fe20000011409 */
[C---:B------:R-:W-:Y:S01]  /*0b40*/  IMAD R30, R0.reuse, c[0x0][0x274], R5 ;  /* 0x00009d00001e7a24 */ /* 0x040fe200078e0205 */
[----:B------:R-:W-:Y:S01]  /*0b50*/  SHF.R.S32.HI R239, RZ, 0x3, R8 ;  /* 0x00000003ffef7819 */ /* 0x000fe20000011408 */
[----:B------:R-:W-:Y:S01]  /*0b60*/  IMAD.IADD R5, R233, 0x1, -R10 ;  /* 0x00000001e9057824 */ /* 0x000fe200078e0a0a */
[----:B------:R-:W-:Y:S01]  /*0b70*/  USHF.L.U32 UR11, UR8, 0x5, URZ ;  /* 0x00000005080b7899 */ /* 0x000fe2000800063f */
[----:B------:R-:W-:Y:S01]  /*0b80*/  IMAD.WIDE.U32 R26, R0, c[0x0][0x288], R26 ;  /* 0x0000a200001a7a25 */ /* 0x000fe200078e001a */
[----:B------:R-:W-:Y:S01]  /*0b90*/  SHF.R.S32.HI R17, RZ, 0x1f, R239 ;  /* 0x0000001fff117819 */ /* 0x000fe200000114ef */
[----:B------:R-:W-:Y:S01]  /*0ba0*/  CS2R R170, SRZ ;  /* 0x0000000000aa7805 */ /* 0x000fe2000001ff00 */
[----:B-----5:R-:W-:Y:S01]  /*0bb0*/  IADD3 R20, P0, R239, R6, RZ ;  /* 0x00000006ef147210 */ /* 0x020fe20007f1e0ff */
[----:B------:R-:W-:Y:S01]  /*0bc0*/  IMAD.SHL.U32 R24, R5, 0x8, RZ ;  /* 0x0000000805187824 */ /* 0x000fe200078e00ff */
[----:B------:R-:W-:Y:S01]  /*0bd0*/  IADD3 R7, P1, R239, R4, RZ ;  /* 0x00000004ef077210 */ /* 0x000fe20007f3e0ff */
[----:B------:R-:W-:Y:S01]  /*0be0*/  IMAD R34, R32, c[0x0][0x1e0], RZ ;  /* 0x0000780020227a24 */ /* 0x000fe200078e02ff */
[-C--:B------:R-:W-:Y:S01]  /*0bf0*/  LEA.HI.X.SX32 R21, R6, R17.reuse, 0x1, P0 ;  /* 0x0000001106157211 */ /* 0x080fe200000f0eff */
[----:B------:R-:W-:Y:S01]  /*0c00*/  IMAD R32, R32, c[0x0][0x1b0], RZ ;  /* 0x00006c0020207a24 */ /* 0x000fe200078e02ff */
[----:B------:R-:W-:Y:S01]  /*0c10*/  SHF.R.S32.HI R25, RZ, 0x1f, R24 ;  /* 0x0000001fff197819 */ /* 0x000fe20000011418 */
[----:B------:R-:W-:Y:S01]  /*0c20*/  IMAD.IADD R27, R27, 0x1, R11 ;  /* 0x000000011b1b7824 */ /* 0x000fe200078e020b */
[----:B------:R-:W-:Y:S01]  /*0c30*/  SHF.R.S32.HI R6, RZ, 0x1f, R240 ;  /* 0x0000001fff067819 */ /* 0x000fe200000114f0 */
[C---:B------:R-:W-:Y:S01]  /*0c40*/  IMAD R32, R9.reuse, c[0x0][0x1b4], R32 ;  /* 0x00006d0009207a24 */ /* 0x040fe200078e0220 */
[----:B------:R-:W-:Y:S01]  /*0c50*/  LEA.HI.X.SX32 R12, R4, R17, 0x1, P1 ;  /* 0x00000011040c7211 */ /* 0x000fe200008f0eff */
[----:B------:R-:W-:Y:S01]  /*0c60*/  IMAD.WIDE.U32 R10, R9, c[0x0][0x1b0], R24 ;  /* 0x00006c00090a7a25 */ /* 0x000fe200078e0018 */
[----:B------:R-:W-:Y:S01]  /*0c70*/  USHF.L.U32 UR10, UR11, 0x1, URZ ;  /* 0x000000010b0a7899 */ /* 0x000fe2000800063f */
[----:B------:R-:W-:Y:S01]  /*0c80*/  LEA.HI R228, R18, R233, RZ, 0x7 ;  /* 0x000000e912e47211 */ /* 0x000fe200078f38ff */
[----:B------:R-:W-:Y:S01]  /*0c90*/  CS2R R168, SRZ ;  /* 0x0000000000a87805 */ /* 0x000fe2000001ff00 */
[----:B------:R-:W-:Y:S01]  /*0ca0*/  IMAD.IADD R31, R15, 0x1, R30 ;  /* 0x000000010f1f7824 */ /* 0x000fe200078e021e */
[----:B------:R-:W-:Y:S01]  /*0cb0*/  CS2R R166, SRZ ;  /* 0x0000000000a67805 */ /* 0x000fe2000001ff00 */
[----:B------:R-:W-:Y:S01]  /*0cc0*/  IMAD.MOV.U32 R30, RZ, RZ, R14 ;  /* 0x000000ffff1e7224 */ /* 0x000fe200078e000e */
[----:B------:R-:W-:Y:S01]  /*0cd0*/  SHF.R.S32.HI R228, RZ, 0x7, R228 ;  /* 0x00000007ffe47819 */ /* 0x000fe200000114e4 */
[C---:B------:R-:W-:Y:S01]  /*0ce0*/  IMAD R34, R9.reuse, c[0x0][0x1e4], R34 ;  /* 0x0000790009227a24 */ /* 0x040fe200078e0222 */
[----:B------:R-:W-:Y:S01]  /*0cf0*/  CS2R R164, SRZ ;  /* 0x0000000000a47805 */ /* 0x000fe2000001ff00 */
[----:B------:R-:W-:Y:S01]  /*0d00*/  IMAD.WIDE.U32 R14, R9, c[0x0][0x1e0], R24 ;  /* 0x00007800090e7a25 */ /* 0x000fe200078e0018 */
[----:B------:R-:W-:Y:S01]  /*0d10*/  CS2R R162, SRZ ;  /* 0x0000000000a27805 */ /* 0x000fe2000001ff00 */
[----:B------:R-:W-:Y:S01]  /*0d20*/  CS2R R160, SRZ ;  /* 0x0000000000a07805 */ /* 0x000fe2000001ff00 */
[----:B------:R-:W-:Y:S01]  /*0d30*/  CS2R R158, SRZ ;  /* 0x00000000009e7805 */ /* 0x000fe2000001ff00 */
[----:B------:R-:W-:Y:S01]  /*0d40*/  IMAD.IADD R33, R11, 0x1, R32 ;  /* 0x000000010b217824 */ /* 0x000fe200078e0220 */
[C---:B------:R-:W-:Y:S01]  /*0d50*/  SEL R11, R6.reuse, RZ, !P2 ;  /* 0x000000ff060b7207 */ /* 0x040fe20005000000 */
[----:B------:R-:W-:Y:S01]  /*0d60*/  IMAD.IADD R35, R15, 0x1, R34 ;  /* 0x000000010f237824 */ /* 0x000fe200078e0222 */
[----:B------:R-:W-:Y:S01]  /*0d70*/  SEL R6, R6, RZ, !P3 ;  /* 0x000000ff06067207 */ /* 0x000fe20005800000 */
[----:B------:R-:W-:Y:S01]  /*0d80*/  IMAD.SHL.U32 R235, R239, 0x40, RZ ;  /* 0x00000040efeb7824 */ /* 0x000fe200078e00ff */
[----:B------:R-:W-:Y:S01]  /*0d90*/  CS2R R156, SRZ ;  /* 0x00000000009c7805 */ /* 0x000fe2000001ff00 */
[----:B------:R-:W-:Y:S01]  /*0da0*/  IMAD.MOV.U32 R34, RZ, RZ, R14 ;  /* 0x000000ffff227224 */ /* 0x000fe200078e000e */
[----:B------:R-:W-:Y:S01]  /*0db0*/  SEL R14, R240, RZ, !P2 ;  /* 0x000000fff00e7207 */ /* 0x000fe20005000000 */
[----:B------:R-:W-:Y:S01]  /*0dc0*/  IMAD R17, R11, c[0x0][0x1e8], RZ ;  /* 0x00007a000b117a24 */ /* 0x000fe200078e02ff */
[----:B------:R-:W-:Y:S01]  /*0dd0*/  LOP3.LUT R235, R235, 0x1c0, RZ, 0xc0, !PT ;  /* 0x000001c0ebeb7812 */ /* 0x000fe200078ec0ff */
[----:B------:R-:W-:Y:S01]  /*0de0*/  IMAD R11, R11, c[0x0][0x1b8], RZ ;  /* 0x00006e000b0b7a24 */ /* 0x000fe200078e02ff */
[----:B------:R-:W-:Y:S01]  /*0df0*/  CS2R R154, SRZ ;  /* 0x00000000009a7805 */ /* 0x000fe2000001ff00 */
[C---:B------:R-:W-:Y:S01]  /*0e00*/  IMAD R9, R6.reuse, c[0x0][0x278], RZ ;  /* 0x00009e0006097a24 */ /* 0x040fe200078e02ff */
[----:B------:R-:W-:Y:S01]  /*0e10*/  LOP3.LUT R4, R235, 0x38, R24, 0xf8, !PT ;  /* 0x00000038eb047812 */ /* 0x000fe200078ef818 */
[----:B------:R-:W-:Y:S01]  /*0e20*/  IMAD R15, R6, c[0x0][0x290], RZ ;  /* 0x0000a400060f7a24 */ /* 0x000fe200078e02ff */
[----:B------:R-:W-:Y:S01]  /*0e30*/  SHF.R.U32.HI R235, RZ, 0x3, R235 ;  /* 0x00000003ffeb7819 */ /* 0x000fe200000116eb */
[C---:B------:R-:W-:Y:S01]  /*0e40*/  IMAD R16, R14.reuse, c[0x0][0x1ec], R17 ;  /* 0x00007b000e107a24 */ /* 0x040fe200078e0211 */
[----:B------:R-:W-:Y:S01]  /*0e50*/  CS2R R152, SRZ ;  /* 0x0000000000987805 */ /* 0x000fe2000001ff00 */
[----:B------:R-:W-:Y:S01]  /*0e60*/  IMAD.WIDE.U32 R34, R14, c[0x0][0x1e8], R34 ;  /* 0x00007a000e227a25 */ /* 0x000fe200078e0022 */
[----:B------:R-:W-:Y:S01]  /*0e70*/  LOP3.LUT R235, R4, R235, RZ, 0x3c, !PT ;  /* 0x000000eb04eb7212 */ /* 0x000fe200078e3cff */
[----:B------:R-:W-:Y:S01]  /*0e80*/  CS2R R150, SRZ ;  /* 0x0000000000967805 */ /* 0x000fe2000001ff00 */
[----:B------:R-:W-:Y:S01]  /*0e90*/  CS2R R148, SRZ ;  /* 0x0000000000947805 */ /* 0x000fe2000001ff00 */
[----:B------:R-:W-:Y:S01]  /*0ea0*/  IMAD.WIDE R20, R2, 0x50, R20 ;  /* 0x0000005002147825 */ /* 0x000fe200078e0214 */
[----:B------:R-:W-:Y:S01]  /*0eb0*/  CS2R R146, SRZ ;  /* 0x0000000000927805 */ /* 0x000fe2000001ff00 */
[----:B------:R-:W-:Y:S01]  /*0ec0*/  CS2R R144, SRZ ;  /* 0x0000000000907805 */ /* 0x000fe2000001ff00 */
[----:B------:R-:W-:Y:S01]  /*0ed0*/  CS2R R142, SRZ ;  /* 0x00000000008e7805 */ /* 0x000fe2000001ff00 */
[----:B------:R-:W-:Y:S01]  /*0ee0*/  IMAD.MOV.U32 R32, RZ, RZ, R10 ;  /* 0x000000ffff207224 */ /* 0x000fe200078e000a */
[----:B------:R-:W-:Y:S01]  /*0ef0*/  CS2R R140, SRZ ;  /* 0x00000000008c7805 */ /* 0x000fe2000001ff00 */
[C---:B------:R-:W-:Y:S01]  /*0f00*/  IMAD R9, R242.reuse, c[0x0][0x27c], R9 ;  /* 0x00009f00f2097a24 */ /* 0x040fe200078e0209 */
[----:B------:R-:W-:Y:S01]  /*0f10*/  CS2R R138, SRZ ;  /* 0x00000000008a7805 */ /* 0x000fe2000001ff00 */
[----:B------:R-:W-:Y:S01]  /*0f20*/  IMAD R10, R242, c[0x0][0x294], R15 ;  /* 0x0000a500f20a7a24 */ /* 0x000fe200078e020f */
[----:B------:R-:W-:Y:S01]  /*0f30*/  CS2R R136, SRZ ;  /* 0x0000000000887805 */ /* 0x000fe2000001ff00 */
[----:B------:R-:W-:Y:S01]  /*0f40*/  IMAD R22, R14, c[0x0][0x1bc], R11 ;  /* 0x00006f000e167a24 */ /* 0x000fe200078e020b */
[----:B------:R-:W-:Y:S01]  /*0f50*/  CS2R R134, SRZ ;  /* 0x0000000000867805 */ /* 0x000fe2000001ff00 */
[----:B------:R-:W-:Y:S01]  /*0f60*/  IMAD.IADD R17, R35, 0x1, R16 ;  /* 0x0000000123117824 */ /* 0x000fe200078e0210 */
[----:B------:R-:W-:Y:S01]  /*0f70*/  CS2R R132, SRZ ;  /* 0x0000000000847805 */ /* 0x000fe2000001ff00 */
[C---:B------:R-:W-:Y:S01]  /*0f80*/  IMAD.WIDE.U32 R30, R242.reuse, c[0x0][0x278], R30 ;  /* 0x00009e00f21e7a25 */ /* 0x040fe200078e001e */
[----:B------:R-:W-:Y:S01]  /*0f90*/  CS2R R130, SRZ ;  /* 0x0000000000827805 */ /* 0x000fe2000001ff00 */
[----:B------:R-:W-:Y:S01]  /*0fa0*/  CS2R R128, SRZ ;  /* 0x0000000000807805 */ /* 0x000fe2000001ff00 */
[----:B------:R-:W-:Y:S01]  /*0fb0*/  CS2R R126, SRZ ;  /* 0x00000000007e7805 */ /* 0x000fe2000001ff00 */
[----:B------:R-:W-:Y:S01]  /*0fc0*/  IMAD.WIDE.U32 R26, R242, c[0x0][0x290], R26 ;  /* 0x0000a400f21a7a25 */ /* 0x000fe200078e001a */
[----:B------:R-:W-:Y:S01]  /*0fd0*/  LEA R246, P1, R30, c[0x0][0x258], 0x2 ;  /* 0x000096001ef67a11 */ /* 0x000fe200078210ff */
[----:B------:R-:W-:Y:S01]  /*0fe0*/  CS2R R124, SRZ ;  /* 0x00000000007c7805 */ /* 0x000fe2000001ff00 */
[----:B------:R-:W-:Y:S01]  /*0ff0*/  CS2R R122, SRZ ;  /* 0x00000000007a7805 */ /* 0x000fe2000001ff00 */
[----:B------:R-:W-:Y:S01]  /*1000*/  IMAD.MOV.U32 R16, RZ, RZ, R34 ;  /* 0x000000ffff107224 */ /* 0x000fe200078e0022 */
[----:B------:R-:W-:Y:S01]  /*1010*/  LEA R244, P0, R26, c[0x0][0x280], 0x2 ;  /* 0x0000a0001af47a11 */ /* 0x000fe200078010ff */
[----:B------:R-:W-:Y:S01]  /*1020*/  IMAD R11, R21, c[0x0][0x1d8], RZ ;  /* 0x00007600150b7a24 */ /* 0x000fe200078e02ff */
[----:B------:R-:W-:Y:S01]  /*1030*/  CS2R R120, SRZ ;  /* 0x0000000000787805 */ /* 0x000fe2000001ff00 */
[----:B------:R-:W-:Y:S01]  /*1040*/  IMAD.IADD R9, R31, 0x1, R9 ;  /* 0x000000011f097824 */ /* 0x000fe200078e0209 */
[----:B------:R-:W-:Y:S01]  /*1050*/  CS2R R118, SRZ ;  /* 0x0000000000767805 */ /* 0x000fe2000001ff00 */
[----:B------:R-:W-:Y:S01]  /*1060*/  IMAD.IADD R10, R27, 0x1, R10 ;  /* 0x000000011b0a7824 */ /* 0x000fe200078e020a */
[----:B------:R-:W-:Y:S01]  /*1070*/  CS2R R116, SRZ ;  /* 0x0000000000747805 */ /* 0x000fe2000001ff00 */
[----:B------:R-:W-:Y:S01]  /*1080*/  IMAD R4, R20, c[0x0][0x1dc], R11 ;  /* 0x0000770014047a24 */ /* 0x000fe200078e020b */
[----:B------:R-:W-:Y:S01]  /*1090*/  LEA.HI.X R247, R30, c[0x0][0x25c], R9, 0x2, P1 ;  /* 0x000097001ef77a11 */ /* 0x000fe200008f1409 */
[----:B------:R-:W-:Y:S01]  /*10a0*/  IMAD.WIDE.U32 R16, R20, c[0x0][0x1d8], R16 ;  /* 0x0000760014107a25 */ /* 0x000fe200078e0010 */
[----:B------:R-:W-:Y:S01]  /*10b0*/  LEA.HI.X R245, R26, c[0x0][0x284], R10, 0x2, P0 ;  /* 0x0000a1001af57a11 */ /* 0x000fe200000f140a */
[----:B------:R-:W-:Y:S01]  /*10c0*/  CS2R R114, SRZ ;  /* 0x0000000000727805 */ /* 0x000fe2000001ff00 */
[----:B------:R-:W-:Y:S01]  /*10d0*/  ISETP.GE.AND P1, PT, R24, c[0x0][0x1cc], PT ;  /* 0x0000730018007a0c */ /* 0x000fe20003f26270 */
[----:B------:R-:W-:Y:S01]  /*10e0*/  IMAD.IADD R4, R17, 0x1, R4 ;  /* 0x0000000111047824 */ /* 0x000fe200078e0204 */
[----:B------:R-:W-:Y:S01]  /*10f0*/  LEA R30, P0, R16, c[0x0][0x1c0], 0x1 ;  /* 0x00007000101e7a11 */ /* 0x000fe200078008ff */
[----:B------:R-:W-:Y:S01]  /*1100*/  IMAD.IADD R11, R3, 0x1, -R239 ;  /* 0x00000001030b7824 */ /* 0x000fe200078e0aef */
[----:B------:R-:W-:Y:S01]  /*1110*/  IADD3 R10, R24, 0x40, RZ ;  /* 0x00000040180a7810 */ /* 0x000fe20007ffe0ff */
[----:B------:R-:W-:Y:S01]  /*1120*/  IMAD.WIDE.U32 R14, R14, c[0x0][0x1b8], R32 ;  /* 0x00006e000e0e7a25 */ /* 0x000fe200078e0020 */
[----:B------:R-:W-:Y:S01]  /*1130*/  LEA.HI.X R31, R16, c[0x0][0x1c4], R4, 0x1, P0 ;  /* 0x00007100101f7a11 */ /* 0x000fe200000f0c04 */
[----:B------:R-:W-:Y:S01]  /*1140*/  CS2R R112, SRZ ;  /* 0x0000000000707805 */ /* 0x000fe2000001ff00 */
[----:B------:R-:W-:Y:S01]  /*1150*/  LEA.HI R4, R18, R233, RZ, 0x6 ;  /* 0x000000e912047211 */ /* 0x000fe200078f30ff */
[----:B------:R-:W-:Y:S01]  /*1160*/  IMAD R11, R2, -0x50, R11 ;  /* 0xffffffb0020b7824 */ /* 0x000fe200078e020b */
[----:B------:R-:W-:Y:S01]  /*1170*/  ISETP.GT.AND P0, PT, R233, 0x7f, PT ;  /* 0x0000007fe900780c */ /* 0x000fe20003f04270 */
[----:B------:R-:W-:Y:S01]  /*1180*/  IMAD.IADD R23, R15, 0x1, R22 ;  /* 0x000000010f177824 */ /* 0x000fe200078e0216 */
[----:B------:R-:W-:Y:S01]  /*1190*/  SHF.R.S32.HI R4, RZ, 0x6, R4 ;  /* 0x00000006ff047819 */ /* 0x000fe20000011404 */
[----:B------:R-:W-:Y:S01]  /*11a0*/  IMAD.MOV.U32 R22, RZ, RZ, R14 ;  /* 0x000000ffff167224 */ /* 0x000fe200078e000e */
[----:B------:R-:W-:Y:S01]  /*11b0*/  ISETP.LT.OR P2, PT, R11, 0x1, P1 ;  /* 0x000000010b00780c */ /* 0x000fe20000f41670 */
[----:B------:R-:W-:Y:S01]  /*11c0*/  IMAD.MOV.U32 R14, RZ, RZ, c[0x0][0x1d8] ;  /* 0x00007600ff0e7624 */ /* 0x000fe200078e00ff */
[----:B------:R-:W-:Y:S01]  /*11d0*/  IADD3 R9, R24, 0x80, RZ ;  /* 0x0000008018097810 */ /* 0x000fe20007ffe0ff */
[----:B------:R-:W-:Y:S01]  /*11e0*/  IMAD.MOV.U32 R15, RZ, RZ, c[0x0][0x1dc] ;  /* 0x00007700ff0f7624 */ /* 0x000fe200078e00ff */
[----:B------:R-:W-:Y:S01]  /*11f0*/  ISETP.GE.AND P3, PT, R10, c[0x0][0x1cc], PT ;  /* 0x000073000a007a0c */ /* 0x000fe20003f66270 */
[----:B------:R-:W-:Y:S01]  /*1200*/  IMAD R235, R4, 0x200, R235 ;  /* 0x0000020004eb7824 */ /* 0x000fe200078e02eb */
[----:B------:R-:W-:Y:S01]  /*1210*/  LEA R26, P4, R14, R30, 0x6 ;  /* 0x0000001e0e1a7211 */ /* 0x000fe200078830ff */
[----:B------:R-:W-:Y:S01]  /*1220*/  IMAD R16, R21, c[0x0][0x1a8], RZ ;  /* 0x00006a0015107a24 */ /* 0x000fe200078e02ff */
[----:B------:R-:W-:Y:S01]  /*1230*/  ISETP.GE.AND P5, PT, R9, c[0x0][0x1cc], PT ;  /* 0x0000730009007a0c */ /* 0x000fe20003fa6270 */
[----:B------:R-:W-:Y:S01]  /*1240*/  IMAD.SHL.U32 R235, R235, 0x2, RZ ;  /* 0x00000002ebeb7824 */ /* 0x000fe200078e00ff */
[C---:B------:R-:W-:Y:S01]  /*1250*/  ISETP.LT.OR P6, PT, R11.reuse, 0x1, P3 ;  /* 0x000000010b00780c */ /* 0x040fe20001fc1670 */
[----:B------:R-:W-:Y:S01]  /*1260*/  IMAD R16, R20, c[0x0][0x1ac], R16 ;  /* 0x00006b0014107a24 */ /* 0x000fe200078e0210 */
[----:B------:R-:W-:Y:S01]  /*1270*/  LEA.HI.X R27, R14, R31, R15, 0x6, P4 ;  /* 0x0000001f0e1b7211 */ /* 0x000fe200020f340f */
[----:B------:R-:W-:Y:S01]  /*1280*/  IMAD.U32 R15, RZ, RZ, UR4 ;  /* 0x00000004ff0f7e24 */ /* 0x000fe2000f8e00ff */
[C---:B------:R-:W-:Y:S01]  /*1290*/  ISETP.LT.OR P4, PT, R11.reuse, 0x1, P5 ;  /* 0x000000010b00780c */ /* 0x040fe20002f81670 */
[----:B------:R-:W-:Y:S01]  /*12a0*/  IMAD.U32 R14, RZ, RZ, UR5 ;  /* 0x00000005ff0e7e24 */ /* 0x000fe2000f8e00ff */
[----:B------:R-:W-:Y:S01]  /*12b0*/  @!PT LDS RZ, [RZ] ;  /* 0x00000000fffff984 */ /* 0x000fe20000000800 */
[----:B------:R-:W-:Y:S01]  /*12c0*/  @!PT LDS RZ, [RZ] ;  /* 0x00000000fffff984 */ /* 0x000fe20000000800 */
[----:B------:R-:W-:Y:S01]  /*12d0*/  @!PT LDS RZ, [RZ] ;  /* 0x00000000fffff984 */ /* 0x000fe20000000800 */
[----:B------:R1:W-:Y:S01]  /*12e0*/  LDGSTS.E.BYPASS.LTC128B.128 [R235+0x7880], [R30.64], !P2 ;  /* 0x078800001eeb7fae */ /* 0x0003e2000d101d4e */
[----:B------:R-:W-:Y:S01]  /*12f0*/  ISETP.LT.OR P1, PT, R11, 0x21, P1 ;  /* 0x000000210b00780c */ /* 0x000fe20000f21670 */
[----:B------:R-:W-:Y:S01]  /*1300*/  IMAD.WIDE.U32 R20, R20, c[0x0][0x1a8], R22 ;  /* 0x00006a0014147a25 */ /* 0x000fe200078e0016 */
[----:B------:R-:W-:Y:S01]  /*1310*/  @!P0 LEA R32, P2, R15, R26, 0x1 ;  /* 0x0000001a0f208211 */ /* 0x000fe200078408ff */
[----:B------:R-:W-:Y:S01]  /*1320*/  ULDC.64 UR4, c[0x0][0x1a8] ;  /* 0x00006a0000047ab9 */ /* 0x000fe20000000a00 */
[----:B------:R-:W-:Y:S01]  /*1330*/  ISETP.LT.OR P5, PT, R11, 0x21, P5 ;  /* 0x000000210b00780c */ /* 0x000fe20002fa1670 */
[----:B------:R-:W-:Y:S01]  /*1340*/  IMAD.WIDE.U32 R22, R7, c[0x0][0x178], R24 ;  /* 0x00005e0007167a25 */ /* 0x000fe200078e0018 */
[----:B------:R-:W-:Y:S01]  /*1350*/  @!P0 LEA.HI.X R33, R15, R27, R14, 0x1, P2 ;  /* 0x0000001b0f218211 */ /* 0x000fe200010f0c0e */
[----:B------:R1:W-:Y:S01]  /*1360*/  LDGSTS.E.BYPASS.LTC128B.128 [R235+0xa080], [R30.64+0x80], !P6 ;  /* 0x0a0800801eeb7fae */ /* 0x0003e2000f101d4e */
[C---:B------:R-:W-:Y:S01]  /*1370*/  @!P0 ISETP.GE.AND P2, PT, R11.reuse, 0x41, PT ;  /* 0x000000410b00880c */ /* 0x040fe20003f46270 */
[----:B------:R-:W-:Y:S01]  /*1380*/  IMAD R14, R12, c[0x0][0x178], RZ ;  /* 0x00005e000c0e7a24 */ /* 0x000fe200078e02ff */
[----:B------:R-:W-:Y:S01]  /*1390*/  ISETP.LT.OR P6, PT, R11, 0x21, P3 ;  /* 0x000000210b00780c */ /* 0x000fe20001fc1670 */
[----:B------:R1:W-:Y:S01]  /*13a0*/  LDGSTS.E.BYPASS.LTC128B.128 [R235+0xc880], [R30.64+0x100], !P4 ;  /* 0x0c8801001eeb7fae */ /* 0x0003e2000e101d4e */
[C---:B------:R-:W-:Y:S01]  /*13b0*/  @!P0 ISETP.GE.OR P4, PT, R24.reuse, c[0x0][0x1cc], !P2 ;  /* 0x0000730018008a0c */ /* 0x040fe20005786670 */
[----:B------:R-:W-:Y:S01]  /*13c0*/  IMAD R14, R7, c[0x0][0x17c], R14 ;  /* 0x00005f00070e7a24 */ /* 0x000fe200078e020e */
[----:B------:R-:W-:Y:S01]  /*13d0*/  @!P0 ISETP.LT.OR P3, PT, R11, 0x41, P3 ;  /* 0x000000410b00880c */ /* 0x000fe20001f61670 */
[----:B------:R2:W-:Y:S01]  /*13e0*/  LDGSTS.E.BYPASS.LTC128B.128 [R235+0x8880], [R26.64], !P1 ;  /* 0x088800001aeb7fae */ /* 0x0005e2000c901d4e */
[----:B------:R-:W-:Y:S01]  /*13f0*/  @!P0 ISETP.GE.OR P2, PT, R9, c[0x0][0x1cc], !P2 ;  /* 0x0000730009008a0c */ /* 0x000fe20005746670 */
[----:B------:R-:W-:Y:S01]  /*1400*/  IMAD.IADD R16, R21, 0x1, R16 ;  /* 0x0000000115107824 */ /* 0x000fe200078e0210 */
[----:B------:R-:W-:Y:S01]  /*1410*/  USHF.L.U32 UR7, UR4, 0x5, URZ ;  /* 0x0000000504077899 */ /* 0x000fe2000800063f */
[----:B------:R-:W-:Y:S01]  /*1420*/  IMAD.IADD R23, R23, 0x1, R14 ;  /* 0x0000000117177824 */ /* 0x000fe200078e020e */
[----:B------:R-:W-:Y:S01]  /*1430*/  USHF.L.U64.HI UR5, UR4, UR6, UR5 ;  /* 0x0000000604057299 */ /* 0x000fe20008010205 */
[----:B------:R-:W-:Y:S01]  /*1440*/  IMAD R17, R13, c[0x0][0x180], RZ ;  /* 0x000060000d117a24 */ /* 0x000fe200078e02ff */
[----:B------:R-:W-:Y:S01]  /*1450*/  CS2R R102, SRZ ;  /* 0x0000000000667805 */ /* 0x000fe2000001ff00 */
[----:B------:R2:W-:Y:S01]  /*1460*/  LDGSTS.E.BYPASS.LTC128B.128 [R235+0xb080], [R26.64+0x80], !P6 ;  /* 0x0b0800801aeb7fae */ /* 0x0005e2000f101d4e */
[----:B------:R-:W-:Y:S01]  /*1470*/  ISETP.GE.AND P6, PT, R24, c[0x0][0x19c], PT ;  /* 0x0000670018007a0c */ /* 0x000fe20003fc6270 */
[----:B------:R-:W-:Y:S01]  /*1480*/  IMAD.MOV.U32 R14, RZ, RZ, c[0x0][0x1a8] ;  /* 0x00006a00ff0e7624 */ /* 0x000fe200078e00ff */
[----:B------:R-:W-:Y:S01]  /*1490*/  CS2R R100, SRZ ;  /* 0x0000000000647805 */ /* 0x000fe2000001ff00 */
[----:B------:R2:W-:Y:S01]  /*14a0*/  LDGSTS.E.BYPASS.LTC128B.128 [R235+0xd880], [R26.64+0x100], !P5 ;  /* 0x0d8801001aeb7fae */ /* 0x0005e2000e901d4e */
[----:B------:R-:W-:Y:S01]  /*14b0*/  ISETP.GE.AND P5, PT, R10, c[0x0][0x19c], PT ;  /* 0x000067000a007a0c */ /* 0x000fe20003fa6270 */
[----:B------:R-:W-:Y:S01]  /*14c0*/  IMAD.WIDE.U32 R22, R0, c[0x0][0x180], R22 ;  /* 0x0000600000167a25 */ /* 0x000fe200078e0016 */
[----:B------:R-:W-:Y:S01]  /*14d0*/  CS2R R98, SRZ ;  /* 0x0000000000627805 */ /* 0x000fe2000001ff00 */
[----:B------:R3:W-:Y:S01]  /*14e0*/  @!P0 LDGSTS.E.BYPASS.LTC128B.128 [R235+0x9880], [R32.64], !P4 ;  /* 0x0988000020eb8fae */ /* 0x0007e2000e101d4e */
[C---:B------:R-:W-:Y:S01]  /*14f0*/  ISETP.LT.OR P4, PT, R11.reuse, 0x1, P6 ;  /* 0x000000010b00780c */ /* 0x040fe20003781670 */
[----:B------:R-:W-:Y:S01]  /*1500*/  IMAD.MOV.U32 R15, RZ, RZ, c[0x0][0x1ac] ;  /* 0x00006b00ff0f7624 */ /* 0x000fe200078e00ff */
[----:B------:R-:W-:Y:S01]  /*1510*/  CS2R R96, SRZ ;  /* 0x0000000000607805 */ /* 0x000fe2000001ff00 */
[----:B------:R3:W-:Y:S01]  /*1520*/  @!P0 LDGSTS.E.BYPASS.LTC128B.128 [R235+0xc080], [R32.64+0x80], !P3 ;  /* 0x0c08008020eb8fae */ /* 0x0007e2000d901d4e */
[----:B------:R-:W-:Y:S01]  /*1530*/  IMAD R12, R12, c[0x0][0x208], RZ ;  /* 0x000082000c0c7a24 */ /* 0x000fe200078e02ff */
[----:B------:R-:W-:Y:S01]  /*1540*/  CS2R R94, SRZ ;  /* 0x00000000005e7805 */ /* 0x000fe2000001ff00 */
[C---:B-1----:R-:W-:Y:S01]  /*1550*/  LEA R30, P1, R20.reuse, c[0x0][0x190], 0x1 ;  /* 0x00006400141e7a11 */ /* 0x042fe200078208ff */
[----:B------:R3:W-:Y:S01]  /*1560*/  @!P0 LDGSTS.E.BYPASS.LTC128B.128 [R235+0xe880], [R32.64+0x100], !P2 ;  /* 0x0e88010020eb8fae */ /* 0x0007e2000d101d4e */
[----:B------:R-:W-:Y:S01]  /*1570*/  ISETP.LT.OR P2, PT, R11, 0x1, P5 ;  /* 0x000000010b00780c */ /* 0x000fe20002f41670 */
[----:B------:R-:W-:Y:S01]  /*1580*/  IMAD R12, R7, c[0x0][0x20c], R12 ;  /* 0x00008300070c7a24 */ /* 0x000fe200078e020c */
[----:B------:R-:W-:Y:S01]  /*1590*/  LEA.HI.X R31, R20, c[0x0][0x194], R16, 0x1, P1 ;  /* 0x00006500141f7a11 */ /* 0x000fe200008f0c10 */
[----:B------:R-:W-:Y:S01]  /*15a0*/  IMAD R16, R0, c[0x0][0x184], R17 ;  /* 0x0000610000107a24 */ /* 0x000fe200078e0211 */
[----:B------:R-:W-:Y:S01]  /*15b0*/  LEA R20, P3, R14, R30, 0x6 ;  /* 0x0000001e0e147211 */ /* 0x000fe200078630ff */
[----:B------:R-:W-:Y:S01]  /*15c0*/  IMAD R17, R6, c[0x0][0x188], RZ ;  /* 0x0000620006117a24 */ /* 0x000fe200078e02ff */
[----:B------:R-:W-:Y:S01]  /*15d0*/  ISETP.GE.AND P1, PT, R9, c[0x0][0x19c], PT ;  /* 0x0000670009007a0c */ /* 0x000fe20003f26270 */
[----:B------:R-:W-:Y:S01]  /*15e0*/  IMAD.IADD R23, R23, 0x1, R16 ;  /* 0x0000000117177824 */ /* 0x000fe200078e0210 */
[----:B------:R-:W-:Y:S01]  /*15f0*/  LEA.HI.X R21, R14, R31, R15, 0x6, P3 ;  /* 0x0000001f0e157211 */ /* 0x000fe200018f340f */
[C---:B------:R-:W-:Y:S01]  /*1600*/  IMAD R14, R242.reuse, c[0x0][0x18c], R17 ;  /* 0x00006300f20e7a24 */ /* 0x040fe200078e0211 */
[C---:B------:R-:W-:Y:S01]  /*1610*/  ISETP.LT.OR P3, PT, R11.reuse, 0x1, P1 ;  /* 0x000000010b00780c */ /* 0x040fe20000f61670 */
[----:B------:R-:W-:Y:S01]  /*1620*/  IMAD.WIDE.U32 R16, R242, c[0x0][0x188], R22 ;  /* 0x00006200f2107a25 */ /* 0x000fe200078e0016 */
[----:B------:R3:W-:Y:S01]  /*1630*/  LDGSTS.E.BYPASS.LTC128B.128 [R235+0x80], [R30.64], !P4 ;  /* 0x000800001eeb7fae */ /* 0x0007e2000e101d4e */
[----:B------:R-:W-:Y:S01]  /*1640*/  ISETP.LT.OR P4, PT, R11, 0x21, P6 ;  /* 0x000000210b00780c */ /* 0x000fe20003781670 */
[----:B------:R-:W-:Y:S01]  /*1650*/  CS2R R92, SRZ ;  /* 0x00000000005c7805 */ /* 0x000fe2000001ff00 */
[----:B------:R-:W-:Y:S01]  /*1660*/  IMAD.IADD R14, R17, 0x1, R14 ;  /* 0x00000001110e7824 */ /* 0x000fe200078e020e */
[----:B------:R3:W-:Y:S01]  /*1670*/  LDGSTS.E.BYPASS.LTC128B.128 [R235+0x2880], [R30.64+0x80], !P2 ;  /* 0x028800801eeb7fae */ /* 0x0007e2000d101d4e */
[C---:B------:R-:W-:Y:S01]  /*1680*/  LEA R250, P2, R16.reuse, c[0x0][0x160], 0x1 ;  /* 0x0000580010fa7a11 */ /* 0x040fe200078408ff */
[----:B------:R-:W-:Y:S01]  /*1690*/  IMAD.WIDE.U32 R22, R7, c[0x0][0x208], R24 ;  /* 0x0000820007167a25 */ /* 0x000fe200078e0018 */
[----:B------:R-:W-:Y:S01]  /*16a0*/  @!P0 ISETP.LT.OR P6, PT, R11, 0x41, P6 ;  /* 0x000000410b00880c */ /* 0x000fe200037c1670 */
[----:B------:R-:W-:Y:S01]  /*16b0*/  CS2R R90, SRZ ;  /* 0x00000000005a7805 */ /* 0x000fe2000001ff00 */
[----:B------:R-:W-:Y:S01]  /*16c0*/  LEA.HI.X R251, R16, c[0x0][0x164], R14, 0x1, P2 ;  /* 0x0000590010fb7a11 */ /* 0x000fe200010f0c0e */
[----:B------:R-:W-:Y:S01]  /*16d0*/  IMAD.IADD R23, R23, 0x1, R12 ;  /* 0x0000000117177824 */ /* 0x000fe200078e020c */
[----:B------:R-:W-:Y:S01]  /*16e0*/  ISETP.GE.AND P2, PT, R10, c[0x0][0x16c], PT ;  /* 0x00005b000a007a0c */ /* 0x000fe20003f46270 */
[----:B------:R3:W-:Y:S01]  /*16f0*/  LDGSTS.E.BYPASS.LTC128B.128 [R235+0x5080], [R30.64+0x100], !P3 ;  /* 0x050801001eeb7fae */ /* 0x0007e2000d901d4e */
[----:B------:R-:W-:Y:S01]  /*1700*/  ISETP.GE.AND P3, PT, R24, c[0x0][0x16c], PT ;  /* 0x00005b0018007a0c */ /* 0x000fe20003f66270 */
[----:B------:R-:W-:Y:S01]  /*1710*/  IMAD R15, R13, c[0x0][0x210], RZ ;  /* 0x000084000d0f7a24 */ /* 0x000fe200078e02ff */
[----:B------:R-:W-:Y:S01]  /*1720*/  SEL R7, RZ, 0xffffffff, P2 ;  /* 0xffffffffff077807 */ /* 0x000fe20001000000 */
[----:B------:R1:W-:Y:S01]  /*1730*/  LDGSTS.E.BYPASS.LTC128B.128 [R235+0x1080], [R20.64], !P4 ;  /* 0x0108000014eb7fae */ /* 0x0003e2000e101d4e */
[----:B------:R-:W-:Y:S01]  /*1740*/  SEL R17, RZ, 0x1, P3 ;  /* 0x00000001ff117807 */ /* 0x000fe20001800000 */
[C---:B------:R-:W-:Y:S01]  /*1750*/  IMAD R15, R0.reuse, c[0x0][0x214], R15 ;  /* 0x00008500000f7a24 */ /* 0x040fe200078e020f */
[----:B------:R-:W-:Y:S01]  /*1760*/  ISETP.LT.OR P4, PT, R11, 0x21, P5 ;  /* 0x000000210b00780c */ /* 0x000fe20002f81670 */
[----:B------:R-:W-:Y:S01]  /*1770*/  IMAD.SHL.U32 R12, R7, 0x2, RZ ;  /* 0x00000002070c7824 */ /* 0x000fe200078e00ff */
[C---:B------:R-:W-:Y:S01]  /*1780*/  ISETP.LT.OR P3, PT, R11.reuse, 0x21, P1 ;  /* 0x000000210b00780c */ /* 0x040fe20000f61670 */
[----:B------:R-:W-:Y:S01]  /*1790*/  IMAD.U32 R7, RZ, RZ, UR5 ;  /* 0x00000005ff077e24 */ /* 0x000fe2000f8e00ff */
[C---:B------:R-:W-:Y:S01]  /*17a0*/  @!P0 ISETP.LT.OR P5, PT, R11.reuse, 0x41, P5 ;  /* 0x000000410b00880c */ /* 0x040fe20002fa1670 */
[----:B------:R-:W-:Y:S01]  /*17b0*/  IMAD.WIDE.U32 R22, R0, c[0x0][0x210], R22 ;  /* 0x0000840000167a25 */ /* 0x000fe200078e0016 */
[----:B------:R-:W-:Y:S01]  /*17c0*/  @!P0 ISETP.LT.OR P1, PT, R11, 0x41, P1 ;  /* 0x000000410b00880c */ /* 0x000fe20000f21670 */
[----:B------:R-:W-:Y:S01]  /*17d0*/  ULDC.64 UR4, c[0x0][0x208] ;  /* 0x0000820000047ab9 */ /* 0x000fe20000000a00 */
[----:B------:R-:W-:Y:S01]  /*17e0*/  ISETP.GE.AND P2, PT, R9, c[0x0][0x16c], PT ;  /* 0x00005b0009007a0c */ /* 0x000fe20003f46270 */
[----:B------:R-:W-:Y:S01]  /*17f0*/  IMAD.U32 R11, RZ, RZ, UR7 ;  /* 0x00000007ff0b7e24 */ /* 0x000fe2000f8e00ff */
[----:B------:R-:W-:Y:S01]  /*1800*/  LOP3.LUT R17, R12, 0x2, R17, 0xe2, !PT ;  /* 0x000000020c117812 */ /* 0x000fe200078ee211 */
[----:B------:R-:W-:Y:S01]  /*1810*/  IMAD.IADD R23, R23, 0x1, R15 ;  /* 0x0000000117177824 */ /* 0x000fe200078e020f */
[----:B------:R-:W-:Y:S01]  /*1820*/  SEL R12, RZ, 0x4, P2 ;  /* 0x00000004ff0c7807 */ /* 0x000fe20001000000 */
[----:B------:R1:W-:Y:S01]  /*1830*/  LDGSTS.E.BYPASS.LTC128B.128 [R235+0x3880], [R20.64+0x80], !P4 ;  /* 0x0388008014eb7fae */ /* 0x0003e2000e101d4e */
[----:B------:R-:W-:Y:S01]  /*1840*/  @!P0 LEA R16, P2, R11, R20, 0x1 ;  /* 0x000000140b108211 */ /* 0x000fe200078408ff */
[----:B------:R-:W-:Y:S01]  /*1850*/  IMAD.WIDE.U32 R22, R242, c[0x0][0x218], R22 ;  /* 0x00008600f2167a25 */ /* 0x000fe200078e0016 */
[----:B------:R-:W-:Y:S01]  /*1860*/  LOP3.LUT R12, R17, R12, RZ, 0xfc, !PT ;  /* 0x0000000c110c7212 */ /* 0x000fe200078efcff */
[----:B------:R1:W-:Y:S01]  /*1870*/  LDGSTS.E.BYPASS.LTC128B.128 [R235+0x6080], [R20.64+0x100], !P3 ;  /* 0x0608010014eb7fae */ /* 0x0003e2000d901d4e */
[----:B------:R-:W-:Y:S01]  /*1880*/  @!P0 LEA.HI.X R17, R11, R21, R7, 0x1, P2 ;  /* 0x000000150b118211 */ /* 0x000fe200010f0c07 */
[----:B------:R-:W-:Y:S01]  /*1890*/  IMAD R11, R6, c[0x0][0x218], RZ ;  /* 0x00008600060b7a24 */ /* 0x000fe200078e02ff */
[C---:B------:R-:W-:Y:S01]  /*18a0*/  LOP3.LUT P4, RZ, R12.reuse, 0x1, RZ, 0xc0, !PT ;  /* 0x000000010cff7812 */ /* 0x040fe2000788c0ff */
[----:B------:R-:W-:Y:S01]  /*18b0*/  USHF.L.U64.HI UR7, UR8, UR6, UR9 ;  /* 0x0000000608077299 */ /* 0x000fe20008010209 */
[----:B------:R-:W-:Y:S01]  /*18c0*/  IADD3 R7, -R239, UR13, RZ ;  /* 0x0000000def077c10 */ /* 0x000fe2000fffe1ff */
[----:B------:R4:W-:Y:S01]  /*18d0*/  @!P0 LDGSTS.E.BYPASS.LTC128B.128 [R235+0x2080], [R16.64], !P6 ;  /* 0x0208000010eb8fae */ /* 0x0009e2000f101d4e */
[----:B------:R-:W-:Y:S01]  /*18e0*/  LOP3.LUT P3, RZ, R12, 0x2, RZ, 0xc0, !PT ;  /* 0x000000020cff7812 */ /* 0x000fe2000786c0ff */
[----:B------:R-:W-:Y:S01]  /*18f0*/  IMAD R11, R242, c[0x0][0x21c], R11 ;  /* 0x00008700f20b7a24 */ /* 0x000fe200078e020b */
[----:B------:R-:W-:Y:S01]  /*1900*/  LOP3.LUT P2, RZ, R12, 0x4, RZ, 0xc0, !PT ;  /* 0x000000040cff7812 */ /* 0x000fe2000784c0ff */
[----:B------:R4:W-:Y:S01]  /*1910*/  @!P0 LDGSTS.E.BYPASS.LTC128B.128 [R235+0x4880], [R16.64+0x80], !P5 ;  /* 0x0488008010eb8fae */ /* 0x0009e2000e901d4e */
[----:B------:R-:W-:Y:S01]  /*1920*/  ISETP.LT.OR P6, PT, R7, 0x1, !P4 ;  /* 0x000000010700780c */ /* 0x000fe200067c1670 */
[----:B------:R-:W-:Y:S01]  /*1930*/  IMAD.IADD R11, R23, 0x1, R11 ;  /* 0x00000001170b7824 */ /* 0x000fe200078e020b */
[C---:B------:R-:W-:Y:S01]  /*1940*/  ISETP.LT.OR P5, PT, R7.reuse, 0x1, !P3 ;  /* 0x000000010700780c */ /* 0x040fe20005fa1670 */
[----:B------:R4:W-:Y:S01]  /*1950*/  @!P0 LDGSTS.E.BYPASS.LTC128B.128 [R235+0x7080], [R16.64+0x100], !P1 ;  /* 0x0708010010eb8fae */ /* 0x0009e2000c901d4e */
[----:B------:R-:W-:Y:S01]  /*1960*/  ISETP.LT.OR P1, PT, R7, 0x1, !P2 ;  /* 0x000000010700780c */ /* 0x000fe20005721670 */
[----:B------:R-:W-:Y:S01]  /*1970*/  USHF.L.U32 UR12, UR4, 0x5, URZ ;  /* 0x00000005040c7899 */ /* 0x000fe2000800063f */
[C---:B------:R-:W-:Y:S01]  /*1980*/  LEA R248, P0, R22.reuse, c[0x0][0x1f0], 0x1 ;  /* 0x00007c0016f87a11 */ /* 0x040fe200078008ff */
[----:B------:R-:W0:Y:S01]  /*1990*/  LDGDEPBAR ;  /* 0x00000000000079af */ /* 0x000e220000000000 */
[----:B------:R-:W-:Y:S01]  /*19a0*/  USHF.L.U64.HI UR7, UR11, 0x1, UR7 ;  /* 0x000000010b077899 */ /* 0x000fe20008010207 */
[----:B------:R-:W-:Y:S01]  /*19b0*/  P2R R14, PR, RZ, 0x10 ;  /* 0x00000010ff0e7803 */ /* 0x000fe20000000000 */
[----:B------:R-:W-:Y:S01]  /*19c0*/  USHF.L.U32 UR11, UR12, 0x1, URZ ;  /* 0x000000010c0b7899 */ /* 0x000fe2000800063f */
[----:B------:R-:W-:Y:S01]  /*19d0*/  LEA.HI.X R249, R22, c[0x0][0x1f4], R11, 0x1, P0 ;  /* 0x00007d0016f97a11 */ /* 0x000fe200000f0c0b */
[----:B------:R-:W-:Y:S01]  /*19e0*/  IMAD.U32 R11, RZ, RZ, UR10 ;  /* 0x0000000aff0b7e24 */ /* 0x000fe2000f8e00ff */
[----:B------:R3:W-:Y:S01]  /*19f0*/  LDGSTS.E.BYPASS.LTC128B.128 [R235+0xf080], [R250.64], !P6 ;  /* 0x0f080000faeb7fae */ /* 0x0007e2000f101d4e */
[----:B------:R-:W-:Y:S01]  /*1a00*/  USHF.L.U64.HI UR5, UR4, UR6, UR5 ;  /* 0x0000000604057299 */ /* 0x000fe20008010205 */
[----:B------:R-:W-:Y:S01]  /*1a10*/  IMAD R3, R2, -0x50, R3 ;  /* 0xffffffb002037824 */ /* 0x000fe200078e0203 */
[-C--:B------:R-:W-:Y:S01]  /*1a20*/  LEA.HI R2, R18, R233.reuse, RZ, 0x5 ;  /* 0x000000e912027211 */ /* 0x080fe200078f28ff */
[----:B------:R3:W-:Y:S01]  /*1a30*/  LDGSTS.E.BYPASS.LTC128B.128 [R235+0x11080], [R250.64+0x80], !P5 ;  /* 0x11080080faeb7fae */ /* 0x0007e2000e901d4e */
[----:B------:R-:W-:Y:S01]  /*1a40*/  IADD3 R22, P6, P0, R11, 0x80, R250 ;  /* 0x000000800b167810 */ /* 0x000fe200078de0fa */
[----:B-1----:R-:W-:Y:S01]  /*1a50*/  IMAD.U32 R21, RZ, RZ, UR11 ;  /* 0x0000000bff157e24 */ /* 0x002fe2000f8e00ff */
[----:B------:R-:W-:Y:S01]  /*1a60*/  USHF.L.U64.HI UR5, UR12, 0x1, UR5 ;  /* 0x000000010c057899 */ /* 0x000fe20008010205 */
[----:B------:R3:W-:Y:S01]  /*1a70*/  LDGSTS.E.BYPASS.LTC128B.128 [R235+0x13080], [R250.64+0x100], !P1 ;  /* 0x13080100faeb7fae */ /* 0x0007e2000c901d4e */
[----:B--2---:R-:W-:Y:S01]  /*1a80*/  IADD3 R26, P1, R250, UR10, RZ ;  /* 0x0000000afa1a7c10 */ /* 0x004fe2000ff3e0ff */
[----:B------:R-:W-:Y:S01]  /*1a90*/  IMAD R13, R13, c[0x0][0x238], RZ ;  /* 0x00008e000d0d7a24 */ /* 0x000fe200078e02ff */
[----:B------:R-:W-:Y:S01]  /*1aa0*/  IADD3.X R23, RZ, UR7, R251, P6, P0 ;  /* 0x00000007ff177c10 */ /* 0x000fe2000b7e04fb */
[C---:B------:R-:W-:Y:S01]  /*1ab0*/  IMAD.WIDE.U32 R28, R0.reuse, c[0x0][0x238], R28 ;  /* 0x00008e00001c7a25 */ /* 0x040fe200078e001c */
[----:B------:R-:W-:Y:S01]  /*1ac0*/  IADD3.X R27, R251, UR7, RZ, P1, !PT ;  /* 0x00000007fb1b7c10 */ /* 0x000fe20008ffe4ff */
[----:B------:R-:W-:Y:S01]  /*1ad0*/  UIADD3 UR6, UR13, 0x3f, URZ ;  /* 0x0000003f0d067890 */ /* 0x000fe2000fffe03f */
[----:B------:R-:W-:Y:S01]  /*1ae0*/  ISETP.LT.OR P6, PT, R7, 0x21, !P4 ;  /* 0x000000210700780c */ /* 0x000fe200067c1670 */
[----:B------:R-:W-:Y:S01]  /*1af0*/  IMAD R13, R0, c[0x0][0x23c], R13 ;  /* 0x00008f00000d7a24 */ /* 0x000fe200078e020d */
[----:B----4-:R-:W-:Y:S01]  /*1b00*/  IADD3 R16, P5, P1, R11, 0x100, R250 ;  /* 0x000001000b107810 */ /* 0x010fe200079be0fa */
[----:B------:R-:W-:Y:S01]  /*1b10*/  IMAD R241, R6, c[0x0][0x240], RZ ;  /* 0x0000900006f17a24 */ /* 0x000fe200078e02ff */
[----:B------:R-:W-:Y:S01]  /*1b20*/  ISETP.LT.OR P0, PT, R7, 0x21, !P3 ;  /* 0x000000210700780c */ /* 0x000fe20005f01670 */
[----:B------:R-:W-:Y:S01]  /*1b30*/  IMAD.IADD R29, R29, 0x1, R13 ;  /* 0x000000011d1d7824 */ /* 0x000fe200078e020d */
[----:B------:R-:W-:Y:S01]  /*1b40*/  IADD3.X R17, RZ, UR7, R251, P5, P1 ;  /* 0x00000007ff117c10 */ /* 0x000fe2000afe24fb */
[----:B------:R-:W-:Y:S01]  /*1b50*/  IMAD.SHL.U32 R6, R5, 0x40, RZ ;  /* 0x0000004005067824 */ /* 0x000fe200078e00ff */
[----:B------:R-:W-:Y:S01]  /*1b60*/  IADD3 R20, P5, P1, R21, 0x100, R248 ;  /* 0x0000010015147810 */ /* 0x000fe200079be0f8 */
[----:B------:R-:W-:Y:S01]  /*1b70*/  IMAD.MOV.U32 R227, RZ, RZ, 0x20 ;  /* 0x00000020ffe37424 */ /* 0x000fe200078e00ff */
[----:B------:R-:W-:Y:S01]  /*1b80*/  ISETP.GE.AND P4, PT, R24, c[0x0][0x1fc], PT ;  /* 0x00007f0018007a0c */ /* 0x000fe20003f86270 */
[----:B------:R-:W-:Y:S01]  /*1b90*/  IMAD.MOV.U32 R229, RZ, RZ, 0x10 ;  /* 0x00000010ffe57424 */ /* 0x000fe200078e00ff */
[----:B------:R-:W-:Y:S01]  /*1ba0*/  IADD3.X R21, RZ, UR5, R249, P5, P1 ;  /* 0x00000005ff157c10 */ /* 0x000fe2000afe24f9 */
[----:B------:R1:W-:Y:S01]  /*1bb0*/  LDGSTS.E.BYPASS.LTC128B.128 [R235+0x10080], [R26.64], !P6 ;  /* 0x100800001aeb7fae */ /* 0x0003e2000f101d4e */
[----:B------:R-:W-:Y:S01]  /*1bc0*/  ISETP.GT.AND P1, PT, R233, 0xf, PT ;  /* 0x0000000fe900780c */ /* 0x000fe20003f24270 */
[----:B------:R-:W-:Y:S01]  /*1bd0*/  IMAD.MOV.U32 R217, RZ, RZ, 0x120 ;  /* 0x00000120ffd97424 */ /* 0x000fe200078e00ff */
[C---:B------:R-:W-:Y:S01]  /*1be0*/  ISETP.LT.OR P5, PT, R7.reuse, 0x21, !P2 ;  /* 0x000000210700780c */ /* 0x040fe200057a1670 */
[----:B------:R2:W-:Y:S01]  /*1bf0*/  LDGSTS.E.BYPASS.LTC128B.128 [R235+0x12080], [R22.64], !P0 ;  /* 0x1208000016eb7fae */ /* 0x0005e2000c101d4e */
[----:B------:R-:W-:Y:S01]  /*1c00*/  ISETP.LT.OR P0, PT, R7, 0x1, P4 ;  /* 0x000000010700780c */ /* 0x000fe20002701670 */
[----:B------:R-:W-:Y:S01]  /*1c10*/  IMAD R241, R242, c[0x0][0x244], R241 ;  /* 0x00009100f2f17a24 */ /* 0x000fe200078e02f1 */
[----:B------:R-:W-:Y:S01]  /*1c20*/  ISETP.GE.AND P6, PT, R10, c[0x0][0x1fc], PT ;  /* 0x00007f000a007a0c */ /* 0x000fe20003fc6270 */
[----:B------:R-:W-:Y:S01]  /*1c30*/  IMAD.WIDE.U32 R242, R242, c[0x0][0x240], R28 ;  /* 0x00009000f2f27a25 */ /* 0x000fe200078e001c */
[----:B------:R-:W-:Y:S01]  /*1c40*/  SHF.R.S32.HI R12, RZ, 0x1f, R2 ;  /* 0x0000001fff0c7819 */ /* 0x000fe20000011402 */
[----:B------:R-:W-:Y:S01]  /*1c50*/  UMOV UR4, 0x6 ;  /* 0x0000000600047882 */ /* 0x000fe20000000000 */
[----:B------:R-:W-:Y:S01]  /*1c60*/  CS2R R88, SRZ ;  /* 0x0000000000587805 */ /* 0x000fe2000001ff00 */
[----:B------:R-:W-:Y:S01]  /*1c70*/  CS2R R86, SRZ ;  /* 0x0000000000567805 */ /* 0x000fe2000001ff00 */
[----:B------:R-:W-:Y:S01]  /*1c80*/  CS2R R84, SRZ ;  /* 0x0000000000547805 */ /* 0x000fe2000001ff00 */
[----:B------:R-:W-:Y:S01]  /*1c90*/  @!P1 IMAD.SHL.U32 R11, R233, 0x10, RZ ;  /* 0x00000010e90b9824 */ /* 0x000fe200078e00ff */
[----:B------:R-:W-:Y:S01]  /*1ca0*/  CS2R R82, SRZ ;  /* 0x0000000000527805 */ /* 0x000fe2000001ff00 */
[----:B------:R4:W-:Y:S01]  /*1cb0*/  LDGSTS.E.BYPASS.LTC128B.128 [R235+0x14080], [R16.64], !P5 ;  /* 0x1408000010eb7fae */ /* 0x0009e2000e901d4e */
[----:B------:R-:W-:Y:S01]  /*1cc0*/  ISETP.GE.AND P5, PT, R9, c[0x0][0x1fc], PT ;  /* 0x00007f0009007a0c */ /* 0x000fe20003fa6270 */
[----:B------:R-:W-:Y:S01]  /*1cd0*/  CS2R R80, SRZ ;  /* 0x0000000000507805 */ /* 0x000fe2000001ff00 */
[----:B------:R-:W-:Y:S01]  /*1ce0*/  CS2R R78, SRZ ;  /* 0x00000000004e7805 */ /* 0x000fe2000001ff00 */
[----:B------:R2:W-:Y:S01]  /*1cf0*/  @!P1 LDGSTS.E.BYPASS.LTC128B.128 [R11+0x21080], [R246.64] ;  /* 0x21080000f60b9fae */ /* 0x0005e2000b901d4e */
[----:B------:R-:W-:Y:S01]  /*1d00*/  CS2R R76, SRZ ;  /* 0x00000000004c7805 */ /* 0x000fe2000001ff00 */
[----:B------:R-:W-:Y:S01]  /*1d10*/  CS2R R74, SRZ ;  /* 0x00000000004a7805 */ /* 0x000fe2000001ff00 */
[----:B------:R-:W-:Y:S01]  /*1d20*/  CS2R R72, SRZ ;  /* 0x0000000000487805 */ /* 0x000fe2000001ff00 */
[----:B------:R-:W0:Y:S01]  /*1d30*/  LDGDEPBAR ;  /* 0x00000000000079af */ /* 0x000e220000000000 */
[----:B------:R-:W-:Y:S01]  /*1d40*/  CS2R R70, SRZ ;  /* 0x0000000000467805 */ /* 0x000fe2000001ff00 */
[----:B------:R-:W-:Y:S01]  /*1d50*/  CS2R R68, SRZ ;  /* 0x0000000000447805 */ /* 0x000fe2000001ff00 */
[CC--:B-1----:R-:W-:Y:S01]  /*1d60*/  LEA.HI R26, R18.reuse, R233.reuse, RZ, 0x2 ;  /* 0x000000e9121a7211 */ /* 0x0c2fe200078f10ff */
[----:B------:R3:W-:Y:S01]  /*1d70*/  LDGSTS.E.BYPASS.LTC128B.128 [R235+0x1b080], [R248.64], !P0 ;  /* 0x1b080000f8eb7fae */ /* 0x0007e2000c101d4e */
[C---:B------:R-:W-:Y:S01]  /*1d80*/  ISETP.LT.OR P0, PT, R7.reuse, 0x1, P6 ;  /* 0x000000010700780c */ /* 0x040fe20003701670 */
[----:B------:R-:W-:Y:S01]  /*1d90*/  CS2R R66, SRZ ;  /* 0x0000000000427805 */ /* 0x000fe2000001ff00 */
[----:B------:R-:W-:Y:S01]  /*1da0*/  LEA.HI R18, R18, R233, RZ, 0x4 ;  /* 0x000000e912127211 */ /* 0x000fe200078f20ff */
[----:B------:R-:W-:Y:S01]  /*1db0*/  CS2R R64, SRZ ;  /* 0x0000000000407805 */ /* 0x000fe2000001ff00 */
[C---:B------:R-:W-:Y:S01]  /*1dc0*/  ISETP.LT.OR P6, PT, R7.reuse, 0x21, P6 ;  /* 0x000000210700780c */ /* 0x040fe200037c1670 */
[----:B------:R-:W-:Y:S01]  /*1dd0*/  CS2R R62, SRZ ;  /* 0x00000000003e7805 */ /* 0x000fe2000001ff00 */
[----:B------:R-:W-:Y:S01]  /*1de0*/  SHF.R.S32.HI R19, RZ, 0x4, R18 ;  /* 0x00000004ff137819 */ /* 0x000fe20000011412 */
[----:B------:R-:W-:Y:S01]  /*1df0*/  CS2R R60, SRZ ;  /* 0x00000000003c7805 */ /* 0x000fe2000001ff00 */
[----:B------:R-:W-:Y:S01]  /*1e00*/  CS2R R58, SRZ ;  /* 0x00000000003a7805 */ /* 0x000fe2000001ff00 */
[----:B------:R-:W-:Y:S01]  /*1e10*/  CS2R R56, SRZ ;  /* 0x0000000000387805 */ /* 0x000fe2000001ff00 */
[----:B------:R-:W-:Y:S01]  /*1e20*/  CS2R R54, SRZ ;  /* 0x0000000000367805 */ /* 0x000fe2000001ff00 */
[----:B------:R-:W-:Y:S01]  /*1e30*/  CS2R R52, SRZ ;  /* 0x0000000000347805 */ /* 0x000fe2000001ff00 */
[----:B------:R-:W-:Y:S01]  /*1e40*/  CS2R R50, SRZ ;  /* 0x0000000000327805 */ /* 0x000fe2000001ff00 */
[----:B------:R3:W-:Y:S01]  /*1e50*/  LDGSTS.E.BYPASS.LTC128B.128 [R235+0x1d080], [R248.64+0x80], !P0 ;  /* 0x1d080080f8eb7fae */ /* 0x0007e2000c101d4e */
[----:B------:R-:W-:Y:S01]  /*1e60*/  ISETP.LT.OR P0, PT, R7, 0x1, P5 ;  /* 0x000000010700780c */ /* 0x000fe20002f01670 */
[----:B------:R-:W-:Y:S01]  /*1e70*/  CS2R R48, SRZ ;  /* 0x0000000000307805 */ /* 0x000fe2000001ff00 */
[--C-:B----4-:R-:W-:Y:S01]  /*1e80*/  SHF.R.S32.HI R16, RZ, 0x2, R26.reuse ;  /* 0x00000002ff107819 */ /* 0x110fe2000001141a */
[----:B------:R-:W-:Y:S01]  /*1e90*/  CS2R R46, SRZ ;  /* 0x00000000002e7805 */ /* 0x000fe2000001ff00 */
[----:B------:R-:W-:Y:S01]  /*1ea0*/  SHF.R.S32.HI R17, RZ, 0x1f, R26 ;  /* 0x0000001fff117819 */ /* 0x000fe2000001141a */
[----:B------:R-:W-:Y:S01]  /*1eb0*/  CS2R R44, SRZ ;  /* 0x00000000002c7805 */ /* 0x000fe2000001ff00 */
[----:B--2---:R-:W-:Y:S01]  /*1ec0*/  SHF.R.S32.HI R11, RZ, 0x5, R2 ;  /* 0x00000005ff0b7819 */ /* 0x004fe20000011402 */
[----:B------:R-:W-:Y:S01]  /*1ed0*/  IMAD.IADD R241, R243, 0x1, R241 ;  /* 0x00000001f3f17824 */ /* 0x000fe200078e02f1 */
[----:B------:R-:W-:Y:S01]  /*1ee0*/  LEA.HI R17, R17, R16, RZ, 0x3 ;  /* 0x0000001011117211 */ /* 0x000fe200078f18ff */
[----:B------:R-:W-:Y:S01]  /*1ef0*/  USHF.L.U64.HI UR9, UR8, UR4, UR9 ;  /* 0x0000000408097299 */ /* 0x000fe20008010209 */
[----:B------:R-:W-:Y:S01]  /*1f00*/  LEA.HI R15, R12, R11, RZ, 0x2 ;  /* 0x0000000b0c0f7211 */ /* 0x000fe200078f10ff */
[----:B------:R-:W-:Y:S01]  /*1f10*/  IMAD.SHL.U32 R12, R228, 0x8, RZ ;  /* 0x00000008e40c7824 */ /* 0x000fe200078e00ff */
[----:B------:R-:W-:Y:S01]  /*1f20*/  LOP3.LUT R17, R17, 0xfffffff8, RZ, 0xc0, !PT ;  /* 0xfffffff811117812 */ /* 0x000fe200078ec0ff */
[----:B------:R3:W-:Y:S01]  /*1f30*/  LDGSTS.E.BYPASS.LTC128B.128 [R235+0x1f080], [R248.64+0x100], !P0 ;  /* 0x1f080100f8eb7fae */ /* 0x0007e2000c101d4e */
[----:B------:R-:W-:Y:S01]  /*1f40*/  LOP3.LUT R0, R15, 0xfffffffc, RZ, 0xc0, !PT ;  /* 0xfffffffc0f007812 */ /* 0x000fe200078ec0ff */
[C---:B------:R-:W-:Y:S01]  /*1f50*/  IMAD.SHL.U32 R223, R11.reuse, 0x100, RZ ;  /* 0x000001000bdf7824 */ /* 0x040fe200078e00ff */
[----:B------:R-:W-:Y:S01]  /*1f60*/  IADD3 R22, P0, R248, UR11, RZ ;  /* 0x0000000bf8167c10 */ /* 0x000fe2000ff1e0ff */
[----:B------:R-:W-:Y:S01]  /*1f70*/  IMAD.IADD R17, R16, 0x1, -R17 ;  /* 0x0000000110117824 */ /* 0x000fe200078e0a11 */
[----:B------:R-:W-:Y:S01]  /*1f80*/  LOP3.LUT R12, R12, 0x8, RZ, 0xc0, !PT ;  /* 0x000000080c0c7812 */ /* 0x000fe200078ec0ff */
[----:B------:R-:W-:Y:S01]  /*1f90*/  IMAD.IADD R0, R11, 0x1, -R0 ;  /* 0x000000010b007824 */ /* 0x000fe200078e0a00 */
[----:B------:R-:W-:Y:S01]  /*1fa0*/  IADD3.X R23, R249, UR5, RZ, P0, !PT ;  /* 0x00000005f9177c10 */ /* 0x000fe200087fe4ff */
[----:B------:R-:W-:Y:S01]  /*1fb0*/  IMAD.SHL.U32 R25, R17, 0x10, RZ ;  /* 0x0000001011197824 */ /* 0x000fe200078e00ff */
[C---:B------:R-:W-:Y:S01]  /*1fc0*/  ISETP.LT.OR P0, PT, R7.reuse, 0x21, P4 ;  /* 0x000000210700780c */ /* 0x040fe20002701670 */
[----:B------:R-:W-:Y:S01]  /*1fd0*/  IMAD.SHL.U32 R15, R0, 0x100, RZ ;  /* 0x00000100000f7824 */ /* 0x000fe200078e00ff */
[----:B------:R-:W-:Y:S01]  /*1fe0*/  ISETP.NE.AND P4, PT, R14, RZ, PT ;  /* 0x000000ff0e00720c */ /* 0x000fe20003f85270 */
[C---:B------:R-:W-:Y:S01]  /*1ff0*/  IMAD.SHL.U32 R238, R0.reuse, 0x10, RZ ;  /* 0x0000001000ee7824 */ /* 0x040fe200078e00ff */
[----:B------:R-:W-:Y:S01]  /*2000*/  LEA.HI R14, R0, R0, RZ, 0x1 ;  /* 0x00000000000e7211 */ /* 0x000fe200078f08ff */
[----:B------:R-:W-:Y:S01]  /*2010*/  USHF.R.S32.HI UR5, URZ, 0x1f, UR6 ;  /* 0x0000001f3f057899 */ /* 0x000fe20008011406 */
[----:B------:R-:W-:Y:S01]  /*2020*/  LOP3.LUT R16, R12, 0x70, R25, 0xf8, !PT ;  /* 0x000000700c107812 */ /* 0x000fe200078ef819 */
[----:B------:R-:W-:Y:S01]  /*2030*/  USHF.L.U32 UR10, UR8, 0x6, URZ ;  /* 0x00000006080a7899 */ /* 0x000fe2000800063f */
[----:B------:R-:W-:Y:S01]  /*2040*/  LOP3.LUT R26, R26, 0x3ffffffc, RZ, 0xc0, !PT ;  /* 0x3ffffffc1a1a7812 */ /* 0x000fe200078ec0ff */
[----:B------:R-:W-:Y:S01]  /*2050*/  IMAD.SHL.U32 R14, R14, 0x100, RZ ;  /* 0x000001000e0e7824 */ /* 0x000fe200078e00ff */
[----:B------:R-:W-:Y:S01]  /*2060*/  LOP3.LUT R16, R16, 0x100, R15, 0xf8, !PT ;  /* 0x0000010010107812 */ /* 0x000fe200078ef80f */
[----:B------:R-:W-:Y:S01]  /*2070*/  ULEA.HI UR5, UR5, UR6, URZ, 0x6 ;  /* 0x0000000605057291 */ /* 0x000fe2000f8f303f */
[----:B------:R-:W-:Y:S01]  /*2080*/  ISETP.LT.OR P5, PT, R7, 0x21, P5 ;  /* 0x000000210700780c */ /* 0x000fe20002fa1670 */
[----:B------:R-:W-:Y:S01]  /*2090*/  IMAD.IADD R15, R233, 0x1, -R26 ;  /* 0x00000001e90f7824 */ /* 0x000fe200078e0a1a */
[----:B------:R-:W-:Y:S01]  /*20a0*/  LOP3.LUT R14, R14, 0x7ffffe00, RZ, 0xc0, !PT ;  /* 0x7ffffe000e0e7812 */ /* 0x000fe200078ec0ff */
[----:B------:R3:W-:Y:S01]  /*20b0*/  LDGSTS.E.BYPASS.LTC128B.128 [R235+0x1c080], [R22.64], !P0 ;  /* 0x1c08000016eb7fae */ /* 0x0007e2000c101d4e */
[----:B------:R-:W-:Y:S01]  /*20c0*/  SHF.R.U32.HI R13, RZ, 0x3, R16 ;  /* 0x00000003ff0d7819 */ /* 0x000fe20000011610 */
[----:B------:R-:W-:Y:S01]  /*20d0*/  USHF.R.S32.HI UR8, URZ, 0x6, UR5 ;  /* 0x000000063f087899 */ /* 0x000fe20008011405 */
[----:B------:R-:W-:Y:S01]  /*20e0*/  LEA.HI R7, R18, R19, RZ, 0x1 ;  /* 0x0000001312077211 */ /* 0x000fe200078f08ff */
[----:B------:R-:W-:Y:S01]  /*20f0*/  IMAD R14, R15, 0x2, R14 ;  /* 0x000000020f0e7824 */ /* 0x000fe200078e020e */
[----:B------:R-:W-:Y:S01]  /*2100*/  LOP3.LUT R13, R16, 0x28, R13, 0x78, !PT ;  /* 0x00000028100d7812 */ /* 0x000fe200078e780d */
[----:B------:R3:W-:Y:S01]  /*2110*/  LDGSTS.E.BYPASS.LTC128B.128 [R235+0x1e080], [R22.64+0x80], !P6 ;  /* 0x1e08008016eb7fae */ /* 0x0007e2000f101d4e */
[----:B------:R-:W-:Y:S01]  /*2120*/  LOP3.LUT R18, R18, 0xfffffff0, RZ, 0xc0, !PT ;  /* 0xfffffff012127812 */ /* 0x000fe200078ec0ff */
[----:B------:R-:W-:Y:S01]  /*2130*/  UMOV UR4, URZ ;  /* 0x0000003f00047c82 */ /* 0x000fe20008000000 */
[----:B------:R-:W-:Y:S01]  /*2140*/  LEA.HI R15, R228, R228, RZ, 0x1 ;  /* 0x000000e4e40f7211 */ /* 0x000fe200078f08ff */
[----:B------:R-:W-:Y:S01]  /*2150*/  IMAD.IADD R14, R14, 0x1, R13 ;  /* 0x000000010e0e7824 */ /* 0x000fe200078e020d */
[----:B------:R1:W-:Y:S01]  /*2160*/  LDGSTS.E.BYPASS.LTC128B.128 [R235+0x20080], [R20.64], !P5 ;  /* 0x2008000014eb7fae */ /* 0x0003e2000e901d4e */
[----:B------:R-:W-:Y:S01]  /*2170*/  ISETP.GE.AND P0, PT, R24, c[0x0][0x1fc], PT ;  /* 0x00007f0018007a0c */ /* 0x000fe20003f06270 */
[----:B------:R-:W-:Y:S01]  /*2180*/  UMOV UR12, 0x1 ;  /* 0x00000001000c7882 */ /* 0x000fe20000000000 */
[----:B------:R-:W-:Y:S01]  /*2190*/  IMAD.SHL.U32 R237, R14, 0x2, RZ ;  /* 0x000000020eed7824 */ /* 0x000fe200078e00ff */
[----:B------:R-:W-:Y:S01]  /*21a0*/  ISETP.GE.AND P5, PT, R10, c[0x0][0x1fc], PT ;  /* 0x00007f000a007a0c */ /* 0x000fe20003fa6270 */
[----:B------:R-:W-:Y:S01]  /*21b0*/  IMAD.IADD R14, R233, 0x1, -R18 ;  /* 0x00000001e90e7824 */ /* 0x000fe200078e0a12 */
[----:B------:R-:W-:Y:S01]  /*21c0*/  LOP3.LUT R15, R15, 0xfffffffe, RZ, 0xc0, !PT ;  /* 0xfffffffe0f0f7812 */ /* 0x000fe200078ec0ff */
[----:B------:R-:W-:Y:S01]  /*21d0*/  UMOV UR5, URZ ;  /* 0x0000003f00057c82 */ /* 0x000fe20008000000 */
[----:B------:R-:W-:Y:S01]  /*21e0*/  SEL R13, RZ, 0x1, P0 ;  /* 0x00000001ff0d7807 */ /* 0x000fe20000000000 */
[----:B------:R-:W-:Y:S01]  /*21f0*/  IMAD.SHL.U32 R10, R14, 0x10, RZ ;  /* 0x000000100e0a7824 */ /* 0x000fe200078e00ff */
[----:B------:R-:W-:-:S02]  /*2200*/  ISETP.GE.AND P0, PT, R233, 0x10, PT ;  /* 0x00000010e900780c */ /* 0x000fc40003f06270 */
[----:B------:R-:W-:Y:S02]  /*2210*/  LOP3.LUT R7, R7, 0xfffffffe, RZ, 0xc0, !PT ;  /* 0xfffffffe07077812 */ /* 0x000fe400078ec0ff */
[----:B------:R-:W-:Y:S01]  /*2220*/  LOP3.LUT R11, R10, 0xf0, RZ, 0xc0, !PT ;  /* 0x000000f00a0b7812 */ /* 0x000fe200078ec0ff */
[----:B------:R-:W-:Y:S01]  /*2230*/  IMAD.IADD R10, R228, 0x1, -R15 ;  /* 0x00000001e40a7824 */ /* 0x000fe200078e0a0f */
[----:B------:R-:W-:Y:S01]  /*2240*/  LOP3.LUT P6, RZ, R17, 0x1, RZ, 0xc0, !PT ;  /* 0x0000000111ff7812 */ /* 0x000fe200078cc0ff */
[----:B------:R-:W-:Y:S01]  /*2250*/  IMAD.IADD R7, R19, 0x1, -R7 ;  /* 0x0000000113077824 */ /* 0x000fe200078e0a07 */
[C---:B------:R-:W-:Y:S01]  /*2260*/  LOP3.LUT R224, R11.reuse, R12, RZ, 0xfc, !PT ;  /* 0x0000000c0be07212 */ /* 0x040fe200078efcff */
[----:B------:R-:W-:Y:S01]  /*2270*/  IMAD R3, R10, -0x8, R3 ;  /* 0xfffffff80a037824 */ /* 0x000fe200078e0203 */
[----:B------:R-:W-:Y:S01]  /*2280*/  LOP3.LUT R10, R2, 0xffffffe0, RZ, 0xc0, !PT ;  /* 0xffffffe0020a7812 */ /* 0x000fe200078ec0ff */
[----:B------:R-:W-:Y:S01]  /*2290*/  IMAD.SHL.U32 R2, R4, 0x8, RZ ;  /* 0x0000000804027824 */ /* 0x000fe200078e00ff */
[----:B------:R-:W-:Y:S01]  /*22a0*/  LOP3.LUT R223, R11, 0x100, R223, 0xf8, !PT ;  /* 0x000001000bdf7812 */ /* 0x000fe200078ef8df */
[C---:B------:R-:W-:Y:S01]  /*22b0*/  @!P0 IMAD.SHL.U32 R11, R233.reuse, 0x10, RZ ;  /* 0x00000010e90b8824 */ /* 0x040fe200078e00ff */
[----:B------:R-:W-:Y:S01]  /*22c0*/  SHF.R.S32.HI R15, RZ, 0x1f, R14 ;  /* 0x0000001fff0f7819 */ /* 0x000fe2000001140e */
[----:B------:R-:W-:Y:S01]  /*22d0*/  IMAD.IADD R10, R233, 0x1, -R10 ;  /* 0x00000001e90a7824 */ /* 0x000fe200078e0a0a */
[----:B------:R-:W-:Y:S01]  /*22e0*/  IADD3 R16, R237, 0x21480, RZ ;  /* 0x00021480ed107810 */ /* 0x000fe20007ffe0ff */
[----:B------:R-:W-:Y:S01]  /*22f0*/  IMAD.SHL.U32 R232, R7, 0x8, RZ ;  /* 0x0000000807e87824 */ /* 0x000fe200078e00ff */
[----:B------:R2:W-:Y:S01]  /*2300*/  @!P0 LDGSTS.E.BYPASS.LTC128B.128 [R11+0x21280], [R244.64] ;  /* 0x21280000f40b8fae */ /* 0x0005e2000b901d4e */
[----:B------:R-:W-:Y:S01]  /*2310*/  LEA.HI R4, R15, R14, RZ, 0x3 ;  /* 0x0000000e0f047211 */ /* 0x000fe200078f18ff */
[----:B------:R-:W-:Y:S01]  /*2320*/  IMAD.SHL.U32 R15, R7, 0x20, RZ ;  /* 0x00000020070f7824 */ /* 0x000fe200078e00ff */
[----:B------:R-:W-:Y:S01]  /*2330*/  SHF.R.S32.HI R19, RZ, 0x1f, R10 ;  /* 0x0000001fff137819 */ /* 0x000fe2000001140a */
[----:B------:R-:W0:Y:S01]  /*2340*/  LDGDEPBAR ;  /* 0x00000000000079af */ /* 0x000e220000000000 */
[----:B-1----:R-:W-:-:S02]  /*2350*/  LOP3.LUT R21, R4, 0xfffffff8, RZ, 0xc0, !PT ;  /* 0xfffffff804157812 */ /* 0x002fc400078ec0ff */
[----:B------:R-:W-:Y:S01]  /*2360*/  LEA.HI R19, R19, R10, RZ, 0x2 ;  /* 0x0000000a13137211 */ /* 0x000fe200078f10ff */
[----:B------:R-:W0:Y:S01]  /*2370*/  LDGDEPBAR ;  /* 0x00000000000079af */ /* 0x000e220000000000 */
[----:B------:R-:W-:Y:S02]  /*2380*/  IADD3 R234, R237, 0x215a0, RZ ;  /* 0x000215a0edea7810 */ /* 0x000fe40007ffe0ff */
[----:B------:R-:W-:Y:S02]  /*2390*/  @P6 IADD3 R234, R16, 0xe0, RZ ;  /* 0x000000e010ea6810 */ /* 0x000fe40007ffe0ff */
[----:B------:R-:W-:Y:S02]  /*23a0*/  ISETP.GE.AND P6, PT, R9, c[0x0][0x1fc], PT ;  /* 0x00007f0009007a0c */ /* 0x000fe40003fc6270 */
[----:B------:R-:W-:Y:S02]  /*23b0*/  SEL R9, RZ, 0xffffffff, P5 ;  /* 0xffffffffff097807 */ /* 0x000fe40002800000 */
[----:B------:R-:W-:-:S02]  /*23c0*/  LOP3.LUT P0, RZ, R5, 0x4, RZ, 0xc0, !PT ;  /* 0x0000000405ff7812 */ /* 0x000fc4000780c0ff */
[----:B------:R-:W-:Y:S02]  /*23d0*/  SEL R236, RZ, 0x4, P6 ;  /* 0x00000004ffec7807 */ /* 0x000fe40003000000 */
[----:B------:R-:W-:Y:S02]  /*23e0*/  LOP3.LUT R232, R232, 0x8, RZ, 0xc0, !PT ;  /* 0x00000008e8e87812 */ /* 0x000fe400078ec0ff */
[----:B------:R-:W-:Y:S02]  /*23f0*/  LOP3.LUT R15, R15, 0x20, RZ, 0xc0, !PT ;  /* 0x000000200f0f7812 */ /* 0x000fe400078ec0ff */
[----:B------:R-:W-:Y:S02]  /*2400*/  LOP3.LUT P5, RZ, R5, 0x2, RZ, 0xc0, !PT ;  /* 0x0000000205ff7812 */ /* 0x000fe400078ac0ff */
[----:B--2---:R-:W-:Y:S01]  /*2410*/  LOP3.LUT R11, R6, 0x1c0, RZ, 0xc0, !PT ;  /* 0x000001c0060b7812 */ /* 0x004fe200078ec0ff */
[C---:B------:R-:W-:Y:S01]  /*2420*/  IMAD.IADD R6, R14.reuse, 0x1, -R21 ;  /* 0x000000010e067824 */ /* 0x040fe200078e0a15 */
[----:B------:R-:W-:Y:S01]  /*2430*/  LOP3.LUT R2, R15, 0x18, R2, 0xf8, !PT ;  /* 0x000000180f027812 */ /* 0x000fe200078ef802 */
[----:B------:R-:W-:Y:S01]  /*2440*/  IMAD.SHL.U32 R21, R14, 0x2, RZ ;  /* 0x000000020e157824 */ /* 0x000fe200078e00ff */
[----:B------:R-:W-:-:S02]  /*2450*/  LOP3.LUT R17, R11, 0x8, R8, 0xf8, !PT ;  /* 0x000000080b117812 */ /* 0x000fc400078ef808 */
[----:B------:R-:W-:Y:S02]  /*2460*/  SHF.R.U32.HI R230, RZ, 0x3, R11 ;  /* 0x00000003ffe67819 */ /* 0x000fe4000001160b */
[----:B------:R-:W-:Y:S02]  /*2470*/  LOP3.LUT R11, R11, 0x30, R238, 0xf8, !PT ;  /* 0x000000300b0b7812 */ /* 0x000fe400078ef8ee */
[C---:B------:R-:W-:Y:S02]  /*2480*/  LEA.HI.SX32 R238, R19.reuse, R238, 0x1e ;  /* 0x000000ee13ee7211 */ /* 0x040fe400078ff2ff */
[----:B------:R-:W-:Y:S02]  /*2490*/  LOP3.LUT R19, R19, 0xfffffffc, RZ, 0xc0, !PT ;  /* 0xfffffffc13137812 */ /* 0x000fe400078ec0ff */
[----:B------:R-:W-:Y:S01]  /*24a0*/  LOP3.LUT R11, R11, 0x8, R8, 0xf8, !PT ;  /* 0x000000080b0b7812 */ /* 0x000fe200078ef808 */
[----:B------:R-:W-:Y:S01]  /*24b0*/  IMAD.SHL.U32 R8, R9, 0x2, RZ ;  /* 0x0000000209087824 */ /* 0x000fe200078e00ff */
[----:B------:R-:W-:Y:S01]  /*24c0*/  LOP3.LUT P6, RZ, R6, 0x4, RZ, 0xc0, !PT ;  /* 0x0000000406ff7812 */ /* 0x000fe200078cc0ff */
[----:B------:R-:W-:Y:S01]  /*24d0*/  IMAD.IADD R10, R10, 0x1, -R19 ;  /* 0x000000010a0a7824 */ /* 0x000fe200078e0a13 */
[----:B------:R-:W-:-:S02]  /*24e0*/  LOP3.LUT R17, R17, R230, RZ, 0x3c, !PT ;  /* 0x000000e611117212 */ /* 0x000fc400078e3cff */
[----:B------:R-:W-:Y:S01]  /*24f0*/  LOP3.LUT R13, R8, 0x2, R13, 0xe2, !PT ;  /* 0x00000002080d7812 */ /* 0x000fe200078ee20d */
[----:B------:R-:W-:Y:S01]  /*2500*/  IMAD R231, R10, -0x2, R3 ;  /* 0xfffffffe0ae77824 */ /* 0x000fe200078e0203 */
[----:B------:R-:W-:Y:S01]  /*2510*/  SEL R3, R227, 0xffffffe0, !P0 ;  /* 0xffffffe0e3037807 */ /* 0x000fe20004000000 */
[----:B------:R-:W-:Y:S01]  /*2520*/  IMAD R228, R228, 0x200, R17 ;  /* 0x00000200e4e47824 */ /* 0x000fe200078e0211 */
[C---:B------:R-:W-:Y:S01]  /*2530*/  LOP3.LUT P0, RZ, R6.reuse, 0x2, RZ, 0xc0, !PT ;  /* 0x0000000206ff7812 */ /* 0x040fe2000780c0ff */
[----:B------:R-:W-:Y:S01]  /*2540*/  IMAD.SHL.U32 R6, R6, 0x40, RZ ;  /* 0x0000004006067824 */ /* 0x000fe200078e00ff */
[----:B------:R-:W-:Y:S01]  /*2550*/  LOP3.LUT R230, R11, R230, RZ, 0x3c, !PT ;  /* 0x000000e60be67212 */ /* 0x000fe200078e3cff */
[----:B------:R-:W-:Y:S01]  /*2560*/  IMAD.SHL.U32 R11, R4, 0x40, RZ ;  /* 0x00000040040b7824 */ /* 0x000fe200078e00ff */
[----:B------:R-:W-:Y:S01]  /*2570*/  SHF.R.U32.HI R8, RZ, 0x3, R223 ;  /* 0x00000003ff087819 */ /* 0x000fe200000116df */
[----:B------:R-:W-:Y:S01]  /*2580*/  IMAD.SHL.U32 R228, R228, 0x2, RZ ;  /* 0x00000002e4e47824 */ /* 0x000fe200078e00ff */
[----:B------:R-:W-:Y:S01]  /*2590*/  LOP3.LUT R9, R6, 0x1c0, RZ, 0xc0, !PT ;  /* 0x000001c006097812 */ /* 0x000fe200078ec0ff */
[----:B------:R-:W-:Y:S01]  /*25a0*/  IMAD R230, R7, 0x200, R230 ;  /* 0x0000020007e67824 */ /* 0x000fe200078e02e6 */
[----:B------:R-:W-:Y:S01]  /*25b0*/  LOP3.LUT R8, R8, 0x38, RZ, 0xc0, !PT ;  /* 0x0000003808087812 */ /* 0x000fe200078ec0ff */
[----:B------:R-:W-:Y:S01]  /*25c0*/  IMAD R219, R3, 0x2, R228 ;  /* 0x0000000203db7824 */ /* 0x000fe200078e02e4 */
[----:B------:R-:W-:-:S02]  /*25d0*/  LOP3.LUT R11, R11, 0xfffffe00, RZ, 0xc0, !PT ;  /* 0xfffffe000b0b7812 */ /* 0x000fc400078ec0ff */
[----:B------:R-:W-:Y:S02]  /*25e0*/  SHF.R.U32.HI R4, RZ, 0x3, R9 ;  /* 0x00000003ff047819 */ /* 0x000fe40000011609 */
[--C-:B------:R-:W-:Y:S01]  /*25f0*/  LOP3.LUT R223, R8, R223, R232.reuse, 0x1e, !PT ;  /* 0x000000df08df7212 */ /* 0x100fe200078e1ee8 */
[----:B------:R-:W-:Y:S01]  /*2600*/  IMAD R7, R0, 0x400, R11 ;  /* 0x0000040000077824 */ /* 0x000fe200078e020b */
[----:B------:R-:W-:Y:S02]  /*2610*/  LOP3.LUT R232, R4, R9, R232, 0x1e, !PT ;  /* 0x0000000904e87212 */ /* 0x000fe400078e1ee8 */
[----:B------:R-:W-:Y:S02]  /*2620*/  SEL R5, R229, 0xfffffff0, !P5 ;  /* 0xfffffff0e5057807 */ /* 0x000fe40006800000 */
[----:B------:R-:W-:Y:S01]  /*2630*/  LOP3.LUT P5, RZ, R14, 0x2, RZ, 0xc0, !PT ;  /* 0x000000020eff7812 */ /* 0x000fe200078ac0ff */
[----:B------:R-:W-:Y:S01]  /*2640*/  IMAD.IADD R232, R7, 0x1, R232 ;  /* 0x0000000107e87824 */ /* 0x000fe200078e02e8 */
[----:B------:R-:W-:Y:S01]  /*2650*/  LOP3.LUT R224, R224, 0x18, R21, 0x78, !PT ;  /* 0x00000018e0e07812 */ /* 0x000fe200078e7815 */
[----:B------:R-:W-:Y:S01]  /*2660*/  IMAD R220, R5, 0x2, R228 ;  /* 0x0000000205dc7824 */ /* 0x000fe200078e02e4 */
[----:B------:R-:W-:Y:S01]  /*2670*/  SEL R229, R229, 0xfffffff0, !P0 ;  /* 0xfffffff0e5e57807 */ /* 0x000fe20004000000 */
[----:B------:R-:W-:Y:S01]  /*2680*/  IMAD.SHL.U32 R0, R232, 0x2, RZ ;  /* 0x00000002e8007824 */ /* 0x000fe200078e00ff */
[----:B------:R-:W-:Y:S01]  /*2690*/  LOP3.LUT R2, R4, R2, R9, 0x1e, !PT ;  /* 0x0000000204027212 */ /* 0x000fe200078e1e09 */
[----:B------:R-:W-:Y:S01]  /*26a0*/  IMAD.SHL.U32 R224, R224, 0x2, RZ ;  /* 0x00000002e0e07824 */ /* 0x000fe200078e00ff */
[----:B------:R-:W-:Y:S01]  /*26b0*/  SEL R227, R227, 0xffffffe0, !P6 ;  /* 0xffffffe0e3e37807 */ /* 0x000fe20007000000 */
[----:B------:R-:W-:Y:S01]  /*26c0*/  IMAD.SHL.U32 R226, R229, 0x2, RZ ;  /* 0x00000002e5e27824 */ /* 0x000fe200078e00ff */
[----:B------:R-:W-:Y:S01]  /*26d0*/  IADD3 R0, R0, 0x1b080, RZ ;  /* 0x0001b08000007810 */ /* 0x000fe20007ffe0ff */
[----:B------:R-:W-:Y:S01]  /*26e0*/  IMAD.SHL.U32 R216, R232, 0x2, RZ ;  /* 0x00000002e8d87824 */ /* 0x000fe200078e00ff */
[----:B------:R-:W-:Y:S01]  /*26f0*/  SEL R217, R217, 0xe0, !P5 ;  /* 0x000000e0d9d97807 */ /* 0x000fe20006800000 */
[----:B------:R-:W-:Y:S01]  /*2700*/  IMAD R218, R3, 0x2, R220 ;  /* 0x0000000203da7824 */ /* 0x000fe200078e02dc */
[----:B------:R-:W-:Y:S01]  /*2710*/  LOP3.LUT R222, R2, R11, RZ, 0xfc, !PT ;  /* 0x0000000b02de7212 */ /* 0x000fe200078efcff */
[----:B------:R-:W-:Y:S01]  /*2720*/  IMAD R225, R227, 0x2, R0 ;  /* 0x00000002e3e17824 */ /* 0x000fe200078e0200 */
[----:B------:R-:W-:Y:S01]  /*2730*/  LOP3.LUT R236, R13, R236, RZ, 0xfc, !PT ;  /* 0x000000ec0dec7212 */ /* 0x000fe200078efcff */
[----:B------:R-:W-:Y:S01]  /*2740*/  IMAD R217, R217, 0x2, R224 ;  /* 0x00000002d9d97824 */ /* 0x000fe200078e02e0 */
[----:B------:R-:W-:Y:S01]  /*2750*/  LEA R223, R223, 0x23c80, 0x1 ;  /* 0x00023c80dfdf7811 */ /* 0x000fe200078e08ff */
[----:B------:R-:W-:Y:S01]  /*2760*/  IMAD.IADD R227, R232, 0x1, R227 ;  /* 0x00000001e8e37824 */ /* 0x000fe200078e02e3 */
[----:B------:R-:W-:Y:S01]  /*2770*/  LEA R222, R222, 0x80, 0x1 ;  /* 0x00000080dede7811 */ /* 0x000fe200078e08ff */
[----:B------:R-:W-:-:S02]  /*2780*/  IMAD.IADD R221, R232, 0x1, R229 ;  /* 0x00000001e8dd7824 */ /* 0x000fc400078e02e5 */
[----:B---3--:R-:W-:Y:S02]  /*2790*/  IMAD.IADD R0, R216, 0x1, R226 ;  /* 0x00000001d8007824 */ /* 0x008fe400078e02e2 */
.L_x_722:
        /* <DEDUP_REMOVED lines=171> */
[----:B--2-4-:R-:W-:Y:S01]  /*3250*/  IADD3 R26, R235, 0xf080, RZ ;  /* 0x0000f080eb1a7810 */ /* 0x014fe20007ffe0ff */
[----:B------:R-:W-:Y:S01]  /*3260*/  USHF.R.S32.HI UR16, URZ, 0x1f, UR11 ;  /* 0x0000001f3f107899 */ /* 0x000fe2000801140b */
[----:B------:R-:W-:Y:S01]  /*3270*/  IMAD.U32 R28, RZ, RZ, UR10 ;  /* 0x0000000aff1c7e24 */ /* 0x000fe2000f8e00ff */
[----:B------:R-:W-:Y:S02]  /*3280*/  ULDC.64 UR6, c[0x0][0x178] ;  /* 0x00005e0000067ab9 */ /* 0x000fe40000000a00 */
[----:B------:R-:W-:Y:S02]  /*3290*/  UIMAD UR16, UR16, UR6, URZ ;  /* 0x00000006101072a4 */ /* 0x000fe4000f8e023f */
[----:B------:R-:W-:Y:S02]  /*32a0*/  UIMAD.WIDE.U32 UR18, UR11, UR6, URZ ;  /* 0x000000060b1272a5 */ /* 0x000fe4000f8e003f */
[----:B------:R-:W-:Y:S02]  /*32b0*/  UIMAD UR16, UR11, UR7, UR16 ;  /* 0x000000070b1072a4 */ /* 0x000fe4000f8e0210 */
[----:B------:R-:W-:Y:S02]  /*32c0*/  UIMAD UR6, UR11, -0x40, UR13 ;  /* 0xffffffc00b0678a4 */ /* 0x000fe4000f8e020d */
[----:B------:R-:W-:Y:S01]  /*32d0*/  UIADD3 UR16, UR19, UR16, URZ ;  /* 0x0000001013107290 */ /* 0x000fe2000fffe03f */
[----:B------:R-:W-:Y:S02]  /*32e0*/  IMAD.U32 R31, RZ, RZ, UR18 ;  /* 0x00000012ff1f7e24 */ /* 0x000fe4000f8e00ff */
[----:B------:R-:W-:Y:S01]  /*32f0*/  IMAD.U32 R24, RZ, RZ, UR18 ;  /* 0x00000012ff187e24 */ /* 0x000fe2000f8e00ff */
[----:B------:R-:W-:Y:S02]  /*3300*/  IADD3 R25, -R239, UR6, RZ ;  /* 0x00000006ef197c10 */ /* 0x000fe4000fffe1ff */
[----:B------:R-:W-:Y:S01]  /*3310*/  LEA R30, P0, R31, R250, 0x7 ;  /* 0x000000fa1f1e7211 */ /* 0x000fe200078038ff */
[----:B------:R-:W-:Y:S03]  /*3320*/  IMAD.U32 R27, RZ, RZ, UR16 ;  /* 0x00000010ff1b7e24 */ /* 0x000fe6000f8e00ff */
[----:B------:R-:W-:Y:S02]  /*3330*/  IADD3 R28, P6, P5, R28, 0x80, R30 ;  /* 0x000000801c1c7810 */ /* 0x000fe40007dde01e */
[----:B------:R-:W-:Y:S01]  /*3340*/  LEA.HI.X R31, R24, R251, R27, 0x7, P0 ;  /* 0x000000fb181f7211 */ /* 0x000fe200000f3c1b */
[----:B------:R-:W-:Y:S01]  /*3350*/  IMAD.U32 R27, RZ, RZ, UR12 ;  /* 0x0000000cff1b7e24 */ /* 0x000fe2000f8e00ff */
[----:B------:R-:W-:Y:S01]  /*3360*/  ISETP.LT.OR P0, PT, R25, 0x1, !P4 ;  /* 0x000000011900780c */ /* 0x000fe20006701670 */
[----:B------:R-:W-:Y:S01]  /*3370*/  IMAD.U32 R24, RZ, RZ, UR10 ;  /* 0x0000000aff187e24 */ /* 0x000fe2000f8e00ff */
[--C-:B------:R-:W-:Y:S01]  /*3380*/  IADD3.X R29, RZ, UR9, R31.reuse, P6, P5 ;  /* 0x00000009ff1d7c10 */ /* 0x100fe2000b7ea41f */
[----:B------:R-:W-:Y:S01]  /*3390*/  IMAD R26, R27, 0x6000, R26 ;  /* 0x000060001b1a7824 */ /* 0x000fe200078e021a */
[----:B------:R-:W-:Y:S01]  /*33a0*/  ISETP.LT.OR P5, PT, R25, 0x1, !P3 ;  /* 0x000000011900780c */ /* 0x000fe20005fa1670 */
[----:B------:R-:W-:Y:S01]  /*33b0*/  IMAD.SHL.U32 R27, R233, 0x4, RZ ;  /* 0x00000004e91b7824 */ /* 0x000fe200078e00ff */
[C---:B------:R-:W-:Y:S07]  /*33c0*/  ISETP.LT.OR P6, PT, R25.reuse, 0x1, !P2 ;  /* 0x000000011900780c */ /* 0x040fee00057c1670 */
[----:B------:R-:W-:Y:S01]  /*33d0*/  @!PT LDS RZ, [RZ] ;  /* 0x00000000fffff984 */ /* 0x000fe20000000800 */
[----:B------:R-:W-:Y:S01]  /*33e0*/  @!PT LDS RZ, [RZ] ;  /* 0x00000000fffff984 */ /* 0x000fe20000000800 */
[----:B------:R-:W-:Y:S01]  /*33f0*/  @!PT LDS RZ, [RZ] ;  /* 0x00000000fffff984 */ /* 0x000fe20000000800 */
[----:B------:R2:W-:Y:S04]  /*3400*/  LDGSTS.E.BYPASS.LTC128B.128 [R26], [R30.64], !P0 ;  /* 0x000000001e1a7fae */ /* 0x0005e8000c101d4e */
[----:B------:R2:W-:Y:S01]  /*3410*/  LDGSTS.E.BYPASS.LTC128B.128 [R26+0x2000], [R30.64+0x80], !P5 ;  /* 0x020000801e1a7fae */ /* 0x0005e2000e901d4e */
[----:B------:R-:W-:Y:S01]  /*3420*/  IADD3 R34, P5, P0, R24, 0x100, R30 ;  /* 0x0000010018227810 */ /* 0x000fe200078be01e */
[----:B------:R-:W-:Y:S02]  /*3430*/  IMAD.U32 R24, RZ, RZ, UR12 ;  /* 0x0000000cff187e24 */ /* 0x000fe4000f8e00ff */
[----:B------:R2:W-:Y:S01]  /*3440*/  LDGSTS.E.BYPASS.LTC128B.128 [R26+0x4000], [R30.64+0x100], !P6 ;  /* 0x040001001e1a7fae */ /* 0x0005e2000f101d4e */
[----:B------:R-:W-:Y:S01]  /*3450*/  IADD3.X R35, RZ, UR9, R31, P5, P0 ;  /* 0x00000009ff237c10 */ /* 0x000fe2000afe041f */
[----:B------:R-:W-:Y:S01]  /*3460*/  @!P1 IMAD R24, R24, 0x40, R27 ;  /* 0x0000004018189824 */ /* 0x000fe200078e021b */
[C---:B------:R-:W-:Y:S02]  /*3470*/  ISETP.LT.OR P5, PT, R25.reuse, 0x21, !P4 ;  /* 0x000000211900780c */ /* 0x040fe400067a1670 */
[----:B------:R-:W-:Y:S02]  /*3480*/  IADD3 R36, P6, R30, UR10, RZ ;  /* 0x0000000a1e247c10 */ /* 0x000fe4000ffde0ff */
[----:B------:R-:W-:Y:S02]  /*3490*/  ISETP.LT.OR P0, PT, R25, 0x21, !P3 ;  /* 0x000000211900780c */ /* 0x000fe40005f01670 */
[----:B------:R-:W-:Y:S02]  /*34a0*/  IADD3.X R37, R31, UR9, RZ, P6, !PT ;  /* 0x000000091f257c10 */ /* 0x000fe4000b7fe4ff */
[----:B------:R-:W-:Y:S01]  /*34b0*/  ISETP.LT.OR P6, PT, R25, 0x21, !P2 ;  /* 0x000000211900780c */ /* 0x000fe200057c1670 */
[----:B------:R-:W-:Y:S04]  /*34c0*/  IMAD.U32 R25, RZ, RZ, UR5 ;  /* 0x00000005ff197e24 */ /* 0x000fe8000f8e00ff */
[----:B------:R4:W-:Y:S01]  /*34d0*/  LDGSTS.E.BYPASS.LTC128B.128 [R26+0x1000], [R36.64], !P5 ;  /* 0x01000000241a7fae */ /* 0x0009e2000e901d4e */
[----:B------:R-:W-:Y:S03]  /*34e0*/  @!P1 LEA R25, R25, 0x40, 0x6 ;  /* 0x0000004019199811 */ /* 0x000fe600078e30ff */
[----:B------:R4:W-:Y:S02]  /*34f0*/  LDGSTS.E.BYPASS.LTC128B.128 [R26+0x3000], [R28.64], !P0 ;  /* 0x030000001c1a7fae */ /* 0x0009e4000c101d4e */
[----:B------:R-:W-:Y:S02]  /*3500*/  @!P1 IMAD.WIDE R38, R25, 0x4, R246 ;  /* 0x0000000419269825 */ /* 0x000fe400078e02f6 */
[----:B------:R4:W-:Y:S02]  /*3510*/  LDGSTS.E.BYPASS.LTC128B.128 [R26+0x5000], [R34.64], !P6 ;  /* 0x05000000221a7fae */ /* 0x0009e4000f101d4e */
[----:B--2---:R-:W-:Y:S05]  /*3520*/  @!P1 IMAD.SHL.U32 R30, R24, 0x4, RZ ;  /* 0x00000004181e9824 */ /* 0x004fea00078e00ff */
[----:B------:R4:W-:Y:S02]  /*3530*/  @!P1 LDGSTS.E.BYPASS.LTC128B.128 [R30+0x21080], [R38.64] ;  /* 0x21080000261e9fae */ /* 0x0009e4000b901d4e */
.L_x_720:
[C---:B-12-4-:R-:W-:Y:S01]  /*3540*/  HMMA.16816.F32.BF16 R24, R104.reuse, R2, RZ ;  /* 0x000000026818723c */ /* 0x056fe200000418ff */
[----:B------:R-:W-:Y:S02]  /*3550*/  LDSM.16.M88.2 R2, [R219+0x7880] ;  /* 0x00788000db02783b */ /* 0x000fe40000000100 */
[C---:B------:R-:W-:Y:S02]  /*3560*/  ISETP.GT.AND P0, PT, R231.reuse, 0x1, PT ;  /* 0x00000001e700780c */ /* 0x040fe40003f04270 */
[----:B------:R-:W0:Y:S01]  /*3570*/  LDGDEPBAR ;  /* 0x00000000000079af */ /* 0x000e220000000000 */
[----:B------:R-:W-:Y:S02]  /*3580*/  IADD3 R188, R226, R225, RZ ;  /* 0x000000e1e2bc7210 */ /* 0x000fe40007ffe0ff */
[C---:B------:R-:W-:Y:S01]  /*3590*/  HMMA.16816.F32.BF16 R28, R104.reuse, R108, RZ ;  /* 0x0000006c681c723c */ /* 0x040fe200000418ff */
[----:B------:R-:W-:Y:S01]  /*35a0*/  LDSM.16.M88.2 R108, [R219+0x8080] ;  /* 0x00808000db6c783b */ /* 0x000fe20000000100 */
[----:B------:R-:W-:Y:S02]  /*35b0*/  ISETP.GT.AND P6, PT, R231, RZ, PT ;  /* 0x000000ffe700720c */ /* 0x000fe40003fc4270 */
[----:B------:R-:W-:Y:S02]  /*35c0*/  FSEL R5, R5, -INF , P0 ;  /* 0xff80000005057808 */ /* 0x000fe40000000000 */
[----:B------:R-:W-:Y:S02]  /*35d0*/  ISETP.GT.AND P5, PT, R231, 0x10, PT ;  /* 0x00000010e700780c */ /* 0x000fe40003fa4270 */
[C---:B------:R-:W-:Y:S08]  /*35e0*/  HMMA.16816.F32.BF16 R32, R104.reuse, R32, RZ ;  /* 0x000000206820723c */ /* 0x040ff000000418ff */
[C---:B------:R-:W-:Y:S01]  /*35f0*/  HMMA.16816.F32.BF16 R36, R104.reuse, R110, RZ ;  /* 0x0000006e6824723c */ /* 0x040fe200000418ff */
[----:B------:R-:W-:Y:S07]  /*3600*/  LDSM.16.M88.2 R110, [R219+0x8880] ;  /* 0x00888000db6e783b */ /* 0x000fee0000000100 */
[----:B------:R-:W-:Y:S01]  /*3610*/  HMMA.16816.F32.BF16 R40, R104, R172, RZ ;  /* 0x000000ac6828723c */ /* 0x000fe200000418ff */
[----:B------:R-:W1:Y:S04]  /*3620*/  LDSM.16.M88.4 R104, [R225] ;  /* 0x00000000e168783b */ /* 0x000e680000000200 */
[----:B------:R-:W2:Y:S03]  /*3630*/  LDSM.16.M88.2 R172, [R219+0x9080] ;  /* 0x00908000dbac783b */ /* 0x000ea60000000100 */
        /* <DEDUP_REMOVED lines=13> */
[----:B------:R-:W3:Y:S07]  /*3710*/  LDSM.16.M88.2 R108, [R218+0x9080] ;  /* 0x00908000da6c783b */ /* 0x000eee0000000100 */
[C---:B------:R-:W-:Y:S01]  /*3720*/  HMMA.16816.F32.BF16 R32, R104.reuse, R110, R32 ;  /* 0x0000006e6820723c */ /* 0x040fe20000041820 */
[----:B------:R-:W3:Y:S07]  /*3730*/  LDSM.16.M88.2 R110, [R218+0x9880] ;  /* 0x00988000da6e783b */ /* 0x000eee0000000100 */
[C---:B--2---:R-:W-:Y:S01]  /*3740*/  HMMA.16816.F32.BF16 R36, R104.reuse, R172, R36 ;  /* 0x000000ac6824723c */ /* 0x044fe20000041824 */
[----:B------:R-:W-:Y:S07]  /*3750*/  LDSM.16.M88.2 R172, [R228+0xa080] ;  /* 0x00a08000e4ac783b */ /* 0x000fee0000000100 */
[----:B----4-:R-:W-:Y:S01]  /*3760*/  HMMA.16816.F32.BF16 R40, R104, R174, R40 ;  /* 0x000000ae6828723c */ /* 0x010fe20000041828 */
[----:B------:R-:W2:Y:S04]  /*3770*/  LDSM.16.M88.4 R104, [R216+0x1d080] ;  /* 0x01d08000d868783b */ /* 0x000ea80000000200 */
[----:B------:R-:W4:Y:S03]  /*3780*/  LDSM.16.M88.2 R174, [R228+0xa880] ;  /* 0x00a88000e4ae783b */ /* 0x000f260000000100 */
[C---:B-----5:R-:W-:Y:S01]  /*3790*/  HMMA.16816.F32.BF16 R24, R176.reuse, R180, R24 ;  /* 0x000000b4b018723c */ /* 0x060fe20000041818 */
[----:B------:R-:W-:Y:S07]  /*37a0*/  LDSM.16.M88.2 R180, [R220+0xa080] ;  /* 0x00a08000dcb4783b */ /* 0x000fee0000000100 */
[C---:B------:R-:W-:Y:S01]  /*37b0*/  HMMA.16816.F32.BF16 R28, R176.reuse, R182, R28 ;  /* 0x000000b6b01c723c */ /* 0x040fe2000004181c */
[----:B------:R-:W-:Y:S07]  /*37c0*/  LDSM.16.M88.2 R182, [R220+0xb080] ;  /* 0x00b08000dcb6783b */ /* 0x000fee0000000100 */
[C---:B-1----:R-:W-:Y:S01]  /*37d0*/  HMMA.16816.F32.BF16 R32, R176.reuse, R2, R32 ;  /* 0x00000002b020723c */ /* 0x042fe20000041820 */
[----:B------:R-:W1:Y:S07]  /*37e0*/  LDSM.16.M88.2 R2, [R228+0xb080] ;  /* 0x00b08000e402783b */ /* 0x000e6e0000000100 */
[C---:B---3--:R-:W-:Y:S01]  /*37f0*/  HMMA.16816.F32.BF16 R36, R176.reuse, R108, R36 ;  /* 0x0000006cb024723c */ /* 0x048fe20000041824 */
[----:B------:R-:W3:Y:S07]  /*3800*/  LDSM.16.M88.2 R108, [R228+0xb880] ;  /* 0x00b88000e46c783b */ /* 0x000eee0000000100 */
[----:B------:R-:W-:Y:S01]  /*3810*/  HMMA.16816.F32.BF16 R40, R176, R110, R40 ;  /* 0x0000006eb028723c */ /* 0x000fe20000041828 */
[----:B------:R-:W5:Y:S04]  /*3820*/  LDSM.16.M88.2 R110, [R228+0xc080] ;  /* 0x00c08000e46e783b */ /* 0x000f680000000100 */
[----:B------:R-:W5:Y:S03]  /*3830*/  LDSM.16.M88.4 R176, [R0+0x1d080] ;  /* 0x01d0800000b0783b */ /* 0x000f660000000200 */
[C---:B--2---:R-:W-:Y:S01]  /*3840*/  HMMA.16816.F32.BF16 R24, R104.reuse, R172, R24 ;  /* 0x000000ac6818723c */ /* 0x044fe20000041818 */
[----:B------:R-:W2:Y:S07]  /*3850*/  LDSM.16.M88.2 R172, [R220+0xa880] ;  /* 0x00a88000dcac783b */ /* 0x000eae0000000100 */
[C---:B----4-:R-:W-:Y:S01]  /*3860*/  HMMA.16816.F32.BF16 R28, R104.reuse, R174, R28 ;  /* 0x000000ae681c723c */ /* 0x050fe2000004181c */
[----:B------:R-:W4:Y:S07]  /*3870*/  LDSM.16.M88.2 R174, [R220+0xb880] ;  /* 0x00b88000dcae783b */ /* 0x000f2e0000000100 */
[C---:B-1----:R-:W-:Y:S01]  /*3880*/  HMMA.16816.F32.BF16 R32, R104.reuse, R2, R32 ;  /* 0x000000026820723c */ /* 0x042fe20000041820 */
[----:B------:R-:W1:Y:S07]  /*3890*/  LDSM.16.M88.2 R2, [R220+0xc080] ;  /* 0x00c08000dc02783b */ /* 0x000e6e0000000100 */
[C---:B---3--:R-:W-:Y:S01]  /*38a0*/  HMMA.16816.F32.BF16 R36, R104.reuse, R108, R36 ;  /* 0x0000006c6824723c */ /* 0x048fe20000041824 */
[----:B------:R-:W3:Y:S07]  /*38b0*/  LDSM.16.M88.2 R108, [R219+0xa080] ;  /* 0x00a08000db6c783b */ /* 0x000eee0000000100 */
[----:B-----5:R-:W-:Y:S01]  /*38c0*/  HMMA.16816.F32.BF16 R40, R104, R110, R40 ;  /* 0x0000006e6828723c */ /* 0x020fe20000041828 */
[----:B------:R-:W5:Y:S04]  /*38d0*/  LDSM.16.M88.2 R104, [R219+0xa880] ;  /* 0x00a88000db68783b */ /* 0x000f680000000100 */
[----:B------:R-:W3:Y:S03]  /*38e0*/  LDSM.16.M88.2 R106, [R219+0xb080] ;  /* 0x00b08000db6a783b */ /* 0x000ee60000000100 */
[C---:B------:R-:W-:Y:S01]  /*38f0*/  HMMA.16816.F32.BF16 R24, R176.reuse, R180, R24 ;  /* 0x000000b4b018723c */ /* 0x040fe20000041818 */
[----:B------:R-:W5:Y:S07]  /*3900*/  LDSM.16.M88.2 R110, [R219+0xb880] ;  /* 0x00b88000db6e783b */ /* 0x000f6e0000000100 */
[C---:B--2---:R-:W-:Y:S08]  /*3910*/  HMMA.16816.F32.BF16 R28, R176.reuse, R172, R28 ;  /* 0x000000acb01c723c */ /* 0x044ff0000004181c */
[C---:B------:R-:W-:Y:S01]  /*3920*/  HMMA.16816.F32.BF16 R32, R176.reuse, R182, R32 ;  /* 0x000000b6b020723c */ /* 0x040fe20000041820 */
[----:B------:R-:W-:Y:S07]  /*3930*/  LDSM.16.M88.4 R180, [R216+0x1f080] ;  /* 0x01f08000d8b4783b */ /* 0x000fee0000000200 */
[C---:B----4-:R-:W-:Y:S01]  /*3940*/  HMMA.16816.F32.BF16 R36, R176.reuse, R174, R36 ;  /* 0x000000aeb024723c */ /* 0x050fe20000041824 */
[----:B------:R-:W-:Y:S07]  /*3950*/  LDSM.16.M88.4 R172, [R188+0x2000] ;  /* 0x00200000bcac783b */ /* 0x000fee0000000200 */
[----:B-1----:R-:W-:Y:S01]  /*3960*/  HMMA.16816.F32.BF16 R40, R176, R2, R40 ;  /* 0x00000002b028723c */ /* 0x002fe20000041828 */
[----:B------:R-:W1:Y:S04]  /*3970*/  LDSM.16.M88.2 R2, [R219+0xc080] ;  /* 0x00c08000db02783b */ /* 0x000e680000000100 */
[----:B------:R-:W-:Y:S03]  /*3980*/  LDSM.16.M88.2 R176, [R218+0xb080] ;  /* 0x00b08000dab0783b */ /* 0x000fe60000000100 */
[C---:B---3--:R-:W-:Y:S01]  /*3990*/  HMMA.16816.F32.BF16 R24, R184.reuse, R108, R24 ;  /* 0x0000006cb818723c */ /* 0x048fe20000041818 */
        /* <DEDUP_REMOVED lines=9> */
[----:B------:R-:W1:Y:S06]  /*3a30*/  LDSM.16.M88.2 R2, [R228+0xd080] ;  /* 0x00d08000e402783b */ /* 0x000e6c0000000100 */
[----:B------:R-:W-:Y:S01]  /*3a40*/  FSEL R184, R7, -INF , P0 ;  /* 0xff80000007b87808 */ /* 0x000fe20000000000 */
[C---:B--2---:R-:W-:Y:S01]  /*3a50*/  HMMA.16816.F32.BF16 R24, R172.reuse, R108, R24 ;  /* 0x0000006cac18723c */ /* 0x044fe20000041818 */
[----:B------:R-:W2:Y:S04]  /*3a60*/  LDSM.16.M88.2 R108, [R228+0xd880] ;  /* 0x00d88000e46c783b */ /* 0x000ea80000000100 */
[----:B------:R-:W-:Y:S02]  /*3a70*/  FSEL R186, R10, -INF , P5 ;  /* 0xff8000000aba7808 */ /* 0x000fe40002800000 */
[----:B------:R-:W-:Y:S01]  /*3a80*/  ISETP.GT.AND P0, PT, R231, 0x11, PT ;  /* 0x00000011e700780c */ /* 0x000fe20003f04270 */
[C---:B---3--:R-:W-:Y:S01]  /*3a90*/  HMMA.16816.F32.BF16 R28, R172.reuse, R104, R28 ;  /* 0x00000068ac1c723c */ /* 0x048fe2000004181c */
[----:B------:R-:W3:Y:S03]  /*3aa0*/  LDSM.16.M88.2 R104, [R228+0xe080] ;  /* 0x00e08000e468783b */ /* 0x000ee60000000100 */
[----:B------:R-:W-:Y:S02]  /*3ab0*/  FSEL R192, R11, -INF , P0 ;  /* 0xff8000000bc07808 */ /* 0x000fe40000000000 */
[----:B------:R-:W-:Y:S02]  /*3ac0*/  FSEL R9, R9, -INF , P0 ;  /* 0xff80000009097808 */ /* 0x000fe40000000000 */
[C---:B------:R-:W-:Y:S03]  /*3ad0*/  HMMA.16816.F32.BF16 R32, R172.reuse, R176, R32 ;  /* 0x000000b0ac20723c */ /* 0x040fe60000041820 */
[----:B------:R-:W-:Y:S04]  /*3ae0*/  ISETP.GT.AND P0, PT, R231, 0x30, PT ;  /* 0x00000030e700780c */ /* 0x000fe80003f04270 */
[----:B------:R-:W-:Y:S01]  /*3af0*/  FSEL R11, R16, -INF , P0 ;  /* 0xff800000100b7808 */ /* 0x000fe20000000000 */
[C---:B----4-:R-:W-:Y:S01]  /*3b00*/  HMMA.16816.F32.BF16 R36, R172.reuse, R106, R36 ;  /* 0x0000006aac24723c */ /* 0x050fe20000041824 */
[----:B------:R-:W4:Y:S03]  /*3b10*/  LDSM.16.M88.2 R106, [R228+0xe880] ;  /* 0x00e88000e46a783b */ /* 0x000f260000000100 */
[--C-:B------:R-:W-:Y:S01]  /*3b20*/  FFMA.FTZ R176, R5, c[0x0][0x29c], -R190.reuse ;  /* 0x0000a70005b07a23 */ /* 0x100fe200000108be */
[----:B------:R-:W-:Y:S02]  /*3b30*/  FSEL R5, R4, -INF , P6 ;  /* 0xff80000004057808 */ /* 0x000fe40003000000 */
[----:B------:R-:W-:Y:S01]  /*3b40*/  FSEL R18, R18, -INF , P0 ;  /* 0xff80000012127808 */ /* 0x000fe20000000000 */
[----:B------:R-:W-:Y:S01]  /*3b50*/  HMMA.16816.F32.BF16 R40, R172, R178, R40 ;  /* 0x000000b2ac28723c */ /* 0x000fe20000041828 */
[----:B------:R-:W-:Y:S01]  /*3b60*/  LDSM.16.M88.4 R172, [R0+0x1f080] ;  /* 0x01f0800000ac783b */ /* 0x000fe20000000200 */
[----:B------:R-:W-:Y:S01]  /*3b70*/  MUFU.EX2 R176, R176 ;  /* 0x000000b000b07308 */ /* 0x000fe20000000800 */
[----:B------:R-:W-:Y:S01]  /*3b80*/  ISETP.GT.AND P0, PT, R231, 0x41, PT ;  /* 0x00000041e700780c */ /* 0x000fe20003f04270 */
[--C-:B------:R-:W-:Y:S02]  /*3b90*/  FFMA.FTZ R177, R5, c[0x0][0x29c], -R190.reuse ;  /* 0x0000a70005b17a23 */ /* 0x100fe400000108be */
[----:B------:R-:W-:Y:S01]  /*3ba0*/  LDSM.16.M88.2 R4, [R220+0xd880] ;  /* 0x00d88000dc04783b */ /* 0x000fe20000000100 */
[----:B------:R-:W-:Y:S01]  /*3bb0*/  FSEL R21, R21, -INF , P0 ;  /* 0xff80000015157808 */ /* 0x000fe20000000000 */
[C---:B-----5:R-:W-:Y:S02]  /*3bc0*/  HMMA.16816.F32.BF16 R24, R180.reuse, R110, R24 ;  /* 0x0000006eb418723c */ /* 0x060fe40000041818 */
[----:B------:R-:W5:Y:S02]  /*3bd0*/  LDSM.16.M88.2 R110, [R220+0xc880] ;  /* 0x00c88000dc6e783b */ /* 0x000f640000000100 */
[----:B------:R-:W-:Y:S01]  /*3be0*/  MUFU.EX2 R177, R177 ;  /* 0x000000b100b17308 */ /* 0x000fe20000000800 */
[--C-:B------:R-:W-:Y:S02]  /*3bf0*/  FFMA.FTZ R179, R9, c[0x0][0x29c], -R190.reuse ;  /* 0x0000a70009b37a23 */ /* 0x100fe400000108be */
[--C-:B------:R-:W-:Y:S01]  /*3c00*/  FFMA.FTZ R18, R18, c[0x0][0x29c], -R189.reuse ;  /* 0x0000a70012127a23 */ /* 0x100fe200000108bd */
[C---:B-1----:R-:W-:Y:S01]  /*3c10*/  HMMA.16816.F32.BF16 R28, R180.reuse, R2, R28 ;  /* 0x00000002b41c723c */ /* 0x042fe2000004181c */
[----:B------:R-:W1:Y:S05]  /*3c20*/  LDSM.16.M88.2 R2, [R220+0xd080] ;  /* 0x00d08000dc02783b */ /* 0x000e6a0000000100 */
[----:B------:R-:W-:Y:S02]  /*3c30*/  MUFU.EX2 R179, R179 ;  /* 0x000000b300b37308 */ /* 0x000fe40000000800 */
[C---:B--2---:R-:W-:Y:S07]  /*3c40*/  HMMA.16816.F32.BF16 R32, R180.reuse, R108, R32 ;  /* 0x0000006cb420723c */ /* 0x044fee0000041820 */
[----:B------:R-:W-:Y:S01]  /*3c50*/  FSEL R109, R8, -INF , P5 ;  /* 0xff800000086d7808 */ /* 0x000fe20002800000 */
[C---:B---3--:R-:W-:Y:S01]  /*3c60*/  HMMA.16816.F32.BF16 R36, R180.reuse, R104, R36 ;  /* 0x00000068b424723c */ /* 0x048fe20000041824 */
[----:B------:R-:W2:Y:S01]  /*3c70*/  LDSM.16.M88.2 R104, [R220+0xe080] ;  /* 0x00e08000dc68783b */ /* 0x000ea20000000100 */
[----:B------:R-:W-:Y:S01]  /*3c80*/  MUFU.EX2 R18, R18 ;  /* 0x0000001200127308 */ /* 0x000fe20000000800 */
[----:B------:R-:W-:Y:S01]  /*3c90*/  ISETP.GT.AND P5, PT, R231, 0x21, PT ;  /* 0x00000021e700780c */ /* 0x000fe20003fa4270 */
[--C-:B------:R-:W-:Y:S03]  /*3ca0*/  FFMA.FTZ R178, R109, c[0x0][0x29c], -R190.reuse ;  /* 0x0000a7006db27a23 */ /* 0x100fe600000108be */
[----:B------:R-:W-:Y:S01]  /*3cb0*/  FSEL R13, R13, -INF , P5 ;  /* 0xff8000000d0d7808 */ /* 0x000fe20002800000 */
[----:B----4-:R-:W-:Y:S04]  /*3cc0*/  HMMA.16816.F32.BF16 R40, R180, R106, R40 ;  /* 0x0000006ab428723c */ /* 0x010fe80000041828 */
[----:B------:R-:W-:Y:S01]  /*3cd0*/  FSEL R196, R15, -INF , P5 ;  /* 0xff8000000fc47808 */ /* 0x000fe20002800000 */
[----:B------:R-:W-:Y:S01]  /*3ce0*/  MUFU.EX2 R178, R178 ;  /* 0x000000b200b27308 */ /* 0x000fe20000000800 */
[----:B------:R-:W-:Y:S01]  /*3cf0*/  ISETP.GT.AND P5, PT, R231, 0x40, PT ;  /* 0x00000040e700780c */ /* 0x000fe20003fa4270 */
[--C-:B------:R-:W-:Y:S01]  /*3d00*/  FFMA.FTZ R183, R11, c[0x0][0x29c], -R190.reuse ;  /* 0x0000a7000bb77a23 */ /* 0x100fe200000108be */
[----:B------:R-:W-:Y:S01]  /*3d10*/  FSEL R182, R6, -INF , P6 ;  /* 0xff80000006b67808 */ /* 0x000fe20003000000 */
[----:B------:R-:W-:Y:S01]  /*3d20*/  LDSM.16.M88.2 R10, [R219+0xe080] ;  /* 0x00e08000db0a783b */ /* 0x000fe20000000100 */
[C---:B-----5:R-:W-:Y:S03]  /*3d30*/  HMMA.16816.F32.BF16 R24, R172.reuse, R110, R24 ;  /* 0x0000006eac18723c */ /* 0x060fe60000041818 */
[----:B------:R-:W3:Y:S02]  /*3d40*/  LDSM.16.M88.2 R6, [R220+0xe880] ;  /* 0x00e88000dc06783b */ /* 0x000ee40000000100 */
[----:B------:R-:W-:Y:S01]  /*3d50*/  ISETP.GT.AND P6, PT, R231, 0x20, PT ;  /* 0x00000020e700780c */ /* 0x000fe20003fc4270 */
[--C-:B------:R-:W-:Y:S01]  /*3d60*/  FFMA.FTZ R181, R13, c[0x0][0x29c], -R190.reuse ;  /* 0x0000a7000db57a23 */ /* 0x100fe200000108be */
[----:B------:R-:W-:Y:S01]  /*3d70*/  LDSM.16.M88.4 R108, [R225+0x4000] ;  /* 0x00400000e16c783b */ /* 0x000fe20000000200 */
[C---:B-1----:R-:W-:Y:S01]  /*3d80*/  HMMA.16816.F32.BF16 R28, R172.reuse, R2, R28 ;  /* 0x00000002ac1c723c */ /* 0x042fe2000004181c */
[----:B------:R-:W-:Y:S02]  /*3d90*/  MUFU.EX2 R183, R183 ;  /* 0x000000b700b77308 */ /* 0x000fe40000000800 */
[----:B------:R-:W-:Y:S01]  /*3da0*/  LDSM.16.M88.2 R2, [R219+0xd080] ;  /* 0x00d08000db02783b */ /* 0x000fe20000000100 */
[----:B------:R-:W-:Y:S01]  /*3db0*/  FSEL R9, R12, -INF , P6 ;  /* 0xff8000000c097808 */ /* 0x000fe20003000000 */
[--C-:B------:R-:W-:Y:S01]  /*3dc0*/  FFMA.FTZ R196, R196, c[0x0][0x29c], -R189.reuse ;  /* 0x0000a700c4c47a23 */ /* 0x100fe200000108bd */
[----:B------:R-:W-:Y:S02]  /*3dd0*/  FSEL R194, R14, -INF , P6 ;  /* 0xff8000000ec27808 */ /* 0x000fe40003000000 */
[C---:B------:R-:W-:Y:S01]  /*3de0*/  HMMA.16816.F32.BF16 R32, R172.reuse, R4, R32 ;  /* 0x00000004ac20723c */ /* 0x040fe20000041820 */
[----:B------:R-:W-:Y:S02]  /*3df0*/  LDSM.16.M88.2 R4, [R219+0xd880] ;  /* 0x00d88000db04783b */ /* 0x000fe40000000100 */
[----:B------:R-:W-:Y:S01]  /*3e00*/  MUFU.EX2 R181, R181 ;  /* 0x000000b500b57308 */ /* 0x000fe20000000800 */
[--C-:B------:R-:W-:Y:S01]  /*3e10*/  FFMA.FTZ R180, R9, c[0x0][0x29c], -R190.reuse ;  /* 0x0000a70009b47a23 */ /* 0x100fe200000108be */
[----:B------:R-:W-:Y:S01]  /*3e20*/  LDSM.16.M88.4 R12, [R188+0x4000] ;  /* 0x00400000bc0c783b */ /* 0x000fe20000000200 */
[----:B------:R-:W-:Y:S02]  /*3e30*/  ISETP.GT.AND P6, PT, R231, 0x31, PT ;  /* 0x00000031e700780c */ /* 0x000fe40003fc4270 */
[C---:B--2---:R-:W-:Y:S01]  /*3e40*/  HMMA.16816.F32.BF16 R36, R172.reuse, R104, R36 ;  /* 0x00000068ac24723c */ /* 0x044fe20000041824 */
[----:B------:R-:W1:Y:S03]  /*3e50*/  LDSM.16.M88.2 R8, [R219+0xc880] ;  /* 0x00c88000db08783b */ /* 0x000e660000000100 */
[----:B------:R-:W-:Y:S01]  /*3e60*/  FSEL R17, R17, -INF , P6 ;  /* 0xff80000011117808 */ /* 0x000fe20003000000 */
[----:B------:R-:W-:Y:S01]  /*3e70*/  MUFU.EX2 R180, R180 ;  /* 0x000000b400b47308 */ /* 0x000fe20000000800 */
[----:B------:R-:W-:Y:S03]  /*3e80*/  FSEL R22, R22, -INF , P5 ;  /* 0xff80000016167808 */ /* 0x000fe60002800000 */
[--C-:B------:R-:W-:Y:S02]  /*3e90*/  FFMA.FTZ R185, R17, c[0x0][0x29c], -R190.reuse ;  /* 0x0000a70011b97a23 */ /* 0x100fe400000108be */
[----:B------:R-:W-:Y:S01]  /*3ea0*/  LDSM.16.M88.2 R16, [R218+0xc880] ;  /* 0x00c88000da10783b */ /* 0x000fe20000000100 */
[--C-:B------:R-:W-:Y:S06]  /*3eb0*/  FFMA.FTZ R22, R22, c[0x0][0x29c], -R189.reuse ;  /* 0x0000a70016167a23 */ /* 0x100fec00000108bd */
[----:B------:R-:W-:Y:S01]  /*3ec0*/  MUFU.EX2 R22, R22 ;  /* 0x0000001600167308 */ /* 0x000fe20000000800 */
[----:B---3--:R-:W-:Y:S01]  /*3ed0*/  HMMA.16816.F32.BF16 R40, R172, R6, R40 ;  /* 0x00000006ac28723c */ /* 0x008fe20000041828 */
[----:B------:R-:W2:Y:S04]  /*3ee0*/  LDSM.16.M88.2 R6, [R219+0xe880] ;  /* 0x00e88000db06783b */ /* 0x000ea80000000100 */
[----:B------:R-:W-:Y:S02]  /*3ef0*/  LDS R174, [R238.X4+0x21280] ;  /* 0x02128000eeae7984 */ /* 0x000fe40000004800 */
[----:B------:R-:W-:Y:S02]  /*3f00*/  FSEL R175, R20, -INF , P5 ;  /* 0xff80000014af7808 */ /* 0x000fe40002800000 */
[----:B------:R-:W-:Y:S03]  /*3f10*/  MUFU.EX2 R172, R185 ;  /* 0x000000b900ac7308 */ /* 0x000fe60000000800 */
[--C-:B------:R-:W-:Y:S02]  /*3f20*/  FFMA.FTZ R173, R175, c[0x0][0x29c], -R190.reuse ;  /* 0x0000a700afad7a23 */ /* 0x100fe400000108be */
[----:B------:R-:W-:Y:S02]  /*3f30*/  FFMA.FTZ R190, R21, c[0x0][0x29c], -R190 ;  /* 0x0000a70015be7a23 */ /* 0x000fe400000108be */
[----:B------:R-:W-:Y:S01]  /*3f40*/  LDSM.16.M88.2 R20, [R218+0xe080] ;  /* 0x00e08000da14783b */ /* 0x000fe20000000100 */
[--C-:B------:R-:W-:Y:S02]  /*3f50*/  FFMA.FTZ R175, R184, c[0x0][0x29c], -R189.reuse ;  /* 0x0000a700b8af7a23 */ /* 0x100fe400000108bd */
[----:B------:R-:W-:Y:S01]  /*3f60*/  MUFU.EX2 R173, R173 ;  /* 0x000000ad00ad7308 */ /* 0x000fe20000000800 */
[C---:B-1----:R-:W-:Y:S01]  /*3f70*/  HMMA.16816.F32.BF16 R24, R108.reuse, R8, R24 ;  /* 0x000000086c18723c */ /* 0x042fe20000041818 */
[----:B------:R-:W1:Y:S08]  /*3f80*/  LDSM.16.M88.2 R8, [R218+0xd080] ;  /* 0x00d08000da08783b */ /* 0x000e700000000100 */
[----:B------:R-:W-:Y:S01]  /*3f90*/  MUFU.EX2 R175, R175 ;  /* 0x000000af00af7308 */ /* 0x000fe20000000800 */
[C---:B------:R-:W-:Y:S01]  /*3fa0*/  HMMA.16816.F32.BF16 R28, R108.reuse, R2, R28 ;  /* 0x000000026c1c723c */ /* 0x040fe2000004181c */
[----:B------:R-:W3:Y:S07]  /*3fb0*/  LDSM.16.M88.2 R2, [R218+0xd880] ;  /* 0x00d88000da02783b */ /* 0x000eee0000000100 */
[C---:B------:R-:W-:Y:S01]  /*3fc0*/  HMMA.16816.F32.BF16 R32, R108.reuse, R4, R32 ;  /* 0x000000046c20723c */ /* 0x040fe20000041820 */
[----:B------:R-:W4:Y:S01]  /*3fd0*/  LDSM.16.M88.2 R4, [R218+0xe880] ;  /* 0x00e88000da04783b */ /* 0x000f220000000100 */
[----:B------:R-:W5:Y:S06]  /*3fe0*/  MUFU.EX2 R190, R190 ;  /* 0x000000be00be7308 */ /* 0x000f6c0000000800 */
[C---:B------:R-:W-:Y:S01]  /*3ff0*/  HMMA.16816.F32.BF16 R36, R108.reuse, R10, R36 ;  /* 0x0000000a6c24723c */ /* 0x040fe20000041824 */
[----:B------:R-:W4:Y:S06]  /*4000*/  LDS R11, [R238.X4+0x212a0] ;  /* 0x0212a000ee0b7984 */ /* 0x000f2c0000004800 */
[--C-:B------:R-:W-:Y:S01]  /*4010*/  FFMA.FTZ R10, R182, c[0x0][0x29c], -R189.reuse ;  /* 0x0000a700b60a7a23 */ /* 0x100fe200000108bd */
[----:B--2---:R-:W-:Y:S05]  /*4020*/  HMMA.16816.F32.BF16 R40, R108, R6, R40 ;  /* 0x000000066c28723c */ /* 0x004fea0000041828 */
[----:B------:R-:W2:Y:S02]  /*4030*/  MUFU.EX2 R10, R10 ;  /* 0x0000000a000a7308 */ /* 0x000ea40000000800 */
[--C-:B------:R-:W-:Y:S01]  /*4040*/  FFMA.FTZ R6, R186, c[0x0][0x29c], -R189.reuse ;  /* 0x0000a700ba067a23 */ /* 0x100fe200000108bd */
[C---:B------:R-:W-:Y:S05]  /*4050*/  HMMA.16816.F32.BF16 R24, R12.reuse, R16, R24 ;  /* 0x000000100c18723c */ /* 0x040fea0000041818 */
[--C-:B------:R-:W-:Y:S01]  /*4060*/  FFMA.FTZ R7, R192, c[0x0][0x29c], -R189.reuse ;  /* 0x0000a700c0077a23 */ /* 0x100fe200000108bd */
[----:B------:R-:W-:Y:S01]  /*4070*/  SHF.L.U32 R110, R230, 0x1, RZ ;  /* 0x00000001e66e7819 */ /* 0x000fe200000006ff */
[----:B------:R-:W-:Y:S01]  /*4080*/  MUFU.EX2 R6, R6 ;  /* 0x0000000600067308 */ /* 0x000fe20000000800 */
[C---:B-1----:R-:W-:Y:S04]  /*4090*/  HMMA.16816.F32.BF16 R28, R12.reuse, R8, R28 ;  /* 0x000000080c1c723c */ /* 0x042fe8000004181c */
[----:B------:R-:W-:Y:S03]  /*40a0*/  FSEL R16, R19, -INF , P6 ;  /* 0xff80000013107808 */ /* 0x000fe60003000000 */
[--C-:B------:R-:W-:Y:S01]  /*40b0*/  FFMA.FTZ R8, R194, c[0x0][0x29c], -R189.reuse ;  /* 0x0000a700c2087a23 */ /* 0x100fe200000108bd */
[C---:B---3--:R-:W-:Y:S01]  /*40c0*/  HMMA.16816.F32.BF16 R32, R12.reuse, R2, R32 ;  /* 0x000000020c20723c */ /* 0x048fe20000041820 */
[----:B------:R-:W-:Y:S03]  /*40d0*/  MUFU.EX2 R9, R196 ;  /* 0x000000c400097308 */ /* 0x000fe60000000800 */
[--C-:B------:R-:W-:Y:S04]  /*40e0*/  FFMA.FTZ R16, R16, c[0x0][0x29c], -R189.reuse ;  /* 0x0000a70010107a23 */ /* 0x100fe800000108bd */
[C---:B------:R-:W-:Y:S03]  /*40f0*/  HMMA.16816.F32.BF16 R36, R12.reuse, R20, R36 ;  /* 0x000000140c24723c */ /* 0x040fe60000041824 */
[----:B------:R-:W1:Y:S04]  /*4100*/  MUFU.EX2 R7, R7 ;  /* 0x0000000700077308 */ /* 0x000e680000000800 */
[----:B------:R-:W-:Y:S01]  /*4110*/  FSEL R20, R23, -INF , P0 ;  /* 0xff80000017147808 */ /* 0x000fe20000000000 */
[----:B----4-:R-:W-:Y:S01]  /*4120*/  HMMA.16816.F32.BF16 R40, R12, R4, R40 ;  /* 0x000000040c28723c */ /* 0x010fe20000041828 */
[----:B------:R-:W-:Y:S03]  /*4130*/  PLOP3.LUT P0, PT, PT, PT, UP0, 0x80, 0x0 ;  /* 0x000000000000781c */ /* 0x000fe60003f0f008 */
[----:B------:R-:W-:Y:S01]  /*4140*/  FFMA.FTZ R189, R20, c[0x0][0x29c], -R189 ;  /* 0x0000a70014bd7a23 */ /* 0x000fe200000108bd */
[----:B------:R-:W-:Y:S01]  /*4150*/  MUFU.EX2 R8, R8 ;  /* 0x0000000800087308 */ /* 0x000fe20000000800 */
[----:B-----5:R-:W-:Y:S01]  /*4160*/  F2FP.BF16.PACK_AB R20, R190, R173 ;  /* 0x000000adbe14723e */ /* 0x020fe200000010ff */
[--C-:B------:R-:W-:Y:S02]  /*4170*/  FADD.FTZ R5, R25, -R174.reuse ;  /* 0x800000ae19057221 */ /* 0x100fe40000010000 */
[--C-:B------:R-:W-:Y:S03]  /*4180*/  FADD.FTZ R4, R24, -R174.reuse ;  /* 0x800000ae18047221 */ /* 0x100fe60000010000 */
[C---:B------:R-:W-:Y:S01]  /*4190*/  FMUL.FTZ R5, R176.reuse, R5 ;  /* 0x00000005b0057220 */ /* 0x040fe20000410000 */
[----:B------:R-:W-:Y:S01]  /*41a0*/  F2FP.BF16.PACK_AB R176, R176, R177 ;  /* 0x000000b1b0b0723e */ /* 0x000fe200000010ff */
[----:B------:R-:W-:Y:S01]  /*41b0*/  FMUL.FTZ R4, R177, R4 ;  /* 0x00000004b1047220 */ /* 0x000fe20000410000 */
[----:B------:R3:W4:Y:S01]  /*41c0*/  MUFU.EX2 R15, R16 ;  /* 0x00000010000f7308 */ /* 0x0007220000000800 */
[--C-:B------:R-:W-:Y:S02]  /*41d0*/  FADD.FTZ R13, R28, -R174.reuse ;  /* 0x800000ae1c0d7221 */ /* 0x100fe40000010000 */
[--C-:B------:R-:W-:Y:S01]  /*41e0*/  FADD.FTZ R12, R29, -R174.reuse ;  /* 0x800000ae1d0c7221 */ /* 0x100fe20000010000 */
[----:B------:R-:W-:Y:S01]  /*41f0*/  F2FP.BF16.PACK_AB R4, R5, R4 ;  /* 0x000000040504723e */ /* 0x000fe200000010ff */
[----:B------:R-:W-:Y:S01]  /*4200*/  STS [R237+0x21480], R176 ;  /* 0x021480b0ed007388 */ /* 0x000fe20000000800 */
[----:B--2---:R-:W-:Y:S01]  /*4210*/  F2FP.BF16.PACK_AB R5, R175, R10 ;  /* 0x0000000aaf05723e */ /* 0x004fe200000010ff */
[C---:B------:R-:W-:Y:S02]  /*4220*/  FMUL.FTZ R12, R179.reuse, R12 ;  /* 0x0000000cb30c7220 */ /* 0x040fe40000410000 */
[----:B------:R-:W-:Y:S01]  /*4230*/  FMUL.FTZ R13, R178, R13 ;  /* 0x0000000db20d7220 */ /* 0x000fe20000410000 */
[----:B------:R-:W-:Y:S01]  /*4240*/  F2FP.BF16.PACK_AB R178, R179, R178 ;  /* 0x000000b2b3b2723e */ /* 0x000fe200000010ff */
[----:B------:R2:W-:Y:S01]  /*4250*/  STS [R234], R5 ;  /* 0x00000005ea007388 */ /* 0x0005e20000000800 */
[--C-:B------:R-:W-:Y:S01]  /*4260*/  FADD.FTZ R17, R32, -R174.reuse ;  /* 0x800000ae20117221 */ /* 0x100fe20000010000 */
[----:B------:R-:W5:Y:S01]  /*4270*/  MUFU.EX2 R189, R189 ;  /* 0x000000bd00bd7308 */ /* 0x000f620000000800 */
[----:B------:R-:W-:Y:S01]  /*4280*/  F2FP.BF16.PACK_AB R12, R12, R13 ;  /* 0x0000000d0c0c723e */ /* 0x000fe200000010ff */
[----:B------:R-:W-:Y:S01]  /*4290*/  STS [R237+0x21c80], R178 ;  /* 0x021c80b2ed007388 */ /* 0x000fe20000000800 */
[----:B-1----:R-:W-:Y:S01]  /*42a0*/  F2FP.BF16.PACK_AB R13, R7, R6 ;  /* 0x00000006070d723e */ /* 0x002fe200000010ff */
[--C-:B------:R-:W-:Y:S02]  /*42b0*/  FADD.FTZ R14, R33, -R174.reuse ;  /* 0x800000ae210e7221 */ /* 0x100fe40000010000 */
[----:B------:R-:W-:Y:S01]  /*42c0*/  FMUL.FTZ R17, R180, R17 ;  /* 0x00000011b4117220 */ /* 0x000fe20000410000 */
[C---:B------:R-:W-:Y:S01]  /*42d0*/  F2FP.BF16.PACK_AB R180, R181.reuse, R180 ;  /* 0x000000b4b5b4723e */ /* 0x040fe200000010ff */
[----:B------:R5:W-:Y:S01]  /*42e0*/  STS [R234+0x800], R13 ;  /* 0x0008000dea007388 */ /* 0x000be20000000800 */
[----:B------:R-:W-:Y:S01]  /*42f0*/  FMUL.FTZ R14, R181, R14 ;  /* 0x0000000eb50e7220 */ /* 0x000fe20000410000 */
[----:B---3--:R-:W-:Y:S02]  /*4300*/  F2FP.BF16.PACK_AB R16, R172, R183 ;  /* 0x000000b7ac10723e */ /* 0x008fe400000010ff */
[----:B------:R-:W-:Y:S01]  /*4310*/  STS [R237+0x22480], R180 ;  /* 0x022480b4ed007388 */ /* 0x000fe20000000800 */
[----:B----4-:R-:W-:Y:S01]  /*4320*/  F2FP.BF16.PACK_AB R19, R15, R18 ;  /* 0x000000120f13723e */ /* 0x010fe200000010ff */
[--C-:B------:R-:W-:Y:S01]  /*4330*/  FADD.FTZ R21, R30, -R11.reuse ;  /* 0x8000000b1e157221 */ /* 0x100fe20000010000 */
[----:B------:R-:W-:Y:S01]  /*4340*/  F2FP.BF16.PACK_AB R28, R14, R17 ;  /* 0x000000110e1c723e */ /* 0x000fe200000010ff */
[--C-:B------:R-:W-:Y:S01]  /*4350*/  FADD.FTZ R14, R27, -R11.reuse ;  /* 0x8000000b1b0e7221 */ /* 0x100fe20000010000 */
[----:B------:R-:W-:Y:S01]  /*4360*/  F2FP.BF16.PACK_AB R17, R9, R8 ;  /* 0x000000080911723e */ /* 0x000fe200000010ff */
[--C-:B------:R-:W-:Y:S02]  /*4370*/  FADD.FTZ R30, R31, -R11.reuse ;  /* 0x8000000b1f1e7221 */ /* 0x100fe40000010000 */
[----:B------:R-:W-:Y:S02]  /*4380*/  FMUL.FTZ R14, R175, R14 ;  /* 0x0000000eaf0e7220 */ /* 0x000fe40000410000 */
[----:B------:R-:W-:Y:S01]  /*4390*/  STS [R234+0x1000], R17 ;  /* 0x00100011ea007388 */ /* 0x000fe20000000800 */
[--C-:B--2---:R-:W-:Y:S02]  /*43a0*/  FADD.FTZ R5, R26, -R11.reuse ;  /* 0x8000000b1a057221 */ /* 0x104fe40000010000 */
[----:B------:R-:W-:Y:S01]  /*43b0*/  FMUL.FTZ R30, R7, R30 ;  /* 0x0000001e071e7220 */ /* 0x000fe20000410000 */
[----:B------:R-:W-:Y:S01]  /*43c0*/  STS [R237+0x22c80], R16 ;  /* 0x022c8010ed007388 */ /* 0x000fe20000000800 */
[----:B------:R-:W-:Y:S02]  /*43d0*/  FMUL.FTZ R5, R10, R5 ;  /* 0x000000050a057220 */ /* 0x000fe40000410000 */
[----:B------:R-:W-:Y:S01]  /*43e0*/  FMUL.FTZ R21, R6, R21 ;  /* 0x0000001506157220 */ /* 0x000fe20000410000 */
[----:B------:R1:W-:Y:S01]  /*43f0*/  STS [R234+0x1800], R19 ;  /* 0x00180013ea007388 */ /* 0x0003e20000000800 */
[--C-:B------:R-:W-:Y:S01]  /*4400*/  FADD.FTZ R7, R34, -R11.reuse ;  /* 0x8000000b22077221 */ /* 0x100fe20000010000 */
[----:B------:R-:W-:Y:S01]  /*4410*/  F2FP.BF16.PACK_AB R5, R14, R5 ;  /* 0x000000050e05723e */ /* 0x000fe200000010ff */
[--C-:B------:R-:W-:Y:S01]  /*4420*/  FADD.FTZ R6, R35, -R11.reuse ;  /* 0x8000000b23067221 */ /* 0x100fe20000010000 */
[----:B-----5:R-:W-:Y:S01]  /*4430*/  F2FP.BF16.PACK_AB R13, R189, R22 ;  /* 0x00000016bd0d723e */ /* 0x020fe200000010ff */
[----:B------:R-:W-:Y:S01]  /*4440*/  STS [R237+0x23480], R20 ;  /* 0x02348014ed007388 */ /* 0x000fe20000000800 */
[----:B------:R-:W-:Y:S01]  /*4450*/  F2FP.BF16.PACK_AB R21, R30, R21 ;  /* 0x000000151e15723e */ /* 0x000fe200000010ff */
[--C-:B------:R-:W-:Y:S02]  /*4460*/  FADD.FTZ R36, R36, -R174.reuse ;  /* 0x800000ae24247221 */ /* 0x100fe40000010000 */
[----:B------:R-:W-:Y:S01]  /*4470*/  STS [R234+0x2000], R13 ;  /* 0x0020000dea007388 */ /* 0x000fe20000000800 */
[--C-:B------:R-:W-:Y:S02]  /*4480*/  FADD.FTZ R37, R37, -R174.reuse ;  /* 0x800000ae25257221 */ /* 0x100fe40000010000 */
[----:B------:R-:W-:Y:S01]  /*4490*/  FMUL.FTZ R7, R8, R7 ;  /* 0x0000000708077220 */ /* 0x000fe20000410000 */
[----:B------:R-:W-:Y:S01]  /*44a0*/  BAR.SYNC.DEFER_BLOCKING 0x0 ;  /* 0x0000000000007b1d */ /* 0x000fe20000010000 */
[----:B------:R-:W-:Y:S02]  /*44b0*/  FMUL.FTZ R6, R9, R6 ;  /* 0x0000000609067220 */ /* 0x000fe40000410000 */
[----:B------:R-:W-:Y:S02]  /*44c0*/  FMUL.FTZ R36, R183, R36 ;  /* 0x00000024b7247220 */ /* 0x000fe40000410000 */
[----:B------:R-:W-:Y:S02]  /*44d0*/  FMUL.FTZ R37, R172, R37 ;  /* 0x00000025ac257220 */ /* 0x000fe40000410000 */
[--C-:B------:R-:W-:Y:S02]  /*44e0*/  FADD.FTZ R9, R38, -R11.reuse ;  /* 0x8000000b26097221 */ /* 0x100fe40000010000 */
[--C-:B------:R-:W-:Y:S01]  /*44f0*/  FADD.FTZ R8, R39, -R11.reuse ;  /* 0x8000000b27087221 */ /* 0x100fe20000010000 */
[----:B------:R-:W-:Y:S01]  /*4500*/  F2FP.BF16.PACK_AB R36, R37, R36 ;  /* 0x000000242524723e */ /* 0x000fe200000010ff */
[--C-:B------:R-:W-:Y:S01]  /*4510*/  FADD.FTZ R40, R40, -R174.reuse ;  /* 0x800000ae28287221 */ /* 0x100fe20000010000 */
[----:B-1----:R-:W-:Y:S01]  /*4520*/  F2FP.BF16.PACK_AB R19, R6, R7 ;  /* 0x000000070613723e */ /* 0x002fe200000010ff */
[----:B------:R-:W-:Y:S02]  /*4530*/  FADD.FTZ R41, R41, -R174 ;  /* 0x800000ae29297221 */ /* 0x000fe40000010000 */
[----:B------:R-:W-:Y:S02]  /*4540*/  FMUL.FTZ R9, R18, R9 ;  /* 0x0000000912097220 */ /* 0x000fe40000410000 */
[----:B------:R-:W-:Y:S02]  /*4550*/  FMUL.FTZ R8, R15, R8 ;  /* 0x000000080f087220 */ /* 0x000fe40000410000 */
[----:B------:R-:W-:Y:S02]  /*4560*/  FMUL.FTZ R40, R173, R40 ;  /* 0x00000028ad287220 */ /* 0x000fe40000410000 */
[----:B------:R-:W-:Y:S01]  /*4570*/  FMUL.FTZ R41, R190, R41 ;  /* 0x00000029be297220 */ /* 0x000fe20000410000 */
[----:B------:R-:W-:Y:S01]  /*4580*/  F2FP.BF16.PACK_AB R29, R8, R9 ;  /* 0x00000009081d723e */ /* 0x000fe200000010ff */
[--C-:B------:R-:W-:Y:S01]  /*4590*/  FADD.FTZ R17, R42, -R11.reuse ;  /* 0x8000000b2a117221 */ /* 0x100fe20000010000 */
[----:B------:R-:W-:Y:S01]  /*45a0*/  STS [R237+0x23c80], R4 ;  /* 0x023c8004ed007388 */ /* 0x000fe20000000800 */
[----:B------:R-:W-:Y:S01]  /*45b0*/  FADD.FTZ R10, R43, -R11 ;  /* 0x8000000b2b0a7221 */ /* 0x000fe20000010000 */
[----:B------:R-:W-:Y:S01]  /*45c0*/  F2FP.BF16.PACK_AB R40, R41, R40 ;  /* 0x000000282928723e */ /* 0x000fe200000010ff */
[----:B------:R-:W-:Y:S01]  /*45d0*/  FMUL.FTZ R17, R22, R17 ;  /* 0x0000001116117220 */ /* 0x000fe20000410000 */
[----:B------:R-:W-:Y:S01]  /*45e0*/  STS [R234+0x2800], R5 ;  /* 0x00280005ea007388 */ /* 0x000fe20000000800 */
[----:B------:R-:W-:Y:S03]  /*45f0*/  FMUL.FTZ R10, R189, R10 ;  /* 0x0000000abd0a7220 */ /* 0x000fe60000410000 */
[----:B------:R-:W-:Y:S02]  /*4600*/  STS [R237+0x24480], R12 ;  /* 0x0244800ced007388 */ /* 0x000fe40000000800 */
[----:B------:R-:W-:Y:S02]  /*4610*/  F2FP.BF16.PACK_AB R35, R10, R17 ;  /* 0x000000110a23723e */ /* 0x000fe400000010ff */
        /* <DEDUP_REMOVED lines=111> */
[----:B--234-:R-:W-:Y:S01]  /*4d10*/  LOP3.LUT P6, RZ, R236, 0x1, RZ, 0xc0, !PT ;  /* 0x00000001ecff7812 */ /* 0x01cfe200078cc0ff */
[----:B------:R-:W-:Y:S01]  /*4d20*/  USHF.R.S32.HI UR16, URZ, 0x1f, UR11 ;  /* 0x0000001f3f107899 */ /* 0x000fe2000801140b */
[----:B------:R-:W-:Y:S01]  /*4d30*/  P2R R7, PR, RZ, 0x4 ;  /* 0x00000004ff077803 */ /* 0x000fe20000000000 */
[----:B------:R-:W-:Y:S01]  /*4d40*/  ULDC.64 UR6, c[0x0][0x208] ;  /* 0x0000820000067ab9 */ /* 0x000fe20000000a00 */
[----:B------:R-:W-:Y:S01]  /*4d50*/  IMAD.MOV.U32 R5, RZ, RZ, c[0x0][0x208] ;  /* 0x00008200ff057624 */ /* 0x000fe200078e00ff */
[----:B------:R-:W-:Y:S01]  /*4d60*/  UIMAD UR16, UR16, UR6, URZ ;  /* 0x00000006101072a4 */ /* 0x000fe2000f8e023f */
[----:B------:R-:W-:Y:S01]  /*4d70*/  IMAD.MOV.U32 R4, RZ, RZ, 0x6 ;  /* 0x00000006ff047424 */ /* 0x000fe200078e00ff */
[----:B------:R-:W-:Y:S01]  /*4d80*/  UIMAD.WIDE.U32 UR18, UR11, UR6, URZ ;  /* 0x000000060b1272a5 */ /* 0x000fe2000f8e003f */
[C---:B------:R-:W-:Y:S01]  /*4d90*/  IMAD.SHL.U32 R6, R5.reuse, 0x40, RZ ;  /* 0x0000004005067824 */ /* 0x040fe200078e00ff */
[----:B------:R-:W-:Y:S02]  /*4da0*/  UIMAD UR16, UR11, UR7, UR16 ;  /* 0x000000070b1072a4 */ /* 0x000fe4000f8e0210 */
[----:B------:R-:W-:Y:S01]  /*4db0*/  SHF.L.U64.HI R4, R5, R4, c[0x0][0x20c] ;  /* 0x0000830005047619 */ /* 0x000fe20000010204 */
[----:B------:R-:W-:Y:S01]  /*4dc0*/  USHF.L.U32 UR6, UR11, 0x6, URZ ;  /* 0x000000060b067899 */ /* 0x000fe2000800063f */
[----:B------:R-:W-:Y:S01]  /*4dd0*/  IMAD.U32 R3, RZ, RZ, UR18 ;  /* 0x00000012ff037e24 */ /* 0x000fe2000f8e00ff */
[----:B------:R-:W-:Y:S01]  /*4de0*/  UIADD3 UR16, UR19, UR16, URZ ;  /* 0x0000001013107290 */ /* 0x000fe2000fffe03f */
[----:B------:R-:W-:Y:S03]  /*4df0*/  IMAD.U32 R2, RZ, RZ, UR18 ;  /* 0x00000012ff027e24 */ /* 0x000fe6000f8e00ff */
[----:B------:R-:W-:Y:S02]  /*4e00*/  LEA R8, P0, R3, R248, 0x7 ;  /* 0x000000f803087211 */ /* 0x000fe400078038ff */
[----:B------:R-:W-:Y:S05]  /*4e10*/  IMAD.U32 R3, RZ, RZ, UR16 ;  /* 0x00000010ff037e24 */ /* 0x000fea000f8e00ff */
[----:B------:R-:W-:Y:S01]  /*4e20*/  LEA.HI.X R9, R2, R249, R3, 0x7, P0 ;  /* 0x000000f902097211 */ /* 0x000fe200000f3c03 */
[----:B------:R-:W-:Y:S01]  /*4e30*/  IMAD.U32 R2, RZ, RZ, UR6 ;  /* 0x00000006ff027e24 */ /* 0x000fe2000f8e00ff */
[--C-:B------:R-:W-:Y:S01]  /*4e40*/  IADD3 R12, P5, P0, R6, 0x80, R8.reuse ;  /* 0x00000080060c7810 */ /* 0x100fe200078be008 */
[----:B------:R-:W-:Y:S03]  /*4e50*/  IMAD.U32 R3, RZ, RZ, UR6 ;  /* 0x00000006ff037e24 */ /* 0x000fe6000f8e00ff */
[--C-:B------:R-:W-:Y:S02]  /*4e60*/  IADD3.X R13, R4, RZ, R9.reuse, P5, P0 ;  /* 0x000000ff040d7210 */ /* 0x100fe40002fe0409 */
[----:B------:R-:W-:Y:S02]  /*4e70*/  IADD3 R10, P5, P0, R6, 0x100, R8 ;  /* 0x00000100060a7810 */ /* 0x000fe400078be008 */
[----:B------:R-:W-:Y:S02]  /*4e80*/  IADD3 R2, -R239, UR13, -R2 ;  /* 0x0000000def027c10 */ /* 0x000fe4000fffe902 */
[--C-:B------:R-:W-:Y:S02]  /*4e90*/  IADD3.X R11, R4, RZ, R9.reuse, P5, P0 ;  /* 0x000000ff040b7210 */ /* 0x100fe40002fe0409 */
[----:B------:R-:W-:Y:S02]  /*4ea0*/  ISETP.LT.OR P0, PT, R2, 0x1, !P6 ;  /* 0x000000010200780c */ /* 0x000fe40007701670 */
[----:B------:R-:W-:Y:S02]  /*4eb0*/  IADD3 R14, P5, R6, R8, RZ ;  /* 0x00000008060e7210 */ /* 0x000fe40007fbe0ff */
[----:B------:R-:W-:Y:S03]  /*4ec0*/  ISETP.LT.OR P6, PT, R2, 0x21, !P6 ;  /* 0x000000210200780c */ /* 0x000fe600077c1670 */
[----:B------:R-:W-:Y:S01]  /*4ed0*/  IMAD.X R15, R4, 0x1, R9, P5 ;  /* 0x00000001040f7824 */ /* 0x000fe200028e0609 */
[----:B------:R-:W-:Y:S01]  /*4ee0*/  LOP3.LUT P5, RZ, R236, 0x2, RZ, 0xc0, !PT ;  /* 0x00000002ecff7812 */ /* 0x000fe200078ac0ff */
[----:B------:R-:W-:Y:S04]  /*4ef0*/  @!P1 IMAD.WIDE R4, R3, 0x4, R244 ;  /* 0x0000000403049825 */ /* 0x000fe800078e02f4 */
[----:B------:R-:W-:Y:S01]  /*4f00*/  @!PT LDS RZ, [RZ] ;  /* 0x00000000fffff984 */ /* 0x000fe20000000800 */
[----:B------:R-:W-:Y:S01]  /*4f10*/  @!PT LDS RZ, [RZ] ;  /* 0x00000000fffff984 */ /* 0x000fe20000000800 */
[----:B------:R-:W-:Y:S01]  /*4f20*/  @!PT LDS RZ, [RZ] ;  /* 0x00000000fffff984 */ /* 0x000fe20000000800 */
[----:B------:R1:W-:Y:S01]  /*4f30*/  LDGSTS.E.BYPASS.LTC128B.128 [R235+0x1b080], [R8.64], !P0 ;  /* 0x1b08000008eb7fae */ /* 0x0003e2000c101d4e */
[C---:B------:R-:W-:Y:S02]  /*4f40*/  ISETP.LT.OR P0, PT, R2.reuse, 0x1, !P5 ;  /* 0x000000010200780c */ /* 0x040fe40006f01670 */
[----:B------:R-:W-:Y:S11]  /*4f50*/  ISETP.LT.OR P5, PT, R2, 0x21, !P5 ;  /* 0x000000210200780c */ /* 0x000ff60006fa1670 */
[----:B------:R1:W-:Y:S01]  /*4f60*/  LDGSTS.E.BYPASS.LTC128B.128 [R235+0x1d080], [R8.64+0x80], !P0 ;  /* 0x1d08008008eb7fae */ /* 0x0003e2000c101d4e */
[----:B------:R-:W-:Y:S04]  /*4f70*/  LOP3.LUT P0, RZ, R236, 0x4, RZ, 0xc0, !PT ;  /* 0x00000004ecff7812 */ /* 0x000fe8000780c0ff */
[C---:B------:R-:W-:Y:S02]  /*4f80*/  ISETP.LT.OR P2, PT, R2.reuse, 0x1, !P0 ;  /* 0x000000010200780c */ /* 0x040fe40004741670 */
[----:B------:R-:W-:Y:S01]  /*4f90*/  ISETP.LT.OR P0, PT, R2, 0x21, !P0 ;  /* 0x000000210200780c */ /* 0x000fe20004701670 */
[----:B------:R-:W-:Y:S10]  /*4fa0*/  @!P1 IMAD.SHL.U32 R2, R233, 0x10, RZ ;  /* 0x00000010e9029824 */ /* 0x000ff400078e00ff */
[----:B------:R1:W-:Y:S01]  /*4fb0*/  LDGSTS.E.BYPASS.LTC128B.128 [R235+0x1f080], [R8.64+0x100], !P2 ;  /* 0x1f08010008eb7fae */ /* 0x0003e2000d101d4e */
[----:B------:R-:W-:Y:S03]  /*4fc0*/  ISETP.NE.AND P2, PT, R7, RZ, PT ;  /* 0x000000ff0700720c */ /* 0x000fe60003f45270 */
[----:B------:R1:W-:Y:S04]  /*4fd0*/  LDGSTS.E.BYPASS.LTC128B.128 [R235+0x1c080], [R14.64], !P6 ;  /* 0x1c0800000eeb7fae */ /* 0x0003e8000f101d4e */
[----:B------:R1:W-:Y:S04]  /*4fe0*/  LDGSTS.E.BYPASS.LTC128B.128 [R235+0x1e080], [R12.64], !P5 ;  /* 0x1e0800000ceb7fae */ /* 0x0003e8000e901d4e */
[----:B------:R1:W-:Y:S04]  /*4ff0*/  LDGSTS.E.BYPASS.LTC128B.128 [R235+0x20080], [R10.64], !P0 ;  /* 0x200800000aeb7fae */ /* 0x0003e8000c101d4e */
[----:B------:R1:W-:Y:S02]  /*5000*/  @!P1 LDGSTS.E.BYPASS.LTC128B.128 [R2+0x21280], [R4.64] ;  /* 0x2128000004029fae */ /* 0x0003e4000b901d4e */
.L_x_721:
[-C--:B-1234-:R-:W-:Y:S01]  /*5010*/  HMMA.16816.F32.BF16 R4, R172, R176.reuse, RZ ;  /* 0x000000b0ac04723c */ /* 0x09efe200000418ff */
[----:B------:R-:W-:Y:S01]  /*5020*/  LDSM.16.MT88.4 R204, [R222+0x1000] ;  /* 0x00100000decc783b */ /* 0x000fe20000004200 */
[----:B------:R-:W-:Y:S02]  /*5030*/  UIMAD UR5, UR5, 0x3000, URZ ;  /* 0x00003000050578a4 */ /* 0x000fe4000f8e023f */
[----:B------:R-:W-:Y:S01]  /*5040*/  UISETP.GE.AND UP0, UPT, UR11, UR8, UPT ;  /* 0x000000080b00728c */ /* 0x000fe2000bf06270 */
[----:B------:R-:W-:Y:S01]  /*5050*/  LDSM.16.M88.4 R208, [R223+0x1400] ;  /* 0x00140000dfd0783b */ /* 0x000fe20000000200 */
[----:B------:R-:W-:Y:S02]  /*5060*/  UISETP.GE.AND UP1, UPT, UR12, 0x1, UPT ;  /* 0x000000010c00788c */ /* 0x000fe4000bf26270 */
[C---:B------:R-:W-:Y:S01]  /*5070*/  HMMA.16816.F32.BF16 R8, R180.reuse, R176, RZ ;  /* 0x000000b0b408723c */ /* 0x040fe200000418ff */
[----:B------:R-:W-:Y:S01]  /*5080*/  LDSM.16.M88.4 R212, [R223+0x2400] ;  /* 0x00240000dfd4783b */ /* 0x000fe20000000200 */
[----:B------:R-:W-:Y:S02]  /*5090*/  UIADD3 UR6, UR4, 0x1, URZ ;  /* 0x0000000104067890 */ /* 0x000fe4000fffe03f */
[----:B------:R-:W-:Y:S01]  /*50a0*/  IADD3 R2, P0, R242, UR5, RZ ;  /* 0x00000005f2027c10 */ /* 0x000fe2000ff1e0ff */
[----:B------:R-:W0:Y:S01]  /*50b0*/  LDGDEPBAR ;  /* 0x00000000000079af */ /* 0x000e220000000000 */
[----:B------:R-:W-:Y:S02]  /*50c0*/  UISETP.GE.AND UP2, UPT, UR4, 0x1, UPT ;  /* 0x000000010400788c */ /* 0x000fe4000bf46270 */
[-C--:B------:R-:W-:Y:S08]  /*50d0*/  HMMA.16816.F32.BF16 R12, R180, R178.reuse, RZ ;  /* 0x000000b2b40c723c */ /* 0x080ff000000418ff */
        /* <DEDUP_REMOVED lines=11> */
[----:B------:R-:W2:Y:S07]  /*5190*/  LDSM.16.MT88.4 R172, [R222+0x3800] ;  /* 0x00380000deac783b */ /* 0x000eae0000004200 */
        /* <DEDUP_REMOVED lines=15> */
[----:B------:R-:W3:Y:S04]  /*5290*/  LDSM.16.M88.4 R184, [R223+0x1800] ;  /* 0x00180000dfb8783b */ /* 0x000ee80000000200 */
[----:B------:R-:W-:Y:S03]  /*52a0*/  LDSM.16.M88.4 R200, [R223+0x2000] ;  /* 0x00200000dfc8783b */ /* 0x000fe60000000200 */
[-C--:B-1----:R-:W-:Y:S08]  /*52b0*/  HMMA.16816.F32.BF16 R4, R176, R204.reuse, R4 ;  /* 0x000000ccb004723c */ /* 0x082ff00000041804 */
[C---:B------:R-:W-:Y:S08]  /*52c0*/  HMMA.16816.F32.BF16 R8, R208.reuse, R204, R8 ;  /* 0x000000ccd008723c */ /* 0x040ff00000041808 */
[-C--:B------:R-:W-:Y:S08]  /*52d0*/  HMMA.16816.F32.BF16 R12, R208, R206.reuse, R12 ;  /* 0x000000ced00c723c */ /* 0x080ff0000004180c */
[C---:B------:R-:W-:Y:S01]  /*52e0*/  HMMA.16816.F32.BF16 R16, R176.reuse, R206, R16 ;  /* 0x000000ceb010723c */ /* 0x040fe20000041810 */
[----:B------:R-:W-:Y:S07]  /*52f0*/  LDSM.16.MT88.4 R204, [R222+0x2000] ;  /* 0x00200000decc783b */ /* 0x000fee0000004200 */
[-C--:B--2---:R-:W-:Y:S08]  /*5300*/  HMMA.16816.F32.BF16 R20, R176, R172.reuse, R20 ;  /* 0x000000acb014723c */ /* 0x084ff00000041814 */
[C---:B------:R-:W-:Y:S08]  /*5310*/  HMMA.16816.F32.BF16 R24, R208.reuse, R172, R24 ;  /* 0x000000acd018723c */ /* 0x040ff00000041818 */
[-C--:B------:R-:W-:Y:S08]  /*5320*/  HMMA.16816.F32.BF16 R28, R208, R174.reuse, R28 ;  /* 0x000000aed01c723c */ /* 0x080ff0000004181c */
[C---:B------:R-:W-:Y:S01]  /*5330*/  HMMA.16816.F32.BF16 R32, R176.reuse, R174, R32 ;  /* 0x000000aeb020723c */ /* 0x040fe20000041820 */
[----:B------:R-:W1:Y:S07]  /*5340*/  LDSM.16.MT88.4 R172, [R222+0x6800] ;  /* 0x00680000deac783b */ /* 0x000e6e0000004200 */
[-C--:B------:R-:W-:Y:S08]  /*5350*/  HMMA.16816.F32.BF16 R36, R176, R180.reuse, R36 ;  /* 0x000000b4b024723c */ /* 0x080ff00000041824 */
[C---:B------:R-:W-:Y:S08]  /*5360*/  HMMA.16816.F32.BF16 R40, R208.reuse, R180, R40 ;  /* 0x000000b4d028723c */ /* 0x040ff00000041828 */
[-C--:B------:R-:W-:Y:S01]  /*5370*/  HMMA.16816.F32.BF16 R104, R208, R182.reuse, R104 ;  /* 0x000000b6d068723c */ /* 0x080fe20000041868 */
[----:B------:R-:W2:Y:S07]  /*5380*/  LDSM.16.MT88.4 R208, [R222+0x4800] ;  /* 0x00480000ded0783b */ /* 0x000eae0000004200 */
[----:B------:R-:W-:Y:S01]  /*5390*/  HMMA.16816.F32.BF16 R108, R176, R182, R108 ;  /* 0x000000b6b06c723c */ /* 0x000fe2000004186c */
[----:B------:R-:W4:Y:S06]  /*53a0*/  LDSM.16.MT88.4 R176, [R222+0x7000] ;  /* 0x00700000deb0783b */ /* 0x000f2c0000004200 */
[----:B------:R-:W-:Y:S01]  /*53b0*/  IMAD.U32 R182, RZ, RZ, UR5 ;  /* 0x00000005ffb67e24 */ /* 0x000fe2000f8e00ff */
[-C--:B---3--:R-:W-:Y:S01]  /*53c0*/  HMMA.16816.F32.BF16 R4, R184, R188.reuse, R4 ;  /* 0x000000bcb804723c */ /* 0x088fe20000041804 */
[----:B------:R-:W-:Y:S04]  /*53d0*/  UIADD3 UR5, UR12, 0x1, URZ ;  /* 0x000000010c057890 */ /* 0x000fe8000fffe03f */
[----:B------:R-:W-:Y:S01]  /*53e0*/  LEA.HI.X.SX32 R3, R182, R241, 0x1, P0 ;  /* 0x000000f1b6037211 */ /* 0x000fe200000f0eff */
[----:B------:R-:W-:Y:S01]  /*53f0*/  USEL UR12, UR5, URZ, !UP1 ;  /* 0x0000003f050c7287 */ /* 0x000fe2000c800000 */
[C---:B------:R-:W-:Y:S01]  /*5400*/  LEA R180, P0, R2.reuse, c[0x0][0x220], 0x2 ;  /* 0x0000880002b47a11 */ /* 0x040fe200078010ff */
[C---:B------:R-:W-:Y:S01]  /*5410*/  HMMA.16816.F32.BF16 R8, R192.reuse, R188, R8 ;  /* 0x000000bcc008723c */ /* 0x040fe20000041808 */
[----:B------:R-:W-:Y:S03]  /*5420*/  UMOV UR5, UR11 ;  /* 0x0000000b00057c82 */ /* 0x000fe60008000000 */
[----:B------:R-:W-:Y:S01]  /*5430*/  LEA.HI.X R181, R2, c[0x0][0x224], R3, 0x2, P0 ;  /* 0x0000890002b57a11 */ /* 0x000fe200000f1403 */
[----:B------:R-:W-:Y:S01]  /*5440*/  IMAD.U32 R3, RZ, RZ, UR4 ;  /* 0x00000004ff037e24 */ /* 0x000fe2000f8e00ff */
[----:B------:R-:W-:Y:S01]  /*5450*/  PLOP3.LUT P0, PT, PT, PT, UP0, 0x80, 0x0 ;  /* 0x000000000000781c */ /* 0x000fe20003f0f008 */
[----:B------:R-:W-:Y:S01]  /*5460*/  USEL UR4, UR6, URZ, !UP2 ;  /* 0x0000003f06047287 */ /* 0x000fe2000d000000 */
[-C--:B------:R-:W-:Y:S04]  /*5470*/  HMMA.16816.F32.BF16 R12, R192, R190.reuse, R12 ;  /* 0x000000bec00c723c */ /* 0x080fe8000004180c */
[----:B------:R-:W-:Y:S04]  /*5480*/  IMAD R3, R3, 0x3000, R230 ;  /* 0x0000300003037824 */ /* 0x000fe800078e02e6 */
[C---:B------:R-:W-:Y:S08]  /*5490*/  HMMA.16816.F32.BF16 R16, R184.reuse, R190, R16 ;  /* 0x000000beb810723c */ /* 0x040ff00000041810 */
[-C--:B------:R-:W-:Y:S08]  /*54a0*/  HMMA.16816.F32.BF16 R20, R184, R196.reuse, R20 ;  /* 0x000000c4b814723c */ /* 0x080ff00000041814 */
[C---:B------:R-:W-:Y:S08]  /*54b0*/  HMMA.16816.F32.BF16 R24, R192.reuse, R196, R24 ;  /* 0x000000c4c018723c */ /* 0x040ff00000041818 */
[-C--:B------:R-:W-:Y:S08]  /*54c0*/  HMMA.16816.F32.BF16 R28, R192, R198.reuse, R28 ;  /* 0x000000c6c01c723c */ /* 0x080ff0000004181c */
[C---:B------:R-:W-:Y:S08]  /*54d0*/  HMMA.16816.F32.BF16 R32, R184.reuse, R198, R32 ;  /* 0x000000c6b820723c */ /* 0x040ff00000041820 */
[-C--:B-1----:R-:W-:Y:S08]  /*54e0*/  HMMA.16816.F32.BF16 R36, R184, R172.reuse, R36 ;  /* 0x000000acb824723c */ /* 0x082ff00000041824 */
[C---:B------:R-:W-:Y:S07]  /*54f0*/  HMMA.16816.F32.BF16 R40, R192.reuse, R172, R40 ;  /* 0x000000acc028723c */ /* 0x040fee0000041828 */
[----:B------:R-:W-:Y:S01]  /*5500*/  IMAD.SHL.U32 R172, R3, 0x2, RZ ;  /* 0x0000000203ac7824 */ /* 0x000fe200078e00ff */
[-C--:B------:R-:W-:Y:S01]  /*5510*/  HMMA.16816.F32.BF16 R104, R192, R174.reuse, R104 ;  /* 0x000000aec068723c */ /* 0x080fe20000041868 */
[----:B------:R-:W-:Y:S07]  /*5520*/  LDSM.16.MT88.2 R2, [R224+0x23c80] ;  /* 0x023c8000e002783b */ /* 0x000fee0000004100 */
[----:B------:R-:W-:Y:S08]  /*5530*/  HMMA.16816.F32.BF16 R108, R184, R174, R108 ;  /* 0x000000aeb86c723c */ /* 0x000ff0000004186c */
[-C--:B------:R-:W-:Y:S08]  /*5540*/  HMMA.16816.F32.BF16 R4, R200, R204.reuse, R4 ;  /* 0x000000ccc804723c */ /* 0x080ff00000041804 */
[C---:B------:R-:W-:Y:S08]  /*5550*/  HMMA.16816.F32.BF16 R8, R212.reuse, R204, R8 ;  /* 0x000000ccd408723c */ /* 0x040ff00000041808 */
[-C--:B------:R-:W-:Y:S07]  /*5560*/  HMMA.16816.F32.BF16 R12, R212, R206.reuse, R12 ;  /* 0x000000ced40c723c */ /* 0x080fee000004180c */
[----:B------:R-:W-:Y:S01]  /*5570*/  RED.E.ADD.F32.FTZ.RN.STRONG.GPU [R180.64], R4 ;  /* 0x00000004b400798e */ /* 0x000fe2000c10e78e */
[C---:B------:R-:W-:Y:S03]  /*5580*/  HMMA.16816.F32.BF16 R16, R200.reuse, R206, R16 ;  /* 0x000000cec810723c */ /* 0x040fe60000041810 */
[----:B------:R-:W-:Y:S04]  /*5590*/  RED.E.ADD.F32.FTZ.RN.STRONG.GPU [R180.64+0x400], R5 ;  /* 0x00040005b400798e */ /* 0x000fe8000c10e78e */
[----:B------:R-:W-:Y:S01]  /*55a0*/  RED.E.ADD.F32.FTZ.RN.STRONG.GPU [R180.64+0x800], R6 ;  /* 0x00080006b400798e */ /* 0x000fe2000c10e78e */
[-C--:B--2---:R-:W-:Y:S03]  /*55b0*/  HMMA.16816.F32.BF16 R20, R200, R208.reuse, R20 ;  /* 0x000000d0c814723c */ /* 0x084fe60000041814 */
        /* <DEDUP_REMOVED lines=12> */
[----:B------:R-:W-:Y:S04]  /*5680*/  RED.E.ADD.F32.FTZ.RN.STRONG.GPU [R180.64+0x2c00], R19 ;  /* 0x002c0013b400798e */ /* 0x000fe8000c10e78e */
[----:B------:R-:W-:Y:S01]  /*5690*/  RED.E.ADD.F32.FTZ.RN.STRONG.GPU [R180.64+0x3000], R12 ;  /* 0x0030000cb400798e */ /* 0x000fe2000c10e78e */
[C---:B------:R-:W-:Y:S03]  /*56a0*/  HMMA.16816.F32.BF16 R40, R212.reuse, R176, R40 ;  /* 0x000000b0d428723c */ /* 0x040fe60000041828 */
[----:B------:R-:W1:Y:S04]  /*56b0*/  LDSM.16.MT88.4 R8, [R172+0xf080] ;  /* 0x00f08000ac08783b */ /* 0x000e680000004200 */
[----:B------:R-:W-:Y:S01]  /*56c0*/  RED.E.ADD.F32.FTZ.RN.STRONG.GPU [R180.64+0x3400], R13 ;  /* 0x0034000db400798e */ /* 0x000fe2000c10e78e */
[-C--:B------:R-:W-:Y:S03]  /*56d0*/  HMMA.16816.F32.BF16 R104, R212, R178.reuse, R104 ;  /* 0x000000b2d468723c */ /* 0x080fe60000041868 */
[----:B------:R-:W-:Y:S04]  /*56e0*/  RED.E.ADD.F32.FTZ.RN.STRONG.GPU [R180.64+0x3800], R14 ;  /* 0x0038000eb400798e */ /* 0x000fe8000c10e78e */
[----:B------:R-:W-:Y:S01]  /*56f0*/  RED.E.ADD.F32.FTZ.RN.STRONG.GPU [R180.64+0x3c00], R15 ;  /* 0x003c000fb400798e */ /* 0x000fe2000c10e78e */
[----:B------:R-:W-:Y:S03]  /*5700*/  HMMA.16816.F32.BF16 R108, R200, R178, R108 ;  /* 0x000000b2c86c723c */ /* 0x000fe6000004186c */
        /* <DEDUP_REMOVED lines=184> */
.L_x_719:
[----:B------:R-:W-:Y:S05]  /*6290*/  @P1 BRA `(.L_x_723) ;  /* 0x000034f000001947 */ /* 0x000fea0003800000 */
[----:B------:R-:W-:Y:S01]  /*62a0*/  SHF.R.S32.HI R0, RZ, 0x1f, R233 ;  /* 0x0000001fff007819 */ /* 0x000fe200000114e9 */
[----:B-----5:R-:W-:Y:S01]  /*62b0*/  IMAD.SHL.U32 R3, R233, 0x80, RZ ;  /* 0x00000080e9037824 */ /* 0x020fe200078e00ff */
[----:B------:R-:W-:Y:S01]  /*62c0*/  BAR.SYNC.DEFER_BLOCKING 0x1, 0x100 ;  /* 0x0044000000007b1d */ /* 0x000fe20000010000 */
[----:B------:R-:W-:Y:S02]  /*62d0*/  F2FP.BF16.PACK_AB R44, R45, R44 ;  /* 0x0000002c2d2c723e */ /* 0x000fe400000010ff */
[----:B------:R-:W-:-:S02]  /*62e0*/  LEA.HI R5, R0, R233, RZ, 0x2 ;  /* 0x000000e900057211 */ /* 0x000fc400078f10ff */
[CC--:B------:R-:W-:Y:S02]  /*62f0*/  LEA.HI R2, R0.reuse, R233.reuse, RZ, 0x5 ;  /* 0x000000e900027211 */ /* 0x0c0fe400078f28ff */
[----:B------:R-:W-:Y:S02]  /*6300*/  LEA.HI R4, R0, R233, RZ, 0x7 ;  /* 0x000000e900047211 */ /* 0x000fe400078f38ff */
[--C-:B------:R-:W-:Y:S02]  /*6310*/  SHF.R.S32.HI R6, RZ, 0x2, R5.reuse ;  /* 0x00000002ff067819 */ /* 0x100fe40000011405 */
[----:B------:R-:W-:Y:S01]  /*6320*/  LOP3.LUT R3, R3, 0x180, RZ, 0xc0, !PT ;  /* 0x0000018003037812 */ /* 0x000fe200078ec0ff */
[----:B------:R-:W-:Y:S01]  /*6330*/  IMAD.SHL.U32 R4, R4, 0x4, RZ ;  /* 0x0000000404047824 */ /* 0x000fe200078e00ff */
[----:B------:R-:W-:Y:S02]  /*6340*/  SHF.R.U32.HI R2, RZ, 0x1, R2 ;  /* 0x00000001ff027819 */ /* 0x000fe40000011602 */
[----:B------:R-:W-:-:S02]  /*6350*/  SHF.R.S32.HI R5, RZ, 0x1f, R5 ;  /* 0x0000001fff057819 */ /* 0x000fc40000011405 */
[----:B------:R-:W-:Y:S02]  /*6360*/  LOP3.LUT R2, R3, 0x30, R2, 0xf8, !PT ;  /* 0x0000003003027812 */ /* 0x000fe400078ef802 */
[----:B------:R-:W-:Y:S02]  /*6370*/  LEA.HI R5, R5, R6, RZ, 0x3 ;  /* 0x0000000605057211 */ /* 0x000fe400078f18ff */
[----:B------:R-:W-:Y:S02]  /*6380*/  LOP3.LUT R179, R2, 0x40, RZ, 0xfc, !PT ;  /* 0x0000004002b37812 */ /* 0x000fe400078efcff */
[----:B------:R-:W-:Y:S02]  /*6390*/  LOP3.LUT R4, R4, 0xfffffe00, RZ, 0xc0, !PT ;  /* 0xfffffe0004047812 */ /* 0x000fe400078ec0ff */
[----:B------:R-:W-:Y:S02]  /*63a0*/  LOP3.LUT R5, R5, 0xfffffff8, RZ, 0xc0, !PT ;  /* 0xfffffff805057812 */ /* 0x000fe400078ec0ff */
[----:B------:R-:W-:-:S02]  /*63b0*/  LOP3.LUT R177, R2, 0x8, RZ, 0xfc, !PT ;  /* 0x0000000802b17812 */ /* 0x000fc400078efcff */
[----:B------:R-:W-:Y:S02]  /*63c0*/  SHF.R.U32.HI R3, RZ, 0x3, R3 ;  /* 0x00000003ff037819 */ /* 0x000fe40000011603 */
[C---:B------:R-:W-:Y:S02]  /*63d0*/  LOP3.LUT R175, R2.reuse, 0x48, RZ, 0xfc, !PT ;  /* 0x0000004802af7812 */ /* 0x040fe400078efcff */
[C---:B------:R-:W-:Y:S02]  /*63e0*/  LOP3.LUT R173, R2.reuse, 0x1400, RZ, 0xfc, !PT ;  /* 0x0000140002ad7812 */ /* 0x040fe400078efcff */
[----:B------:R-:W-:Y:S02]  /*63f0*/  LOP3.LUT R111, R2, 0x1440, RZ, 0xfc, !PT ;  /* 0x00001440026f7812 */ /* 0x000fe400078efcff */
[----:B------:R-:W-:Y:S02]  /*6400*/  LOP3.LUT R179, R179, 0x1c0, RZ, 0xc0, !PT ;  /* 0x000001c0b3b37812 */ /* 0x000fe400078ec0ff */
[----:B------:R-:W-:-:S02]  /*6410*/  IADD3 R6, R4, R6, -R5 ;  /* 0x0000000604067210 */ /* 0x000fc40007ffe805 */
[----:B------:R-:W-:Y:S02]  /*6420*/  LOP3.LUT R109, R2, 0x1408, RZ, 0xfc, !PT ;  /* 0x00001408026d7812 */ /* 0x000fe400078efcff */
[----:B------:R-:W-:Y:S02]  /*6430*/  LOP3.LUT R177, R177, 0x180, RZ, 0xc0, !PT ;  /* 0x00000180b1b17812 */ /* 0x000fe400078ec0ff */
        /* <DEDUP_REMOVED lines=29> */
[----:B------:R-:W-:Y:S02]  /*6610*/  LOP3.LUT R4, R3, R2, RZ, 0x3c, !PT ;  /* 0x0000000203047212 */ /* 0x000fe400078e3cff */
[----:B------:R-:W-:Y:S02]  /*6620*/  LOP3.LUT R107, R2, 0x1448, RZ, 0xfc, !PT ;  /* 0x00001448026b7812 */ /* 0x000fe400078efcff */
[----:B------:R-:W-:Y:S01]  /*6630*/  LOP3.LUT R175, R175, 0x1c0, RZ, 0xc0, !PT ;  /* 0x000001c0afaf7812 */ /* 0x000fe200078ec0ff */
[----:B------:R-:W-:Y:S01]  /*6640*/  IMAD.IADD R4, R6, 0x1, R4 ;  /* 0x0000000106047824 */ /* 0x000fe200078e0204 */
[C---:B------:R-:W-:Y:S02]  /*6650*/  LOP3.LUT R3, R2.reuse, 0x3848, RZ, 0xfc, !PT ;  /* 0x0000384802037812 */ /* 0x040fe400078efcff */
[----:B------:R-:W-:Y:S01]  /*6660*/  LOP3.LUT R105, R2, 0x2800, RZ, 0xfc, !PT ;  /* 0x0000280002697812 */ /* 0x000fe200078efcff */
[----:B------:R-:W-:Y:S01]  /*6670*/  IMAD.SHL.U32 R181, R4, 0x2, RZ ;  /* 0x0000000204b57824 */ /* 0x000fe200078e00ff */
[----:B------:R-:W-:-:S02]  /*6680*/  LOP3.LUT R103, R2, 0x2840, RZ, 0xfc, !PT ;  /* 0x0000284002677812 */ /* 0x000fc400078efcff */
[C---:B------:R-:W-:Y:S02]  /*6690*/  LOP3.LUT R101, R2.reuse, 0x2808, RZ, 0xfc, !PT ;  /* 0x0000280802657812 */ /* 0x040fe400078efcff */
[C---:B------:R-:W-:Y:S01]  /*66a0*/  LOP3.LUT R99, R2.reuse, 0x2848, RZ, 0xfc, !PT ;  /* 0x0000284802637812 */ /* 0x040fe200078efcff */
[----:B------:R-:W-:Y:S01]  /*66b0*/  STS.U16 [R181+0x7880], R44 ;  /* 0x0078802cb5007388 */ /* 0x000fe20000000400 */
        /* <DEDUP_REMOVED lines=44> */
[C---:B-1----:R-:W-:Y:S02]  /*6980*/  LOP3.LUT R9, R2.reuse, 0x3800, RZ, 0xfc, !PT ;  /* 0x0000380002097812 */ /* 0x042fe400078efcff */
[----:B------:R-:W-:-:S02]  /*6990*/  LOP3.LUT R7, R2, 0x3840, RZ, 0xfc, !PT ;  /* 0x0000384002077812 */ /* 0x000fc400078efcff */
[----:B------:R-:W-:Y:S02]  /*69a0*/  LOP3.LUT R5, R2, 0x3808, RZ, 0xfc, !PT ;  /* 0x0000380802057812 */ /* 0x000fe400078efcff */
[----:B------:R-:W-:Y:S02]  /*69b0*/  LOP3.LUT R173, R173, 0x180, RZ, 0xc0, !PT ;  /* 0x00000180adad7812 */ /* 0x000fe400078ec0ff */
[----:B------:R-:W-:Y:S02]  /*69c0*/  LOP3.LUT R111, R111, 0x1c0, RZ, 0xc0, !PT ;  /* 0x000001c06f6f7812 */ /* 0x000fe400078ec0ff */
[----:B------:R-:W-:Y:S02]  /*69d0*/  SHF.R.U32.HI R179, RZ, 0x3, R179 ;  /* 0x00000003ffb37819 */ /* 0x000fe400000116b3 */
[----:B------:R-:W-:Y:S02]  /*69e0*/  LOP3.LUT R109, R109, 0x180, RZ, 0xc0, !PT ;  /* 0x000001806d6d7812 */ /* 0x000fe400078ec0ff */
[----:B------:R-:W-:-:S02]  /*69f0*/  SHF.R.U32.HI R177, RZ, 0x3, R177 ;  /* 0x00000003ffb17819 */ /* 0x000fc400000116b1 */
[----:B------:R-:W-:Y:S02]  /*6a00*/  LOP3.LUT R107, R107, 0x1c0, RZ, 0xc0, !PT ;  /* 0x000001c06b6b7812 */ /* 0x000fe400078ec0ff */
[----:B------:R-:W-:Y:S02]  /*6a10*/  SHF.R.U32.HI R175, RZ, 0x3, R175 ;  /* 0x00000003ffaf7819 */ /* 0x000fe400000116af */
        /* <DEDUP_REMOVED lines=53> */
[----:B------:R-:W-:Y:S02]  /*6d70*/  SHF.R.U32.HI R111, RZ, 0x3, R111 ;  /* 0x00000003ff6f7819 */ /* 0x000fe4000001166f */
[--C-:B------:R-:W-:Y:S02]  /*6d80*/  LOP3.LUT R179, R179, 0x40, R2.reuse, 0x1e, !PT ;  /* 0x00000040b3b37812 */ /* 0x100fe400078e1e02 */
[----:B------:R-:W-:Y:S02]  /*6d90*/  SHF.R.U32.HI R109, RZ, 0x3, R109 ;  /* 0x00000003ff6d7819 */ /* 0x000fe4000001166d */
[----:B------:R-:W-:Y:S01]  /*6da0*/  LOP3.LUT R177, R177, 0x8, R2, 0x1e, !PT ;  /* 0x00000008b1b17812 */ /* 0x000fe200078e1e02 */
[----:B------:R-:W-:Y:S01]  /*6db0*/  IMAD.IADD R179, R6, 0x1, R179 ;  /* 0x0000000106b37824 */ /* 0x000fe200078e02b3 */
[----:B------:R-:W-:-:S02]  /*6dc0*/  SHF.R.U32.HI R107, RZ, 0x3, R107 ;  /* 0x00000003ff6b7819 */ /* 0x000fc4000001166b */
[----:B------:R-:W-:Y:S01]  /*6dd0*/  LOP3.LUT R175, R175, 0x48, R2, 0x1e, !PT ;  /* 0x00000048afaf7812 */ /* 0x000fe200078e1e02 */
[C---:B------:R-:W-:Y:S01]  /*6de0*/  IMAD.IADD R177, R6.reuse, 0x1, R177 ;  /* 0x0000000106b17824 */ /* 0x040fe200078e02b1 */
[----:B------:R-:W-:Y:S01]  /*6df0*/  SHF.R.U32.HI R3, RZ, 0x3, R3 ;  /* 0x00000003ff037819 */ /* 0x000fe20000011603 */
[----:B------:R-:W-:Y:S01]  /*6e00*/  IMAD.SHL.U32 R179, R179, 0x2, RZ ;  /* 0x00000002b3b37824 */ /* 0x000fe200078e00ff */
[----:B------:R-:W-:Y:S01]  /*6e10*/  SHF.R.U32.HI R105, RZ, 0x3, R105 ;  /* 0x00000003ff697819 */ /* 0x000fe20000011669 */
[----:B------:R-:W-:Y:S01]  /*6e20*/  IMAD.IADD R175, R6, 0x1, R175 ;  /* 0x0000000106af7824 */ /* 0x000fe200078e02af */
[----:B------:R-:W-:Y:S01]  /*6e30*/  SHF.R.U32.HI R103, RZ, 0x3, R103 ;  /* 0x00000003ff677819 */ /* 0x000fe20000011667 */
[----:B------:R-:W-:Y:S01]  /*6e40*/  IMAD.SHL.U32 R177, R177, 0x2, RZ ;  /* 0x00000002b1b17824 */ /* 0x000fe200078e00ff */
[----:B------:R-:W-:Y:S01]  /*6e50*/  SHF.R.U32.HI R101, RZ, 0x3, R101 ;  /* 0x00000003ff657819 */ /* 0x000fe20000011665 */
[----:B------:R-:W-:Y:S01]  /*6e60*/  IMAD.SHL.U32 R175, R175, 0x2, RZ ;  /* 0x00000002afaf7824 */ /* 0x000fe200078e00ff */
        /* <DEDUP_REMOVED lines=48> */
[----:B------:R-:W-:-:S02]  /*7170*/  LOP3.LUT R173, R173, 0x1400, R2, 0x1e, !PT ;  /* 0x00001400adad7812 */ /* 0x000fc400078e1e02 */
[--C-:B------:R-:W-:Y:S02]  /*7180*/  LOP3.LUT R111, R111, 0x1440, R2.reuse, 0x1e, !PT ;  /* 0x000014406f6f7812 */ /* 0x100fe400078e1e02 */
[--C-:B------:R-:W-:Y:S01]  /*7190*/  LOP3.LUT R109, R109, 0x1408, R2.reuse, 0x1e, !PT ;  /* 0x000014086d6d7812 */ /* 0x100fe200078e1e02 */
[C---:B------:R-:W-:Y:S01]  /*71a0*/  IMAD.IADD R173, R6.reuse, 0x1, R173 ;  /* 0x0000000106ad7824 */ /* 0x040fe200078e02ad */
        /* <DEDUP_REMOVED lines=105> */
[----:B------:R-:W-:Y:S01]  /*7840*/  IMAD.IADD R9, R6, 0x1, R9 ;  /* 0x0000000106097824 */ /* 0x000fe200078e0209 */
[----:B------:R-:W-:Y:S01]  /*7850*/  PRMT R2, R44, 0x7632, R2 ;  /* 0x000076322c027816 */ /* 0x000fe20000000002 */
[----:B------:R-:W-:Y:S01]  /*7860*/  IMAD.IADD R7, R6, 0x1, R7 ;  /* 0x0000000106077824 */ /* 0x000fe200078e0207 */
[----:B------:R-:W-:Y:S01]  /*7870*/  PRMT R4, R46, 0x7632, R4 ;  /* 0x000076322e047816 */ /* 0x000fe20000000004 */
[----:B------:R-:W-:Y:S01]  /*7880*/  IMAD.IADD R5, R6, 0x1, R5 ;  /* 0x0000000106057824 */ /* 0x000fe200078e0205 */
        /* <DEDUP_REMOVED lines=12> */
[----:B------:R-:W-:Y:S01]  /*7950*/  F2FP.BF16.PACK_AB R112, R113, R112 ;  /* 0x000000707170723e */ /* 0x000fe200000010ff */
[----:B------:R-:W-:Y:S01]  /*7960*/  IMAD.SHL.U32 R101, R101, 0x2, RZ ;  /* 0x0000000265657824 */ /* 0x000fe200078e00ff */
[----:B------:R-:W-:Y:S01]  /*7970*/  STS.U16 [R173+0x7880], R48 ;  /* 0x00788030ad007388 */ /* 0x000fe20000000400 */
[----:B------:R-:W-:Y:S01]  /*7980*/  IMAD.SHL.U32 R99, R99, 0x2, RZ ;  /* 0x0000000263637824 */ /* 0x000fe200078e00ff */
[----:B------:R-:W-:Y:S01]  /*7990*/  F2FP.BF16.PACK_AB R114, R115, R114 ;  /* 0x000000727372723e */ /* 0x000fe200000010ff */
        /* <DEDUP_REMOVED lines=10> */
[----:B-1----:R-:W-:Y:S01]  /*7a40*/  PRMT R2, R52, 0x7632, R2 ;  /* 0x0000763234027816 */ /* 0x002fe20000000002 */
[----:B------:R-:W-:Y:S01]  /*7a50*/  IMAD.SHL.U32 R87, R87, 0x2, RZ ;  /* 0x0000000257577824 */ /* 0x000fe200078e00ff */
[----:B------:R-:W-:Y:S01]  /*7a60*/  F2FP.BF16.PACK_AB R120, R121, R120 ;  /* 0x000000787978723e */ /* 0x000fe200000010ff */
[----:B------:R-:W-:Y:S01]  /*7a70*/  STS.U16 [R105+0x7880], R52 ;  /* 0x0078803469007388 */ /* 0x000fe20000000400 */
[----:B------:R-:W-:Y:S01]  /*7a80*/  IMAD.SHL.U32 R85, R85, 0x2, RZ ;  /* 0x0000000255557824 */ /* 0x000fe200078e00ff */
[----:B------:R-:W-:Y:S01]  /*7a90*/  F2FP.BF16.PACK_AB R122, R123, R122 ;  /* 0x0000007a7b7a723e */ /* 0x000fe200000010ff */
[----:B------:R-:W-:Y:S01]  /*7aa0*/  IMAD.SHL.U32 R83, R83, 0x2, RZ ;  /* 0x0000000253537824 */ /* 0x000fe200078e00ff */
[----:B------:R1:W-:Y:S01]  /*7ab0*/  STS.U16 [R103+0x7880], R2 ;  /* 0x0078800267007388 */ /* 0x0003e20000000400 */
[----:B--2---:R-:W-:Y:S01]  /*7ac0*/  PRMT R4, R64, 0x7632, R4 ;  /* 0x0000763240047816 */ /* 0x004fe20000000004 */
[----:B------:R-:W-:Y:S01]  /*7ad0*/  IMAD.SHL.U32 R81, R81, 0x2, RZ ;  /* 0x0000000251517824 */ /* 0x000fe200078e00ff */
[----:B------:R-:W-:Y:S01]  /*7ae0*/  F2FP.BF16.PACK_AB R132, R133, R132 ;  /* 0x000000848584723e */ /* 0x000fe200000010ff */
[----:B------:R-:W-:Y:S01]  /*7af0*/  STS.U16 [R101+0x7880], R54 ;  /* 0x0078803665007388 */ /* 0x000fe20000000400 */
[----:B------:R-:W-:Y:S01]  /*7b00*/  IMAD.SHL.U32 R79, R79, 0x2, RZ ;  /* 0x000000024f4f7824 */ /* 0x000fe200078e00ff */
[----:B------:R-:W-:Y:S01]  /*7b10*/  F2FP.BF16.PACK_AB R134, R135, R134 ;  /* 0x000000868786723e */ /* 0x000fe200000010ff */
[----:B------:R-:W-:Y:S01]  /*7b20*/  IMAD.SHL.U32 R77, R77, 0x2, RZ ;  /* 0x000000024d4d7824 */ /* 0x000fe200078e00ff */
[----:B------:R2:W-:Y:S01]  /*7b30*/  STS.U16 [R99+0x7880], R10 ;  /* 0x0078800a63007388 */ /* 0x0005e20000000400 */
[----:B---3--:R-:W-:Y:S01]  /*7b40*/  PRMT R6, R66, 0x7632, R6 ;  /* 0x0000763242067816 */ /* 0x008fe20000000006 */
[----:B------:R-:W-:Y:S01]  /*7b50*/  IMAD.SHL.U32 R75, R75, 0x2, RZ ;  /* 0x000000024b4b7824 */ /* 0x000fe200078e00ff */
[----:B------:R-:W-:Y:S01]  /*7b60*/  F2FP.BF16.PACK_AB R128, R129, R128 ;  /* 0x000000808180723e */ /* 0x000fe200000010ff */
[----:B------:R-:W-:Y:S01]  /*7b70*/  STS.U16 [R97+0x7880], R64 ;  /* 0x0078804061007388 */ /* 0x000fe20000000400 */
[----:B------:R-:W-:Y:S01]  /*7b80*/  IMAD.SHL.U32 R73, R73, 0x2, RZ ;  /* 0x0000000249497824 */ /* 0x000fe200078e00ff */
[----:B------:R-:W-:Y:S01]  /*7b90*/  F2FP.BF16.PACK_AB R130, R131, R130 ;  /* 0x000000828382723e */ /* 0x000fe200000010ff */
[----:B------:R-:W-:Y:S01]  /*7ba0*/  IMAD.SHL.U32 R71, R71, 0x2, RZ ;  /* 0x0000000247477824 */ /* 0x000fe200078e00ff */
[----:B------:R3:W-:Y:S01]  /*7bb0*/  STS.U16 [R95+0x7880], R4 ;  /* 0x007880045f007388 */ /* 0x0007e20000000400 */
[----:B----4-:R-:W-:Y:S01]  /*7bc0*/  PRMT R8, R60, 0x7632, R8 ;  /* 0x000076323c087816 */ /* 0x010fe20000000008 */
[----:B------:R-:W-:Y:S01]  /*7bd0*/  IMAD.SHL.U32 R69, R69, 0x2, RZ ;  /* 0x0000000245457824 */ /* 0x000fe200078e00ff */
[----:B------:R-:W-:Y:S01]  /*7be0*/  F2FP.BF16.PACK_AB R124, R125, R124 ;  /* 0x0000007c7d7c723e */ /* 0x000fe200000010ff */
        /* <DEDUP_REMOVED lines=79> */
[----:B------:R-:W-:Y:S01]  /*80e0*/  ISETP.NE.U32.AND P0, PT, RZ, c[0x0][0x360], PT ;  /* 0x0000d800ff007a0c */ /* 0x000fe20003f05070 */
[----:B------:R-:W-:Y:S01]  /*80f0*/  STS.U16 [R53+0x7880], R78 ;  /* 0x0078804e35007388 */ /* 0x000fe20000000400 */
[----:B------:R-:W-:Y:S01]  /*8100*/  IMAD.SHL.U32 R7, R7, 0x2, RZ ;  /* 0x0000000207077824 */ /* 0x000fe200078e00ff */
[----:B------:R-:W-:Y:S01]  /*8110*/  ISETP.NE.U32.AND P3, PT, RZ, c[0x0][0x358], PT ;  /* 0x0000d600ff007a0c */ /* 0x000fe20003f65070 */
[----:B------:R-:W-:Y:S01]  /*8120*/  IMAD.SHL.U32 R5, R5, 0x2, RZ ;  /* 0x0000000205057824 */ /* 0x000fe200078e00ff */
[----:B------:R2:W-:Y:S01]  /*8130*/  STS.U16 [R51+0x7880], R6 ;  /* 0x0078800633007388 */ /* 0x0005e20000000400 */
[----:B---3--:R-:W-:Y:S01]  /*8140*/  PRMT R2, R90, 0x7632, R2 ;  /* 0x000076325a027816 */ /* 0x008fe20000000002 */
[----:B------:R-:W-:Y:S01]  /*8150*/  IMAD.SHL.U32 R3, R3, 0x2, RZ ;  /* 0x0000000203037824 */ /* 0x000fe200078e00ff */
[----:B------:R-:W-:Y:S01]  /*8160*/  ISETP.NE.AND.EX P0, PT, RZ, c[0x0][0x364], PT, P0 ;  /* 0x0000d900ff007a0c */ /* 0x000fe20003f05300 */
[----:B------:R-:W-:Y:S01]  /*8170*/  STS.U16 [R49+0x7880], R88 ;  /* 0x0078805831007388 */ /* 0x000fe20000000400 */
[----:B------:R-:W-:-:S03]  /*8180*/  ISETP.NE.AND.EX P3, PT, RZ, c[0x0][0x35c], PT, P3 ;  /* 0x0000d700ff007a0c */ /* 0x000fc60003f65330 */
[----:B------:R3:W-:Y:S01]  /*8190*/  STS.U16 [R47+0x7880], R8 ;  /* 0x007880082f007388 */ /* 0x0007e20000000400 */
[----:B----4-:R-:W-:-:S03]  /*81a0*/  PRMT R10, R84, 0x7632, R10 ;  /* 0x00007632540a7816 */ /* 0x010fc6000000000a */
        /* <DEDUP_REMOVED lines=8> */
[----:B---3--:R-:W-:-:S03]  /*8230*/  PRMT R8, R82, 0x7632, R8 ;  /* 0x0000763252087816 */ /* 0x008fc60000000008 */
[----:B------:R-:W-:Y:S04]  /*8240*/  STS.U16 [R33+0x7880], R80 ;  /* 0x0078805021007388 */ /* 0x000fe80000000400 */
        /* <DEDUP_REMOVED lines=9> */
[----:B------:R-:W-:Y:S01]  /*82e0*/  STS.U16 [R19+0x7880], R10 ;  /* 0x0078800a13007388 */ /* 0x000fe20000000400 */
        /* <DEDUP_REMOVED lines=8> */
[----:B------:R1:W-:Y:S04]  /*8370*/  STS.U16 [R7+0x7880], R2 ;  /* 0x0078800207007388 */ /* 0x0003e80000000400 */
[----:B------:R-:W-:Y:S01]  /*8380*/  STS.U16 [R5+0x7880], R102 ;  /* 0x0078806605007388 */ /* 0x000fe20000000400 */
[----:B--2---:R-:W-:-:S05]  /*8390*/  PRMT R4, R102, 0x7632, R4 ;  /* 0x0000763266047816 */ /* 0x004fca0000000004 */
[----:B------:R2:W-:Y:S01]  /*83a0*/  STS.U16 [R3+0x7880], R4 ;  /* 0x0078800403007388 */ /* 0x0005e20000000400 */
[----:B---3--:R-:W-:-:S03]  /*83b0*/  PRMT R6, R112, 0x7632, R6 ;  /* 0x0000763270067816 */ /* 0x008fc60000000006 */
[----:B------:R-:W-:Y:S04]  /*83c0*/  STS.U16 [R181+0x80], R112 ;  /* 0x00008070b5007388 */ /* 0x000fe80000000400 */
[----:B------:R3:W-:Y:S01]  /*83d0*/  STS.U16 [R179+0x80], R6 ;  /* 0x00008006b3007388 */ /* 0x0007e20000000400 */
[----:B-1----:R-:W-:-:S03]  /*83e0*/  PRMT R2, R114, 0x7632, R2 ;  /* 0x0000763272027816 */ /* 0x002fc60000000002 */
[----:B------:R-:W-:Y:S04]  /*83f0*/  STS.U16 [R177+0x80], R114 ;  /* 0x00008072b1007388 */ /* 0x000fe80000000400 */
[----:B------:R1:W-:Y:S04]  /*8400*/  STS.U16 [R175+0x80], R2 ;  /* 0x00008002af007388 */ /* 0x0003e80000000400 */
        /* <DEDUP_REMOVED lines=11> */
[----:B----4-:R-:W-:-:S03]  /*84c0*/  PRMT R8, R132, 0x7632, R8 ;  /* 0x0000763284087816 */ /* 0x010fc60000000008 */
        /* <DEDUP_REMOVED lines=61> */
[----:B------:R-:W-:Y:S01]  /*88a0*/  STS.U16 [R15+0x80], R8 ;  /* 0x000080080f007388 */ /* 0x000fe20000000400 */
[----:B--2---:R-:W-:-:S03]  /*88b0*/  PRMT R4, R166, 0x7632, R4 ;  /* 0x00007632a6047816 */ /* 0x004fc60000000004 */
[----:B------:R-:W-:Y:S04]  /*88c0*/  STS.U16 [R13+0x80], R166 ;  /* 0x000080a60d007388 */ /* 0x000fe80000000400 */
[----:B------:R2:W-:Y:S01]  /*88d0*/  STS.U16 [R11+0x80], R4 ;  /* 0x000080040b007388 */ /* 0x0005e20000000400 */
[----:B---3--:R-:W-:-:S03]  /*88e0*/  PRMT R6, R170, 0x7632, R6 ;  /* 0x00007632aa067816 */ /* 0x008fc60000000006 */
[----:B------:R3:W-:Y:S01]  /*88f0*/  STS.U16 [R9+0x80], R168 ;  /* 0x000080a809007388 */ /* 0x0007e20000000400 */
[----:B-1----:R-:W-:Y:S01]  /*8900*/  PRMT R2, R168, 0x7632, R2 ;  /* 0x00007632a8027816 */ /* 0x002fe20000000002 */
[----:B------:R-:W-:-:S04]  /*8910*/  IMAD.MOV.U32 R19, RZ, RZ, 0x4 ;  /* 0x00000004ff137424 */ /* 0x000fc800078e00ff */
[----:B------:R3:W-:Y:S04]  /*8920*/  STS.U16 [R7+0x80], R2 ;  /* 0x0000800207007388 */ /* 0x0007e80000000400 */
[----:B------:R3:W-:Y:S04]  /*8930*/  STS.U16 [R5+0x80], R170 ;  /* 0x000080aa05007388 */ /* 0x0007e80000000400 */
[----:B------:R3:W-:Y:S01]  /*8940*/  STS.U16 [R3+0x80], R6 ;  /* 0x0000800603007388 */ /* 0x0007e20000000400 */
[----:B--2---:R-:W-:-:S03]  /*8950*/  IMAD.WIDE R10, R240, R19, c[0x0][0x358] ;  /* 0x0000d600f00a7625 */ /* 0x004fc600078e0213 */
[----:B------:R-:W-:Y:S01]  /*8960*/  BAR.SYNC.DEFER_BLOCKING 0x1, 0x100 ;  /* 0x0044000000007b1d */ /* 0x000fe20000010000 */
[----:B------:R-:W-:Y:S02]  /*8970*/  IMAD.MOV.U32 R76, RZ, RZ, c[0x0][0x2f0] ;  /* 0x0000bc00ff4c7624 */ /* 0x000fe400078e00ff */
[----:B------:R-:W-:-:S03]  /*8980*/  @P0 IMAD.WIDE R14, R240, R19, c[0x0][0x360] ;  /* 0x0000d800f00e0625 */ /* 0x000fc600078e0213 */
[----:B------:R-:W2:Y:S04]  /*8990*/  @P3 LDG.E R13, [R10.64] ;  /* 0x0000000e0a0d3981 */ /* 0x000ea8000c1e1900 */
[----:B------:R3:W5:Y:S01]  /*89a0*/  @P0 LDG.E R76, [R14.64] ;  /* 0x0000000e0e4c0981 */ /* 0x000762000c1e1900 */
[----:B------:R-:W-:Y:S02]  /*89b0*/  CS2R R84, SRZ ;  /* 0x0000000000547805 */ /* 0x000fe4000001ff00 */
[--C-:B--2---:R-:W-:Y:S01]  /*89c0*/  @P3 SHF.R.S32.HI R85, RZ, 0x1f, R13.reuse ;  /* 0x0000001fff553819 */ /* 0x104fe2000001140d */
[----:B------:R-:W-:Y:S01]  /*89d0*/  @P3 IMAD.MOV.U32 R84, RZ, RZ, R13 ;  /* 0x000000ffff543224 */ /* 0x000fe200078e000d */
[----:B------:R-:W-:Y:S05]  /*89e0*/  @P0 BRA `(.L_x_724) ;  /* 0x0000004000000947 */ /* 0x000fea0003800000 */
[----:B---3--:R-:W-:Y:S05]  /*89f0*/  @!P3 BRA `(.L_x_724) ;  /* 0x000000300000b947 */ /* 0x008fea0003800000 */
[----:B-----5:R-:W2:Y:S04]  /*8a00*/  LDG.E R76, [R10.64] ;  /* 0x0000000e0a4c7981 */ /* 0x020ea8000c1e1900 */
[----:B------:R-:W2:Y:S02]  /*8a10*/  LDG.E R3, [R10.64+0x4] ;  /* 0x0000040e0a037981 */ /* 0x000ea4000c1e1900 */
[----:B--2---:R-:W-:-:S02]  /*8a20*/  IADD3 R76, -R76, R3, RZ ;  /* 0x000000034c4c7210 */ /* 0x004fc40007ffe1ff */
.L_x_724:
[CC--:B---3--:R-:W-:Y:S01]  /*8a30*/  LEA.HI R2, R0.reuse, R233.reuse, RZ, 0x3 ;  /* 0x000000e900027211 */ /* 0x0c8fe200078f18ff */
[----:B------:R-:W1:Y:S01]  /*8a40*/  S2R R77, SR_CTAID.Y ;  /* 0x00000000004d7919 */ /* 0x000e620000002600 */
[----:B------:R-:W-:Y:S01]  /*8a50*/  LEA.HI R0, R0, R233, RZ, 0x6 ;  /* 0x000000e900007211 */ /* 0x000fe200078f30ff */
[----:B------:R-:W-:Y:S01]  /*8a60*/  CS2R R42, SRZ ;  /* 0x00000000002a7805 */ /* 0x000fe2000001ff00 */
[----:B------:R-:W-:Y:S01]  /*8a70*/  LOP3.LUT R82, R2, 0x1ffffff8, RZ, 0xc0, !PT ;  /* 0x1ffffff802527812 */ /* 0x000fe200078ec0ff */
[----:B------:R-:W-:Y:S01]  /*8a80*/  CS2R R40, SRZ ;  /* 0x0000000000287805 */ /* 0x000fe2000001ff00 */
[----:B------:R-:W-:Y:S01]  /*8a90*/  SHF.R.S32.HI R2, RZ, 0x3, R2 ;  /* 0x00000003ff027819 */ /* 0x000fe20000011402 */
[----:B------:R-:W-:Y:S01]  /*8aa0*/  IMAD.SHL.U32 R0, R0, 0x8, RZ ;  /* 0x0000000800007824 */ /* 0x000fe200078e00ff */
[C---:B------:R-:W-:Y:S01]  /*8ab0*/  ISETP.GT.AND P0, PT, R233.reuse, 0x7f, PT ;  /* 0x0000007fe900780c */ /* 0x040fe20003f04270 */
[C---:B------:R-:W-:Y:S01]  /*8ac0*/  IMAD.IADD R82, R233.reuse, 0x1, -R82 ;  /* 0x00000001e9527824 */ /* 0x040fe200078e0a52 */
[C---:B------:R-:W-:Y:S01]  /*8ad0*/  ISETP.GT.AND P2, PT, R233.reuse, 0x27f, PT ;  /* 0x0000027fe900780c */ /* 0x040fe20003f44270 */
[----:B------:R-:W-:Y:S01]  /*8ae0*/  IMAD.SHL.U32 R3, R2, 0x40, RZ ;  /* 0x0000004002037824 */ /* 0x000fe200078e00ff */
[----:B------:R-:W-:Y:S01]  /*8af0*/  ISETP.GT.AND P1, PT, R233, 0x17f, PT ;  /* 0x0000017fe900780c */ /* 0x000fe20003f24270 */
[----:B------:R-:W-:Y:S01]  /*8b00*/  IMAD.SHL.U32 R82, R82, 0x8, RZ ;  /* 0x0000000852527824 */ /* 0x000fe200078e00ff */
[----:B------:R-:W-:Y:S01]  /*8b10*/  CS2R R46, SRZ ;  /* 0x00000000002e7805 */ /* 0x000fe2000001ff00 */
[----:B------:R-:W-:Y:S01]  /*8b20*/  CS2R R44, SRZ ;  /* 0x00000000002c7805 */ /* 0x000fe2000001ff00 */
[----:B------:R-:W-:Y:S01]  /*8b30*/  LOP3.LUT R3, R3, 0x1c0, RZ, 0xc0, !PT ;  /* 0x000001c003037812 */ /* 0x000fe200078ec0ff */
[----:B------:R-:W-:Y:S01]  /*8b40*/  CS2R R50, SRZ ;  /* 0x0000000000327805 */ /* 0x000fe2000001ff00 */
[--C-:B------:R-:W-:Y:S01]  /*8b50*/  SHF.R.S32.HI R83, RZ, 0x1f, R82.reuse ;  /* 0x0000001fff537819 */ /* 0x100fe20000011452 */
[----:B------:R-:W-:Y:S01]  /*8b60*/  CS2R R48, SRZ ;  /* 0x0000000000307805 */ /* 0x000fe2000001ff00 */
[--C-:B------:R-:W-:Y:S01]  /*8b70*/  LOP3.LUT R4, R3, 0x38, R82.reuse, 0xf8, !PT ;  /* 0x0000003803047812 */ /* 0x100fe200078ef852 */
[----:B------:R-:W-:Y:S01]  /*8b80*/  CS2R R6, SRZ ;  /* 0x0000000000067805 */ /* 0x000fe2000001ff00 */
[----:B------:R-:W-:Y:S01]  /*8b90*/  SHF.R.U32.HI R3, RZ, 0x3, R3 ;  /* 0x00000003ff037819 */ /* 0x000fe20000011603 */
[----:B------:R-:W-:Y:S01]  /*8ba0*/  CS2R R10, SRZ ;  /* 0x00000000000a7805 */ /* 0x000fe2000001ff00 */
[----:B------:R-:W-:Y:S01]  /*8bb0*/  CS2R R8, SRZ ;  /* 0x0000000000087805 */ /* 0x000fe2000001ff00 */
[----:B-1----:R-:W-:Y:S01]  /*8bc0*/  IMAD.WIDE.U32 R86, R77, c[0x0][0x338], R82 ;  /* 0x0000ce004d567a25 */ /* 0x002fe200078e0052 */
[----:B------:R-:W-:Y:S01]  /*8bd0*/  LOP3.LUT R3, R4, R3, RZ, 0x3c, !PT ;  /* 0x0000000304037212 */ /* 0x000fe200078e3cff */
[----:B------:R-:W-:Y:S01]  /*8be0*/  CS2R R14, SRZ ;  /* 0x00000000000e7805 */ /* 0x000fe2000001ff00 */
[----:B------:R-:W-:Y:S01]  /*8bf0*/  CS2R R4, SRZ ;  /* 0x0000000000047805 */ /* 0x000fe2000001ff00 */
[----:B------:R-:W-:Y:S01]  /*8c00*/  CS2R R12, SRZ ;  /* 0x00000000000c7805 */ /* 0x000fe2000001ff00 */
[----:B------:R-:W-:Y:S01]  /*8c10*/  LOP3.LUT R81, R3, 0x7ffffe00, R0, 0xf8, !PT ;  /* 0x7ffffe0003517812 */ /* 0x000fe200078ef800 */
[----:B------:R-:W-:Y:S01]  /*8c20*/  CS2R R66, SRZ ;  /* 0x0000000000427805 */ /* 0x000fe2000001ff00 */
[----:B------:R-:W1:Y:S01]  /*8c30*/  S2R R3, SR_CTAID.X ;  /* 0x0000000000037919 */ /* 0x000e620000002500 */
[----:B------:R-:W-:Y:S01]  /*8c40*/  SHF.R.S32.HI R0, RZ, 0x1f, R77 ;  /* 0x0000001fff007819 */ /* 0x000fe2000001144d */
[----:B------:R-:W-:Y:S01]  /*8c50*/  CS2R R64, SRZ ;  /* 0x0000000000407805 */ /* 0x000fe2000001ff00 */
[----:B------:R-:W-:Y:S01]  /*8c60*/  SHF.R.S32.HI R78, RZ, 0x1f, R240 ;  /* 0x0000001fff4e7819 */ /* 0x000fe200000114f0 */
[----:B------:R-:W-:Y:S01]  /*8c70*/  IMAD.SHL.U32 R81, R81, 0x2, RZ ;  /* 0x0000000251517824 */ /* 0x000fe200078e00ff */
[----:B------:R-:W-:Y:S01]  /*8c80*/  CS2R R70, SRZ ;  /* 0x0000000000467805 */ /* 0x000fe2000001ff00 */
[----:B------:R-:W-:Y:S01]  /*8c90*/  IMAD R80, R0, c[0x0][0x338], RZ ;  /* 0x0000ce0000507a24 */ /* 0x000fe200078e02ff */
[----:B------:R-:W-:Y:S01]  /*8ca0*/  CS2R R68, SRZ ;  /* 0x0000000000447805 */ /* 0x000fe2000001ff00 */
[----:B------:R-:W-:Y:S01]  /*8cb0*/  CS2R R74, SRZ ;  /* 0x00000000004a7805 */ /* 0x000fe2000001ff00 */
[----:B------:R-:W-:Y:S01]  /*8cc0*/  CS2R R72, SRZ ;  /* 0x0000000000487805 */ /* 0x000fe2000001ff00 */
[----:B------:R-:W-:Y:S01]  /*8cd0*/  IMAD R79, R77, c[0x0][0x33c], R80 ;  /* 0x0000cf004d4f7a24 */ /* 0x000fe200078e0250 */
[----:B------:R-:W-:Y:S01]  /*8ce0*/  CS2R R54, SRZ ;  /* 0x0000000000367805 */ /* 0x000fe2000001ff00 */
[----:B------:R-:W-:Y:S01]  /*8cf0*/  CS2R R52, SRZ ;  /* 0x0000000000347805 */ /* 0x000fe2000001ff00 */
[----:B------:R-:W-:Y:S01]  /*8d00*/  CS2R R58, SRZ ;  /* 0x00000000003a7805 */ /* 0x000fe2000001ff00 */
[----:B------:R-:W-:Y:S01]  /*8d10*/  IMAD.IADD R87, R87, 0x1, R79 ;  /* 0x0000000157577824 */ /* 0x000fe200078e024f */
        /* <DEDUP_REMOVED lines=9> */
[----:B-1---5:R-:W-:Y:S01]  /*8db0*/  IMAD R76, R3, -0x50, R76 ;  /* 0xffffffb0034c7824 */ /* 0x022fe200078e024c */
[----:B------:R-:W-:Y:S01]  /*8dc0*/  CS2R R18, SRZ ;  /* 0x0000000000127805 */ /* 0x000fe2000001ff00 */
[----:B------:R-:W-:Y:S01]  /*8dd0*/  CS2R R16, SRZ ;  /* 0x0000000000107805 */ /* 0x000fe2000001ff00 */
[----:B------:R-:W-:Y:S01]  /*8de0*/  CS2R R22, SRZ ;  /* 0x0000000000167805 */ /* 0x000fe2000001ff00 */
[----:B------:R-:W-:Y:S01]  /*8df0*/  CS2R R20, SRZ ;  /* 0x0000000000147805 */ /* 0x000fe2000001ff00 */
[----:B------:R-:W-:Y:S01]  /*8e00*/  IMNMX R79, R76, 0x50, PT ;  /* 0x000000504c4f7817 */ /* 0x000fe20003800200 */
[----:B------:R-:W-:Y:S01]  /*8e10*/  CS2R R26, SRZ ;  /* 0x00000000001a7805 */ /* 0x000fe2000001ff00 */
[----:B------:R-:W-:Y:S01]  /*8e20*/  CS2R R24, SRZ ;  /* 0x0000000000187805 */ /* 0x000fe2000001ff00 */
[----:B------:R-:W-:Y:S01]  /*8e30*/  SEL R78, R78, RZ, !P3 ;  /* 0x000000ff4e4e7207 */ /* 0x000fe20005800000 */
[----:B------:R-:W1:Y:S01]  /*8e40*/  @!P0 LDS.128 R40, [R81+0x9880] ;  /* 0x0098800051288984 */ /* 0x000e620000000c00 */
[----:B------:R-:W-:Y:S01]  /*8e50*/  ISETP.GE.AND P5, PT, R2, R79, PT ;  /* 0x0000004f0200720c */ /* 0x000fe20003fa6270 */
[----:B------:R-:W-:Y:S01]  /*8e60*/  BSSY B0, `(.L_x_725) ;  /* 0x000002a000007945 */ /* 0x000fe20003800000 */
[----:B------:R-:W-:Y:S01]  /*8e70*/  SEL R240, R240, RZ, !P3 ;  /* 0x000000fff0f07207 */ /* 0x000fe20005800000 */
[----:B------:R-:W2:Y:S01]  /*8e80*/  @!P0 LDS.128 R44, [R81+0xc080] ;  /* 0x00c08000512c8984 */ /* 0x000ea20000000c00 */
[----:B------:R-:W-:-:S03]  /*8e90*/  IADD3 R80, R82, 0x40, RZ ;  /* 0x0000004052507810 */ /* 0x000fc60007ffe0ff */
[----:B------:R-:W3:Y:S04]  /*8ea0*/  @!P0 LDS.128 R48, [R81+0xe880] ;  /* 0x00e8800051308984 */ /* 0x000ee80000000c00 */
[----:B------:R-:W4:Y:S04]  /*8eb0*/  @!P0 LDS.128 R4, [R81+0x2080] ;  /* 0x0020800051048984 */ /* 0x000f280000000c00 */
[----:B------:R-:W1:Y:S04]  /*8ec0*/  @!P0 LDS.128 R8, [R81+0x4880] ;  /* 0x0048800051088984 */ /* 0x000e680000000c00 */
[----:B------:R-:W1:Y:S01]  /*8ed0*/  @!P0 LDS.128 R12, [R81+0x7080] ;  /* 0x00708000510c8984 */ /* 0x000e620000000c00 */
[----:B------:R-:W-:-:S03]  /*8ee0*/  IADD3 R88, P0, R2, R84, RZ ;  /* 0x0000005402587210 */ /* 0x000fc60007f1e0ff */
[----:B------:R-:W1:Y:S01]  /*8ef0*/  @!P2 LDS.128 R64, [R81+0x7880] ;  /* 0x007880005140a984 */ /* 0x000e620000000c00 */
[----:B------:R-:W-:Y:S01]  /*8f00*/  LEA.HI.X.SX32 R89, R2, R85, 0x1, P0 ;  /* 0x0000005502597211 */ /* 0x000fe200000f0eff */
[----:B------:R-:W-:Y:S02]  /*8f10*/  IMAD.WIDE.U32 R84, R240, c[0x0][0x340], R86 ;  /* 0x0000d000f0547a25 */ /* 0x000fe400078e0056 */
[----:B------:R-:W1:Y:S02]  /*8f20*/  @!P2 LDS.128 R68, [R81+0xa080] ;  /* 0x00a080005144a984 */ /* 0x000e640000000c00 */
[----:B------:R-:W-:Y:S01]  /*8f30*/  IMAD.WIDE R86, R3, 0x50, R88 ;  /* 0x0000005003567825 */ /* 0x000fe200078e0258 */
[----:B------:R-:W-:Y:S01]  /*8f40*/  IADD3 R3, R82, 0x80, RZ ;  /* 0x0000008052037810 */ /* 0x000fe20007ffe0ff */
[----:B------:R-:W1:Y:S04]  /*8f50*/  @!P2 LDS.128 R72, [R81+0xc880] ;  /* 0x00c880005148a984 */ /* 0x000e680000000c00 */
        /* <DEDUP_REMOVED lines=8> */
[----:B------:R2:W1:Y:S02]  /*8fe0*/  @!P1 LDS.128 R24, [R81+0x6080] ;  /* 0x0060800051189984 */ /* 0x0004640000000c00 */
[----:B--2---:R-:W-:-:S04]  /*8ff0*/  IMAD R81, R78, c[0x0][0x340], RZ ;  /* 0x0000d0004e517a24 */ /* 0x004fc800078e02ff */
[----:B------:R-:W-:-:S04]  /*9000*/  IMAD R76, R240, c[0x0][0x344], R81 ;  /* 0x0000d100f04c7a24 */ /* 0x000fc800078e0251 */
[----:B------:R-:W-:Y:S01]  /*9010*/  IMAD.IADD R89, R85, 0x1, R76 ;  /* 0x0000000155597824 */ /* 0x000fe200078e024c */
[----:B------:R-:W-:Y:S05]  /*9020*/  @P5 BRA `(.L_x_726) ;  /* 0x000000d000005947 */ /* 0x000fea0003800000 */
[----:B---34-:R-:W-:Y:S01]  /*9030*/  IMAD R76, R87, c[0x0][0x330], RZ ;  /* 0x0000cc00574c7a24 */ /* 0x018fe200078e02ff */
        /* <DEDUP_REMOVED lines=9> */
[----:B-1----:R1:W-:Y:S04]  /*90d0*/  @!P3 STG.E.128 [R92.64], R64 ;  /* 0x000000405c00b986 */ /* 0x0023e8000c101d0e */
[----:B------:R1:W-:Y:S04]  /*90e0*/  @!P2 STG.E.128 [R92.64+0x80], R68 ;  /* 0x000080445c00a986 */ /* 0x0003e8000c101d0e */
[----:B------:R1:W-:Y:S02]  /*90f0*/  @!P1 STG.E.128 [R92.64+0x100], R72 ;  /* 0x000100485c009986 */ /* 0x0003e4000c101d0e */
.L_x_726:
[----:B---34-:R-:W-:Y:S05]  /*9100*/  BSYNC B0 ;  /* 0x0000000000007941 */ /* 0x018fea0003800000 */
.L_x_725:
[----:B-1----:R-:W-:Y:S01]  /*9110*/  IADD3 R64, R2, 0x20, RZ ;  /* 0x0000002002407810 */ /* 0x002fe20007ffe0ff */
        /* <DEDUP_REMOVED lines=19> */
.L_x_728:
[----:B------:R-:W-:Y:S05]  /*9250*/  BSYNC B0 ;  /* 0x0000000000007941 */ /* 0x000fea0003800000 */
.L_x_727:
[----:B------:R-:W-:Y:S01]  /*9260*/  IADD3 R2, R2, 0x40, RZ ;  /* 0x0000004002027810 */ /* 0x000fe20007ffe0ff */
[----:B------:R-:W-:Y:S03]  /*9270*/  BSSY B0, `(.L_x_729) ;  /* 0x0000013000007945 */ /* 0x000fe60003800000 */
[----:B------:R-:W-:-:S13]  /*9280*/  ISETP.GE.AND P3, PT, R2, R79, PT ;  /* 0x0000004f0200720c */ /* 0x000fda0003f66270 */
[----:B------:R-:W-:Y:S05]  /*9290*/  @P3 BRA `(.L_x_730) ;  /* 0x0000010000003947 */ /* 0x000fea0003800000 */
[----:B-1----:R-:W-:Y:S01]  /*92a0*/  IADD3 R53, P0, R86, 0x40, RZ ;  /* 0x0000004056357810 */ /* 0x002fe20007f1e0ff */
        /* <DEDUP_REMOVED lines=15> */
.L_x_730:
[----:B------:R-:W-:Y:S05]  /*93a0*/  BSYNC B0 ;  /* 0x0000000000007941 */ /* 0x000fea0003800000 */
.L_x_729:
        /* <DEDUP_REMOVED lines=23> */
.L_x_732:
[----:B------:R-:W-:Y:S05]  /*9520*/  BSYNC B0 ;  /* 0x0000000000007941 */ /* 0x000fea0003800000 */
.L_x_731:
[----:B------:R-:W-:Y:S01]  /*9530*/  BSSY B0, `(.L_x_733) ;  /* 0x0000012000007945 */ /* 0x000fe20003800000 */
[----:B------:R-:W-:Y:S05]  /*9540*/  @P4 BRA `(.L_x_734) ;  /* 0x0000010000004947 */ /* 0x000fea0003800000 */
[----:B------:R-:W-:Y:S01]  /*9550*/  IADD3 R2, P0, R86, 0x20, RZ ;  /* 0x0000002056027810 */ /* 0x000fe20007f1e0ff */
[----:B-1----:R-:W-:Y:S01]  /*9560*/  IMAD.MOV.U32 R30, RZ, RZ, R240 ;  /* 0x000000ffff1e7224 */ /* 0x002fe200078e00f0 */
[----:B------:R-:W-:-:S02]  /*9570*/  MOV R31, R43 ;  /* 0x0000002b001f7202 */ /* 0x000fc40000000f00 */
        /* <DEDUP_REMOVED lines=13> */
.L_x_734:
[----:B------:R-:W-:Y:S05]  /*9650*/  BSYNC B0 ;  /* 0x0000000000007941 */ /* 0x000fea0003800000 */
.L_x_733:
        /* <DEDUP_REMOVED lines=19> */
.L_x_723:
[----:B------:R-:W-:Y:S01]  /*9790*/  ISETP.NE.U32.AND P0, PT, RZ, c[0x0][0x360], PT ;  /* 0x0000d800ff007a0c */ /* 0x000fe20003f05070 */
[----:B------:R-:W-:Y:S01]  /*97a0*/  IMAD.MOV.U32 R7, RZ, RZ, 0x4 ;  /* 0x00000004ff077424 */ /* 0x000fe200078e00ff */
[----:B------:R-:W-:-:S02]  /*97b0*/  ISETP.NE.U32.AND P1, PT, RZ, c[0x0][0x358], PT ;  /* 0x0000d600ff007a0c */ /* 0x000fc40003f25070 */
[----:B------:R-:W-:Y:S01]  /*97c0*/  ISETP.NE.AND.EX P0, PT, RZ, c[0x0][0x364], PT, P0 ;  /* 0x0000d900ff007a0c */ /* 0x000fe20003f05300 */
[----:B-1----:R-:W-:Y:S01]  /*97d0*/  IMAD.WIDE R8, R240, R7, c[0x0][0x358] ;  /* 0x0000d600f0087625 */ /* 0x002fe200078e0207 */
[----:B------:R-:W-:-:S03]  /*97e0*/  ISETP.NE.AND.EX P1, PT, RZ, c[0x0][0x35c], PT, P1 ;  /* 0x0000d700ff007a0c */ /* 0x000fc60003f25310 */
[----:B------:R-:W-:-:S08]  /*97f0*/  IMAD.MOV.U32 R5, RZ, RZ, c[0x0][0x2f0] ;  /* 0x0000bc00ff057624 */ /* 0x000fd000078e00ff */
[----:B------:R-:W-:Y:S02]  /*9800*/  @P0 IMAD.WIDE R10, R240, R7, c[0x0][0x360] ;  /* 0x0000d800f00a0625 */ /* 0x000fe400078e0207 */
[----:B-----5:R-:W2:Y:S04]  /*9810*/  @P1 LDG.E R3, [R8.64] ;  /* 0x0000000e08031981 */ /* 0x020ea8000c1e1900 */
        /* <DEDUP_REMOVED lines=9> */
.L_x_735:
[----:B-1----:R-:W1:Y:S01]  /*98b0*/  S2R R0, SR_CTAID.Y ;  /* 0x0000000000007919 */ /* 0x002e620000002600 */
[----:B------:R-:W-:Y:S01]  /*98c0*/  SHF.R.S32.HI R2, RZ, 0x1f, R233 ;  /* 0x0000001fff027819 */ /* 0x000fe200000114e9 */
[----:B------:R-:W-:Y:S01]  /*98d0*/  BSSY B0, `(.L_x_736) ;  /* 0x000002a000007945 */ /* 0x000fe20003800000 */
[----:B------:R-:W-:Y:S01]  /*98e0*/  SHF.R.S32.HI R4, RZ, 0x1f, R240 ;  /* 0x0000001fff047819 */ /* 0x000fe200000114f0 */
[----:B------:R-:W2:Y:S01]  /*98f0*/  S2R R14, SR_CTAID.X ;  /* 0x00000000000e7919 */ /* 0x000ea20000002500 */
[----:B------:R-:W-:-:S02]  /*9900*/  LEA.HI R3, R2, R233, RZ, 0x3 ;  /* 0x000000e902037211 */ /* 0x000fc400078f18ff */
[----:B------:R-:W-:Y:S02]  /*9910*/  SEL R4, R4, RZ, !P1 ;  /* 0x000000ff04047207 */ /* 0x000fe40004800000 */
[----:B------:R-:W-:Y:S02]  /*9920*/  LOP3.LUT R8, R3, 0x1ffffff8, RZ, 0xc0, !PT ;  /* 0x1ffffff803087812 */ /* 0x000fe400078ec0ff */
[----:B------:R-:W-:Y:S02]  /*9930*/  SHF.R.S32.HI R3, RZ, 0x3, R3 ;  /* 0x00000003ff037819 */ /* 0x000fe40000011403 */
[----:B------:R-:W-:Y:S01]  /*9940*/  SEL R240, R240, RZ, !P1 ;  /* 0x000000fff0f07207 */ /* 0x000fe20004800000 */
[----:B------:R-:W-:Y:S01]  /*9950*/  IMAD.IADD R8, R233, 0x1, -R8 ;  /* 0x00000001e9087824 */ /* 0x000fe200078e0a08 */
[----:B------:R-:W-:-:S03]  /*9960*/  IADD3 R10, P0, R3, R6, RZ ;  /* 0x00000006030a7210 */ /* 0x000fc60007f1e0ff */
[----:B------:R-:W-:-:S05]  /*9970*/  IMAD.SHL.U32 R8, R8, 0x8, RZ ;  /* 0x0000000808087824 */ /* 0x000fca00078e00ff */
[----:B------:R-:W-:Y:S02]  /*9980*/  SHF.R.S32.HI R9, RZ, 0x1f, R8 ;  /* 0x0000001fff097819 */ /* 0x000fe40000011408 */
[----:B-1----:R-:W-:Y:S01]  /*9990*/  SHF.R.S32.HI R2, RZ, 0x1f, R0 ;  /* 0x0000001fff027819 */ /* 0x002fe20000011400 */
[----:B--2--5:R-:W-:Y:S01]  /*99a0*/  IMAD R6, R14, -0x50, R5 ;  /* 0xffffffb00e067824 */ /* 0x024fe200078e0205 */
[----:B------:R-:W-:-:S03]  /*99b0*/  IADD3 R5, R8, 0x80, RZ ;  /* 0x0000008008057810 */ /* 0x000fc60007ffe0ff */
[----:B------:R-:W-:Y:S02]  /*99c0*/  IMAD R11, R2, c[0x0][0x308], RZ ;  /* 0x0000c200020b7a24 */ /* 0x000fe400078e02ff */
[----:B------:R-:W-:Y:S01]  /*99d0*/  IMAD.WIDE.U32 R16, R0, c[0x0][0x308], R8 ;  /* 0x0000c20000107a25 */ /* 0x000fe200078e0008 */
[----:B------:R-:W-:-:S03]  /*99e0*/  ISETP.GE.AND P5, PT, R3, R6, PT ;  /* 0x000000060300720c */ /* 0x000fc60003fa6270 */
[----:B------:R-:W-:Y:S01]  /*99f0*/  IMAD R12, R0, c[0x0][0x30c], R11 ;  /* 0x0000c300000c7a24 */ /* 0x000fe200078e020b */
[----:B------:R-:W-:Y:S02]  /*9a00*/  LEA.HI.X.SX32 R11, R3, R7, 0x1, P0 ;  /* 0x00000007030b7211 */ /* 0x000fe400000f0eff */
[----:B------:R-:W-:Y:S01]  /*9a10*/  IADD3 R7, R8, 0x40, RZ ;  /* 0x0000004008077810 */ /* 0x000fe20007ffe0ff */
[----:B------:R-:W-:Y:S02]  /*9a20*/  IMAD.IADD R13, R17, 0x1, R12 ;  /* 0x00000001110d7824 */ /* 0x000fe400078e020c */
[----:B------:R-:W-:Y:S02]  /*9a30*/  IMAD R17, R4, c[0x0][0x310], RZ ;  /* 0x0000c40004117a24 */ /* 0x000fe400078e02ff */
[----:B------:R-:W-:Y:S02]  /*9a40*/  IMAD.MOV.U32 R12, RZ, RZ, R16 ;  /* 0x000000ffff0c7224 */ /* 0x000fe400078e0010 */
[----:B------:R-:W-:-:S02]  /*9a50*/  IMAD R17, R240, c[0x0][0x314], R17 ;  /* 0x0000c500f0117a24 */ /* 0x000fc400078e0211 */
        /* <DEDUP_REMOVED lines=17> */
.L_x_737:
[----:B------:R-:W-:Y:S05]  /*9b70*/  BSYNC B0 ;  /* 0x0000000000007941 */ /* 0x000fea0003800000 */
.L_x_736:
        /* <DEDUP_REMOVED lines=13> */
[----:B-1----:R-:W-:-:S03]  /*9c50*/  LEA R20, P3, R18, c[0x0][0x2e8], 0x1 ;  /* 0x0000ba0012147a11 */ /* 0x002fc600078608ff */
[----:B------:R-:W-:-:S04]  /*9c60*/  IMAD R10, R11, c[0x0][0x304], R10 ;  /* 0x0000c1000b0a7a24 */ /* 0x000fc800078e020a */
[----:B------:R-:W-:-:S05]  /*9c70*/  IMAD.IADD R10, R19, 0x1, R10 ;  /* 0x00000001130a7824 */ /* 0x000fca00078e020a */
[----:B------:R-:W-:-:S05]  /*9c80*/  LEA.HI.X R21, R18, c[0x0][0x2ec], R10, 0x1, P3 ;  /* 0x0000bb0012157a11 */ /* 0x000fca00018f0c0a */
[----:B------:R1:W-:Y:S04]  /*9c90*/  @!P2 STG.E.128 [R20.64], RZ ;  /* 0x000000ff1400a986 */ /* 0x0003e8000c101d0e */
[----:B------:R1:W-:Y:S04]  /*9ca0*/  @!P1 STG.E.128 [R20.64+0x80], RZ ;  /* 0x000080ff14009986 */ /* 0x0003e8000c101d0e */
[----:B------:R1:W-:Y:S02]  /*9cb0*/  @!P0 STG.E.128 [R20.64+0x100], RZ ;  /* 0x000100ff14008986 */ /* 0x0003e4000c101d0e */
.L_x_739:
[----:B------:R-:W-:Y:S05]  /*9cc0*/  BSYNC B0 ;  /* 0x0000000000007941 */ /* 0x000fea0003800000 */
.L_x_738:
        /* <DEDUP_REMOVED lines=20> */
.L_x_741:
[----:B------:R-:W-:Y:S05]  /*9e10*/  BSYNC B0 ;  /* 0x0000000000007941 */ /* 0x000fea0003800000 */
.L_x_740:
        /* <DEDUP_REMOVED lines=23> */
.L_x_743:
[----:B------:R-:W-:Y:S05]  /*9f90*/  BSYNC B0 ;  /* 0x0000000000007941 */ /* 0x000fea0003800000 */
.L_x_742:
[----:B------:R-:W-:Y:S01]  /*9fa0*/  BSSY B0, `(.L_x_744) ;  /* 0x0000012000007945 */ /* 0x000fe20003800000 */
[----:B------:R-:W-:Y:S05]  /*9fb0*/  @P4 BRA `(.L_x_745) ;  /* 0x0000010000004947 */ /* 0x000fea0003800000 */
[----:B--2---:R-:W-:Y:S01]  /*9fc0*/  IADD3 R2, P0, R14, 0x20, RZ ;  /* 0x000000200e027810 */ /* 0x004fe20007f1e0ff */
        /* <DEDUP_REMOVED lines=12> */
[----:B------:R2:W-:Y:S04]  /*a090*/  @!P2 STG.E.128 [R2.64], RZ ;  /* 0x000000ff0200a986 */ /* 0x0005e8000c101d0e */
[----:B------:R2:W-:Y:S04]  /*a0a0*/  @!P1 STG.E.128 [R2.64+0x80], RZ ;  /* 0x000080ff02009986 */ /* 0x0005e8000c101d0e */
[----:B------:R2:W-:Y:S02]  /*a0b0*/  @!P0 STG.E.128 [R2.64+0x100], RZ ;  /* 0x000100ff02008986 */ /* 0x0005e4000c101d0e */
.L_x_745:
[----:B------:R-:W-:Y:S05]  /*a0c0*/  BSYNC B0 ;  /* 0x0000000000007941 */ /* 0x000fea0003800000 */
.L_x_744:
        /* <DEDUP_REMOVED lines=18> */
.L_x_746:
        /* <DEDUP_REMOVED lines=9> */
.L_x_1406:


//--------------------- .text._ZN7cutlass13device_kernelIN5flash19enable_sm80_to_sm89INS1_16FlashAttnBwdSm80INS1_25CollectiveMainloopBwdSm80ILi2ELi1EN4cute5tupleIJNS5_1CILi64EEENS7_ILi80EEENS7_ILi192EEEEEENS_10bfloat16_tEfNS_4arch4Sm80ELb0ELb0ELb0ELb1ELb1ELb0ELb1ELb0ELi2ELi4ELi2ELi2ELb0EEENS1_21CollectiveEpilogueBwdISB_SC_SE_Li256ELb1ELb1ELi4EEENS1_19SingleTileSchedulerILb1ELb0ELb0ELi80EEEEEEEEEvNT_6ParamsE --------------------------
	.section	.text._ZN7cutlass13device_kernelIN5flash19enable_sm80_to_sm89INS1_16FlashAttnBwdSm80INS1_25CollectiveMainloopBwdSm80ILi2ELi1EN4cute5tupleIJNS5_1CILi64EEENS7_ILi80EEENS7_ILi192EEEEEENS_10bfloat16_tEfNS_4arch4Sm80ELb0ELb0ELb0ELb1ELb1ELb0ELb1ELb0ELi2ELi4ELi2ELi2ELb0EEENS1_21CollectiveEpilogueBwdISB_SC_SE_Li256ELb1ELb1ELi4EEENS1_19SingleTileSchedulerILb1ELb0ELb0ELi80EEEEEEEEEvNT_6ParamsE,"ax",@progbits
	.sectioninfo	@"SHI_REGISTERS=254"
	.align	128
.text._ZN7cutlass13device_kernelIN5flash19enable_sm80_to_sm89INS1_16FlashAttnBwdSm80INS1_25CollectiveMainloopBwdSm80ILi2ELi1EN4cute5tupleIJNS5_1CILi64EEENS7_ILi80EEENS7_ILi192EEEEEENS_10bfloat16_tEfNS_4arch4Sm80ELb0ELb0ELb0ELb1ELb1ELb0ELb1ELb0ELi2ELi4ELi2ELi2ELb0EEENS1_21CollectiveEpilogueBwdISB_SC_SE_Li256ELb1ELb1ELi4EEENS1_19SingleTileSchedulerILb1ELb0ELb0ELi80EEEEEEEEEvNT_6ParamsE:
        .type           _ZN7cutlass13device_kernelIN5flash19enable_sm80_to_sm89INS1_16FlashAttnBwdSm80INS1_25CollectiveMainloopBwdSm80ILi2ELi1EN4cute5tupleIJNS5_1CILi64EEENS7_ILi80EEENS7_ILi192EEEEEENS_10bfloat16_tEfNS_4arch4Sm80ELb0ELb0ELb0ELb1ELb1ELb0ELb1ELb0ELi2ELi4ELi2ELi2ELb0EEENS1_21CollectiveEpilogueBwdISB_SC_SE_Li256ELb1ELb1ELi4EEENS1_19SingleTileSchedulerILb1ELb0ELb0ELi80EEEEEEEEEvNT_6ParamsE,@function
        .size           _ZN7cutlass13device_kernelIN5flash19enable_sm80_to_sm89INS1_16FlashAttnBwdSm80INS1_25CollectiveMainloopBwdSm80ILi2ELi1EN4cute5tupleIJNS5_1CILi64EEENS7_ILi80EEENS7_ILi192EEEEEENS_10bfloat16_tEfNS_4arch4Sm80ELb0ELb0ELb0ELb1ELb1ELb0ELb1ELb0ELi2ELi4ELi2ELi2ELb0EEENS1_21CollectiveEpilogueBwdISB_SC_SE_Li256ELb1ELb1ELi4EEENS1_19SingleTileSchedulerILb1ELb0ELb0ELi80EEEEEEEEEvNT_6ParamsE,(.L_x_1407 - _ZN7cutlass13device_kernelIN5flash19enable_sm80_to_sm89INS1_16FlashAttnBwdSm80INS1_25CollectiveMainloopBwdSm80ILi2ELi1EN4cute5tupleIJNS5_1CILi64EEENS7_ILi80EEENS7_ILi192EEEEEENS_10bfloat16_tEfNS_4arch4Sm80ELb0ELb0ELb0ELb1ELb1ELb0ELb1ELb0ELi2ELi4ELi2ELi2ELb0EEENS1_21CollectiveEpilogueBwdISB_SC_SE_Li256ELb1ELb1ELi4EEENS1_19SingleTileSchedulerILb1ELb0ELb0ELi80EEEEEEEEEvNT_6ParamsE)
        .other          _ZN7cutlass13device_kernelIN5flash19enable_sm80_to_sm89INS1_16FlashAttnBwdSm80INS1_25CollectiveMainloopBwdSm80ILi2ELi1EN4cute5tupleIJNS5_1CILi64EEENS7_ILi80EEENS7_ILi192EEEEEENS_10bfloat16_tEfNS_4arch4Sm80ELb0ELb0ELb0ELb1ELb1ELb0ELb1ELb0ELi2ELi4ELi2ELi2ELb0EEENS1_21CollectiveEpilogueBwdISB_SC_SE_Li256ELb1ELb1ELi4EEENS1_19SingleTileSchedulerILb1ELb0ELb0ELi80EEEEEEEEEvNT_6ParamsE,@"STO_CUDA_ENTRY STV_DEFAULT"
_ZN7cutlass13device_kernelIN5flash19enable_sm80_to_sm89INS1_16FlashAttnBwdSm80INS1_25CollectiveMainloopBwdSm80ILi2ELi1EN4cute5tupleIJNS5_1CILi64EEENS7_ILi80EEENS7_ILi192EEEEEENS_10bfloat16_tEfNS_4arch4Sm80ELb0ELb0ELb0ELb1ELb1ELb0ELb1ELb0ELi2ELi4ELi2ELi2ELb0EEENS1_21CollectiveEpilogueBwdISB_SC_SE_Li256ELb1ELb1ELi4EEENS1_19SingleTileSchedulerILb1ELb0ELb0ELi80EEEEEEEEEvNT_6ParamsE:
        /* <DEDUP_REMOVED lines=17> */
.L_x_748:
        /* <DEDUP_REMOVED lines=8> */
.L_x_750:
[----:B------:R-:W-:Y:S02]  /*0190*/  MOV R4, c[0x0][0x3a4] ;  /* 0x0000e90000047a02 */ /* 0x000fe40000000f00 */
.L_x_749:
[----:B------:R-:W-:-:S05]  /*01a0*/  IMAD R3, R2, 0x50, RZ ;  /* 0x0000005002037824 */ /* 0x000fca00078e02ff */
[----:B-----5:R-:W-:-:S04]  /*01b0*/  ISETP.GE.AND P0, PT, R3, R4, PT ;  /* 0x000000040300720c */ /* 0x020fc80003f06270 */
[----:B------:R-:W-:Y:S01]  /*01c0*/  SEL R240, R240, 0xffffffff, !P0 ;  /* 0xfffffffff0f07807 */ /* 0x000fe20004000000 */
[----:B------:R-:W-:Y:S05]  /*01d0*/  BRA `(.L_x_751) ;  /* 0x0000011000007947 */ /* 0x000fea0003800000 */
.L_x_747:
[----:B---34-:R-:W-:-:S04]  /*01e0*/  ISETP.NE.U32.AND P0, PT, RZ, c[0x0][0x3c0], PT ;  /* 0x0000f000ff007a0c */ /* 0x018fc80003f05070 */
[----:B------:R-:W-:-:S13]  /*01f0*/  ISETP.NE.AND.EX P0, PT, RZ, c[0x0][0x3c4], PT, P0 ;  /* 0x0000f100ff007a0c */ /* 0x000fda0003f05300 */
[----:B------:R-:W-:Y:S05]  /*0200*/  @!P0 BRA `(.L_x_752) ;  /* 0x0000002000008947 */ /* 0x000fea0003800000 */
[----:B------:R1:W5:Y:S01]  /*0210*/  LDG.E R4, [R4.64] ;  /* 0x0000000e04047981 */ /* 0x000362000c1e1900 */
[----:B------:R-:W-:Y:S05]  /*0220*/  BRA `(.L_x_753) ;  /* 0x0000009000007947 */ /* 0x000fea0003800000 */
.L_x_752:
        /* <DEDUP_REMOVED lines=8> */
.L_x_754:
[----:B------:R-:W-:Y:S02]  /*02b0*/  MOV R4, c[0x0][0x3a4] ;  /* 0x0000e90000047a02 */ /* 0x000fe40000000f00 */
.L_x_753:
[----:B------:R-:W-:-:S05]  /*02c0*/  IMAD R3, R2, 0x50, RZ ;  /* 0x0000005002037824 */ /* 0x000fca00078e02ff */
[----:B-----5:R-:W-:-:S04]  /*02d0*/  ISETP.GE.AND P0, PT, R3, R4, PT ;  /* 0x000000040300720c */ /* 0x020fc80003f06270 */
[----:B------:R-:W-:-:S04]  /*02e0*/  SEL R240, R240, 0xffffffff, !P0 ;  /* 0xfffffffff0f07807 */ /* 0x000fc80004000000 */
.L_x_751:
        /* <DEDUP_REMOVED lines=31> */
.L_x_755:
[----:B------:R-:W-:-:S04]  /*04e0*/  ISETP.NE.U32.AND P0, PT, RZ, c[0x0][0x2e0], PT ;  /* 0x0000b800ff007a0c */ /* 0x000fc80003f05070 */
[----:B------:R-:W-:-:S13]  /*04f0*/  ISETP.NE.AND.EX P0, PT, RZ, c[0x0][0x2e4], PT, P0 ;  /* 0x0000b900ff007a0c */ /* 0x000fda0003f05300 */
[----:B------:R-:W-:Y:S05]  /*0500*/  @!P0 BRA `(.L_x_756) ;  /* 0x0000003000008947 */ /* 0x000fea0003800000 */
[----:B------:R-:W-:-:S05]  /*0510*/  IMAD.WIDE R8, R240, R9, c[0x0][0x2e0] ;  /* 0x0000b800f0087625 */ /* 0x000fca00078e0209 */
[----:B------:R1:W5:Y:S01]  /*0520*/  LDG.E R3, [R8.64] ;  /* 0x0000000e08037981 */ /* 0x000362000c1e1900 */
[----:B------:R-:W-:Y:S05]  /*0530*/  BRA `(.L_x_757) ;  /* 0x0000004000007947 */ /* 0x000fea0003800000 */
.L_x_756:
[----:B------:R-:W-:Y:S05]  /*0540*/  @!P2 BRA `(.L_x_757) ;  /* 0x000000300000a947 */ /* 0x000fea0003800000 */
[----:B------:R-:W2:Y:S04]  /*0550*/  LDG.E R3, [R10.64] ;  /* 0x0000000e0a037981 */ /* 0x000ea8000c1e1900 */
[----:B------:R-:W2:Y:S02]  /*0560*/  LDG.E R8, [R10.64+0x4] ;  /* 0x0000040e0a087981 */ /* 0x000ea4000c1e1900 */
[----:B--2---:R-:W-:Y:S02]  /*0570*/  IADD3 R3, -R3, R8, RZ ;  /* 0x0000000803037210 */ /* 0x004fe40007ffe1ff */
.L_x_757:
        /* <DEDUP_REMOVED lines=546> */
.L_x_761:
        /* <DEDUP_REMOVED lines=218> */
.L_x_759:
        /* <DEDUP_REMOVED lines=429> */
.L_x_760:
        /* <DEDUP_REMOVED lines=296> */
.L_x_758:
        /* <DEDUP_REMOVED lines=634> */
.L_x_763:
        /* <DEDUP_REMOVED lines=109> */
.L_x_765:
[----:B---34-:R-:W-:Y:S05]  /*9100*/  BSYNC B0 ;  /* 0x0000000000007941 */ /* 0x018fea0003800000 */
.L_x_764:
        /* <DEDUP_REMOVED lines=20> */
.L_x_767:
[----:B------:R-:W-:Y:S05]  /*9250*/  BSYNC B0 ;  /* 0x0000000000007941 */ /* 0x000fea0003800000 */
.L_x_766:
        /* <DEDUP_REMOVED lines=20> */
.L_x_769:
[----:B------:R-:W-:Y:S05]  /*93a0*/  BSYNC B0 ;  /* 0x0000000000007941 */ /* 0x000fea0003800000 */
.L_x_768:
        /* <DEDUP_REMOVED lines=23> */
.L_x_771:
[----:B------:R-:W-:Y:S05]  /*9520*/  BSYNC B0 ;  /* 0x0000000000007941 */ /* 0x000fea0003800000 */
.L_x_770:
        /* <DEDUP_REMOVED lines=18> */
.L_x_773:
[----:B------:R-:W-:Y:S05]  /*9650*/  BSYNC B0 ;  /* 0x0000000000007941 */ /* 0x000fea0003800000 */
.L_x_772:
        /* <DEDUP_REMOVED lines=19> */
.L_x_762:
        /* <DEDUP_REMOVED lines=18> */
.L_x_774:
        /* <DEDUP_REMOVED lines=44> */
.L_x_776:
[----:B------:R-:W-:Y:S05]  /*9b70*/  BSYNC B0 ;  /* 0x0000000000007941 */ /* 0x000fea0003800000 */
.L_x_775:
        /* <DEDUP_REMOVED lines=20> */
.L_x_778:
[----:B------:R-:W-:Y:S05]  /*9cc0*/  BSYNC B0 ;  /* 0x0000000000007941 */ /* 0x000fea0003800000 */
.L_x_777:
        /* <DEDUP_REMOVED lines=20> */
.L_x_780:
[----:B------:R-:W-:Y:S05]  /*9e10*/  BSYNC B0 ;  /* 0x0000000000007941 */ /* 0x000fea0003800000 */
.L_x_779:
        /* <DEDUP_REMOVED lines=23> */
.L_x_782:
[----:B------:R-:W-:Y:S05]  /*9f90*/  BSYNC B0 ;  /* 0x0000000000007941 */ /* 0x000fea0003800000 */
.L_x_781:
        /* <DEDUP_REMOVED lines=18> */
.L_x_784:
[----:B------:R-:W-:Y:S05]  /*a0c0*/  BSYNC B0 ;  /* 0x0000000000007941 */ /* 0x000fea0003800000 */
.L_x_783:
        /* <DEDUP_REMOVED lines=18> */
.L_x_785:
        /* <DEDUP_REMOVED lines=9> */
.L_x_1407:


//--------------------- .text._ZN7cutlass13device_kernelIN5flash19enable_sm80_to_sm89INS1_16FlashAttnBwdSm80INS1_25CollectiveMainloopBwdSm80ILi2ELi1EN4cute5tupleIJNS5_1CILi64EEENS7_ILi80EEENS7_ILi192EEEEEENS_10bfloat16_tEfNS_4arch4Sm80ELb0ELb0ELb0ELb1ELb0ELb0ELb1ELb0ELi2ELi4ELi2ELi2ELb0EEENS1_24CollectiveEpilogueBwdGQAISB_fSE_Li256ELb1ELb0EEENS1_19SingleTileSchedulerILb1ELb0ELb0ELi80EEEEEEEEEvNT_6ParamsE --------------------------
	.section	.text._ZN7cutlass13device_kernelIN5flash19enable_sm80_to_sm89INS1_16FlashAttnBwdSm80INS1_25CollectiveMainloopBwdSm80ILi2ELi1EN4cute5tupleIJNS5_1CILi64EEENS7_ILi80EEENS7_ILi192EEEEEENS_10bfloat16_tEfNS_4arch4Sm80ELb0ELb0ELb0ELb1ELb0ELb0ELb1ELb0ELi2ELi4ELi2ELi2ELb0EEENS1_24CollectiveEpilogueBwdGQAISB_fSE_Li256ELb1ELb0EEENS1_19SingleTileSchedulerILb1ELb0ELb0ELi80EEEEEEEEEvNT_6ParamsE,"ax",@progbits
	.sectioninfo	@"SHI_REGISTERS=255"
	.align	128
.text._ZN7cutlass13device_kernelIN5flash19enable_sm80_to_sm89INS1_16FlashAttnBwdSm80INS1_25CollectiveMainloopBwdSm80ILi2ELi1EN4cute5tupleIJNS5_1CILi64EEENS7_ILi80EEENS7_ILi192EEEEEENS_10bfloat16_tEfNS_4arch4Sm80ELb0ELb0ELb0ELb1ELb0ELb0ELb1ELb0ELi2ELi4ELi2ELi2ELb0EEENS1_24CollectiveEpilogueBwdGQAISB_fSE_Li256ELb1ELb0EEENS1_19SingleTileSchedulerILb1ELb0ELb0ELi80EEEEEEEEEvNT_6ParamsE:
        .type           _ZN7cutlass13device_kernelIN5flash19enable_sm80_to_sm89INS1_16FlashAttnBwdSm80INS1_25CollectiveMainloopBwdSm80ILi2ELi1EN4cute5tupleIJNS5_1CILi64EEENS7_ILi80EEENS7_ILi192EEEEEENS_10bfloat16_tEfNS_4arch4Sm80ELb0ELb0ELb0ELb1ELb0ELb0ELb1ELb0ELi2ELi4ELi2ELi2ELb0EEENS1_24CollectiveEpilogueBwdGQAISB_fSE_Li256ELb1ELb0EEENS1_19SingleTileSchedulerILb1ELb0ELb0ELi80EEEEEEEEEvNT_6ParamsE,@function
        .size           _ZN7cutlass13device_kernelIN5flash19enable_sm80_to_sm89INS1_16FlashAttnBwdSm80INS1_25CollectiveMainloopBwdSm80ILi2ELi1EN4cute5tupleIJNS5_1CILi64EEENS7_ILi80EEENS7_ILi192EEEEEENS_10bfloat16_tEfNS_4arch4Sm80ELb0ELb0ELb0ELb1ELb0ELb0ELb1ELb0ELi2ELi4ELi2ELi2ELb0EEENS1_24CollectiveEpilogueBwdGQAISB_fSE_Li256ELb1ELb0EEENS1_19SingleTileSchedulerILb1ELb0ELb0ELi80EEEEEEEEEvNT_6ParamsE,(.L_x_1408 - _ZN7cutlass13device_kernelIN5flash19enable_sm80_to_sm89INS1_16FlashAttnBwdSm80INS1_25CollectiveMainloopBwdSm80ILi2ELi1EN4cute5tupleIJNS5_1CILi64EEENS7_ILi80EEENS7_ILi192EEEEEENS_10bfloat16_tEfNS_4arch4Sm80ELb0ELb0ELb0ELb1ELb0ELb0ELb1ELb0ELi2ELi4ELi2ELi2ELb0EEENS1_24CollectiveEpilogueBwdGQAISB_fSE_Li256ELb1ELb0EEENS1_19SingleTileSchedulerILb1ELb0ELb0ELi80EEEEEEEEEvNT_6ParamsE)
        .other          _ZN7cutlass13device_kernelIN5flash19enable_sm80_to_sm89INS1_16FlashAttnBwdSm80INS1_25CollectiveMainloopBwdSm80ILi2ELi1EN4cute5tupleIJNS5_1CILi64EEENS7_ILi80EEENS7_ILi192EEEEEENS_10bfloat16_tEfNS_4arch4Sm80ELb0ELb0ELb0ELb1ELb0ELb0ELb1ELb0ELi2ELi4ELi2ELi2ELb0EEENS1_24CollectiveEpilogueBwdGQAISB_fSE_Li256ELb1ELb0EEENS1_19SingleTileSchedulerILb1ELb0ELb0ELi80EEEEEEEEEvNT_6ParamsE,@"STO_CUDA_ENTRY STV_DEFAULT"
_ZN7cutlass13device_kernelIN5flash19enable_sm80_to_sm89INS1_16FlashAttnBwdSm80INS1_25CollectiveMainloopBwdSm80ILi2ELi1EN4cute5tupleIJNS5_1CILi64EEENS7_ILi80EEENS7_ILi192EEEEEENS_10bfloat16_tEfNS_4arch4Sm80ELb0ELb0ELb0ELb1ELb0ELb0ELb1ELb0ELi2ELi4ELi2ELi2ELb0EEENS1_24CollectiveEpilogueBwdGQAISB_fSE_Li256ELb1ELb0EEENS1_19SingleTileSchedulerILb1ELb0ELb0ELi80EEEEEEEEEvNT_6ParamsE:
        /* <DEDUP_REMOVED lines=17> */
.L_x_787:
        /* <DEDUP_REMOVED lines=8> */
.L_x_789:
[----:B------:R-:W-:Y:S02]  /*0190*/  MOV R0, c[0x0][0x3ac] ;  /* 0x0000eb0000007a02 */ /* 0x000fe40000000f00 */
.L_x_788:
[----:B-1----:R-:W-:-:S05]  /*01a0*/  IMAD R2, R37, 0x50, RZ ;  /* 0x0000005025027824 */ /* 0x002fca00078e02ff */
[----:B-----5:R-:W-:-:S04]  /*01b0*/  ISETP.GE.AND P0, PT, R2, R0, PT ;  /* 0x000000000200720c */ /* 0x020fc80003f06270 */
[----:B------:R-:W-:Y:S01]  /*01c0*/  SEL R252, R5, 0xffffffff, !P0 ;  /* 0xffffffff05fc7807 */ /* 0x000fe20004000000 */
[----:B------:R-:W-:Y:S05]  /*01d0*/  BRA `(.L_x_790) ;  /* 0x0000011000007947 */ /* 0x000fea0003800000 */
.L_x_786:
[----:B---34-:R-:W-:-:S04]  /*01e0*/  ISETP.NE.U32.AND P0, PT, RZ, c[0x0][0x3c8], PT ;  /* 0x0000f200ff007a0c */ /* 0x018fc80003f05070 */
[----:B------:R-:W-:-:S13]  /*01f0*/  ISETP.NE.AND.EX P0, PT, RZ, c[0x0][0x3cc], PT, P0 ;  /* 0x0000f300ff007a0c */ /* 0x000fda0003f05300 */
[----:B------:R-:W-:Y:S05]  /*0200*/  @!P0 BRA `(.L_x_791) ;  /* 0x0000002000008947 */ /* 0x000fea0003800000 */
[----:B------:R1:W5:Y:S01]  /*0210*/  LDG.E R0, [R2.64] ;  /* 0x0000000e02007981 */ /* 0x000362000c1e1900 */
[----:B------:R-:W-:Y:S05]  /*0220*/  BRA `(.L_x_792) ;  /* 0x0000009000007947 */ /* 0x000fea0003800000 */
.L_x_791:
        /* <DEDUP_REMOVED lines=8> */
.L_x_793:
[----:B------:R-:W-:Y:S02]  /*02b0*/  MOV R0, c[0x0][0x3ac] ;  /* 0x0000eb0000007a02 */ /* 0x000fe40000000f00 */
.L_x_792:
[----:B-1----:R-:W-:-:S05]  /*02c0*/  IMAD R2, R37, 0x50, RZ ;  /* 0x0000005025027824 */ /* 0x002fca00078e02ff */
[----:B-----5:R-:W-:-:S04]  /*02d0*/  ISETP.GE.AND P0, PT, R2, R0, PT ;  /* 0x000000000200720c */ /* 0x020fc80003f06270 */
[----:B------:R-:W-:-:S04]  /*02e0*/  SEL R252, R5, 0xffffffff, !P0 ;  /* 0xffffffff05fc7807 */ /* 0x000fc80004000000 */
.L_x_790:
        /* <DEDUP_REMOVED lines=36> */
.L_x_794:
[----:B------:R-:W-:-:S04]  /*0530*/  ISETP.NE.U32.AND P0, PT, RZ, c[0x0][0x2e0], PT ;  /* 0x0000b800ff007a0c */ /* 0x000fc80003f05070 */
[----:B------:R-:W-:-:S13]  /*0540*/  ISETP.NE.AND.EX P0, PT, RZ, c[0x0][0x2e4], PT, P0 ;  /* 0x0000b900ff007a0c */ /* 0x000fda0003f05300 */
[----:B------:R-:W-:Y:S05]  /*0550*/  @!P0 BRA `(.L_x_795) ;  /* 0x0000003000008947 */ /* 0x000fea0003800000 */
[----:B------:R-:W-:-:S05]  /*0560*/  IMAD.WIDE R2, R252, R12, c[0x0][0x2e0] ;  /* 0x0000b800fc027625 */ /* 0x000fca00078e020c */
[----:B------:R1:W5:Y:S01]  /*0570*/  LDG.E R233, [R2.64] ;  /* 0x0000000e02e97981 */ /* 0x000362000c1e1900 */
[----:B------:R-:W-:Y:S05]  /*0580*/  BRA `(.L_x_796) ;  /* 0x0000004000007947 */ /* 0x000fea0003800000 */
.L_x_795:
[----:B------:R-:W-:Y:S05]  /*0590*/  @!P2 BRA `(.L_x_796) ;  /* 0x000000300000a947 */ /* 0x000fea0003800000 */
[----:B------:R1:W2:Y:S04]  /*05a0*/  LDG.E R0, [R2.64] ;  /* 0x0000000e02007981 */ /* 0x0002a8000c1e1900 */
[----:B-1----:R-:W2:Y:S02]  /*05b0*/  LDG.E R2, [R2.64+0x4] ;  /* 0x0000040e02027981 */ /* 0x002ea4000c1e1900 */
[----:B--2---:R-:W-:Y:S02]  /*05c0*/  IADD3 R233, -R0, R2, RZ ;  /* 0x0000000200e97210 */ /* 0x004fe40007ffe1ff */
.L_x_796:
        /* <DEDUP_REMOVED lines=67> */
[----:B-1----:R-:W-:Y:S01]  /*0a00*/  SHF.R.S32.HI R3, RZ, 0x1f, R38 ;  /* 0x0000001fff037819 */ /* 0x002fe20000011426 */
[----:B------:R-:W-:Y:S01]  /*0a10*/  IMAD.SHL.U32 R7, R38, 0x4, RZ ;  /* 0x0000000426077824 */ /* 0x000fe200078e00ff */
[----:B------:R-:W-:Y:S01]  /*0a20*/  ISETP.NE.AND P1, PT, R0, 0x1, PT ;  /* 0x000000010000780c */ /* 0x000fe20003f25270 */
[----:B------:R-:W-:Y:S01]  /*0a30*/  IMAD R0, R13, 0xc0, RZ ;  /* 0x000000c00d007824 */ /* 0x000fe200078e02ff */
[-C--:B------:R-:W-:Y:S01]  /*0a40*/  LEA.HI R33, R34, R38.reuse, RZ, 0x3 ;  /* 0x0000002622217211 */ /* 0x080fe200078f18ff */
[----:B------:R-:W-:Y:S01]  /*0a50*/  ULDC.64 UR4, c[0x0][0x1d8] ;  /* 0x0000760000047ab9 */ /* 0x000fe20000000a00 */
[----:B------:R-:W-:Y:S01]  /*0a60*/  SHF.R.S32.HI R35, RZ, 0x1f, R36 ;  /* 0x0000001fff237819 */ /* 0x000fe20000011424 */
[----:B------:R-:W-:Y:S01]  /*0a70*/  USHF.L.U32 UR7, UR4, 0x5, URZ ;  /* 0x0000000504077899 */ /* 0x000fe2000800063f */
[C---:B------:R-:W-:Y:S01]  /*0a80*/  IADD3 R28, P0, R0.reuse, R38, RZ ;  /* 0x00000026001c7210 */ /* 0x040fe20007f1e0ff */
[----:B------:R-:W-:Y:S01]  /*0a90*/  UMOV UR6, 0x5 ;  /* 0x0000000500067882 */ /* 0x000fe20000000000 */
[----:B------:R-:W-:Y:S01]  /*0aa0*/  SHF.R.S32.HI R239, RZ, 0x3, R33 ;  /* 0x00000003ffef7819 */ /* 0x000fe20000011421 */
[----:B------:R-:W-:Y:S01]  /*0ab0*/  IMAD R6, R35, c[0x0][0x270], RZ ;  /* 0x00009c0023067a24 */ /* 0x000fe200078e02ff */
[----:B------:R-:W-:Y:S01]  /*0ac0*/  LEA.HI.X.SX32 R29, R0, R3, 0x1, P0 ;  /* 0x00000003001d7211 */ /* 0x000fe200000f0eff */
[----:B------:R-:W-:Y:S01]  /*0ad0*/  USHF.L.U64.HI UR5, UR4, UR6, UR5 ;  /* 0x0000000604057299 */ /* 0x000fe20008010205 */
[----:B------:R-:W-:Y:S01]  /*0ae0*/  SHF.R.S32.HI R0, RZ, 0x1f, R13 ;  /* 0x0000001fff007819 */ /* 0x000fe2000001140d */
[C---:B------:R-:W-:Y:S01]  /*0af0*/  @P1 IMAD.HI.U32 R2, R36.reuse, c[0x0][0x24c], RZ ;  /* 0x0000930024021a27 */ /* 0x040fe200078e00ff */
[----:B------:R-:W-:Y:S01]  /*0b00*/  IADD3 R4, P0, R7, R13, RZ ;  /* 0x0000000d07047210 */ /* 0x000fe20007f1e0ff */
[----:B------:R-:W-:Y:S01]  /*0b10*/  ULDC.64 UR8, c[0x0][0x178] ;  /* 0x00005e0000087ab9 */ /* 0x000fe20000000a00 */
[----:B------:R-:W-:Y:S01]  /*0b20*/  SHF.R.S32.HI R3, RZ, 0x1f, R239 ;  /* 0x0000001fff037819 */ /* 0x000fe200000114ef */
[----:B------:R-:W-:Y:S01]  /*0b30*/  IMAD R13, R35, c[0x0][0x288], RZ ;  /* 0x0000a200230d7a24 */ /* 0x000fe200078e02ff */
[----:B------:R-:W-:Y:S01]  /*0b40*/  @P1 SHF.R.U32.HI R12, RZ, c[0x0][0x250], R2 ;  /* 0x00009400ff0c1a19 */ /* 0x000fe20000011602 */
[----:B------:R-:W-:Y:S01]  /*0b50*/  IMAD.SHL.U32 R17, R239, 0x40, RZ ;  /* 0x00000040ef117824 */ /* 0x000fe200078e00ff */
[----:B------:R-:W-:Y:S01]  /*0b60*/  LOP3.LUT R2, R33, 0xfffffff8, RZ, 0xc0, !PT ;  /* 0xfffffff821027812 */ /* 0x000fe200078ec0ff */
[C---:B------:R-:W-:Y:S01]  /*0b70*/  IMAD R13, R36.reuse, c[0x0][0x28c], R13 ;  /* 0x0000a300240d7a24 */ /* 0x040fe200078e020d */
[----:B------:R-:W-:Y:S01]  /*0b80*/  LEA.HI.X.SX32 R5, R7, R0, 0x1, P0 ;  /* 0x0000000007057211 */ /* 0x000fe200000f0eff */
[----:B------:R-:W-:Y:S01]  /*0b90*/  IMAD R0, R36, c[0x0][0x274], R6 ;  /* 0x00009d0024007a24 */ /* 0x000fe200078e0206 */
[----:B------:R-:W-:Y:S01]  /*0ba0*/  SHF.R.S32.HI R16, RZ, 0x1f, R12 ;  /* 0x0000001fff107819 */ /* 0x000fe2000001140c */
[----:B------:R-:W-:Y:S01]  /*0bb0*/  IMAD.IADD R27, R38, 0x1, -R2 ;  /* 0x00000001261b7824 */ /* 0x000fe200078e0a02 */
[C---:B------:R-:W-:Y:S01]  /*0bc0*/  IADD3 R23, P1, R239.reuse, R8, RZ ;  /* 0x00000008ef177210 */ /* 0x040fe20007f3e0ff */
[----:B------:R-:W-:Y:S01]  /*0bd0*/  IMAD.WIDE.U32 R6, R36, c[0x0][0x270], R4 ;  /* 0x00009c0024067a25 */ /* 0x000fe200078e0004 */
[----:B------:R-:W-:Y:S01]  /*0be0*/  IADD3 R10, P0, R239, R10, RZ ;  /* 0x0000000aef0a7210 */ /* 0x000fe20007f1e0ff */
[----:B------:R-:W-:Y:S01]  /*0bf0*/  USHF.L.U32 UR11, UR8, 0x5, URZ ;  /* 0x00000005080b7899 */ /* 0x000fe2000800063f */
[----:B------:R-:W-:Y:S01]  /*0c00*/  SHF.R.S32.HI R8, RZ, 0x1f, R252 ;  /* 0x0000001fff087819 */ /* 0x000fe200000114fc */
[----:B------:R-:W-:Y:S01]  /*0c10*/  IMAD.SHL.U32 R14, R27, 0x8, RZ ;  /* 0x000000081b0e7824 */ /* 0x000fe200078e00ff */
[----:B------:R-:W-:Y:S01]  /*0c20*/  SEL R21, R252, RZ, !P2 ;  /* 0x000000fffc157207 */ /* 0x000fe20005000000 */
[----:B------:R-:W-:Y:S01]  /*0c30*/  IMAD R2, R16, c[0x0][0x1e0], RZ ;  /* 0x0000780010027a24 */ /* 0x000fe200078e02ff */
[C---:B------:R-:W-:Y:S01]  /*0c40*/  SEL R22, R8.reuse, RZ, !P2 ;  /* 0x000000ff08167207 */ /* 0x040fe20005000000 */
[----:B------:R-:W-:Y:S01]  /*0c50*/  IMAD.IADD R7, R7, 0x1, R0 ;  /* 0x0000000107077824 */ /* 0x000fe200078e0200 */
[----:B------:R-:W-:Y:S01]  /*0c60*/  SHF.R.S32.HI R15, RZ, 0x1f, R14 ;  /* 0x0000001fff0f7819 */ /* 0x000fe2000001140e */
[C---:B------:R-:W-:Y:S01]  /*0c70*/  IMAD.X R26, R3.reuse, 0x1, R9, P1 ;  /* 0x00000001031a7824 */ /* 0x040fe200008e0609 */
[----:B------:R-:W-:Y:S01]  /*0c80*/  SEL R24, R8, RZ, !P3 ;  /* 0x000000ff08187207 */ /* 0x000fe20005800000 */
[----:B------:R-:W-:Y:S01]  /*0c90*/  IMAD.X R11, R3, 0x1, R11, P0 ;  /* 0x00000001030b7824 */ /* 0x000fe200000e060b */
[----:B------:R-:W-:Y:S01]  /*0ca0*/  SEL R30, R252, RZ, !P3 ;  /* 0x000000fffc1e7207 */ /* 0x000fe20005800000 */
[----:B------:R-:W-:Y:S01]  /*0cb0*/  IMAD R0, R12, c[0x0][0x1e4], R2 ;  /* 0x000079000c007a24 */ /* 0x000fe200078e0202 */
[----:B------:R-:W-:Y:S01]  /*0cc0*/  IADD3 R32, R14, 0x40, RZ ;  /* 0x000000400e207810 */ /* 0x000fe20007ffe0ff */
[----:B------:R-:W-:Y:S01]  /*0cd0*/  IMAD.WIDE.U32 R2, R12, c[0x0][0x1e0], R14 ;  /* 0x000078000c027a25 */ /* 0x000fe200078e000e */
[C---:B------:R-:W-:Y:S01]  /*0ce0*/  IADD3 R31, R14.reuse, 0x80, RZ ;  /* 0x000000800e1f7810 */ /* 0x040fe20007ffe0ff */
[----:B------:R-:W-:Y:S01]  /*0cf0*/  USHF.L.U32 UR10, UR11, 0x1, URZ ;  /* 0x000000010b0a7899 */ /* 0x000fe2000800063f */
[----:B------:R-:W-:Y:S01]  /*0d00*/  ISETP.GE.AND P4, PT, R14, c[0x0][0x1cc], PT ;  /* 0x000073000e007a0c */ /* 0x000fe20003f86270 */
[----:B------:R-:W-:Y:S01]  /*0d10*/  IMAD.IADD R3, R3, 0x1, R0 ;  /* 0x0000000103037824 */ /* 0x000fe200078e0200 */
[----:B------:R-:W-:Y:S01]  /*0d20*/  ISETP.GE.AND P2, PT, R32, c[0x0][0x1cc], PT ;  /* 0x0000730020007a0c */ /* 0x000fe20003f46270 */
[----:B------:R-:W-:Y:S01]  /*0d30*/  IMAD R0, R22, c[0x0][0x1e8], RZ ;  /* 0x00007a0016007a24 */ /* 0x000fe200078e02ff */
[----:B------:R-:W-:Y:S01]  /*0d40*/  ISETP.GE.AND P5, PT, R31, c[0x0][0x1cc], PT ;  /* 0x000073001f007a0c */ /* 0x000fe20003fa6270 */
[----:B------:R-:W-:Y:S01]  /*0d50*/  IMAD.WIDE.U32 R4, R36, c[0x0][0x288], R4 ;  /* 0x0000a20024047a25 */ /* 0x000fe200078e0004 */
[----:B------:R-:W-:Y:S01]  /*0d60*/  CS2R R170, SRZ ;  /* 0x0000000000aa7805 */ /* 0x000fe2000001ff00 */
[----:B------:R-:W-:Y:S01]  /*0d70*/  CS2R R168, SRZ ;  /* 0x0000000000a87805 */ /* 0x000fe2000001ff00 */
[----:B------:R-:W-:Y:S01]  /*0d80*/  CS2R R166, SRZ ;  /* 0x0000000000a67805 */ /* 0x000fe2000001ff00 */
[----:B------:R-:W-:Y:S01]  /*0d90*/  IMAD R9, R21, c[0x0][0x1ec], R0 ;  /* 0x00007b0015097a24 */ /* 0x000fe200078e0200 */
[----:B------:R-:W-:Y:S01]  /*0da0*/  LOP3.LUT R0, R17, 0x1c0, RZ, 0xc0, !PT ;  /* 0x000001c011007812 */ /* 0x000fe200078ec0ff */
[----:B------:R-:W-:Y:S01]  /*0db0*/  IMAD.IADD R5, R5, 0x1, R13 ;  /* 0x0000000105057824 */ /* 0x000fe200078e020d */
[----:B------:R-:W-:Y:S01]  /*0dc0*/  CS2R R164, SRZ ;  /* 0x0000000000a47805 */ /* 0x000fe2000001ff00 */
[----:B------:R-:W-:Y:S01]  /*0dd0*/  IMAD.WIDE.U32 R2, R21, c[0x0][0x1e8], R2 ;  /* 0x00007a0015027a25 */ /* 0x000fe200078e0002 */
[----:B------:R-:W-:Y:S01]  /*0de0*/  LOP3.LUT R13, R0, 0x38, R14, 0xf8, !PT ;  /* 0x00000038000d7812 */ /* 0x000fe200078ef80e */
[----:B------:R-:W-:Y:S01]  /*0df0*/  CS2R R162, SRZ ;  /* 0x0000000000a27805 */ /* 0x000fe2000001ff00 */
[----:B------:R-:W-:Y:S01]  /*0e00*/  SHF.R.U32.HI R8, RZ, 0x3, R0 ;  /* 0x00000003ff087819 */ /* 0x000fe20000011600 */
[C---:B------:R-:W-:Y:S01]  /*0e10*/  IMAD R0, R24.reuse, c[0x0][0x278], RZ ;  /* 0x00009e0018007a24 */ /* 0x040fe200078e02ff */
[----:B------:R-:W-:Y:S01]  /*0e20*/  CS2R R160, SRZ ;  /* 0x0000000000a07805 */ /* 0x000fe2000001ff00 */
[----:B------:R-:W-:Y:S01]  /*0e30*/  IMAD.IADD R3, R3, 0x1, R9 ;  /* 0x0000000103037824 */ /* 0x000fe200078e0209 */
[----:B------:R-:W-:Y:S01]  /*0e40*/  LOP3.LUT R25, R13, R8, RZ, 0x3c, !PT ;  /* 0x000000080d197212 */ /* 0x000fe200078e3cff */
[----:B------:R-:W-:Y:S01]  /*0e50*/  IMAD R8, R24, c[0x0][0x290], RZ ;  /* 0x0000a40018087a24 */ /* 0x000fe200078e02ff */
[----:B------:R-:W-:Y:S01]  /*0e60*/  CS2R R158, SRZ ;  /* 0x00000000009e7805 */ /* 0x000fe2000001ff00 */
[----:B------:R-:W-:Y:S01]  /*0e70*/  IMAD R9, R26, c[0x0][0x178], RZ ;  /* 0x00005e001a097a24 */ /* 0x000fe200078e02ff */
[----:B------:R-:W-:Y:S01]  /*0e80*/  CS2R R156, SRZ ;  /* 0x00000000009c7805 */ /* 0x000fe2000001ff00 */
[----:B------:R-:W-:Y:S01]  /*0e90*/  IMAD R18, R30, c[0x0][0x27c], R0 ;  /* 0x00009f001e127a24 */ /* 0x000fe200078e0200 */
[----:B------:R-:W-:Y:S01]  /*0ea0*/  CS2R R154, SRZ ;  /* 0x00000000009a7805 */ /* 0x000fe2000001ff00 */
[----:B------:R-:W-:Y:S01]  /*0eb0*/  IMAD R0, R16, c[0x0][0x1b0], RZ ;  /* 0x00006c0010007a24 */ /* 0x000fe200078e02ff */
[----:B------:R-:W-:Y:S01]  /*0ec0*/  CS2R R152, SRZ ;  /* 0x0000000000987805 */ /* 0x000fe2000001ff00 */
[C---:B------:R-:W-:Y:S01]  /*0ed0*/  IMAD R16, R30.reuse, c[0x0][0x294], R8 ;  /* 0x0000a5001e107a24 */ /* 0x040fe200078e0208 */
[----:B------:R-:W-:Y:S01]  /*0ee0*/  CS2R R150, SRZ ;  /* 0x0000000000967805 */ /* 0x000fe2000001ff00 */
[----:B------:R-:W-:Y:S01]  /*0ef0*/  IMAD R17, R23, c[0x0][0x17c], R9 ;  /* 0x00005f0017117a24 */ /* 0x000fe200078e0209 */
[----:B------:R-:W-:Y:S01]  /*0f00*/  CS2R R148, SRZ ;  /* 0x0000000000947805 */ /* 0x000fe2000001ff00 */
[----:B------:R-:W-:Y:S01]  /*0f10*/  IMAD.WIDE.U32 R8, R30, c[0x0][0x278], R6 ;  /* 0x00009e001e087a25 */ /* 0x000fe200078e0006 */
[----:B------:R-:W-:Y:S01]  /*0f20*/  CS2R R146, SRZ ;  /* 0x0000000000927805 */ /* 0x000fe2000001ff00 */
[----:B------:R-:W-:Y:S01]  /*0f30*/  CS2R R144, SRZ ;  /* 0x0000000000907805 */ /* 0x000fe2000001ff00 */
[----:B------:R-:W-:Y:S01]  /*0f40*/  CS2R R142, SRZ ;  /* 0x00000000008e7805 */ /* 0x000fe2000001ff00 */
[----:B------:R-:W-:Y:S01]  /*0f50*/  IMAD R19, R12, c[0x0][0x1b4], R0 ;  /* 0x00006d000c137a24 */ /* 0x000fe200078e0200 */
[C---:B------:R-:W-:Y:S01]  /*0f60*/  LEA R248, P1, R8.reuse, c[0x0][0x258], 0x2 ;  /* 0x0000960008f87a11 */ /* 0x040fe200078210ff */
[----:B------:R-:W-:Y:S01]  /*0f70*/  IMAD.IADD R0, R9, 0x1, R18 ;  /* 0x0000000109007824 */ /* 0x000fe200078e0212 */
[----:B------:R-:W-:Y:S01]  /*0f80*/  CS2R R140, SRZ ;  /* 0x00000000008c7805 */ /* 0x000fe2000001ff00 */
[----:B------:R-:W-:Y:S01]  /*0f90*/  IMAD.WIDE R10, R37, 0x50, R10 ;  /* 0x00000050250a7825 */ /* 0x000fe200078e020a */
[----:B------:R-:W-:Y:S01]  /*0fa0*/  CS2R R138, SRZ ;  /* 0x00000000008a7805 */ /* 0x000fe2000001ff00 */
[----:B------:R-:W-:Y:S01]  /*0fb0*/  CS2R R136, SRZ ;  /* 0x0000000000887805 */ /* 0x000fe2000001ff00 */
[----:B------:R-:W-:Y:S01]  /*0fc0*/  LEA.HI.X R249, R8, c[0x0][0x25c], R0, 0x2, P1 ;  /* 0x0000970008f97a11 */ /* 0x000fe200008f1400 */
[----:B------:R-:W-:Y:S01]  /*0fd0*/  IMAD.WIDE.U32 R4, R30, c[0x0][0x290], R4 ;  /* 0x0000a4001e047a25 */ /* 0x000fe200078e0004 */
[----:B------:R-:W-:Y:S01]  /*0fe0*/  CS2R R134, SRZ ;  /* 0x0000000000867805 */ /* 0x000fe2000001ff00 */
[----:B------:R-:W-:Y:S01]  /*0ff0*/  CS2R R132, SRZ ;  /* 0x0000000000847805 */ /* 0x000fe2000001ff00 */
[----:B------:R-:W-:Y:S01]  /*1000*/  CS2R R130, SRZ ;  /* 0x0000000000827805 */ /* 0x000fe2000001ff00 */
[--C-:B------:R-:W-:Y:S01]  /*1010*/  IMAD.WIDE.U32 R6, R23, c[0x0][0x178], R14.reuse ;  /* 0x00005e0017067a25 */ /* 0x100fe200078e000e */
[----:B------:R-:W-:Y:S01]  /*1020*/  LEA R246, P0, R4, c[0x0][0x280], 0x2 ;  /* 0x0000a00004f67a11 */ /* 0x000fe200078010ff */
[----:B------:R-:W-:Y:S01]  /*1030*/  CS2R R128, SRZ ;  /* 0x0000000000807805 */ /* 0x000fe2000001ff00 */
[----:B------:R-:W-:Y:S01]  /*1040*/  CS2R R126, SRZ ;  /* 0x00000000007e7805 */ /* 0x000fe2000001ff00 */
[----:B------:R-:W-:Y:S01]  /*1050*/  IMAD R20, R11, c[0x0][0x1d8], RZ ;  /* 0x000076000b147a24 */ /* 0x000fe200078e02ff */
[----:B------:R-:W-:Y:S01]  /*1060*/  CS2R R124, SRZ ;  /* 0x00000000007c7805 */ /* 0x000fe2000001ff00 */
[----:B------:R-:W-:Y:S01]  /*1070*/  IMAD.WIDE.U32 R12, R12, c[0x0][0x1b0], R14 ;  /* 0x00006c000c0c7a25 */ /* 0x000fe200078e000e */
[----:B------:R-:W-:Y:S01]  /*1080*/  CS2R R122, SRZ ;  /* 0x00000000007a7805 */ /* 0x000fe2000001ff00 */
[----:B------:R-:W-:Y:S01]  /*1090*/  CS2R R120, SRZ ;  /* 0x0000000000787805 */ /* 0x000fe2000001ff00 */
[----:B------:R-:W-:Y:S01]  /*10a0*/  CS2R R118, SRZ ;  /* 0x0000000000767805 */ /* 0x000fe2000001ff00 */
        /* <DEDUP_REMOVED lines=9> */
[----:B------:R-:W-:Y:S01]  /*1140*/  CS2R R102, SRZ ;  /* 0x0000000000667805 */ /* 0x000fe2000001ff00 */
[----:B------:R-:W-:Y:S01]  /*1150*/  CS2R R100, SRZ ;  /* 0x0000000000647805 */ /* 0x000fe2000001ff00 */
[----:B------:R-:W-:Y:S01]  /*1160*/  CS2R R98, SRZ ;  /* 0x0000000000627805 */ /* 0x000fe2000001ff00 */
[----:B------:R-:W-:Y:S01]  /*1170*/  IMAD.MOV.U32 R8, RZ, RZ, R6 ;  /* 0x000000ffff087224 */ /* 0x000fe200078e0006 */
[----:B------:R-:W-:Y:S01]  /*1180*/  LEA R4, P0, R2, c[0x0][0x1c0], 0x1 ;  /* 0x0000700002047a11 */ /* 0x000fe200078008ff */
[----:B------:R-:W-:Y:S01]  /*1190*/  IMAD.IADD R7, R13, 0x1, R19 ;  /* 0x000000010d077824 */ /* 0x000fe200078e0213 */
[CC--:B------:R-:W-:Y:S01]  /*11a0*/  LEA.HI R19, R34.reuse, R38.reuse, RZ, 0x4 ;  /* 0x0000002622137211 */ /* 0x0c0fe200078f20ff */
[----:B------:R-:W-:Y:S01]  /*11b0*/  IMAD.MOV.U32 R6, RZ, RZ, R12 ;  /* 0x000000ffff067224 */ /* 0x000fe200078e000c */
[----:B------:R-:W-:Y:S01]  /*11c0*/  CS2R R96, SRZ ;  /* 0x0000000000607805 */ /* 0x000fe2000001ff00 */
[----:B------:R-:W-:Y:S01]  /*11d0*/  IMAD R18, R21, c[0x0][0x1bc], R0 ;  /* 0x00006f0015127a24 */ /* 0x000fe200078e0200 */
[----:B------:R-:W-:Y:S01]  /*11e0*/  SHF.R.S32.HI R20, RZ, 0x4, R19 ;  /* 0x00000004ff147819 */ /* 0x000fe20000011413 */
[----:B-----5:R-:W-:Y:S01]  /*11f0*/  IMAD.IADD R0, R233, 0x1, -R239 ;  /* 0x00000001e9007824 */ /* 0x020fe200078e0aef */
[----:B------:R-:W-:Y:S01]  /*1200*/  CS2R R94, SRZ ;  /* 0x00000000005e7805 */ /* 0x000fe2000001ff00 */
[----:B------:R-:W-:Y:S01]  /*1210*/  IMAD.IADD R3, R3, 0x1, R16 ;  /* 0x0000000103037824 */ /* 0x000fe200078e0210 */
[----:B------:R-:W-:Y:S01]  /*1220*/  CS2R R92, SRZ ;  /* 0x00000000005c7805 */ /* 0x000fe2000001ff00 */
[----:B------:R-:W-:Y:S01]  /*1230*/  IMAD.WIDE.U32 R12, R21, c[0x0][0x1b8], R6 ;  /* 0x00006e00150c7a25 */ /* 0x000fe200078e0006 */
[-C--:B------:R-:W-:Y:S01]  /*1240*/  LEA.HI R7, R34, R38.reuse, RZ, 0x6 ;  /* 0x0000002622077211 */ /* 0x080fe200078f30ff */
[----:B------:R-:W-:Y:S01]  /*1250*/  CS2R R90, SRZ ;  /* 0x00000000005a7805 */ /* 0x000fe2000001ff00 */
[----:B------:R-:W-:Y:S01]  /*1260*/  LEA.HI.X R5, R2, c[0x0][0x1c4], R3, 0x1, P0 ;  /* 0x0000710002057a11 */ /* 0x000fe200000f0c03 */
[----:B------:R-:W-:Y:S01]  /*1270*/  IMAD.MOV.U32 R16, RZ, RZ, c[0x0][0x1d8] ;  /* 0x00007600ff107624 */ /* 0x000fe200078e00ff */
[----:B------:R-:W-:Y:S01]  /*1280*/  SHF.R.S32.HI R22, RZ, 0x6, R7 ;  /* 0x00000006ff167819 */ /* 0x000fe20000011407 */
[----:B------:R-:W-:Y:S01]  /*1290*/  IMAD R6, R35, c[0x0][0x180], RZ ;  /* 0x0000600023067a24 */ /* 0x000fe200078e02ff */
[----:B------:R-:W-:Y:S01]  /*12a0*/  LEA.HI R21, R34, R38, RZ, 0x5 ;  /* 0x0000002622157211 */ /* 0x000fe200078f28ff */
[----:B------:R-:W-:Y:S01]  /*12b0*/  IMAD R0, R37, -0x50, R0 ;  /* 0xffffffb025007824 */ /* 0x000fe200078e0200 */
[----:B------:R-:W-:Y:S01]  /*12c0*/  LEA R2, P0, R16, R4, 0x6 ;  /* 0x0000000410027211 */ /* 0x000fe200078030ff */
[----:B------:R-:W-:Y:S01]  /*12d0*/  IMAD.MOV.U32 R3, RZ, RZ, c[0x0][0x1dc] ;  /* 0x00007700ff037624 */ /* 0x000fe200078e00ff */
[----:B------:R-:W-:Y:S01]  /*12e0*/  CS2R R88, SRZ ;  /* 0x0000000000587805 */ /* 0x000fe2000001ff00 */
[----:B------:R-:W-:Y:S01]  /*12f0*/  IMAD R6, R36, c[0x0][0x184], R6 ;  /* 0x0000610024067a24 */ /* 0x000fe200078e0206 */
[----:B------:R-:W-:Y:S01]  /*1300*/  ISETP.LT.OR P3, PT, R0, 0x1, P4 ;  /* 0x000000010000780c */ /* 0x000fe20002761670 */
[----:B------:R-:W-:Y:S01]  /*1310*/  IMAD.WIDE.U32 R8, R36, c[0x0][0x180], R8 ;  /* 0x0000600024087a25 */ /* 0x000fe200078e0008 */
[C---:B------:R-:W-:Y:S01]  /*1320*/  ISETP.LT.OR P1, PT, R0.reuse, 0x1, P2 ;  /* 0x000000010000780c */ /* 0x040fe20001721670 */
[----:B------:R-:W-:Y:S01]  /*1330*/  CS2R R86, SRZ ;  /* 0x0000000000567805 */ /* 0x000fe2000001ff00 */
[----:B------:R-:W-:Y:S01]  /*1340*/  ISETP.LT.OR P6, PT, R0, 0x1, P5 ;  /* 0x000000010000780c */ /* 0x000fe20002fc1670 */
[----:B------:R-:W-:Y:S01]  /*1350*/  IMAD.IADD R9, R9, 0x1, R6 ;  /* 0x0000000109097824 */ /* 0x000fe200078e0206 */
[----:B------:R-:W-:Y:S01]  /*1360*/  LEA.HI.X R3, R16, R5, R3, 0x6, P0 ;  /* 0x0000000510037211 */ /* 0x000fe200000f3403 */
[----:B------:R-:W-:Y:S01]  /*1370*/  IMAD R6, R22, 0x200, R25 ;  /* 0x0000020016067824 */ /* 0x000fe200078e0219 */
[----:B------:R-:W-:Y:S01]  /*1380*/  ISETP.GT.AND P0, PT, R38, 0x7f, PT ;  /* 0x0000007f2600780c */ /* 0x000fe20003f04270 */
[----:B------:R-:W-:Y:S01]  /*1390*/  IMAD.U32 R7, RZ, RZ, UR7 ;  /* 0x00000007ff077e24 */ /* 0x000fe2000f8e00ff */
[----:B------:R-:W-:Y:S01]  /*13a0*/  ISETP.LT.OR P4, PT, R0, 0x21, P4 ;  /* 0x000000210000780c */ /* 0x000fe20002781670 */
[----:B------:R-:W-:Y:S01]  /*13b0*/  IMAD.SHL.U32 R236, R6, 0x2, RZ ;  /* 0x0000000206ec7824 */ /* 0x000fe200078e00ff */
[----:B------:R-:W-:Y:S01]  /*13c0*/  ISETP.LT.OR P5, PT, R0, 0x21, P5 ;  /* 0x000000210000780c */ /* 0x000fe20002fa1670 */
[----:B------:R-:W-:Y:S01]  /*13d0*/  IMAD.U32 R16, RZ, RZ, UR5 ;  /* 0x00000005ff107e24 */ /* 0x000fe2000f8e00ff */
[----:B------:R-:W-:Y:S01]  /*13e0*/  ULDC.64 UR4, c[0x0][0x1a8] ;  /* 0x00006a0000047ab9 */ /* 0x000fe20000000a00 */
[----:B------:R-:W-:Y:S01]  /*13f0*/  IMAD R17, R24, c[0x0][0x188], RZ ;  /* 0x0000620018117a24 */ /* 0x000fe200078e02ff */
[----:B------:R-:W-:Y:S01]  /*1400*/  @!PT LDS RZ, [RZ] ;  /* 0x00000000fffff984 */ /* 0x000fe20000000800 */
[----:B------:R-:W-:Y:S01]  /*1410*/  @!PT LDS RZ, [RZ] ;  /* 0x00000000fffff984 */ /* 0x000fe20000000800 */
[----:B------:R-:W-:Y:S01]  /*1420*/  @!PT LDS RZ, [RZ] ;  /* 0x00000000fffff984 */ /* 0x000fe20000000800 */
[----:B------:R1:W-:Y:S01]  /*1430*/  LDGSTS.E.BYPASS.LTC128B.128 [R236+0x7880], [R4.64], !P3 ;  /* 0x0788000004ec7fae */ /* 0x0003e2000d901d4e */
[----:B------:R-:W-:Y:S01]  /*1440*/  IMAD.WIDE.U32 R8, R30, c[0x0][0x188], R8 ;  /* 0x000062001e087a25 */ /* 0x000fe200078e0008 */
[----:B------:R-:W-:Y:S01]  /*1450*/  USHF.L.U32 UR7, UR4, 0x5, URZ ;  /* 0x0000000504077899 */ /* 0x000fe2000800063f */
[----:B------:R-:W-:Y:S01]  /*1460*/  CS2R R84, SRZ ;  /* 0x0000000000547805 */ /* 0x000fe2000001ff00 */
[----:B------:R1:W-:Y:S01]  /*1470*/  LDGSTS.E.BYPASS.LTC128B.128 [R236+0xa080], [R4.64+0x80], !P1 ;  /* 0x0a08008004ec7fae */ /* 0x0003e2000c901d4e */
[----:B------:R-:W-:Y:S01]  /*1480*/  @!P0 LEA R6, P3, R7, R2, 0x1 ;  /* 0x0000000207068211 */ /* 0x000fe200078608ff */
[----:B------:R-:W-:Y:S01]  /*1490*/  IMAD R11, R11, c[0x0][0x1a8], RZ ;  /* 0x00006a000b0b7a24 */ /* 0x000fe200078e02ff */
[C---:B------:R-:W-:Y:S01]  /*14a0*/  @!P0 ISETP.GE.AND P1, PT, R0.reuse, 0x41, PT ;  /* 0x000000410000880c */ /* 0x040fe20003f26270 */
[----:B------:R1:W-:Y:S01]  /*14b0*/  LDGSTS.E.BYPASS.LTC128B.128 [R236+0xc880], [R4.64+0x100], !P6 ;  /* 0x0c88010004ec7fae */ /* 0x0003e2000f101d4e */
[----:B------:R-:W-:Y:S01]  /*14c0*/  ISETP.LT.OR P6, PT, R0, 0x21, P2 ;  /* 0x000000210000780c */ /* 0x000fe200017c1670 */
[----:B------:R-:W-:Y:S01]  /*14d0*/  IMAD R11, R10, c[0x0][0x1ac], R11 ;  /* 0x00006b000a0b7a24 */ /* 0x000fe200078e020b */
[----:B------:R-:W-:Y:S01]  /*14e0*/  @!P0 LEA.HI.X R7, R7, R3, R16, 0x1, P3 ;  /* 0x0000000307078211 */ /* 0x000fe200018f0c10 */
[----:B------:R2:W-:Y:S01]  /*14f0*/  LDGSTS.E.BYPASS.LTC128B.128 [R236+0x8880], [R2.64], !P4 ;  /* 0x0888000002ec7fae */ /* 0x0005e2000e101d4e */
[----:B------:R-:W-:Y:S01]  /*1500*/  @!P0 ISETP.GE.OR P3, PT, R14, c[0x0][0x1cc], !P1 ;  /* 0x000073000e008a0c */ /* 0x000fe20004f66670 */
[----:B------:R-:W-:Y:S01]  /*1510*/  USHF.L.U64.HI UR5, UR4, UR6, UR5 ;  /* 0x0000000604057299 */ /* 0x000fe20008010205 */
[----:B------:R-:W-:Y:S01]  /*1520*/  @!P0 ISETP.LT.OR P2, PT, R0, 0x41, P2 ;  /* 0x000000410000880c */ /* 0x000fe20001741670 */
[----:B------:R-:W-:Y:S01]  /*1530*/  IMAD R233, R37, -0x50, R233 ;  /* 0xffffffb025e97824 */ /* 0x000fe200078e02e9 */
[----:B------:R-:W-:Y:S01]  /*1540*/  @!P0 ISETP.GE.OR P1, PT, R31, c[0x0][0x1cc], !P1 ;  /* 0x000073001f008a0c */ /* 0x000fe20004f26670 */
[----:B------:R-:W-:Y:S01]  /*1550*/  IMAD.MOV.U32 R230, RZ, RZ, 0x10 ;  /* 0x00000010ffe67424 */ /* 0x000fe200078e00ff */
[----:B------:R-:W-:Y:S01]  /*1560*/  LEA R240, P4, R8, c[0x0][0x160], 0x1 ;  /* 0x0000580008f07a11 */ /* 0x000fe200078808ff */
[----:B------:R-:W-:Y:S01]  /*1570*/  IMAD.MOV.U32 R221, RZ, RZ, 0x120 ;  /* 0x00000120ffdd7424 */ /* 0x000fe200078e00ff */
        /* <DEDUP_REMOVED lines=8> */
[----:B------:R-:W-:Y:S01]  /*1600*/  CS2R R74, SRZ ;  /* 0x00000000004a7805 */ /* 0x000fe2000001ff00 */
[----:B------:R3:W-:Y:S01]  /*1610*/  @!P0 LDGSTS.E.BYPASS.LTC128B.128 [R236+0x9880], [R6.64], !P3 ;  /* 0x0988000006ec8fae */ /* 0x0007e2000d901d4e */
[----:B------:R-:W-:Y:S01]  /*1620*/  CS2R R72, SRZ ;  /* 0x0000000000487805 */ /* 0x000fe2000001ff00 */
[----:B------:R-:W-:Y:S01]  /*1630*/  CS2R R70, SRZ ;  /* 0x0000000000467805 */ /* 0x000fe2000001ff00 */
[----:B------:R-:W-:Y:S01]  /*1640*/  CS2R R68, SRZ ;  /* 0x0000000000447805 */ /* 0x000fe2000001ff00 */
[----:B------:R3:W-:Y:S01]  /*1650*/  @!P0 LDGSTS.E.BYPASS.LTC128B.128 [R236+0xc080], [R6.64+0x80], !P2 ;  /* 0x0c08008006ec8fae */ /* 0x0007e2000d101d4e */
[----:B-1----:R-:W-:Y:S01]  /*1660*/  IMAD R4, R30, c[0x0][0x18c], R17 ;  /* 0x000063001e047a24 */ /* 0x002fe200078e0211 */
[----:B------:R-:W-:Y:S01]  /*1670*/  ISETP.LT.OR P2, PT, R0, 0x1, P5 ;  /* 0x000000010000780c */ /* 0x000fe20002f41670 */
[----:B------:R-:W-:Y:S01]  /*1680*/  IMAD.IADD R5, R13, 0x1, R18 ;  /* 0x000000010d057824 */ /* 0x000fe200078e0212 */
[----:B------:R3:W-:Y:S01]  /*1690*/  @!P0 LDGSTS.E.BYPASS.LTC128B.128 [R236+0xe880], [R6.64+0x100], !P1 ;  /* 0x0e88010006ec8fae */ /* 0x0007e2000c901d4e */
[----:B------:R-:W-:Y:S01]  /*16a0*/  IMAD.IADD R9, R9, 0x1, R4 ;  /* 0x0000000109097824 */ /* 0x000fe200078e0204 */
[----:B------:R-:W-:Y:S01]  /*16b0*/  ISETP.GE.AND P1, PT, R31, c[0x0][0x19c], PT ;  /* 0x000067001f007a0c */ /* 0x000fe20003f26270 */
[----:B------:R-:W-:Y:S01]  /*16c0*/  IMAD.MOV.U32 R4, RZ, RZ, R12 ;  /* 0x000000ffff047224 */ /* 0x000fe200078e000c */
[----:B------:R-:W-:Y:S01]  /*16d0*/  CS2R R66, SRZ ;  /* 0x0000000000427805 */ /* 0x000fe2000001ff00 */
[----:B------:R-:W-:Y:S01]  /*16e0*/  CS2R R64, SRZ ;  /* 0x0000000000407805 */ /* 0x000fe2000001ff00 */
[----:B------:R-:W-:Y:S01]  /*16f0*/  LEA.HI.X R241, R8, c[0x0][0x164], R9, 0x1, P4 ;  /* 0x0000590008f17a11 */ /* 0x000fe200020f0c09 */
[----:B------:R-:W-:Y:S01]  /*1700*/  IMAD.WIDE.U32 R4, R10, c[0x0][0x1a8], R4 ;  /* 0x00006a000a047a25 */ /* 0x000fe200078e0004 */
[----:B------:R-:W-:Y:S01]  /*1710*/  ISETP.LT.OR P4, PT, R0, 0x1, P6 ;  /* 0x000000010000780c */ /* 0x000fe20003781670 */
[----:B------:R-:W-:Y:S01]  /*1720*/  CS2R R62, SRZ ;  /* 0x00000000003e7805 */ /* 0x000fe2000001ff00 */
[----:B------:R-:W-:Y:S01]  /*1730*/  CS2R R60, SRZ ;  /* 0x00000000003c7805 */ /* 0x000fe2000001ff00 */
[----:B------:R-:W-:Y:S01]  /*1740*/  IMAD R10, R35, c[0x0][0x210], RZ ;  /* 0x00008400230a7a24 */ /* 0x000fe200078e02ff */
[----:B------:R-:W-:Y:S01]  /*1750*/  CS2R R58, SRZ ;  /* 0x00000000003a7805 */ /* 0x000fe2000001ff00 */
[----:B------:R-:W-:Y:S01]  /*1760*/  IMAD.U32 R9, RZ, RZ, UR5 ;  /* 0x00000005ff097e24 */ /* 0x000fe2000f8e00ff */
[----:B------:R-:W-:Y:S01]  /*1770*/  ULDC.64 UR4, c[0x0][0x208] ;  /* 0x0000820000047ab9 */ /* 0x000fe20000000a00 */
[----:B--2---:R-:W-:Y:S01]  /*1780*/  IMAD.IADD R3, R5, 0x1, R11 ;  /* 0x0000000105037824 */ /* 0x004fe200078e020b */
[C---:B------:R-:W-:Y:S01]  /*1790*/  LEA R2, P3, R4.reuse, c[0x0][0x190], 0x1 ;  /* 0x0000640004027a11 */ /* 0x040fe200078608ff */
[----:B------:R-:W-:Y:S01]  /*17a0*/  IMAD.MOV.U32 R5, RZ, RZ, c[0x0][0x1a8] ;  /* 0x00006a00ff057624 */ /* 0x000fe200078e00ff */
[----:B------:R-:W-:Y:S01]  /*17b0*/  USHF.L.U32 UR12, UR4, 0x5, URZ ;  /* 0x00000005040c7899 */ /* 0x000fe2000800063f */
[----:B------:R-:W-:Y:S01]  /*17c0*/  CS2R R56, SRZ ;  /* 0x0000000000387805 */ /* 0x000fe2000001ff00 */
[----:B------:R-:W-:Y:S01]  /*17d0*/  LEA.HI.X R3, R4, c[0x0][0x194], R3, 0x1, P3 ;  /* 0x0000650004037a11 */ /* 0x000fe200018f0c03 */
[----:B------:R-:W-:Y:S01]  /*17e0*/  IMAD R4, R26, c[0x0][0x208], RZ ;  /* 0x000082001a047a24 */ /* 0x000fe200078e02ff */
[C---:B------:R-:W-:Y:S01]  /*17f0*/  ISETP.LT.OR P3, PT, R0.reuse, 0x1, P1 ;  /* 0x000000010000780c */ /* 0x040fe20000f61670 */
[----:B------:R-:W-:Y:S01]  /*1800*/  USHF.L.U64.HI UR5, UR4, UR6, UR5 ;  /* 0x0000000604057299 */ /* 0x000fe20008010205 */
[----:B------:R-:W-:Y:S01]  /*1810*/  CS2R R54, SRZ ;  /* 0x0000000000367805 */ /* 0x000fe2000001ff00 */
[----:B------:R1:W-:Y:S01]  /*1820*/  LDGSTS.E.BYPASS.LTC128B.128 [R236+0x80], [R2.64], !P4 ;  /* 0x0008000002ec7fae */ /* 0x0003e2000e101d4e */
[C---:B------:R-:W-:Y:S01]  /*1830*/  ISETP.LT.OR P4, PT, R0.reuse, 0x21, P6 ;  /* 0x000000210000780c */ /* 0x040fe20003781670 */
[----:B---3--:R-:W-:Y:S01]  /*1840*/  IMAD.MOV.U32 R7, RZ, RZ, c[0x0][0x1ac] ;  /* 0x00006b00ff077624 */ /* 0x008fe200078e00ff */
[----:B------:R-:W-:Y:S01]  /*1850*/  @!P0 ISETP.LT.OR P6, PT, R0, 0x41, P6 ;  /* 0x000000410000880c */ /* 0x000fe200037c1670 */
[----:B------:R1:W-:Y:S01]  /*1860*/  LDGSTS.E.BYPASS.LTC128B.128 [R236+0x2880], [R2.64+0x80], !P2 ;  /* 0x0288008002ec7fae */ /* 0x0003e2000d101d4e */
[----:B------:R-:W-:Y:S01]  /*1870*/  LEA R6, P2, R5, R2, 0x6 ;  /* 0x0000000205067211 */ /* 0x000fe200078430ff */
[----:B------:R-:W-:Y:S01]  /*1880*/  IMAD R4, R23, c[0x0][0x20c], R4 ;  /* 0x0000830017047a24 */ /* 0x000fe200078e0204 */
[----:B------:R-:W-:Y:S01]  /*1890*/  USHF.L.U64.HI UR5, UR12, 0x1, UR5 ;  /* 0x000000010c057899 */ /* 0x000fe20008010205 */
[----:B------:R-:W-:Y:S01]  /*18a0*/  CS2R R52, SRZ ;  /* 0x0000000000347805 */ /* 0x000fe2000001ff00 */
[----:B------:R-:W-:Y:S01]  /*18b0*/  LEA.HI.X R7, R5, R3, R7, 0x6, P2 ;  /* 0x0000000305077211 */ /* 0x000fe200010f3407 */
[----:B------:R1:W-:Y:S01]  /*18c0*/  LDGSTS.E.BYPASS.LTC128B.128 [R236+0x5080], [R2.64+0x100], !P3 ;  /* 0x0508010002ec7fae */ /* 0x0003e2000d901d4e */
[----:B------:R-:W-:Y:S01]  /*18d0*/  ISETP.GE.AND P3, PT, R14, c[0x0][0x16c], PT ;  /* 0x00005b000e007a0c */ /* 0x000fe20003f66270 */
[----:B------:R-:W-:Y:S01]  /*18e0*/  UMOV UR4, 0x6 ;  /* 0x0000000600047882 */ /* 0x000fe20000000000 */
[----:B------:R-:W-:Y:S01]  /*18f0*/  ISETP.GE.AND P2, PT, R32, c[0x0][0x16c], PT ;  /* 0x00005b0020007a0c */ /* 0x000fe20003f46270 */
[----:B------:R2:W-:Y:S01]  /*1900*/  LDGSTS.E.BYPASS.LTC128B.128 [R236+0x1080], [R6.64], !P4 ;  /* 0x0108000006ec7fae */ /* 0x0005e2000e101d4e */
[----:B------:R-:W-:Y:S01]  /*1910*/  SEL R5, RZ, 0x1, P3 ;  /* 0x00000001ff057807 */ /* 0x000fe20001800000 */
[----:B------:R-:W-:Y:S01]  /*1920*/  CS2R R50, SRZ ;  /* 0x0000000000327805 */ /* 0x000fe2000001ff00 */
[C---:B------:R-:W-:Y:S01]  /*1930*/  ISETP.LT.OR P4, PT, R0.reuse, 0x21, P5 ;  /* 0x000000210000780c */ /* 0x040fe20002f81670 */
[----:B------:R-:W-:Y:S01]  /*1940*/  CS2R R48, SRZ ;  /* 0x0000000000307805 */ /* 0x000fe2000001ff00 */
[C---:B------:R-:W-:Y:S01]  /*1950*/  ISETP.LT.OR P3, PT, R0.reuse, 0x21, P1 ;  /* 0x000000210000780c */ /* 0x040fe20000f61670 */
[----:B------:R-:W-:Y:S01]  /*1960*/  CS2R R46, SRZ ;  /* 0x00000000002e7805 */ /* 0x000fe2000001ff00 */
[C---:B------:R-:W-:Y:S01]  /*1970*/  @!P0 ISETP.LT.OR P5, PT, R0.reuse, 0x41, P5 ;  /* 0x000000410000880c */ /* 0x040fe20002fa1670 */
[----:B------:R-:W-:Y:S01]  /*1980*/  CS2R R44, SRZ ;  /* 0x00000000002c7805 */ /* 0x000fe2000001ff00 */
[----:B------:R-:W-:-:S02]  /*1990*/  @!P0 ISETP.LT.OR P1, PT, R0, 0x41, P1 ;  /* 0x000000410000880c */ /* 0x000fc40000f21670 */
[----:B------:R-:W-:Y:S02]  /*19a0*/  SEL R0, RZ, 0xffffffff, P2 ;  /* 0xffffffffff007807 */ /* 0x000fe40001000000 */
[----:B------:R-:W-:Y:S02]  /*19b0*/  ISETP.GE.AND P2, PT, R31, c[0x0][0x16c], PT ;  /* 0x00005b001f007a0c */ /* 0x000fe40003f46270 */
[----:B------:R-:W-:Y:S01]  /*19c0*/  IADD3 R250, R236, 0xf080, RZ ;  /* 0x0000f080ecfa7810 */ /* 0x000fe20007ffe0ff */
[----:B------:R-:W-:Y:S01]  /*19d0*/  IMAD.SHL.U32 R0, R0, 0x2, RZ ;  /* 0x0000000200007824 */ /* 0x000fe200078e00ff */
[----:B------:R-:W-:Y:S01]  /*19e0*/  SEL R8, RZ, 0x4, P2 ;  /* 0x00000004ff087807 */ /* 0x000fe20001000000 */
[----:B------:R2:W-:Y:S03]  /*19f0*/  LDGSTS.E.BYPASS.LTC128B.128 [R236+0x3880], [R6.64+0x80], !P4 ;  /* 0x0388008006ec7fae */ /* 0x0005e6000e101d4e */
[----:B------:R-:W-:Y:S01]  /*1a00*/  LOP3.LUT R0, R0, 0x2, R5, 0xe2, !PT ;  /* 0x0000000200007812 */ /* 0x000fe200078ee205 */
[----:B------:R-:W-:Y:S01]  /*1a10*/  IMAD.U32 R5, RZ, RZ, UR7 ;  /* 0x00000007ff057e24 */ /* 0x000fe2000f8e00ff */
[----:B------:R2:W-:Y:S01]  /*1a20*/  LDGSTS.E.BYPASS.LTC128B.128 [R236+0x6080], [R6.64+0x100], !P3 ;  /* 0x0608010006ec7fae */ /* 0x0005e2000d901d4e */
[----:B-1----:R-:W-:Y:S01]  /*1a30*/  IMAD.WIDE.U32 R2, R23, c[0x0][0x208], R14 ;  /* 0x0000820017027a25 */ /* 0x002fe200078e000e */
[----:B------:R-:W-:Y:S01]  /*1a40*/  LOP3.LUT R0, R0, R8, RZ, 0xfc, !PT ;  /* 0x0000000800007212 */ /* 0x000fe200078efcff */
[----:B------:R-:W-:Y:S01]  /*1a50*/  USHF.L.U64.HI UR7, UR8, UR6, UR9 ;  /* 0x0000000608077299 */ /* 0x000fe20008010209 */
[----:B------:R-:W-:Y:S01]  /*1a60*/  SHF.R.S32.HI R23, RZ, 0x5, R21 ;  /* 0x00000005ff177819 */ /* 0x000fe20000011415 */
[----:B------:R-:W-:Y:S01]  /*1a70*/  IMAD.IADD R3, R3, 0x1, R4 ;  /* 0x0000000103037824 */ /* 0x000fe200078e0204 */
[C---:B------:R-:W-:Y:S01]  /*1a80*/  @!P0 LEA R4, P2, R5.reuse, R6, 0x1 ;  /* 0x0000000605048211 */ /* 0x040fe200078408ff */
[----:B------:R-:W-:Y:S01]  /*1a90*/  IMAD R8, R36, c[0x0][0x214], R10 ;  /* 0x0000850024087a24 */ /* 0x000fe200078e020a */
[----:B------:R-:W-:Y:S01]  /*1aa0*/  LOP3.LUT P4, RZ, R0, 0x1, RZ, 0xc0, !PT ;  /* 0x0000000100ff7812 */ /* 0x000fe2000788c0ff */
[----:B------:R-:W-:Y:S01]  /*1ab0*/  IMAD.WIDE.U32 R2, R36, c[0x0][0x210], R2 ;  /* 0x0000840024027a25 */ /* 0x000fe200078e0002 */
[----:B------:R-:W-:Y:S01]  /*1ac0*/  @!P0 LEA.HI.X R5, R5, R7, R9, 0x1, P2 ;  /* 0x0000000705058211 */ /* 0x000fe200010f0c09 */
[----:B------:R-:W-:Y:S01]  /*1ad0*/  USHF.L.U64.HI UR7, UR11, 0x1, UR7 ;  /* 0x000000010b077899 */ /* 0x000fe20008010207 */
[C---:B------:R-:W-:Y:S01]  /*1ae0*/  LOP3.LUT P3, RZ, R0.reuse, 0x2, RZ, 0xc0, !PT ;  /* 0x0000000200ff7812 */ /* 0x040fe2000786c0ff */
[----:B------:R-:W-:Y:S01]  /*1af0*/  IMAD.IADD R3, R3, 0x1, R8 ;  /* 0x0000000103037824 */ /* 0x000fe200078e0208 */
[----:B------:R-:W-:Y:S01]  /*1b00*/  IADD3 R8, -R239, UR13, RZ ;  /* 0x0000000def087c10 */ /* 0x000fe2000fffe1ff */
[----:B------:R1:W-:Y:S01]  /*1b10*/  @!P0 LDGSTS.E.BYPASS.LTC128B.128 [R236+0x2080], [R4.64], !P6 ;  /* 0x0208000004ec8fae */ /* 0x0003e2000f101d4e */
[----:B------:R-:W-:Y:S01]  /*1b20*/  LOP3.LUT P2, RZ, R0, 0x4, RZ, 0xc0, !PT ;  /* 0x0000000400ff7812 */ /* 0x000fe2000784c0ff */
[----:B------:R-:W-:Y:S01]  /*1b30*/  IMAD R0, R24, c[0x0][0x218], RZ ;  /* 0x0000860018007a24 */ /* 0x000fe200078e02ff */
[C---:B------:R-:W-:Y:S01]  /*1b40*/  ISETP.LT.OR P6, PT, R8.reuse, 0x1, !P4 ;  /* 0x000000010800780c */ /* 0x040fe200067c1670 */
[----:B------:R1:W-:Y:S01]  /*1b50*/  @!P0 LDGSTS.E.BYPASS.LTC128B.128 [R236+0x4880], [R4.64+0x80], !P5 ;  /* 0x0488008004ec8fae */ /* 0x0003e2000e901d4e */
[----:B------:R-:W-:Y:S01]  /*1b60*/  ISETP.LT.OR P5, PT, R8, 0x1, !P3 ;  /* 0x000000010800780c */ /* 0x000fe20005fa1670 */
[----:B------:R-:W-:Y:S01]  /*1b70*/  IMAD R0, R30, c[0x0][0x21c], R0 ;  /* 0x000087001e007a24 */ /* 0x000fe200078e0200 */
[----:B------:R-:W-:Y:S01]  /*1b80*/  USHF.L.U32 UR11, UR12, 0x1, URZ ;  /* 0x000000010c0b7899 */ /* 0x000fe2000800063f */
[----:B------:R1:W-:Y:S01]  /*1b90*/  @!P0 LDGSTS.E.BYPASS.LTC128B.128 [R236+0x7080], [R4.64+0x100], !P1 ;  /* 0x0708010004ec8fae */ /* 0x0003e2000c901d4e */
[----:B------:R-:W-:Y:S01]  /*1ba0*/  ISETP.LT.OR P1, PT, R8, 0x1, !P2 ;  /* 0x000000010800780c */ /* 0x000fe20005721670 */
[----:B------:R-:W-:Y:S01]  /*1bb0*/  IMAD.WIDE.U32 R2, R30, c[0x0][0x218], R2 ;  /* 0x000086001e027a25 */ /* 0x000fe200078e0002 */
[----:B------:R-:W-:Y:S01]  /*1bc0*/  P2R R9, PR, RZ, 0x10 ;  /* 0x00000010ff097803 */ /* 0x000fe20000000000 */
[----:B------:R-:W0:Y:S01]  /*1bd0*/  LDGDEPBAR ;  /* 0x00000000000079af */ /* 0x000e220000000000 */
[----:B------:R-:W-:Y:S01]  /*1be0*/  UIADD3 UR6, UR13, 0x3f, URZ ;  /* 0x0000003f0d067890 */ /* 0x000fe2000fffe03f */
[----:B------:R-:W-:Y:S01]  /*1bf0*/  IMAD.IADD R0, R3, 0x1, R0 ;  /* 0x0000000103007824 */ /* 0x000fe200078e0200 */
[----:B------:R-:W-:Y:S01]  /*1c00*/  LEA R242, P0, R2, c[0x0][0x1f0], 0x1 ;  /* 0x00007c0002f27a11 */ /* 0x000fe200078008ff */
[----:B------:R3:W-:Y:S01]  /*1c10*/  LDGSTS.E.BYPASS.LTC128B.128 [R236+0xf080], [R240.64], !P6 ;  /* 0x0f080000f0ec7fae */ /* 0x0007e2000f101d4e */
[----:B------:R-:W-:Y:S01]  /*1c20*/  IMAD.WIDE.U32 R10, R36, c[0x0][0x238], R28 ;  /* 0x00008e00240a7a25 */ /* 0x000fe200078e001c */
[----:B------:R-:W-:Y:S01]  /*1c30*/  USHF.L.U64.HI UR9, UR8, UR4, UR9 ;  /* 0x0000000408097299 */ /* 0x000fe20008010209 */
[----:B------:R-:W-:Y:S01]  /*1c40*/  LEA.HI.X R243, R2, c[0x0][0x1f4], R0, 0x1, P0 ;  /* 0x00007d0002f37a11 */ /* 0x000fe200000f0c00 */
[----:B------:R3:W-:Y:S01]  /*1c50*/  LDGSTS.E.BYPASS.LTC128B.128 [R236+0x11080], [R240.64+0x80], !P5 ;  /* 0x11080080f0ec7fae */ /* 0x0007e2000e901d4e */
[----:B------:R-:W-:Y:S01]  /*1c60*/  IMAD.U32 R2, RZ, RZ, UR10 ;  /* 0x0000000aff027e24 */ /* 0x000fe2000f8e00ff */
[----:B------:R-:W-:Y:S01]  /*1c70*/  UMOV UR4, URZ ;  /* 0x0000003f00047c82 */ /* 0x000fe20008000000 */
[----:B------:R-:W-:Y:S01]  /*1c80*/  IMAD.U32 R0, RZ, RZ, UR11 ;  /* 0x0000000bff007e24 */ /* 0x000fe2000f8e00ff */
[----:B------:R3:W-:Y:S01]  /*1c90*/  LDGSTS.E.BYPASS.LTC128B.128 [R236+0x13080], [R240.64+0x100], !P1 ;  /* 0x13080100f0ec7fae */ /* 0x0007e2000c901d4e */
[----:B--2---:R-:W-:Y:S01]  /*1ca0*/  IADD3 R6, P1, R240, UR10, RZ ;  /* 0x0000000af0067c10 */ /* 0x004fe2000ff3e0ff */
[----:B------:R-:W-:-:S02]  /*1cb0*/  USHF.L.U32 UR10, UR8, 0x6, URZ ;  /* 0x00000006080a7899 */ /* 0x000fc4000800063f */
[----:B------:R-:W-:Y:S01]  /*1cc0*/  UMOV UR12, 0x1 ;  /* 0x00000001000c7882 */ /* 0x000fe20000000000 */
[----:B------:R-:W-:Y:S02]  /*1cd0*/  IADD3.X R7, R241, UR7, RZ, P1, !PT ;  /* 0x00000007f1077c10 */ /* 0x000fe40008ffe4ff */
[C-C-:B-1----:R-:W-:Y:S02]  /*1ce0*/  IADD3 R4, P6, P0, R2.reuse, 0x80, R240.reuse ;  /* 0x0000008002047810 */ /* 0x142fe400078de0f0 */
[----:B------:R-:W-:Y:S02]  /*1cf0*/  IADD3 R2, P5, P1, R2, 0x100, R240 ;  /* 0x0000010002027810 */ /* 0x000fe400079be0f0 */
[----:B------:R-:W-:Y:S02]  /*1d00*/  IADD3.X R5, RZ, UR7, R241, P6, P0 ;  /* 0x00000007ff057c10 */ /* 0x000fe4000b7e04f1 */
[C---:B------:R-:W-:Y:S02]  /*1d10*/  ISETP.LT.OR P6, PT, R8.reuse, 0x21, !P4 ;  /* 0x000000210800780c */ /* 0x040fe400067c1670 */
[----:B------:R-:W-:-:S02]  /*1d20*/  ISETP.LT.OR P0, PT, R8, 0x21, !P3 ;  /* 0x000000210800780c */ /* 0x000fc40005f01670 */
[----:B------:R-:W-:Y:S02]  /*1d30*/  IADD3.X R3, RZ, UR7, R241, P5, P1 ;  /* 0x00000007ff037c10 */ /* 0x000fe4000afe24f1 */
[----:B------:R-:W-:Y:S02]  /*1d40*/  IADD3 R16, P5, P1, R0, 0x100, R242 ;  /* 0x0000010000107810 */ /* 0x000fe400079be0f2 */
[----:B------:R-:W-:Y:S02]  /*1d50*/  ISETP.GE.AND P4, PT, R14, c[0x0][0x1fc], PT ;  /* 0x00007f000e007a0c */ /* 0x000fe40003f86270 */
[----:B------:R-:W-:Y:S02]  /*1d60*/  IADD3.X R17, RZ, UR5, R243, P5, P1 ;  /* 0x00000005ff117c10 */ /* 0x000fe4000afe24f3 */
[----:B------:R-:W-:Y:S01]  /*1d70*/  ISETP.GT.AND P1, PT, R38, 0xf, PT ;  /* 0x0000000f2600780c */ /* 0x000fe20003f24270 */
[----:B------:R1:W-:Y:S01]  /*1d80*/  LDGSTS.E.BYPASS.LTC128B.128 [R236+0x10080], [R6.64], !P6 ;  /* 0x1008000006ec7fae */ /* 0x0003e2000f101d4e */
[----:B------:R-:W-:-:S02]  /*1d90*/  ISETP.LT.OR P5, PT, R8, 0x21, !P2 ;  /* 0x000000210800780c */ /* 0x000fc400057a1670 */
[----:B------:R-:W-:Y:S01]  /*1da0*/  ISETP.GE.AND P6, PT, R32, c[0x0][0x1fc], PT ;  /* 0x00007f0020007a0c */ /* 0x000fe20003fc6270 */
[----:B------:R2:W-:Y:S01]  /*1db0*/  LDGSTS.E.BYPASS.LTC128B.128 [R236+0x12080], [R4.64], !P0 ;  /* 0x1208000004ec7fae */ /* 0x0005e2000c101d4e */
[----:B------:R-:W-:-:S07]  /*1dc0*/  ISETP.LT.OR P0, PT, R8, 0x1, P4 ;  /* 0x000000010800780c */ /* 0x000fce0002701670 */
[----:B------:R-:W-:Y:S02]  /*1dd0*/  @!P1 IMAD.SHL.U32 R0, R38, 0x10, RZ ;  /* 0x0000001026009824 */ /* 0x000fe400078e00ff */
[----:B------:R4:W-:Y:S01]  /*1de0*/  LDGSTS.E.BYPASS.LTC128B.128 [R236+0x14080], [R2.64], !P5 ;  /* 0x1408000002ec7fae */ /* 0x0009e2000e901d4e */
[----:B------:R-:W-:-:S03]  /*1df0*/  ISETP.GE.AND P5, PT, R31, c[0x0][0x1fc], PT ;  /* 0x00007f001f007a0c */ /* 0x000fc60003fa6270 */
[----:B------:R1:W-:Y:S04]  /*1e00*/  @!P1 LDGSTS.E.BYPASS.LTC128B.128 [R0+0x21080], [R248.64] ;  /* 0x21080000f8009fae */ /* 0x0003e8000b901d4e */
[----:B------:R-:W0:Y:S04]  /*1e10*/  LDGDEPBAR ;  /* 0x00000000000079af */ /* 0x000e280000000000 */
[----:B------:R3:W-:Y:S01]  /*1e20*/  LDGSTS.E.BYPASS.LTC128B.128 [R236+0x1b080], [R242.64], !P0 ;  /* 0x1b080000f2ec7fae */ /* 0x0007e2000c101d4e */
[C---:B------:R-:W-:Y:S02]  /*1e30*/  ISETP.LT.OR P0, PT, R8.reuse, 0x1, P6 ;  /* 0x000000010800780c */ /* 0x040fe40003701670 */
[----:B------:R-:W-:-:S02]  /*1e40*/  ISETP.LT.OR P6, PT, R8, 0x21, P6 ;  /* 0x000000210800780c */ /* 0x000fc400037c1670 */
[----:B--2---:R-:W-:Y:S01]  /*1e50*/  LEA.HI R4, R34, R38, RZ, 0x2 ;  /* 0x0000002622047211 */ /* 0x004fe200078f10ff */
[----:B------:R-:W-:-:S03]  /*1e60*/  IMAD R5, R35, c[0x0][0x238], RZ ;  /* 0x00008e0023057a24 */ /* 0x000fc600078e02ff */
[----:B------:R-:W-:Y:S01]  /*1e70*/  SHF.R.S32.HI R12, RZ, 0x2, R4 ;  /* 0x00000002ff0c7819 */ /* 0x000fe20000011404 */
[----:B------:R-:W-:-:S04]  /*1e80*/  IMAD R5, R36, c[0x0][0x23c], R5 ;  /* 0x00008f0024057a24 */ /* 0x000fc800078e0205 */
[----:B------:R3:W-:Y:S01]  /*1e90*/  LDGSTS.E.BYPASS.LTC128B.128 [R236+0x1d080], [R242.64+0x80], !P0 ;  /* 0x1d080080f2ec7fae */ /* 0x0007e2000c101d4e */
[----:B----4-:R-:W-:Y:S02]  /*1ea0*/  LEA.HI R2, R34, R38, RZ, 0x7 ;  /* 0x0000002622027211 */ /* 0x010fe400078f38ff */
[----:B------:R-:W-:Y:S02]  /*1eb0*/  SHF.R.S32.HI R3, RZ, 0x1f, R21 ;  /* 0x0000001fff037819 */ /* 0x000fe40000011415 */
[----:B-1----:R-:W-:Y:S02]  /*1ec0*/  SHF.R.S32.HI R0, RZ, 0x1f, R4 ;  /* 0x0000001fff007819 */ /* 0x002fe40000011404 */
[----:B------:R-:W-:Y:S02]  /*1ed0*/  ISETP.LT.OR P0, PT, R8, 0x1, P5 ;  /* 0x000000010800780c */ /* 0x000fe40002f01670 */
[----:B------:R-:W-:Y:S02]  /*1ee0*/  LEA.HI R0, R0, R12, RZ, 0x3 ;  /* 0x0000000c00007211 */ /* 0x000fe400078f18ff */
[----:B------:R-:W-:-:S02]  /*1ef0*/  SHF.R.S32.HI R13, RZ, 0x7, R2 ;  /* 0x00000007ff0d7819 */ /* 0x000fc40000011402 */
[----:B------:R-:W-:Y:S02]  /*1f00*/  LEA.HI R2, R3, R23, RZ, 0x2 ;  /* 0x0000001703027211 */ /* 0x000fe400078f10ff */
[----:B------:R-:W-:Y:S01]  /*1f10*/  LOP3.LUT R0, R0, 0xfffffff8, RZ, 0xc0, !PT ;  /* 0xfffffff800007812 */ /* 0x000fe200078ec0ff */
[----:B------:R-:W-:Y:S01]  /*1f20*/  IMAD.SHL.U32 R15, R13, 0x8, RZ ;  /* 0x000000080d0f7824 */ /* 0x000fe200078e00ff */
[----:B------:R-:W-:Y:S02]  /*1f30*/  LOP3.LUT R2, R2, 0xfffffffc, RZ, 0xc0, !PT ;  /* 0xfffffffc02027812 */ /* 0x000fe400078ec0ff */
[----:B------:R-:W-:Y:S01]  /*1f40*/  LOP3.LUT R4, R4, 0x3ffffffc, RZ, 0xc0, !PT ;  /* 0x3ffffffc04047812 */ /* 0x000fe200078ec0ff */
[----:B------:R-:W-:Y:S01]  /*1f50*/  IMAD.IADD R12, R12, 0x1, -R0 ;  /* 0x000000010c0c7824 */ /* 0x000fe200078e0a00 */
[----:B------:R-:W-:Y:S01]  /*1f60*/  LOP3.LUT R15, R15, 0x8, RZ, 0xc0, !PT ;  /* 0x000000080f0f7812 */ /* 0x000fe200078ec0ff */
[----:B------:R-:W-:Y:S01]  /*1f70*/  IMAD.IADD R18, R23, 0x1, -R2 ;  /* 0x0000000117127824 */ /* 0x000fe200078e0a02 */
[----:B------:R3:W-:Y:S01]  /*1f80*/  LDGSTS.E.BYPASS.LTC128B.128 [R236+0x1f080], [R242.64+0x100], !P0 ;  /* 0x1f080100f2ec7fae */ /* 0x0007e2000c101d4e */
[----:B------:R-:W-:Y:S01]  /*1f90*/  IMAD.SHL.U32 R0, R12, 0x10, RZ ;  /* 0x000000100c007824 */ /* 0x000fe200078e00ff */
[----:B------:R-:W-:Y:S01]  /*1fa0*/  IADD3 R6, P0, R242, UR11, RZ ;  /* 0x0000000bf2067c10 */ /* 0x000fe2000ff1e0ff */
[C---:B------:R-:W-:Y:S01]  /*1fb0*/  IMAD.SHL.U32 R2, R18.reuse, 0x100, RZ ;  /* 0x0000010012027824 */ /* 0x040fe200078e00ff */
[----:B------:R-:W-:-:S02]  /*1fc0*/  LEA.HI R3, R18, R18, RZ, 0x1 ;  /* 0x0000001212037211 */ /* 0x000fc400078f08ff */
[----:B------:R-:W-:Y:S02]  /*1fd0*/  LOP3.LUT R0, R15, 0x70, R0, 0xf8, !PT ;  /* 0x000000700f007812 */ /* 0x000fe400078ef800 */
[----:B------:R-:W-:Y:S01]  /*1fe0*/  IADD3.X R7, R243, UR5, RZ, P0, !PT ;  /* 0x00000005f3077c10 */ /* 0x000fe200087fe4ff */
[----:B------:R-:W-:Y:S01]  /*1ff0*/  USHF.R.S32.HI UR5, URZ, 0x1f, UR6 ;  /* 0x0000001f3f057899 */ /* 0x000fe20008011406 */
[C---:B------:R-:W-:Y:S02]  /*2000*/  ISETP.LT.OR P0, PT, R8.reuse, 0x21, P4 ;  /* 0x000000210800780c */ /* 0x040fe40002701670 */
[----:B------:R-:W-:Y:S01]  /*2010*/  ISETP.LT.OR P5, PT, R8, 0x21, P5 ;  /* 0x000000210800780c */ /* 0x000fe20002fa1670 */
[----:B------:R-:W-:Y:S01]  /*2020*/  ULEA.HI UR5, UR5, UR6, URZ, 0x6 ;  /* 0x0000000605057291 */ /* 0x000fe2000f8f303f */
[----:B------:R-:W-:Y:S02]  /*2030*/  LEA.HI R8, R19, R20, RZ, 0x1 ;  /* 0x0000001413087211 */ /* 0x000fe400078f08ff */
[----:B------:R-:W-:Y:S01]  /*2040*/  LOP3.LUT R2, R0, 0x100, R2, 0xf8, !PT ;  /* 0x0000010000027812 */ /* 0x000fe200078ef802 */
[----:B------:R-:W-:Y:S01]  /*2050*/  IMAD.SHL.U32 R0, R3, 0x100, RZ ;  /* 0x0000010003007824 */ /* 0x000fe200078e00ff */
[----:B------:R-:W-:Y:S01]  /*2060*/  ISETP.NE.AND P4, PT, R9, RZ, PT ;  /* 0x000000ff0900720c */ /* 0x000fe20003f85270 */
[----:B------:R-:W-:Y:S01]  /*2070*/  IMAD.IADD R9, R38, 0x1, -R4 ;  /* 0x0000000126097824 */ /* 0x000fe200078e0a04 */
[----:B------:R-:W-:Y:S01]  /*2080*/  LOP3.LUT R4, R8, 0xfffffffe, RZ, 0xc0, !PT ;  /* 0xfffffffe08047812 */ /* 0x000fe200078ec0ff */
[----:B------:R-:W-:Y:S01]  /*2090*/  IMAD.IADD R3, R11, 0x1, R5 ;  /* 0x000000010b037824 */ /* 0x000fe200078e0205 */
[----:B------:R-:W-:Y:S01]  /*20a0*/  LOP3.LUT R5, R0, 0x7ffffe00, RZ, 0xc0, !PT ;  /* 0x7ffffe0000057812 */ /* 0x000fe200078ec0ff */
[----:B------:R1:W-:Y:S01]  /*20b0*/  LDGSTS.E.BYPASS.LTC128B.128 [R236+0x1c080], [R6.64], !P0 ;  /* 0x1c08000006ec7fae */ /* 0x0003e2000c101d4e */
[----:B------:R-:W-:Y:S01]  /*20c0*/  SHF.R.U32.HI R8, RZ, 0x3, R2 ;  /* 0x00000003ff087819 */ /* 0x000fe20000011602 */
[----:B------:R-:W-:Y:S01]  /*20d0*/  IMAD.IADD R0, R20, 0x1, -R4 ;  /* 0x0000000114007824 */ /* 0x000fe200078e0a04 */
[----:B------:R-:W-:Y:S01]  /*20e0*/  ISETP.GE.AND P0, PT, R14, c[0x0][0x1fc], PT ;  /* 0x00007f000e007a0c */ /* 0x000fe20003f06270 */
[----:B------:R-:W-:Y:S01]  /*20f0*/  IMAD R5, R9, 0x2, R5 ;  /* 0x0000000209057824 */ /* 0x000fe200078e0205 */
[----:B------:R-:W-:Y:S01]  /*2100*/  LOP3.LUT R4, R2, 0x28, R8, 0x78, !PT ;  /* 0x0000002802047812 */ /* 0x000fe200078e7808 */
[----:B------:R1:W-:Y:S01]  /*2110*/  LDGSTS.E.BYPASS.LTC128B.128 [R236+0x1e080], [R6.64+0x80], !P6 ;  /* 0x1e08008006ec7fae */ /* 0x0003e2000f101d4e */
[----:B------:R-:W-:Y:S01]  /*2120*/  LOP3.LUT P6, RZ, R12, 0x1, RZ, 0xc0, !PT ;  /* 0x000000010cff7812 */ /* 0x000fe200078cc0ff */
[----:B------:R-:W-:Y:S01]  /*2130*/  IMAD.MOV.U32 R2, RZ, RZ, R10 ;  /* 0x000000ffff027224 */ /* 0x000fe200078e000a */
[----:B------:R-:W-:Y:S01]  /*2140*/  USHF.R.S32.HI UR8, URZ, 0x6, UR5 ;  /* 0x000000063f087899 */ /* 0x000fe20008011405 */
[----:B------:R-:W-:Y:S01]  /*2150*/  IMAD.IADD R4, R5, 0x1, R4 ;  /* 0x0000000105047824 */ /* 0x000fe200078e0204 */
[----:B------:R-:W-:Y:S01]  /*2160*/  LOP3.LUT R5, R19, 0xfffffff0, RZ, 0xc0, !PT ;  /* 0xfffffff013057812 */ /* 0x000fe200078ec0ff */
[----:B------:R2:W-:Y:S01]  /*2170*/  LDGSTS.E.BYPASS.LTC128B.128 [R236+0x20080], [R16.64], !P5 ;  /* 0x2008000010ec7fae */ /* 0x0005e2000e901d4e */
[----:B------:R-:W-:Y:S01]  /*2180*/  IMAD.SHL.U32 R8, R23, 0x100, RZ ;  /* 0x0000010017087824 */ /* 0x000fe200078e00ff */
[----:B------:R-:W-:Y:S01]  /*2190*/  ISETP.GE.AND P5, PT, R32, c[0x0][0x1fc], PT ;  /* 0x00007f0020007a0c */ /* 0x000fe20003fa6270 */
[----:B------:R-:W-:Y:S01]  /*21a0*/  IMAD.SHL.U32 R234, R4, 0x2, RZ ;  /* 0x0000000204ea7824 */ /* 0x000fe200078e00ff */
[----:B------:R-:W-:Y:S01]  /*21b0*/  UMOV UR5, URZ ;  /* 0x0000003f00057c82 */ /* 0x000fe20008000000 */
[----:B------:R-:W-:Y:S01]  /*21c0*/  IMAD.IADD R4, R38, 0x1, -R5 ;  /* 0x0000000126047824 */ /* 0x000fe200078e0a05 */
[----:B------:R-:W-:Y:S01]  /*21d0*/  SEL R14, RZ, 0xffffffff, P5 ;  /* 0xffffffffff0e7807 */ /* 0x000fe20002800000 */
[----:B------:R-:W-:Y:S01]  /*21e0*/  IMAD.WIDE.U32 R244, R30, c[0x0][0x240], R2 ;  /* 0x000090001ef47a25 */ /* 0x000fe200078e0002 */
[----:B------:R-:W-:-:S02]  /*21f0*/  IADD3 R5, R234, 0x21480, RZ ;  /* 0x00021480ea057810 */ /* 0x000fc40007ffe0ff */
[----:B------:R-:W-:Y:S01]  /*2200*/  IADD3 R235, R234, 0x215a0, RZ ;  /* 0x000215a0eaeb7810 */ /* 0x000fe20007ffe0ff */
[----:B------:R-:W-:Y:S01]  /*2210*/  IMAD.SHL.U32 R3, R27, 0x40, RZ ;  /* 0x000000401b037824 */ /* 0x000fe200078e00ff */
[----:B------:R-:W-:Y:S01]  /*2220*/  @P6 IADD3 R235, R5, 0xe0, RZ ;  /* 0x000000e005eb6810 */ /* 0x000fe20007ffe0ff */
[----:B------:R-:W-:Y:S01]  /*2230*/  IMAD.SHL.U32 R220, R4, 0x2, RZ ;  /* 0x0000000204dc7824 */ /* 0x000fe200078e00ff */
[----:B------:R-:W-:Y:S01]  /*2240*/  LOP3.LUT R2, R21, 0xffffffe0, RZ, 0xc0, !PT ;  /* 0xffffffe015027812 */ /* 0x000fe200078ec0ff */
[----:B------:R-:W-:Y:S01]  /*2250*/  IMAD.SHL.U32 R11, R22, 0x8, RZ ;  /* 0x00000008160b7824 */ /* 0x000fe200078e00ff */
[----:B------:R-:W-:Y:S02]  /*2260*/  LOP3.LUT P5, RZ, R27, 0x2, RZ, 0xc0, !PT ;  /* 0x000000021bff7812 */ /* 0x000fe400078ac0ff */
[----:B------:R-:W-:Y:S01]  /*2270*/  LOP3.LUT R3, R3, 0x1c0, RZ, 0xc0, !PT ;  /* 0x000001c003037812 */ /* 0x000fe200078ec0ff */
[----:B------:R-:W-:Y:S01]  /*2280*/  IMAD.IADD R2, R38, 0x1, -R2 ;  /* 0x0000000126027824 */ /* 0x000fe200078e0a02 */
[----:B------:R-:W-:Y:S01]  /*2290*/  SEL R217, R230, 0xfffffff0, !P5 ;  /* 0xfffffff0e6d97807 */ /* 0x000fe20006800000 */
[----:B-1----:R-:W-:Y:S01]  /*22a0*/  IMAD.SHL.U32 R6, R4, 0x10, RZ ;  /* 0x0000001004067824 */ /* 0x002fe200078e00ff */
[----:B------:R-:W-:-:S02]  /*22b0*/  LEA.HI R7, R13, R13, RZ, 0x1 ;  /* 0x0000000d0d077211 */ /* 0x000fc400078f08ff */
[----:B------:R-:W-:Y:S02]  /*22c0*/  LOP3.LUT R216, R3, 0x8, R33, 0xf8, !PT ;  /* 0x0000000803d87812 */ /* 0x000fe400078ef821 */
[----:B------:R-:W-:Y:S01]  /*22d0*/  LOP3.LUT R5, R6, 0xf0, RZ, 0xc0, !PT ;  /* 0x000000f006057812 */ /* 0x000fe200078ec0ff */
[----:B------:R-:W-:Y:S01]  /*22e0*/  IMAD R6, R24, c[0x0][0x240], RZ ;  /* 0x0000900018067a24 */ /* 0x000fe200078e02ff */
[----:B--2---:R-:W-:Y:S02]  /*22f0*/  SEL R16, RZ, 0x1, P0 ;  /* 0x00000001ff107807 */ /* 0x004fe40000000000 */
[----:B------:R-:W-:Y:S01]  /*2300*/  ISETP.GE.AND P0, PT, R38, 0x10, PT ;  /* 0x000000102600780c */ /* 0x000fe20003f06270 */
[----:B------:R-:W-:Y:S01]  /*2310*/  IMAD R17, R30, c[0x0][0x244], R6 ;  /* 0x000091001e117a24 */ /* 0x000fe200078e0206 */
[C---:B------:R-:W-:Y:S02]  /*2320*/  LOP3.LUT R15, R5.reuse, R15, RZ, 0xfc, !PT ;  /* 0x0000000f050f7212 */ /* 0x040fe400078efcff */
[----:B------:R-:W-:Y:S01]  /*2330*/  LOP3.LUT R12, R5, 0x100, R8, 0xf8, !PT ;  /* 0x00000100050c7812 */ /* 0x000fe200078ef808 */
[----:B------:R-:W-:Y:S01]  /*2340*/  IMAD.SHL.U32 R8, R0, 0x20, RZ ;  /* 0x0000002000087824 */ /* 0x000fe200078e00ff */
[----:B------:R-:W-:Y:S01]  /*2350*/  LOP3.LUT R7, R7, 0xfffffffe, RZ, 0xc0, !PT ;  /* 0xfffffffe07077812 */ /* 0x000fe200078ec0ff */
[----:B------:R-:W-:Y:S01]  /*2360*/  IMAD.IADD R251, R245, 0x1, R17 ;  /* 0x00000001f5fb7824 */ /* 0x000fe200078e0211 */
[----:B------:R-:W-:-:S02]  /*2370*/  SHF.R.S32.HI R6, RZ, 0x1f, R2 ;  /* 0x0000001fff067819 */ /* 0x000fc40000011402 */
[----:B------:R-:W-:Y:S01]  /*2380*/  SHF.R.U32.HI R10, RZ, 0x3, R3 ;  /* 0x00000003ff0a7819 */ /* 0x000fe20000011603 */
[----:B------:R-:W-:Y:S01]  /*2390*/  IMAD.IADD R7, R13, 0x1, -R7 ;  /* 0x000000010d077824 */ /* 0x000fe200078e0a07 */
[----:B------:R-:W-:Y:S01]  /*23a0*/  LOP3.LUT P5, RZ, R4, 0x2, RZ, 0xc0, !PT ;  /* 0x0000000204ff7812 */ /* 0x000fe200078ac0ff */
[----:B------:R-:W-:Y:S01]  /*23b0*/  @!P0 IMAD.SHL.U32 R5, R38, 0x10, RZ ;  /* 0x0000001026058824 */ /* 0x000fe200078e00ff */
[----:B------:R-:W-:Y:S01]  /*23c0*/  ISETP.GE.AND P6, PT, R31, c[0x0][0x1fc], PT ;  /* 0x00007f001f007a0c */ /* 0x000fe20003fc6270 */
[----:B------:R-:W-:Y:S01]  /*23d0*/  IMAD R233, R7, -0x8, R233 ;  /* 0xfffffff807e97824 */ /* 0x000fe200078e02e9 */
[----:B------:R-:W-:Y:S02]  /*23e0*/  LOP3.LUT R216, R216, R10, RZ, 0x3c, !PT ;  /* 0x0000000ad8d87212 */ /* 0x000fe400078e3cff */
[----:B------:R1:W-:Y:S01]  /*23f0*/  @!P0 LDGSTS.E.BYPASS.LTC128B.128 [R5+0x21280], [R246.64] ;  /* 0x21280000f6058fae */ /* 0x0003e2000b901d4e */
[----:B------:R-:W-:Y:S02]  /*2400*/  LOP3.LUT P0, RZ, R27, 0x4, RZ, 0xc0, !PT ;  /* 0x000000041bff7812 */ /* 0x000fe4000780c0ff */
[----:B------:R-:W-:Y:S01]  /*2410*/  IMAD R216, R13, 0x200, R216 ;  /* 0x000002000dd87824 */ /* 0x000fe200078e02d8 */
[----:B------:R-:W0:Y:S01]  /*2420*/  LDGDEPBAR ;  /* 0x00000000000079af */ /* 0x000e220000000000 */
[----:B------:R-:W-:-:S02]  /*2430*/  SHF.R.U32.HI R223, RZ, 0x3, R12 ;  /* 0x00000003ffdf7819 */ /* 0x000fc4000001160c */
[----:B------:R-:W-:Y:S01]  /*2440*/  LOP3.LUT R220, R15, 0x18, R220, 0x78, !PT ;  /* 0x000000180fdc7812 */ /* 0x000fe200078e78dc */
[----:B------:R-:W0:Y:S01]  /*2450*/  LDGDEPBAR ;  /* 0x00000000000079af */ /* 0x000e220000000000 */
[----:B------:R-:W-:Y:S01]  /*2460*/  LOP3.LUT R223, R223, 0x38, RZ, 0xc0, !PT ;  /* 0x00000038dfdf7812 */ /* 0x000fe200078ec0ff */
[----:B------:R-:W-:Y:S01]  /*2470*/  IMAD.SHL.U32 R216, R216, 0x2, RZ ;  /* 0x00000002d8d87824 */ /* 0x000fe200078e00ff */
[----:B------:R-:W-:Y:S01]  /*2480*/  SEL R221, R221, 0xe0, !P5 ;  /* 0x000000e0dddd7807 */ /* 0x000fe20006800000 */
[----:B------:R-:W-:Y:S02]  /*2490*/  IMAD.SHL.U32 R220, R220, 0x2, RZ ;  /* 0x00000002dcdc7824 */ /* 0x000fe400078e00ff */
[----:B------:R-:W-:Y:S02]  /*24a0*/  IMAD R217, R217, 0x2, R216 ;  /* 0x00000002d9d97824 */ /* 0x000fe400078e02d8 */
[----:B------:R-:W-:Y:S01]  /*24b0*/  IMAD R221, R221, 0x2, R220 ;  /* 0x00000002dddd7824 */ /* 0x000fe200078e02dc */
[----:B-1----:R-:W-:-:S04]  /*24c0*/  SHF.R.S32.HI R5, RZ, 0x1f, R4 ;  /* 0x0000001fff057819 */ /* 0x002fc80000011404 */
[----:B------:R-:W-:Y:S02]  /*24d0*/  LEA.HI R222, R5, R4, RZ, 0x3 ;  /* 0x0000000405de7211 */ /* 0x000fe400078f18ff */
[----:B------:R-:W-:Y:S01]  /*24e0*/  LEA.HI R5, R6, R2, RZ, 0x2 ;  /* 0x0000000206057211 */ /* 0x000fe200078f10ff */
[----:B------:R-:W-:Y:S01]  /*24f0*/  IMAD.SHL.U32 R6, R18, 0x10, RZ ;  /* 0x0000001012067824 */ /* 0x000fe200078e00ff */
[C---:B------:R-:W-:Y:S01]  /*2500*/  LOP3.LUT R7, R222.reuse, 0xfffffff8, RZ, 0xc0, !PT ;  /* 0xfffffff8de077812 */ /* 0x040fe200078ec0ff */
[----:B------:R-:W-:-:S03]  /*2510*/  IMAD.SHL.U32 R222, R222, 0x40, RZ ;  /* 0x00000040dede7824 */ /* 0x000fc600078e00ff */
[----:B------:R-:W-:Y:S01]  /*2520*/  LOP3.LUT R9, R3, 0x30, R6, 0xf8, !PT ;  /* 0x0000003003097812 */ /* 0x000fe200078ef806 */
[----:B------:R-:W-:Y:S01]  /*2530*/  IMAD.IADD R3, R4, 0x1, -R7 ;  /* 0x0000000104037824 */ /* 0x000fe200078e0a07 */
[----:B------:R-:W-:Y:S01]  /*2540*/  LOP3.LUT R4, R8, 0x20, RZ, 0xc0, !PT ;  /* 0x0000002008047812 */ /* 0x000fe200078ec0ff */
[----:B------:R-:W-:Y:S01]  /*2550*/  IMAD.MOV.U32 R8, RZ, RZ, 0x20 ;  /* 0x00000020ff087424 */ /* 0x000fe200078e00ff */
[C---:B------:R-:W-:Y:S02]  /*2560*/  LEA.HI.SX32 R238, R5.reuse, R6, 0x1e ;  /* 0x0000000605ee7211 */ /* 0x040fe400078ff2ff */
[----:B------:R-:W-:Y:S02]  /*2570*/  LOP3.LUT R5, R5, 0xfffffffc, RZ, 0xc0, !PT ;  /* 0xfffffffc05057812 */ /* 0x000fe400078ec0ff */
[----:B------:R-:W-:Y:S01]  /*2580*/  LOP3.LUT R11, R4, 0x18, R11, 0xf8, !PT ;  /* 0x00000018040b7812 */ /* 0x000fe200078ef80b */
[----:B------:R-:W-:Y:S01]  /*2590*/  IMAD.SHL.U32 R4, R14, 0x2, RZ ;  /* 0x000000020e047824 */ /* 0x000fe200078e00ff */
[----:B------:R-:W-:Y:S01]  /*25a0*/  SEL R218, R8, 0xffffffe0, !P0 ;  /* 0xffffffe008da7807 */ /* 0x000fe20004000000 */
[----:B------:R-:W-:Y:S01]  /*25b0*/  IMAD.IADD R5, R2, 0x1, -R5 ;  /* 0x0000000102057824 */ /* 0x000fe200078e0a05 */
[----:B------:R-:W-:Y:S01]  /*25c0*/  SEL R7, RZ, 0x4, P6 ;  /* 0x00000004ff077807 */ /* 0x000fe20003000000 */
[----:B------:R-:W-:Y:S01]  /*25d0*/  IMAD.SHL.U32 R2, R0, 0x8, RZ ;  /* 0x0000000800027824 */ /* 0x000fe200078e00ff */
[----:B------:R-:W-:Y:S01]  /*25e0*/  LOP3.LUT P6, RZ, R3, 0x4, RZ, 0xc0, !PT ;  /* 0x0000000403ff7812 */ /* 0x000fe200078cc0ff */
[----:B------:R-:W-:Y:S01]  /*25f0*/  IMAD R233, R5, -0x2, R233 ;  /* 0xfffffffe05e97824 */ /* 0x000fe200078e02e9 */
[C---:B------:R-:W-:Y:S01]  /*2600*/  LOP3.LUT P0, RZ, R3.reuse, 0x2, RZ, 0xc0, !PT ;  /* 0x0000000203ff7812 */ /* 0x040fe2000780c0ff */
[----:B------:R-:W-:Y:S01]  /*2610*/  IMAD.SHL.U32 R3, R3, 0x40, RZ ;  /* 0x0000004003037824 */ /* 0x000fe200078e00ff */
[----:B------:R-:W-:Y:S01]  /*2620*/  LOP3.LUT R6, R9, 0x8, R33, 0xf8, !PT ;  /* 0x0000000809067812 */ /* 0x000fe200078ef821 */
[----:B------:R-:W-:Y:S01]  /*2630*/  IMAD R219, R218, 0x2, R216 ;  /* 0x00000002dadb7824 */ /* 0x000fe200078e02d8 */
[----:B------:R-:W-:Y:S01]  /*2640*/  LOP3.LUT R4, R4, 0x2, R16, 0xe2, !PT ;  /* 0x0000000204047812 */ /* 0x000fe200078ee210 */
[----:B------:R-:W-:Y:S01]  /*2650*/  IMAD R218, R218, 0x2, R217 ;  /* 0x00000002dada7824 */ /* 0x000fe200078e02d9 */
[----:B------:R-:W-:-:S02]  /*2660*/  LOP3.LUT R3, R3, 0x1c0, RZ, 0xc0, !PT ;  /* 0x000001c003037812 */ /* 0x000fc400078ec0ff */
[----:B------:R-:W-:Y:S02]  /*2670*/  LOP3.LUT R5, R2, 0x8, RZ, 0xc0, !PT ;  /* 0x0000000802057812 */ /* 0x000fe400078ec0ff */
[----:B------:R-:W-:Y:S02]  /*2680*/  LOP3.LUT R2, R6, R10, RZ, 0x3c, !PT ;  /* 0x0000000a06027212 */ /* 0x000fe400078e3cff */
[----:B------:R-:W-:Y:S02]  /*2690*/  LOP3.LUT R237, R4, R7, RZ, 0xfc, !PT ;  /* 0x0000000704ed7212 */ /* 0x000fe400078efcff */
[----:B------:R-:W-:Y:S01]  /*26a0*/  LOP3.LUT R222, R222, 0xfffffe00, RZ, 0xc0, !PT ;  /* 0xfffffe00dede7812 */ /* 0x000fe200078ec0ff */
[----:B------:R-:W-:Y:S01]  /*26b0*/  IMAD R229, R0, 0x200, R2 ;  /* 0x0000020000e57824 */ /* 0x000fe200078e0202 */
[----:B------:R-:W-:Y:S02]  /*26c0*/  SHF.R.U32.HI R4, RZ, 0x3, R3 ;  /* 0x00000003ff047819 */ /* 0x000fe40000011603 */
[----:B------:R-:W-:Y:S01]  /*26d0*/  SEL R230, R230, 0xfffffff0, !P0 ;  /* 0xfffffff0e6e67807 */ /* 0x000fe20004000000 */
[----:B------:R-:W-:Y:S01]  /*26e0*/  IMAD R2, R18, 0x400, R222 ;  /* 0x0000040012027824 */ /* 0x000fe200078e02de */
[----:B------:R-:W-:-:S02]  /*26f0*/  LOP3.LUT R0, R4, R3, R5, 0x1e, !PT ;  /* 0x0000000304007212 */ /* 0x000fc400078e1e05 */
[----:B------:R-:W-:Y:S01]  /*2700*/  LOP3.LUT R3, R4, R11, R3, 0x1e, !PT ;  /* 0x0000000b04037212 */ /* 0x000fe200078e1e03 */
[----:B------:R-:W-:Y:S01]  /*2710*/  IMAD.SHL.U32 R231, R230, 0x2, RZ ;  /* 0x00000002e6e77824 */ /* 0x000fe200078e00ff */
[----:B------:R-:W-:Y:S01]  /*2720*/  LOP3.LUT R223, R223, R12, R5, 0x1e, !PT ;  /* 0x0000000cdfdf7212 */ /* 0x000fe200078e1e05 */
[----:B------:R-:W-:Y:S01]  /*2730*/  IMAD.IADD R227, R2, 0x1, R0 ;  /* 0x0000000102e37824 */ /* 0x000fe200078e0200 */
[----:B------:R-:W-:Y:S02]  /*2740*/  SEL R0, R8, 0xffffffe0, !P6 ;  /* 0xffffffe008007807 */ /* 0x000fe40007000000 */
[----:B------:R-:W-:Y:S01]  /*2750*/  LOP3.LUT R222, R3, R222, RZ, 0xfc, !PT ;  /* 0x000000de03de7212 */ /* 0x000fe200078efcff */
[----:B------:R-:W-:Y:S01]  /*2760*/  IMAD.SHL.U32 R225, R227, 0x2, RZ ;  /* 0x00000002e3e17824 */ /* 0x000fe200078e00ff */
[----:B------:R-:W-:Y:S01]  /*2770*/  LEA R223, R223, 0x23c80, 0x1 ;  /* 0x00023c80dfdf7811 */ /* 0x000fe200078e08ff */
[----:B------:R-:W-:Y:S01]  /*2780*/  IMAD.IADD R228, R227, 0x1, R0 ;  /* 0x00000001e3e47824 */ /* 0x000fe200078e0200 */
[----:B------:R-:W-:Y:S01]  /*2790*/  LEA R222, R222, 0x80, 0x1 ;  /* 0x00000080dede7811 */ /* 0x000fe200078e08ff */
[C---:B------:R-:W-:Y:S01]  /*27a0*/  IMAD.IADD R226, R225.reuse, 0x1, R231 ;  /* 0x00000001e1e27824 */ /* 0x040fe200078e02e7 */
[----:B------:R-:W-:Y:S01]  /*27b0*/  IADD3 R224, R225, 0x1b080, RZ ;  /* 0x0001b080e1e07810 */ /* 0x000fe20007ffe0ff */
[----:B------:R-:W-:-:S04]  /*27c0*/  IMAD.IADD R232, R227, 0x1, R230 ;  /* 0x00000001e3e87824 */ /* 0x000fc800078e02e6 */
[----:B---3--:R-:W-:Y:S02]  /*27d0*/  IMAD R224, R0, 0x2, R224 ;  /* 0x0000000200e07824 */ /* 0x008fe400078e02e0 */
.L_x_800:
        /* <DEDUP_REMOVED lines=171> */
[----:B---34-:R-:W3:Y:S01]  /*3290*/  S2R R190, SR_TID.X ;  /* 0x0000000000be7919 */ /* 0x018ee20000002100 */
[----:B------:R-:W-:Y:S01]  /*32a0*/  USHF.R.S32.HI UR16, URZ, 0x1f, UR11 ;  /* 0x0000001f3f107899 */ /* 0x000fe2000801140b */
[----:B------:R-:W-:Y:S01]  /*32b0*/  IMAD.U32 R32, RZ, RZ, UR10 ;  /* 0x0000000aff207e24 */ /* 0x000fe2000f8e00ff */
[----:B------:R-:W-:Y:S01]  /*32c0*/  ULDC.64 UR6, c[0x0][0x178] ;  /* 0x00005e0000067ab9 */ /* 0x000fe20000000a00 */
[----:B------:R-:W-:Y:S01]  /*32d0*/  IMAD.U32 R30, RZ, RZ, UR10 ;  /* 0x0000000aff1e7e24 */ /* 0x000fe2000f8e00ff */
        /* <DEDUP_REMOVED lines=10> */
[----:B------:R-:W-:Y:S01]  /*3380*/  IADD3 R32, P5, P0, R32, 0x80, R24 ;  /* 0x0000008020207810 */ /* 0x000fe200078be018 */
[----:B---3--:R-:W-:Y:S01]  /*3390*/  IMAD.SHL.U32 R190, R190, 0x4, RZ ;  /* 0x00000004bebe7824 */ /* 0x008fe200078e00ff */
[----:B------:R-:W-:Y:S01]  /*33a0*/  LEA.HI.X R25, R25, R241, R0, 0x7, P6 ;  /* 0x000000f119197211 */ /* 0x000fe200030f3c00 */
[----:B------:R-:W-:Y:S01]  /*33b0*/  IMAD.U32 R0, RZ, RZ, UR12 ;  /* 0x0000000cff007e24 */ /* 0x000fe2000f8e00ff */
[----:B------:R-:W-:Y:S02]  /*33c0*/  ISETP.LT.OR P6, PT, R28, 0x1, !P4 ;  /* 0x000000011c00780c */ /* 0x000fe400067c1670 */
[--C-:B------:R-:W-:Y:S01]  /*33d0*/  IADD3.X R33, RZ, UR9, R25.reuse, P5, P0 ;  /* 0x00000009ff217c10 */ /* 0x100fe2000afe0419 */
[----:B------:R-:W-:Y:S01]  /*33e0*/  IMAD R0, R0, 0x6000, R250 ;  /* 0x0000600000007824 */ /* 0x000fe200078e02fa */
[----:B------:R-:W-:Y:S04]  /*33f0*/  IADD3 R30, P5, P0, R30, 0x100, R24 ;  /* 0x000001001e1e7810 */ /* 0x000fe800078be018 */
[----:B------:R-:W-:Y:S02]  /*3400*/  IADD3.X R31, RZ, UR9, R25, P5, P0 ;  /* 0x00000009ff1f7c10 */ /* 0x000fe4000afe0419 */
[C---:B------:R-:W-:Y:S02]  /*3410*/  ISETP.LT.OR P5, PT, R28.reuse, 0x1, !P3 ;  /* 0x000000011c00780c */ /* 0x040fe40005fa1670 */
[----:B------:R-:W-:Y:S01]  /*3420*/  ISETP.LT.OR P0, PT, R28, 0x1, !P2 ;  /* 0x000000011c00780c */ /* 0x000fe20005701670 */
[----:B------:R-:W-:Y:S01]  /*3430*/  @!PT LDS RZ, [RZ] ;  /* 0x00000000fffff984 */ /* 0x000fe20000000800 */
[----:B------:R-:W-:Y:S01]  /*3440*/  @!PT LDS RZ, [RZ] ;  /* 0x00000000fffff984 */ /* 0x000fe20000000800 */
[----:B------:R-:W-:Y:S01]  /*3450*/  @!PT LDS RZ, [RZ] ;  /* 0x00000000fffff984 */ /* 0x000fe20000000800 */
[----:B------:R3:W-:Y:S01]  /*3460*/  LDGSTS.E.BYPASS.LTC128B.128 [R0], [R24.64], !P6 ;  /* 0x0000000018007fae */ /* 0x0007e2000f101d4e */
[----:B------:R-:W-:Y:S04]  /*3470*/  IADD3 R34, P6, R24, UR10, RZ ;  /* 0x0000000a18227c10 */ /* 0x000fe8000ffde0ff */
[----:B------:R-:W-:Y:S02]  /*3480*/  IADD3.X R35, R25, UR9, RZ, P6, !PT ;  /* 0x0000000919237c10 */ /* 0x000fe4000b7fe4ff */
[C---:B------:R-:W-:Y:S03]  /*3490*/  ISETP.LT.OR P6, PT, R28.reuse, 0x21, !P2 ;  /* 0x000000211c00780c */ /* 0x040fe600057c1670 */
[----:B------:R3:W-:Y:S01]  /*34a0*/  LDGSTS.E.BYPASS.LTC128B.128 [R0+0x2000], [R24.64+0x80], !P5 ;  /* 0x0200008018007fae */ /* 0x0007e2000e901d4e */
[C---:B------:R-:W-:Y:S03]  /*34b0*/  ISETP.LT.OR P5, PT, R28.reuse, 0x21, !P4 ;  /* 0x000000211c00780c */ /* 0x040fe600067a1670 */
[----:B------:R3:W-:Y:S01]  /*34c0*/  LDGSTS.E.BYPASS.LTC128B.128 [R0+0x4000], [R24.64+0x100], !P0 ;  /* 0x0400010018007fae */ /* 0x0007e2000c101d4e */
[----:B------:R-:W-:Y:S09]  /*34d0*/  ISETP.LT.OR P0, PT, R28, 0x21, !P3 ;  /* 0x000000211c00780c */ /* 0x000ff20005f01670 */
[----:B------:R4:W-:Y:S04]  /*34e0*/  LDGSTS.E.BYPASS.LTC128B.128 [R0+0x1000], [R34.64], !P5 ;  /* 0x0100000022007fae */ /* 0x0009e8000e901d4e */
[----:B------:R4:W-:Y:S04]  /*34f0*/  LDGSTS.E.BYPASS.LTC128B.128 [R0+0x3000], [R32.64], !P0 ;  /* 0x0300000020007fae */ /* 0x0009e8000c101d4e */
[----:B------:R4:W-:Y:S01]  /*3500*/  LDGSTS.E.BYPASS.LTC128B.128 [R0+0x5000], [R30.64], !P6 ;  /* 0x050000001e007fae */ /* 0x0009e2000f101d4e */
[----:B---3--:R-:W-:Y:S02]  /*3510*/  IMAD.U32 R25, RZ, RZ, UR5 ;  /* 0x00000005ff197e24 */ /* 0x008fe4000f8e00ff */
[----:B------:R-:W-:Y:S03]  /*3520*/  IMAD.U32 R24, RZ, RZ, UR12 ;  /* 0x0000000cff187e24 */ /* 0x000fe6000f8e00ff */
[----:B------:R-:W-:Y:S01]  /*3530*/  @!P1 LEA R25, R25, 0x40, 0x6 ;  /* 0x0000004019199811 */ /* 0x000fe200078e30ff */
[----:B------:R-:W-:Y:S04]  /*3540*/  @!P1 IMAD R24, R24, 0x40, R190 ;  /* 0x0000004018189824 */ /* 0x000fe800078e02be */
[----:B------:R-:W-:Y:S02]  /*3550*/  @!P1 IMAD.SHL.U32 R28, R24, 0x4, RZ ;  /* 0x00000004181c9824 */ /* 0x000fe400078e00ff */
[----:B------:R-:W-:Y:S05]  /*3560*/  @!P1 IMAD.WIDE R24, R25, 0x4, R248 ;  /* 0x0000000419189825 */ /* 0x000fea00078e02f8 */
[----:B------:R4:W-:Y:S02]  /*3570*/  @!P1 LDGSTS.E.BYPASS.LTC128B.128 [R28+0x21080], [R24.64] ;  /* 0x21080000181c9fae */ /* 0x0009e4000b901d4e */
.L_x_798:
        /* <DEDUP_REMOVED lines=9> */
[----:B------:R-:W-:Y:S02]  /*3610*/  ISETP.GT.AND P5, PT, R233, 0x10, PT ;  /* 0x00000010e900780c */ /* 0x000fe40003fa4270 */
[----:B------:R-:W-:Y:S01]  /*3620*/  FSEL R4, R4, -INF , P6 ;  /* 0xff80000004047808 */ /* 0x000fe20003000000 */
[C---:B------:R-:W-:Y:S01]  /*3630*/  HMMA.16816.F32.BF16 R32, R104.reuse, R2, RZ ;  /* 0x000000026820723c */ /* 0x040fe200000418ff */
[----:B------:R-:W-:Y:S03]  /*3640*/  LDSM.16.M88.2 R2, [R219+0x7880] ;  /* 0x00788000db02783b */ /* 0x000fe60000000100 */
[----:B------:R-:W-:Y:S04]  /*3650*/  FSEL R8, R8, -INF , P5 ;  /* 0xff80000008087808 */ /* 0x000fe80002800000 */
[C---:B------:R-:W-:Y:S01]  /*3660*/  HMMA.16816.F32.BF16 R36, R104.reuse, R110, RZ ;  /* 0x0000006e6824723c */ /* 0x040fe200000418ff */
[----:B------:R-:W-:Y:S03]  /*3670*/  LDSM.16.M88.2 R110, [R219+0x8880] ;  /* 0x00888000db6e783b */ /* 0x000fe60000000100 */
[--C-:B------:R-:W-:Y:S04]  /*3680*/  FFMA.FTZ R8, R8, c[0x0][0x29c], -R188.reuse ;  /* 0x0000a70008087a23 */ /* 0x100fe800000108bc */
[----:B------:R-:W-:Y:S01]  /*3690*/  HMMA.16816.F32.BF16 R40, R104, R172, RZ ;  /* 0x000000ac6828723c */ /* 0x000fe200000418ff */
[----:B------:R-:W1:Y:S04]  /*36a0*/  LDSM.16.M88.4 R104, [R224] ;  /* 0x00000000e068783b */ /* 0x000e680000000200 */
        /* <DEDUP_REMOVED lines=73> */
[C---:B------:R-:W-:Y:S04]  /*3b40*/  HMMA.16816.F32.BF16 R32, R172.reuse, R176, R32 ;  /* 0x000000b0ac20723c */ /* 0x040fe80000041820 */
[--C-:B------:R-:W-:Y:S04]  /*3b50*/  FFMA.FTZ R9, R9, c[0x0][0x29c], -R188.reuse ;  /* 0x0000a70009097a23 */ /* 0x100fe800000108bc */
[C---:B----4-:R-:W-:Y:S01]  /*3b60*/  HMMA.16816.F32.BF16 R36, R172.reuse, R106, R36 ;  /* 0x0000006aac24723c */ /* 0x050fe20000041824 */
[----:B------:R-:W4:Y:S07]  /*3b70*/  LDSM.16.M88.2 R106, [R216+0xe880] ;  /* 0x00e88000d86a783b */ /* 0x000f2e0000000100 */
[----:B------:R-:W-:Y:S01]  /*3b80*/  HMMA.16816.F32.BF16 R40, R172, R178, R40 ;  /* 0x000000b2ac28723c */ /* 0x000fe20000041828 */
[----:B------:R-:W-:Y:S01]  /*3b90*/  LDSM.16.M88.4 R172, [R226+0x1f080] ;  /* 0x01f08000e2ac783b */ /* 0x000fe20000000200 */
[----:B------:R-:W-:Y:S06]  /*3ba0*/  MUFU.EX2 R179, R9 ;  /* 0x0000000900b37308 */ /* 0x000fec0000000800 */
[C---:B-----5:R-:W-:Y:S01]  /*3bb0*/  HMMA.16816.F32.BF16 R24, R180.reuse, R110, R24 ;  /* 0x0000006eb418723c */ /* 0x060fe20000041818 */
[----:B------:R-:W5:Y:S07]  /*3bc0*/  LDSM.16.M88.2 R110, [R217+0xc880] ;  /* 0x00c88000d96e783b */ /* 0x000f6e0000000100 */
        /* <DEDUP_REMOVED lines=18> */
[C---:B------:R-:W-:Y:S01]  /*3cf0*/  ISETP.GT.AND P6, PT, R233.reuse, 0x20, PT ;  /* 0x00000020e900780c */ /* 0x040fe20003fc4270 */
[----:B------:R-:W-:Y:S01]  /*3d00*/  MUFU.EX2 R107, R107 ;  /* 0x0000006b006b7308 */ /* 0x000fe20000000800 */
[----:B---3--:R-:W-:Y:S01]  /*3d10*/  LDSM.16.M88.4 R108, [R224+0x4000] ;  /* 0x00400000e06c783b */ /* 0x008fe20000000200 */
[C---:B------:R-:W-:Y:S01]  /*3d20*/  ISETP.GT.AND P5, PT, R233.reuse, 0x21, PT ;  /* 0x00000021e900780c */ /* 0x040fe20003fa4270 */
        /* <DEDUP_REMOVED lines=10> */
[----:B------:R-:W-:Y:S01]  /*3dd0*/  ISETP.GT.AND P6, PT, R233, 0x31, PT ;  /* 0x00000031e900780c */ /* 0x000fe20003fc4270 */
[--C-:B------:R-:W-:Y:S01]  /*3de0*/  FFMA.FTZ R12, R12, c[0x0][0x29c], -R188.reuse ;  /* 0x0000a7000c0c7a23 */ /* 0x100fe200000108bc */
[----:B------:R-:W-:Y:S02]  /*3df0*/  FSEL R13, R13, -INF , P5 ;  /* 0xff8000000d0d7808 */ /* 0x000fe40002800000 */
[----:B------:R-:W-:Y:S01]  /*3e00*/  FSEL R16, R16, -INF , P0 ;  /* 0xff80000010107808 */ /* 0x000fe20000000000 */
[C---:B------:R-:W-:Y:S01]  /*3e10*/  HMMA.16816.F32.BF16 R36, R172.reuse, R104, R36 ;  /* 0x00000068ac24723c */ /* 0x040fe20000041824 */
[----:B------:R-:W-:Y:S02]  /*3e20*/  MUFU.EX2 R178, R12 ;  /* 0x0000000c00b27308 */ /* 0x000fe40000000800 */
[----:B------:R-:W-:Y:S01]  /*3e30*/  ISETP.GT.AND P5, PT, R233, 0x40, PT ;  /* 0x00000040e900780c */ /* 0x000fe20003fa4270 */
[--C-:B------:R-:W-:Y:S01]  /*3e40*/  FFMA.FTZ R13, R13, c[0x0][0x29c], -R188.reuse ;  /* 0x0000a7000d0d7a23 */ /* 0x100fe200000108bc */
[----:B------:R-:W-:Y:S01]  /*3e50*/  FSEL R17, R17, -INF , P6 ;  /* 0xff80000011117808 */ /* 0x000fe20003000000 */
[--C-:B------:R-:W-:Y:S01]  /*3e60*/  FFMA.FTZ R16, R16, c[0x0][0x29c], -R188.reuse ;  /* 0x0000a70010107a23 */ /* 0x100fe200000108bc */
[----:B------:R-:W-:Y:S01]  /*3e70*/  FSEL R22, R22, -INF , P5 ;  /* 0xff80000016167808 */ /* 0x000fe20002800000 */
[--C-:B------:R-:W-:Y:S01]  /*3e80*/  FFMA.FTZ R105, R183, c[0x0][0x29c], -R189.reuse ;  /* 0x0000a700b7697a23 */ /* 0x100fe200000108bd */
[----:B-----5:R-:W-:Y:S01]  /*3e90*/  HMMA.16816.F32.BF16 R40, R172, R6, R40 ;  /* 0x00000006ac28723c */ /* 0x020fe20000041828 */
[----:B------:R-:W3:Y:S01]  /*3ea0*/  LDSM.16.M88.2 R6, [R219+0xe880] ;  /* 0x00e88000db06783b */ /* 0x000ee20000000100 */
[----:B------:R4:W-:Y:S01]  /*3eb0*/  MUFU.EX2 R177, R13 ;  /* 0x0000000d00b17308 */ /* 0x0009e20000000800 */
[--C-:B------:R-:W-:Y:S01]  /*3ec0*/  FFMA.FTZ R17, R17, c[0x0][0x29c], -R188.reuse ;  /* 0x0000a70011117a23 */ /* 0x100fe200000108bc */
[----:B------:R-:W-:Y:S01]  /*3ed0*/  FSEL R20, R20, -INF , P5 ;  /* 0xff80000014147808 */ /* 0x000fe20002800000 */
[--C-:B------:R-:W-:Y:S02]  /*3ee0*/  FFMA.FTZ R104, R182, c[0x0][0x29c], -R189.reuse ;  /* 0x0000a700b6687a23 */ /* 0x100fe400000108bd */
[----:B------:R-:W-:Y:S01]  /*3ef0*/  FSEL R175, R18, -INF , P0 ;  /* 0xff80000012af7808 */ /* 0x000fe20000000000 */
[--C-:B------:R-:W-:Y:S01]  /*3f00*/  FFMA.FTZ R172, R186, c[0x0][0x29c], -R189.reuse ;  /* 0x0000a700baac7a23 */ /* 0x100fe200000108bd */
[----:B------:R-:W-:Y:S01]  /*3f10*/  LDS R18, [R238.X4+0x21280] ;  /* 0x02128000ee127984 */ /* 0x000fe20000004800 */
[----:B------:R-:W-:Y:S02]  /*3f20*/  ISETP.GT.AND P0, PT, R233, 0x41, PT ;  /* 0x00000041e900780c */ /* 0x000fe40003f04270 */
[----:B------:R-:W-:Y:S01]  /*3f30*/  MUFU.EX2 R176, R16 ;  /* 0x0000001000b07308 */ /* 0x000fe20000000800 */
[--C-:B------:R-:W-:Y:S01]  /*3f40*/  FFMA.FTZ R20, R20, c[0x0][0x29c], -R188.reuse ;  /* 0x0000a70014147a23 */ /* 0x100fe200000108bc */
[----:B------:R-:W-:Y:S02]  /*3f50*/  FSEL R21, R21, -INF , P0 ;  /* 0xff80000015157808 */ /* 0x000fe40000000000 */
[----:B------:R-:W-:Y:S02]  /*3f60*/  FSEL R23, R23, -INF , P0 ;  /* 0xff80000017177808 */ /* 0x000fe40000000000 */
[----:B------:R-:W-:Y:S01]  /*3f70*/  PLOP3.LUT P0, PT, PT, PT, UP0, 0x80, 0x0 ;  /* 0x000000000000781c */ /* 0x000fe20003f0f008 */
[----:B------:R-:W-:Y:S01]  /*3f80*/  FFMA.FTZ R188, R21, c[0x0][0x29c], -R188 ;  /* 0x0000a70015bc7a23 */ /* 0x000fe200000108bc */
[C---:B-1----:R-:W-:Y:S01]  /*3f90*/  HMMA.16816.F32.BF16 R24, R108.reuse, R8, R24 ;  /* 0x000000086c18723c */ /* 0x042fe20000041818 */
[----:B------:R-:W-:Y:S01]  /*3fa0*/  LDSM.16.M88.2 R8, [R218+0xd080] ;  /* 0x00d08000da08783b */ /* 0x000fe20000000100 */
[----:B------:R1:W5:Y:S03]  /*3fb0*/  MUFU.EX2 R174, R17 ;  /* 0x0000001100ae7308 */ /* 0x0003660000000800 */
[----:B----4-:R4:W-:Y:S03]  /*3fc0*/  LDSM.16.M88.4 R12, [R0+0x4000] ;  /* 0x00400000000c783b */ /* 0x0109e60000000200 */
[C---:B------:R-:W-:Y:S01]  /*3fd0*/  HMMA.16816.F32.BF16 R28, R108.reuse, R2, R28 ;  /* 0x000000026c1c723c */ /* 0x040fe2000004181c */
[----:B------:R-:W-:Y:S03]  /*3fe0*/  LDSM.16.M88.2 R2, [R218+0xd880] ;  /* 0x00d88000da02783b */ /* 0x000fe60000000100 */
[----:B------:R5:W-:Y:S04]  /*3ff0*/  MUFU.EX2 R173, R20 ;  /* 0x0000001400ad7308 */ /* 0x000be80000000800 */
[C---:B--2---:R-:W-:Y:S01]  /*4000*/  HMMA.16816.F32.BF16 R32, R108.reuse, R4, R32 ;  /* 0x000000046c20723c */ /* 0x044fe20000041820 */
[----:B------:R-:W-:Y:S05]  /*4010*/  LDSM.16.M88.2 R4, [R218+0xe880] ;  /* 0x00e88000da04783b */ /* 0x000fea0000000100 */
[----:B------:R-:W2:Y:S02]  /*4020*/  MUFU.EX2 R172, R172 ;  /* 0x000000ac00ac7308 */ /* 0x000ea40000000800 */
[C---:B------:R-:W-:Y:S01]  /*4030*/  HMMA.16816.F32.BF16 R36, R108.reuse, R10, R36 ;  /* 0x0000000a6c24723c */ /* 0x040fe20000041824 */
[----:B-1----:R-:W1:Y:S03]  /*4040*/  LDSM.16.M88.2 R16, [R218+0xc880] ;  /* 0x00c88000da10783b */ /* 0x002e660000000100 */
[--C-:B----4-:R-:W-:Y:S03]  /*4050*/  FFMA.FTZ R0, R181, c[0x0][0x29c], -R189.reuse ;  /* 0x0000a700b5007a23 */ /* 0x110fe600000108bd */
[----:B------:R-:W-:Y:S01]  /*4060*/  F2FP.BF16.PACK_AB R11, R179, R180 ;  /* 0x000000b4b30b723e */ /* 0x000fe200000010ff */
[----:B---3--:R-:W-:Y:S01]  /*4070*/  HMMA.16816.F32.BF16 R40, R108, R6, R40 ;  /* 0x000000066c28723c */ /* 0x008fe20000041828 */
[----:B------:R-:W3:Y:S01]  /*4080*/  MUFU.EX2 R105, R105 ;  /* 0x0000006900697308 */ /* 0x000ee20000000800 */
[----:B-----5:R-:W4:Y:S05]  /*4090*/  LDSM.16.M88.2 R20, [R218+0xe080] ;  /* 0x00e08000da14783b */ /* 0x020f2a0000000100 */
[----:B------:R-:W-:Y:S04]  /*40a0*/  F2FP.BF16.PACK_AB R6, R174, R176 ;  /* 0x000000b0ae06723e */ /* 0x000fe800000010ff */
[----:B------:R-:W-:Y:S10]  /*40b0*/  MUFU.EX2 R104, R104 ;  /* 0x0000006800687308 */ /* 0x000ff40000000800 */
[----:B------:R-:W5:Y:S01]  /*40c0*/  MUFU.EX2 R188, R188 ;  /* 0x000000bc00bc7308 */ /* 0x000f620000000800 */
[C---:B-1----:R-:W-:Y:S07]  /*40d0*/  HMMA.16816.F32.BF16 R24, R12.reuse, R16, R24 ;  /* 0x000000100c18723c */ /* 0x042fee0000041818 */
[----:B------:R-:W-:Y:S01]  /*40e0*/  FSEL R16, R19, -INF , P6 ;  /* 0xff80000013107808 */ /* 0x000fe20003000000 */
[C---:B------:R-:W-:Y:S04]  /*40f0*/  HMMA.16816.F32.BF16 R28, R12.reuse, R8, R28 ;  /* 0x000000080c1c723c */ /* 0x040fe8000004181c */
[--C-:B------:R-:W-:Y:S02]  /*4100*/  FFMA.FTZ R17, R175, c[0x0][0x29c], -R189.reuse ;  /* 0x0000a700af117a23 */ /* 0x100fe400000108bd */
[--C-:B------:R-:W-:Y:S01]  /*4110*/  FFMA.FTZ R16, R16, c[0x0][0x29c], -R189.reuse ;  /* 0x0000a70010107a23 */ /* 0x100fe200000108bd */
[----:B------:R-:W-:Y:S01]  /*4120*/  F2FP.BF16.PACK_AB R8, R177, R178 ;  /* 0x000000b2b108723e */ /* 0x000fe200000010ff */
[C---:B------:R-:W-:Y:S02]  /*4130*/  HMMA.16816.F32.BF16 R32, R12.reuse, R2, R32 ;  /* 0x000000020c20723c */ /* 0x040fe40000041820 */
[----:B------:R-:W-:Y:S05]  /*4140*/  MUFU.EX2 R17, R17 ;  /* 0x0000001100117308 */ /* 0x000fea0000000800 */
[----:B------:R-:W-:Y:S01]  /*4150*/  F2FP.BF16.PACK_AB R3, R185, R184 ;  /* 0x000000b8b903723e */ /* 0x000fe200000010ff */
[C---:B----4-:R-:W-:Y:S04]  /*4160*/  HMMA.16816.F32.BF16 R36, R12.reuse, R20, R36 ;  /* 0x000000140c24723c */ /* 0x050fe80000041824 */
[----:B------:R1:W4:Y:S01]  /*4170*/  MUFU.EX2 R20, R0 ;  /* 0x0000000000147308 */ /* 0x0003220000000800 */
[----:B--2---:R-:W-:Y:S01]  /*4180*/  F2FP.BF16.PACK_AB R2, R172, R107 ;  /* 0x0000006bac02723e */ /* 0x004fe200000010ff */
[--C-:B------:R-:W-:Y:S02]  /*4190*/  FADD.FTZ R25, R25, -R18.reuse ;  /* 0x8000001219197221 */ /* 0x100fe40000010000 */
[----:B------:R-:W-:Y:S04]  /*41a0*/  HMMA.16816.F32.BF16 R40, R12, R4, R40 ;  /* 0x000000040c28723c */ /* 0x000fe80000041828 */
[--C-:B------:R-:W-:Y:S02]  /*41b0*/  FADD.FTZ R24, R24, -R18.reuse ;  /* 0x8000001218187221 */ /* 0x100fe40000010000 */
[----:B------:R-:W2:Y:S01]  /*41c0*/  MUFU.EX2 R16, R16 ;  /* 0x0000001000107308 */ /* 0x000ea20000000800 */
[----:B---3--:R-:W-:Y:S01]  /*41d0*/  F2FP.BF16.PACK_AB R4, R105, R106 ;  /* 0x0000006a6904723e */ /* 0x008fe200000010ff */
[--C-:B------:R-:W-:Y:S01]  /*41e0*/  FFMA.FTZ R14, R22, c[0x0][0x29c], -R189.reuse ;  /* 0x0000a700160e7a23 */ /* 0x100fe200000108bd */
[----:B-----5:R-:W-:Y:S03]  /*41f0*/  F2FP.BF16.PACK_AB R5, R188, R173 ;  /* 0x000000adbc05723e */ /* 0x020fe600000010ff */
        /* <DEDUP_REMOVED lines=11> */
[----:B------:R-:W3:Y:S01]  /*42b0*/  MUFU.EX2 R14, R14 ;  /* 0x0000000e000e7308 */ /* 0x000ee20000000800 */
        /* <DEDUP_REMOVED lines=18> */
[----:B----4-:R-:W-:Y:S01]  /*43e0*/  F2FP.BF16.PACK_AB R3, R20, R104 ;  /* 0x000000681403723e */ /* 0x010fe200000010ff */
[----:B------:R-:W-:Y:S01]  /*43f0*/  FMUL.FTZ R12, R188, R41 ;  /* 0x00000029bc0c7220 */ /* 0x000fe20000410000 */
[----:B--2---:R-:W-:Y:S03]  /*4400*/  F2FP.BF16.PACK_AB R2, R16, R17 ;  /* 0x000000111002723e */ /* 0x004fe600000010ff */
        /* <DEDUP_REMOVED lines=19> */
[----:B---3--:R-:W-:Y:S01]  /*4540*/  F2FP.BF16.PACK_AB R2, R7, R14 ;  /* 0x0000000e0702723e */ /* 0x008fe200000010ff */
        /* <DEDUP_REMOVED lines=137> */
[----:B------:R-:W-:Y:S01]  /*4de0*/  UIMAD UR16, UR11, UR7, UR16 ;  /* 0x000000070b1072a4 */ /* 0x000fe2000f8e0210 */
[----:B------:R-:W1:Y:S01]  /*4df0*/  S2R R200, SR_TID.X ;  /* 0x0000000000c87919 */ /* 0x000e620000002100 */
        /* <DEDUP_REMOVED lines=9> */
[C-C-:B------:R-:W-:Y:S04]  /*4e90*/  IADD3 R6, P5, P0, R8.reuse, 0x80, R2.reuse ;  /* 0x0000008008067810 */ /* 0x140fe800078be002 */
[--C-:B------:R-:W-:Y:S02]  /*4ea0*/  IADD3.X R7, R9, RZ, R3.reuse, P5, P0 ;  /* 0x000000ff09077210 */ /* 0x100fe40002fe0403 */
[----:B------:R-:W-:Y:S02]  /*4eb0*/  IADD3 R4, P5, P0, R8, 0x100, R2 ;  /* 0x0000010008047810 */ /* 0x000fe400078be002 */
[----:B------:R-:W-:Y:S02]  /*4ec0*/  IADD3 R0, -R239, UR13, -R0 ;  /* 0x0000000def007c10 */ /* 0x000fe4000fffe900 */
[C-C-:B------:R-:W-:Y:S02]  /*4ed0*/  IADD3.X R5, R9.reuse, RZ, R3.reuse, P5, P0 ;  /* 0x000000ff09057210 */ /* 0x140fe40002fe0403 */
[----:B------:R-:W-:Y:S02]  /*4ee0*/  ISETP.LT.OR P0, PT, R0, 0x1, !P6 ;  /* 0x000000010000780c */ /* 0x000fe40007701670 */
[----:B------:R-:W-:Y:S02]  /*4ef0*/  IADD3 R8, P5, R8, R2, RZ ;  /* 0x0000000208087210 */ /* 0x000fe40007fbe0ff */
[C---:B------:R-:W-:Y:S03]  /*4f00*/  ISETP.LT.OR P6, PT, R0.reuse, 0x21, !P6 ;  /* 0x000000210000780c */ /* 0x040fe600077c1670 */
[----:B------:R-:W-:Y:S01]  /*4f10*/  IMAD.X R9, R9, 0x1, R3, P5 ;  /* 0x0000000109097824 */ /* 0x000fe200028e0603 */
[C---:B------:R-:W-:Y:S05]  /*4f20*/  LOP3.LUT P5, RZ, R237.reuse, 0x2, RZ, 0xc0, !PT ;  /* 0x00000002edff7812 */ /* 0x040fea00078ac0ff */
[----:B------:R-:W-:Y:S01]  /*4f30*/  @!PT LDS RZ, [RZ] ;  /* 0x00000000fffff984 */ /* 0x000fe20000000800 */
[----:B------:R-:W-:Y:S01]  /*4f40*/  @!PT LDS RZ, [RZ] ;  /* 0x00000000fffff984 */ /* 0x000fe20000000800 */
[----:B------:R-:W-:Y:S01]  /*4f50*/  @!PT LDS RZ, [RZ] ;  /* 0x00000000fffff984 */ /* 0x000fe20000000800 */
[----:B------:R2:W-:Y:S01]  /*4f60*/  LDGSTS.E.BYPASS.LTC128B.128 [R236+0x1b080], [R2.64], !P0 ;  /* 0x1b08000002ec7fae */ /* 0x0005e2000c101d4e */
[C---:B------:R-:W-:Y:S02]  /*4f70*/  ISETP.LT.OR P0, PT, R0.reuse, 0x1, !P5 ;  /* 0x000000010000780c */ /* 0x040fe40006f01670 */
[C---:B------:R-:W-:Y:S11]  /*4f80*/  ISETP.LT.OR P5, PT, R0.reuse, 0x21, !P5 ;  /* 0x000000210000780c */ /* 0x040ff60006fa1670 */
[----:B------:R2:W-:Y:S01]  /*4f90*/  LDGSTS.E.BYPASS.LTC128B.128 [R236+0x1d080], [R2.64+0x80], !P0 ;  /* 0x1d08008002ec7fae */ /* 0x0005e2000c101d4e */
[----:B------:R-:W-:Y:S04]  /*4fa0*/  LOP3.LUT P0, RZ, R237, 0x4, RZ, 0xc0, !PT ;  /* 0x00000004edff7812 */ /* 0x000fe8000780c0ff */
[C---:B------:R-:W-:Y:S02]  /*4fb0*/  ISETP.LT.OR P2, PT, R0.reuse, 0x1, !P0 ;  /* 0x000000010000780c */ /* 0x040fe40004741670 */
[----:B------:R-:W-:Y:S01]  /*4fc0*/  ISETP.LT.OR P0, PT, R0, 0x21, !P0 ;  /* 0x000000210000780c */ /* 0x000fe20004701670 */
[----:B-1----:R-:W-:Y:S10]  /*4fd0*/  @!P1 IMAD.SHL.U32 R0, R200, 0x10, RZ ;  /* 0x00000010c8009824 */ /* 0x002ff400078e00ff */
[----:B------:R2:W-:Y:S01]  /*4fe0*/  LDGSTS.E.BYPASS.LTC128B.128 [R236+0x1f080], [R2.64+0x100], !P2 ;  /* 0x1f08010002ec7fae */ /* 0x0005e2000d101d4e */
[----:B------:R-:W-:Y:S03]  /*4ff0*/  ISETP.NE.AND P2, PT, R10, RZ, PT ;  /* 0x000000ff0a00720c */ /* 0x000fe60003f45270 */
[----:B------:R1:W-:Y:S04]  /*5000*/  LDGSTS.E.BYPASS.LTC128B.128 [R236+0x1c080], [R8.64], !P6 ;  /* 0x1c08000008ec7fae */ /* 0x0003e8000f101d4e */
[----:B------:R1:W-:Y:S04]  /*5010*/  LDGSTS.E.BYPASS.LTC128B.128 [R236+0x1e080], [R6.64], !P5 ;  /* 0x1e08000006ec7fae */ /* 0x0003e8000e901d4e */
[----:B------:R1:W-:Y:S01]  /*5020*/  LDGSTS.E.BYPASS.LTC128B.128 [R236+0x20080], [R4.64], !P0 ;  /* 0x2008000004ec7fae */ /* 0x0003e2000c101d4e */
[----:B--2---:R-:W-:Y:S04]  /*5030*/  IMAD.U32 R2, RZ, RZ, UR6 ;  /* 0x00000006ff027e24 */ /* 0x004fe8000f8e00ff */
[----:B------:R-:W-:Y:S05]  /*5040*/  @!P1 IMAD.WIDE R2, R2, 0x4, R246 ;  /* 0x0000000402029825 */ /* 0x000fea00078e02f6 */
[----:B------:R1:W-:Y:S02]  /*5050*/  @!P1 LDGSTS.E.BYPASS.LTC128B.128 [R0+0x21280], [R2.64] ;  /* 0x2128000002009fae */ /* 0x0003e4000b901d4e */
.L_x_799:
[-C--:B-1234-:R-:W-:Y:S01]  /*5060*/  HMMA.16816.F32.BF16 R4, R108, R16.reuse, RZ ;  /* 0x000000106c04723c */ /* 0x09efe200000418ff */
[----:B------:R-:W-:Y:S01]  /*5070*/  LDSM.16.M88.4 R200, [R223+0x1000] ;  /* 0x00100000dfc8783b */ /* 0x000fe20000000200 */
[----:B------:R-:W-:Y:S02]  /*5080*/  UIMAD UR5, UR5, 0x3000, URZ ;  /* 0x00003000050578a4 */ /* 0x000fe4000f8e023f */
[----:B------:R-:W-:Y:S01]  /*5090*/  UISETP.GE.AND UP0, UPT, UR11, UR8, UPT ;  /* 0x000000080b00728c */ /* 0x000fe2000bf06270 */
[----:B------:R-:W1:Y:S01]  /*50a0*/  LDSM.16.MT88.4 R204, [R222+0x1000] ;  /* 0x00100000decc783b */ /* 0x000e620000004200 */
[----:B------:R-:W-:Y:S02]  /*50b0*/  UISETP.GE.AND UP1, UPT, UR12, 0x1, UPT ;  /* 0x000000010c00788c */ /* 0x000fe4000bf26270 */
[C---:B------:R-:W-:Y:S01]  /*50c0*/  HMMA.16816.F32.BF16 R8, R172.reuse, R16, RZ ;  /* 0x00000010ac08723c */ /* 0x040fe200000418ff */
[----:B------:R-:W2:Y:S01]  /*50d0*/  LDSM.16.M88.4 R208, [R223+0x1400] ;  /* 0x00140000dfd0783b */ /* 0x000ea20000000200 */
[----:B------:R-:W-:Y:S02]  /*50e0*/  UIADD3 UR6, UR4, 0x1, URZ ;  /* 0x0000000104067890 */ /* 0x000fe4000fffe03f */
[----:B------:R-:W-:Y:S01]  /*50f0*/  IMAD.U32 R2, RZ, RZ, UR5 ;  /* 0x00000005ff027e24 */ /* 0x000fe2000f8e00ff */
[----:B------:R-:W-:Y:S01]  /*5100*/  LDSM.16.M88.4 R212, [R223+0x2400] ;  /* 0x00240000dfd4783b */ /* 0x000fe20000000200 */
[----:B------:R-:W-:Y:S01]  /*5110*/  IADD3 R0, P0, R244, UR5, RZ ;  /* 0x00000005f4007c10 */ /* 0x000fe2000ff1e0ff */
[----:B------:R-:W-:Y:S01]  /*5120*/  UIADD3 UR5, UR12, 0x1, URZ ;  /* 0x000000010c057890 */ /* 0x000fe2000fffe03f */
[-C--:B------:R-:W-:Y:S01]  /*5130*/  HMMA.16816.F32.BF16 R12, R172, R18.reuse, RZ ;  /* 0x00000012ac0c723c */ /* 0x080fe200000418ff */
[----:B------:R-:W0:Y:S01]  /*5140*/  LDGDEPBAR ;  /* 0x00000000000079af */ /* 0x000e220000000000 */
[----:B------:R-:W-:Y:S02]  /*5150*/  UISETP.GE.AND UP2, UPT, UR4, 0x1, UPT ;  /* 0x000000010400788c */ /* 0x000fe4000bf46270 */
[----:B------:R-:W-:Y:S01]  /*5160*/  LEA.HI.X.SX32 R2, R2, R251, 0x1, P0 ;  /* 0x000000fb02027211 */ /* 0x000fe200000f0eff */
[----:B------:R-:W-:Y:S03]  /*5170*/  USEL UR12, UR5, URZ, !UP1 ;  /* 0x0000003f050c7287 */ /* 0x000fe6000c800000 */
[C---:B------:R-:W-:Y:S01]  /*5180*/  HMMA.16816.F32.BF16 R16, R108.reuse, R18, RZ ;  /* 0x000000126c10723c */ /* 0x040fe200000418ff */
[----:B------:R-:W-:Y:S07]  /*5190*/  UMOV UR5, UR11 ;  /* 0x0000000b00057c82 */ /* 0x000fee0008000000 */
[-C--:B------:R-:W-:Y:S08]  /*51a0*/  HMMA.16816.F32.BF16 R20, R108, R36.reuse, RZ ;  /* 0x000000246c14723c */ /* 0x080ff000000418ff */
[C---:B------:R-:W-:Y:S08]  /*51b0*/  HMMA.16816.F32.BF16 R24, R172.reuse, R36, RZ ;  /* 0x00000024ac18723c */ /* 0x040ff000000418ff */
[-C--:B------:R-:W-:Y:S08]  /*51c0*/  HMMA.16816.F32.BF16 R28, R172, R38.reuse, RZ ;  /* 0x00000026ac1c723c */ /* 0x080ff000000418ff */
[C---:B------:R-:W-:Y:S08]  /*51d0*/  HMMA.16816.F32.BF16 R32, R108.reuse, R38, RZ ;  /* 0x000000266c20723c */ /* 0x040ff000000418ff */
[-C--:B------:R-:W-:Y:S08]  /*51e0*/  HMMA.16816.F32.BF16 R36, R108, R176.reuse, RZ ;  /* 0x000000b06c24723c */ /* 0x080ff000000418ff */
[C---:B------:R-:W-:Y:S08]  /*51f0*/  HMMA.16816.F32.BF16 R40, R172.reuse, R176, RZ ;  /* 0x000000b0ac28723c */ /* 0x040ff000000418ff */
[-C--:B------:R-:W-:Y:S01]  /*5200*/  HMMA.16816.F32.BF16 R104, R172, R178.reuse, RZ ;  /* 0x000000b2ac68723c */ /* 0x080fe200000418ff */
[----:B------:R-:W3:Y:S07]  /*5210*/  LDSM.16.MT88.4 R172, [R222+0x3800] ;  /* 0x00380000deac783b */ /* 0x000eee0000004200 */
[----:B------:R-:W-:Y:S01]  /*5220*/  HMMA.16816.F32.BF16 R108, R108, R178, RZ ;  /* 0x000000b26c6c723c */ /* 0x000fe200000418ff */
[----:B------:R-:W4:Y:S07]  /*5230*/  LDSM.16.MT88.4 R176, [R222+0x6000] ;  /* 0x00600000deb0783b */ /* 0x000f2e0000004200 */
        /* <DEDUP_REMOVED lines=27> */
[-C--:B----4-:R-:W-:Y:S08]  /*53f0*/  HMMA.16816.F32.BF16 R36, R200, R176.reuse, R36 ;  /* 0x000000b0c824723c */ /* 0x090ff00000041824 */
[C---:B------:R-:W-:Y:S08]  /*5400*/  HMMA.16816.F32.BF16 R40, R208.reuse, R176, R40 ;  /* 0x000000b0d028723c */ /* 0x040ff00000041828 */
[-C--:B------:R-:W-:Y:S01]  /*5410*/  HMMA.16816.F32.BF16 R104, R208, R178.reuse, R104 ;  /* 0x000000b2d068723c */ /* 0x080fe20000041868 */
[----:B------:R-:W2:Y:S07]  /*5420*/  LDSM.16.MT88.4 R208, [R222+0x4800] ;  /* 0x00480000ded0783b */ /* 0x000eae0000004200 */
[----:B------:R-:W-:Y:S01]  /*5430*/  HMMA.16816.F32.BF16 R108, R200, R178, R108 ;  /* 0x000000b2c86c723c */ /* 0x000fe2000004186c */
[----:B------:R-:W3:Y:S07]  /*5440*/  LDSM.16.MT88.4 R176, [R222+0x7000] ;  /* 0x00700000deb0783b */ /* 0x000eee0000004200 */
[-C--:B-----5:R-:W-:Y:S08]  /*5450*/  HMMA.16816.F32.BF16 R4, R180, R184.reuse, R4 ;  /* 0x000000b8b404723c */ /* 0x0a0ff00000041804 */
[C---:B------:R-:W-:Y:S08]  /*5460*/  HMMA.16816.F32.BF16 R8, R188.reuse, R184, R8 ;  /* 0x000000b8bc08723c */ /* 0x040ff00000041808 */
[-C--:B------:R-:W-:Y:S08]  /*5470*/  HMMA.16816.F32.BF16 R12, R188, R186.reuse, R12 ;  /* 0x000000babc0c723c */ /* 0x080ff0000004180c */
        /* <DEDUP_REMOVED lines=36> */
[-C--:B---3--:R-:W-:Y:S03]  /*56c0*/  HMMA.16816.F32.BF16 R36, R196, R176.reuse, R36 ;  /* 0x000000b0c424723c */ /* 0x088fe60000041824 */
        /* <DEDUP_REMOVED lines=193> */
.L_x_797:
[----:B------:R-:W-:Y:S05]  /*62e0*/  @P1 EXIT ;  /* 0x000000000000194d */ /* 0x000fea0003800000 */
[----:B------:R-:W-:-:S04]  /*62f0*/  ISETP.NE.U32.AND P2, PT, RZ, c[0x0][0x360], PT ;  /* 0x0000d800ff007a0c */ /* 0x000fc80003f45070 */
[----:B------:R-:W-:-:S13]  /*6300*/  ISETP.NE.AND.EX P2, PT, RZ, c[0x0][0x364], PT, P2 ;  /* 0x0000d900ff007a0c */ /* 0x000fda0003f45320 */
[----:B-1----:R-:W-:-:S04]  /*6310*/  @P2 IMAD.MOV.U32 R2, RZ, RZ, 0x4 ;  /* 0x00000004ff022424 */ /* 0x002fc800078e00ff */
[----:B------:R-:W-:-:S05]  /*6320*/  @P2 IMAD.WIDE R2, R252, R2, c[0x0][0x360] ;  /* 0x0000d800fc022625 */ /* 0x000fca00078e0202 */
[----:B------:R1:W2:Y:S01]  /*6330*/  @P2 LDG.E R0, [R2.64] ;  /* 0x0000000e02002981 */ /* 0x0002a2000c1e1900 */
[----:B------:R-:W3:Y:S03]  /*6340*/  S2UR UR5, SR_CTAID.X ;  /* 0x00000000000579c3 */ /* 0x000ee60000002500 */
[----:B------:R-:W4:Y:S04]  /*6350*/  S2R R5, SR_TID.X ;  /* 0x0000000000057919 */ /* 0x000f280000002100 */
[----:B-1----:R-:W1:Y:S01]  /*6360*/  S2R R3, SR_CTAID.Y ;  /* 0x0000000000037919 */ /* 0x002e620000002600 */
[----:B------:R-:W-:Y:S01]  /*6370*/  MOV R2, 0x1 ;  /* 0x0000000100027802 */ /* 0x000fe20000000f00 */
[----:B---3--:R-:W-:Y:S01]  /*6380*/  UIMAD UR5, UR5, 0x3c00, URZ ;  /* 0x00003c00050578a4 */ /* 0x008fe2000f8e023f */
[----:B----4-:R-:W-:Y:S01]  /*6390*/  SHF.R.S32.HI R6, RZ, 0x1f, R5 ;  /* 0x0000001fff067819 */ /* 0x010fe20000011405 */
[----:B------:R-:W-:Y:S01]  /*63a0*/  BAR.SYNC.DEFER_BLOCKING 0x1, 0x100 ;  /* 0x0044000000007b1d */ /* 0x000fe20000010000 */
[----:B------:R-:W-:Y:S01]  /*63b0*/  ISETP.NE.AND P0, PT, R2, c[0x0][0x338], PT ;  /* 0x0000ce0002007a0c */ /* 0x000fe20003f05270 */
[----:B------:R-:W-:-:S12]  /*63c0*/  USHF.R.S32.HI UR4, URZ, 0x1f, UR5 ;  /* 0x0000001f3f047899 */ /* 0x000fd80008011405 */
[----:B-1----:R-:W-:-:S04]  /*63d0*/  @P0 IMAD.HI.U32 R4, R3, c[0x0][0x33c], RZ ;  /* 0x0000cf0003040a27 */ /* 0x002fc800078e00ff */
[----:B--2---:R-:W-:-:S04]  /*63e0*/  @P2 IMAD R0, R252, 0x50, R0 ;  /* 0x00000050fc002824 */ /* 0x004fc800078e0200 */
[----:B------:R-:W-:-:S05]  /*63f0*/  @P2 IMAD.HI R0, R0, 0x66666667, RZ ;  /* 0x6666666700002827 */ /* 0x000fca00078e02ff */
[----:B------:R-:W-:-:S04]  /*6400*/  @P2 SHF.R.U32.HI R2, RZ, 0x1f, R0 ;  /* 0x0000001fff022819 */ /* 0x000fc80000011600 */
[----:B------:R-:W-:Y:S01]  /*6410*/  @P2 LEA.HI.SX32 R2, R0, R2, 0x1b ;  /* 0x0000000200022211 */ /* 0x000fe200078fdaff */
[----:B------:R-:W-:Y:S01]  /*6420*/  IMAD.MOV.U32 R0, RZ, RZ, R3 ;  /* 0x000000ffff007224 */ /* 0x000fe200078e0003 */
[----:B------:R-:W-:-:S03]  /*6430*/  @P0 SHF.R.U32.HI R0, RZ, c[0x0][0x340], R4 ;  /* 0x0000d000ff000a19 */ /* 0x000fc60000011604 */
[----:B------:R-:W-:Y:S01]  /*6440*/  @P2 IMAD R2, R2, 0x3c00, RZ ;  /* 0x00003c0002022824 */ /* 0x000fe200078e02ff */
[----:B------:R-:W-:-:S04]  /*6450*/  SHF.R.S32.HI R4, RZ, 0x1f, R0 ;  /* 0x0000001fff047819 */ /* 0x000fc80000011400 */
[----:B------:R-:W-:Y:S02]  /*6460*/  @P2 SHF.R.S32.HI R3, RZ, 0x1f, R2 ;  /* 0x0000001fff032819 */ /* 0x000fe40000011402 */
[----:B------:R-:W-:-:S06]  /*6470*/  @!P2 CS2R R2, SRZ ;  /* 0x000000000002a805 */ /* 0x000fcc000001ff00 */
[----:B------:R-:W-:Y:S01]  /*6480*/  IADD3 R2, P1, P0, R2, UR5, R5 ;  /* 0x0000000502027c10 */ /* 0x000fe2000f83e005 */
[C---:B------:R-:W-:Y:S02]  /*6490*/  IMAD R5, R4.reuse, c[0x0][0x328], RZ ;  /* 0x0000ca0004057a24 */ /* 0x040fe400078e02ff */
[----:B------:R-:W-:Y:S01]  /*64a0*/  IMAD R4, R4, c[0x0][0x300], RZ ;  /* 0x0000c00004047a24 */ /* 0x000fe200078e02ff */
[----:B------:R-:W-:Y:S01]  /*64b0*/  IADD3.X R3, R3, UR4, R6, P1, P0 ;  /* 0x0000000403037c10 */ /* 0x000fe20008fe0406 */
[C---:B------:R-:W-:Y:S01]  /*64c0*/  IMAD R7, R0.reuse, c[0x0][0x32c], R5 ;  /* 0x0000cb0000077a24 */ /* 0x040fe200078e0205 */
[----:B------:R-:W-:Y:S01]  /*64d0*/  SHF.R.S32.HI R6, RZ, 0x1f, R252 ;  /* 0x0000001fff067819 */ /* 0x000fe200000114fc */
[C---:B------:R-:W-:Y:S02]  /*64e0*/  IMAD R8, R0.reuse, c[0x0][0x304], R4 ;  /* 0x0000c10000087a24 */ /* 0x040fe400078e0204 */
[----:B------:R-:W-:-:S04]  /*64f0*/  IMAD.WIDE.U32 R4, R0, c[0x0][0x328], R2 ;  /* 0x0000ca0000047a25 */ /* 0x000fc800078e0002 */
[----:B------:R-:W-:Y:S01]  /*6500*/  IMAD.WIDE.U32 R2, R0, c[0x0][0x300], R2 ;  /* 0x0000c00000027a25 */ /* 0x000fe200078e0002 */
[----:B------:R-:W-:Y:S02]  /*6510*/  SEL R0, R6, RZ, !P2 ;  /* 0x000000ff06007207 */ /* 0x000fe40005000000 */
[----:B------:R-:W-:Y:S01]  /*6520*/  IADD3 R5, R5, R7, RZ ;  /* 0x0000000705057210 */ /* 0x000fe20007ffe0ff */
[----:B------:R-:W-:Y:S01]  /*6530*/  IMAD.IADD R3, R3, 0x1, R8 ;  /* 0x0000000103037824 */ /* 0x000fe200078e0208 */
[----:B------:R-:W-:Y:S01]  /*6540*/  SEL R6, R252, RZ, !P2 ;  /* 0x000000fffc067207 */ /* 0x000fe20005000000 */
[C---:B------:R-:W-:Y:S02]  /*6550*/  IMAD R10, R0.reuse, c[0x0][0x330], RZ ;  /* 0x0000cc00000a7a24 */ /* 0x040fe400078e02ff */
[----:B------:R-:W-:Y:S02]  /*6560*/  IMAD R0, R0, c[0x0][0x308], RZ ;  /* 0x0000c20000007a24 */ /* 0x000fe400078e02ff */
[----:B------:R-:W-:-:S02]  /*6570*/  IMAD R10, R6, c[0x0][0x334], R10 ;  /* 0x0000cd00060a7a24 */ /* 0x000fc400078e020a */
[----:B------:R-:W-:-:S04]  /*6580*/  IMAD.WIDE.U32 R8, R6, c[0x0][0x330], R4 ;  /* 0x0000cc0006087a25 */ /* 0x000fc800078e0004 */
[----:B------:R-:W-:Y:S01]  /*6590*/  IMAD R0, R6, c[0x0][0x30c], R0 ;  /* 0x0000c30006007a24 */ /* 0x000fe200078e0200 */
[----:B------:R-:W-:Y:S01]  /*65a0*/  LEA R4, P1, R8, c[0x0][0x310], 0x2 ;  /* 0x0000c40008047a11 */ /* 0x000fe200078210ff */
[----:B------:R-:W-:Y:S01]  /*65b0*/  IMAD.WIDE.U32 R6, R6, c[0x0][0x308], R2 ;  /* 0x0000c20006067a25 */ /* 0x000fe200078e0002 */
[----:B------:R-:W-:-:S03]  /*65c0*/  IADD3 R3, R9, R10, RZ ;  /* 0x0000000a09037210 */ /* 0x000fc60007ffe0ff */
[----:B------:R-:W-:Y:S01]  /*65d0*/  IMAD.IADD R0, R7, 0x1, R0 ;  /* 0x0000000107007824 */ /* 0x000fe200078e0200 */
[----:B------:R-:W-:Y:S02]  /*65e0*/  LEA.HI.X R5, R8, c[0x0][0x314], R3, 0x2, P1 ;  /* 0x0000c50008057a11 */ /* 0x000fe400008f1403 */
[----:B------:R-:W-:-:S03]  /*65f0*/  LEA R2, P0, R6, c[0x0][0x2e8], 0x2 ;  /* 0x0000ba0006027a11 */ /* 0x000fc600078010ff */
        /* <DEDUP_REMOVED lines=122> */
.L_x_801:
        /* <DEDUP_REMOVED lines=14> */
.L_x_1408:


//--------------------- .text._ZN7cutlass13device_kernelIN5flash19enable_sm80_to_sm89INS1_16FlashAttnBwdSm80INS1_25CollectiveMainloopBwdSm80ILi2ELi1EN4cute5tupleIJNS5_1CILi64EEENS7_ILi80EEENS7_ILi192EEEEEENS_10bfloat16_tEfNS_4arch4Sm80ELb0ELb0ELb0ELb1ELb1ELb0ELb1ELb0ELi2ELi4ELi2ELi2ELb0EEENS1_24CollectiveEpilogueBwdGQAISB_fSE_Li256ELb1ELb1EEENS1_19SingleTileSchedulerILb1ELb0ELb0ELi80EEEEEEEEEvNT_6ParamsE --------------------------
	.section	.text._ZN7cutlass13device_kernelIN5flash19enable_sm80_to_sm89INS1_16FlashAttnBwdSm80INS1_25CollectiveMainloopBwdSm80ILi2ELi1EN4cute5tupleIJNS5_1CILi64EEENS7_ILi80EEENS7_ILi192EEEEEENS_10bfloat16_tEfNS_4arch4Sm80ELb0ELb0ELb0ELb1ELb1ELb0ELb1ELb0ELi2ELi4ELi2ELi2ELb0EEENS1_24CollectiveEpilogueBwdGQAISB_fSE_Li256ELb1ELb1EEENS1_19SingleTileSchedulerILb1ELb0ELb0ELi80EEEEEEEEEvNT_6ParamsE,"ax",@progbits
	.sectioninfo	@"SHI_REGISTERS=254"
	.align	128
.text._ZN7cutlass13device_kernelIN5flash19enable_sm80_to_sm89INS1_16FlashAttnBwdSm80INS1_25CollectiveMainloopBwdSm80ILi2ELi1EN4cute5tupleIJNS5_1CILi64EEENS7_ILi80EEENS7_ILi192EEEEEENS_10bfloat16_tEfNS_4arch4Sm80ELb0ELb0ELb0ELb1ELb1ELb0ELb1ELb0ELi2ELi4ELi2ELi2ELb0EEENS1_24CollectiveEpilogueBwdGQAISB_fSE_Li256ELb1ELb1EEENS1_19SingleTileSchedulerILb1ELb0ELb0ELi80EEEEEEEEEvNT_6ParamsE:
        .type           _ZN7cutlass13device_kernelIN5flash19enable_sm80_to_sm89INS1_16FlashAttnBwdSm80INS1_25CollectiveMainloopBwdSm80ILi2ELi1EN4cute5tupleIJNS5_1CILi64EEENS7_ILi80EEENS7_ILi192EEEEEENS_10bfloat16_tEfNS_4arch4Sm80ELb0ELb0ELb0ELb1ELb1ELb0ELb1ELb0ELi2ELi4ELi2ELi2ELb0EEENS1_24CollectiveEpilogueBwdGQAISB_fSE_Li256ELb1ELb1EEENS1_19SingleTileSchedulerILb1ELb0ELb0ELi80EEEEEEEEEvNT_6ParamsE,@function
        .size           _ZN7cutlass13device_kernelIN5flash19enable_sm80_to_sm89INS1_16FlashAttnBwdSm80INS1_25CollectiveMainloopBwdSm80ILi2ELi1EN4cute5tupleIJNS5_1CILi64EEENS7_ILi80EEENS7_ILi192EEEEEENS_10bfloat16_tEfNS_4arch4Sm80ELb0ELb0ELb0ELb1ELb1ELb0ELb1ELb0ELi2ELi4ELi2ELi2ELb0EEENS1_24CollectiveEpilogueBwdGQAISB_fSE_Li256ELb1ELb1EEENS1_19SingleTileSchedulerILb1ELb0ELb0ELi80EEEEEEEEEvNT_6ParamsE,(.L_x_1409 - _ZN7cutlass13device_kernelIN5flash19enable_sm80_to_sm89INS1_16FlashAttnBwdSm80INS1_25CollectiveMainloopBwdSm80ILi2ELi1EN4cute5tupleIJNS5_1CILi64EEENS7_ILi80EEENS7_ILi192EEEEEENS_10bfloat16_tEfNS_4arch4Sm80ELb0ELb0ELb0ELb1ELb1ELb0ELb1ELb0ELi2ELi4ELi2ELi2ELb0EEENS1_24CollectiveEpilogueBwdGQAISB_fSE_Li256ELb1ELb1EEENS1_19SingleTileSchedulerILb1ELb0ELb0ELi80EEEEEEEEEvNT_6ParamsE)
        .other          _ZN7cutlass13device_kernelIN5flash19enable_sm80_to_sm89INS1_16FlashAttnBwdSm80INS1_25CollectiveMainloopBwdSm80ILi2ELi1EN4cute5tupleIJNS5_1CILi64EEENS7_ILi80EEENS7_ILi192EEEEEENS_10bfloat16_tEfNS_4arch4Sm80ELb0ELb0ELb0ELb1ELb1ELb0ELb1ELb0ELi2ELi4ELi2ELi2ELb0EEENS1_24CollectiveEpilogueBwdGQAISB_fSE_Li256ELb1ELb1EEENS1_19SingleTileSchedulerILb1ELb0ELb0ELi80EEEEEEEEEvNT_6ParamsE,@"STO_CUDA_ENTRY STV_DEFAULT"
_ZN7cutlass13device_kernelIN5flash19enable_sm80_to_sm89INS1_16FlashAttnBwdSm80INS1_25CollectiveMainloopBwdSm80ILi2ELi1EN4cute5tupleIJNS5_1CILi64EEENS7_ILi80EEENS7_ILi192EEEEEENS_10bfloat16_tEfNS_4arch4Sm80ELb0ELb0ELb0ELb1ELb1ELb0ELb1ELb0ELi2ELi4ELi2ELi2ELb0EEENS1_24CollectiveEpilogueBwdGQAISB_fSE_Li256ELb1ELb1EEENS1_19SingleTileSchedulerILb1ELb0ELb0ELi80EEEEEEEEEvNT_6ParamsE:
        /* <DEDUP_REMOVED lines=17> */
.L_x_803:
        /* <DEDUP_REMOVED lines=8> */
.L_x_805:
[----:B------:R-:W-:Y:S02]  /*0190*/  MOV R4, c[0x0][0x3ac] ;  /* 0x0000eb0000047a02 */ /* 0x000fe40000000f00 */
.L_x_804:
[----:B------:R-:W-:-:S05]  /*01a0*/  IMAD R3, R2, 0x50, RZ ;  /* 0x0000005002037824 */ /* 0x000fca00078e02ff */
[----:B-----5:R-:W-:-:S04]  /*01b0*/  ISETP.GE.AND P0, PT, R3, R4, PT ;  /* 0x000000040300720c */ /* 0x020fc80003f06270 */
[----:B------:R-:W-:Y:S01]  /*01c0*/  SEL R240, R240, 0xffffffff, !P0 ;  /* 0xfffffffff0f07807 */ /* 0x000fe20004000000 */
[----:B------:R-:W-:Y:S05]  /*01d0*/  BRA `(.L_x_806) ;  /* 0x0000011000007947 */ /* 0x000fea0003800000 */
.L_x_802:
[----:B---34-:R-:W-:-:S04]  /*01e0*/  ISETP.NE.U32.AND P0, PT, RZ, c[0x0][0x3c8], PT ;  /* 0x0000f200ff007a0c */ /* 0x018fc80003f05070 */
[----:B------:R-:W-:-:S13]  /*01f0*/  ISETP.NE.AND.EX P0, PT, RZ, c[0x0][0x3cc], PT, P0 ;  /* 0x0000f300ff007a0c */ /* 0x000fda0003f05300 */
[----:B------:R-:W-:Y:S05]  /*0200*/  @!P0 BRA `(.L_x_807) ;  /* 0x0000002000008947 */ /* 0x000fea0003800000 */
[----:B------:R1:W5:Y:S01]  /*0210*/  LDG.E R4, [R4.64] ;  /* 0x0000000e04047981 */ /* 0x000362000c1e1900 */
[----:B------:R-:W-:Y:S05]  /*0220*/  BRA `(.L_x_808) ;  /* 0x0000009000007947 */ /* 0x000fea0003800000 */
.L_x_807:
        /* <DEDUP_REMOVED lines=8> */
.L_x_809:
[----:B------:R-:W-:Y:S02]  /*02b0*/  MOV R4, c[0x0][0x3ac] ;  /* 0x0000eb0000047a02 */ /* 0x000fe40000000f00 */
.L_x_808:
[----:B------:R-:W-:-:S05]  /*02c0*/  IMAD R3, R2, 0x50, RZ ;  /* 0x0000005002037824 */ /* 0x000fca00078e02ff */
[----:B-----5:R-:W-:-:S04]  /*02d0*/  ISETP.GE.AND P0, PT, R3, R4, PT ;  /* 0x000000040300720c */ /* 0x020fc80003f06270 */
[----:B------:R-:W-:-:S04]  /*02e0*/  SEL R240, R240, 0xffffffff, !P0 ;  /* 0xfffffffff0f07807 */ /* 0x000fc80004000000 */
.L_x_806:
        /* <DEDUP_REMOVED lines=10> */
[CC--:B------:R-:W-:Y:S02]  /*0390*/  @P0 IMAD.WIDE R6, R240.reuse, R11.reuse, c[0x0][0x2d8] ;  /* 0x0000b600f0060625 */ /* 0x0c0fe400078e020b */
[----:B------:R-:W3:Y:S02]  /*03a0*/  @P4 LDG.E R13, [R16.64] ;  /* 0x0000000e100d4981 */ /* 0x000ee4000c1e1900 */
[C---:B------:R-:W-:Y:S02]  /*03b0*/  IMAD.WIDE R14, R240.reuse, R11, c[0x0][0x2d0] ;  /* 0x0000b400f00e7625 */ /* 0x040fe400078e020b */
[----:B------:R4:W5:Y:S04]  /*03c0*/  @P0 LDG.E R10, [R6.64] ;  /* 0x0000000e060a0981 */ /* 0x000968000c1e1900 */
[----:B-1----:R-:W3:Y:S01]  /*03d0*/  @P3 LDG.E R5, [R14.64] ;  /* 0x0000000e0e053981 */ /* 0x002ee2000c1e1900 */
[----:B------:R-:W-:Y:S01]  /*03e0*/  ULDC UR13, c[0x0][0x168] ;  /* 0x00005a00000d7ab9 */ /* 0x000fe20000000800 */
[----:B------:R-:W-:Y:S01]  /*03f0*/  CS2R R8, SRZ ;  /* 0x0000000000087805 */ /* 0x000fe2000001ff00 */
[----:B----4-:R-:W-:Y:S01]  /*0400*/  CS2R R6, SRZ ;  /* 0x0000000000067805 */ /* 0x010fe2000001ff00 */
[----:B--2---:R-:W-:-:S05]  /*0410*/  @P4 IMAD R4, R240, 0x40, R3 ;  /* 0x00000040f0044824 */ /* 0x004fca00078e0203 */
[----:B------:R-:W-:-:S04]  /*0420*/  @P4 SHF.R.S32.HI R3, RZ, 0x1f, R4 ;  /* 0x0000001fff034819 */ /* 0x000fc80000011404 */
[----:B------:R-:W-:Y:S01]  /*0430*/  @P4 LEA.HI R3, R3, R4, RZ, 0x6 ;  /* 0x0000000403034211 */ /* 0x000fe200078f30ff */
[----:B-----5:R1:W2:Y:S01]  /*0440*/  @P0 R2UR UR13, R10 ;  /* 0x000000000a0d03c2 */ /* 0x0202a200000e0000 */
[----:B------:R-:W-:Y:S01]  /*0450*/  IMAD.MOV.U32 R4, RZ, RZ, RZ ;  /* 0x000000ffff047224 */ /* 0x000fe200078e00ff */
[--C-:B---3--:R-:W-:Y:S01]  /*0460*/  @P4 SHF.R.S32.HI R7, RZ, 0x1f, R13.reuse ;  /* 0x0000001fff074819 */ /* 0x108fe2000001140d */
[----:B------:R-:W-:Y:S01]  /*0470*/  @P4 IMAD.MOV.U32 R6, RZ, RZ, R13 ;  /* 0x000000ffff064224 */ /* 0x000fe200078e000d */
[----:B------:R-:W-:Y:S01]  /*0480*/  @P4 LOP3.LUT R4, R3, 0xffffffc0, RZ, 0xc0, !PT ;  /* 0xffffffc003044812 */ /* 0x000fe200078ec0ff */
[----:B------:R-:W-:Y:S01]  /*0490*/  IMAD.MOV.U32 R3, RZ, RZ, c[0x0][0x198] ;  /* 0x00006600ff037624 */ /* 0x000fe200078e00ff */
[--C-:B------:R-:W-:Y:S01]  /*04a0*/  @P3 SHF.R.S32.HI R9, RZ, 0x1f, R5.reuse ;  /* 0x0000001fff093819 */ /* 0x100fe20000011405 */
[----:B------:R-:W-:Y:S01]  /*04b0*/  @P3 IMAD.MOV.U32 R8, RZ, RZ, R5 ;  /* 0x000000ffff083224 */ /* 0x000fe200078e0005 */
[----:B-12---:R-:W-:Y:S05]  /*04c0*/  @P0 BRA `(.L_x_810) ;  /* 0x0000006000000947 */ /* 0x006fea0003800000 */
[----:B------:R-:W-:Y:S05]  /*04d0*/  @!P4 BRA `(.L_x_810) ;  /* 0x000000500000c947 */ /* 0x000fea0003800000 */
[----:B------:R-:W2:Y:S04]  /*04e0*/  LDG.E R10, [R16.64] ;  /* 0x0000000e100a7981 */ /* 0x000ea8000c1e1900 */
[----:B------:R-:W3:Y:S01]  /*04f0*/  LDG.E R5, [R16.64+0x4] ;  /* 0x0000040e10057981 */ /* 0x000ee2000c1e1900 */
[----:B--2---:R-:W1:Y:S08]  /*0500*/  R2UR UR13, R10 ;  /* 0x000000000a0d73c2 */ /* 0x004e7000000e0000 */
[----:B---3--:R-:W1:Y:S02]  /*0510*/  R2UR UR4, R5 ;  /* 0x00000000050473c2 */ /* 0x008e6400000e0000 */
[----:B-1----:R-:W-:-:S06]  /*0520*/  UIADD3 UR13, -UR13, UR4, URZ ;  /* 0x000000040d0d7290 */ /* 0x002fcc000fffe13f */
.L_x_810:
[----:B------:R-:W-:-:S04]  /*0530*/  ISETP.NE.U32.AND P0, PT, RZ, c[0x0][0x2e0], PT ;  /* 0x0000b800ff007a0c */ /* 0x000fc80003f05070 */
[----:B------:R-:W-:-:S13]  /*0540*/  ISETP.NE.AND.EX P0, PT, RZ, c[0x0][0x2e4], PT, P0 ;  /* 0x0000b900ff007a0c */ /* 0x000fda0003f05300 */
[----:B------:R-:W-:Y:S05]  /*0550*/  @!P0 BRA `(.L_x_811) ;  /* 0x0000003000008947 */ /* 0x000fea0003800000 */
[----:B------:R-:W-:-:S05]  /*0560*/  IMAD.WIDE R10, R240, R11, c[0x0][0x2e0] ;  /* 0x0000b800f00a7625 */ /* 0x000fca00078e020b */
[----:B------:R1:W5:Y:S01]  /*0570*/  LDG.E R3, [R10.64] ;  /* 0x0000000e0a037981 */ /* 0x000362000c1e1900 */
[----:B------:R-:W-:Y:S05]  /*0580*/  BRA `(.L_x_812) ;  /* 0x0000004000007947 */ /* 0x000fea0003800000 */
.L_x_811:
[----:B------:R-:W-:Y:S05]  /*0590*/  @!P3 BRA `(.L_x_812) ;  /* 0x000000300000b947 */ /* 0x000fea0003800000 */
[----:B------:R-:W2:Y:S04]  /*05a0*/  LDG.E R3, [R14.64] ;  /* 0x0000000e0e037981 */ /* 0x000ea8000c1e1900 */
[----:B------:R-:W2:Y:S02]  /*05b0*/  LDG.E R10, [R14.64+0x4] ;  /* 0x0000040e0e0a7981 */ /* 0x000ea4000c1e1900 */
[----:B--2---:R-:W-:Y:S02]  /*05c0*/  IADD3 R3, -R3, R10, RZ ;  /* 0x0000000a03037210 */ /* 0x004fe40007ffe1ff */
.L_x_812:
        /* <DEDUP_REMOVED lines=65> */
[--C-:B-1----:R-:W-:Y:S01]  /*09e0*/  SHF.R.S32.HI R10, RZ, 0x1f, R233.reuse ;  /* 0x0000001fff0a7819 */ /* 0x102fe200000114e9 */
[----:B------:R-:W-:Y:S01]  /*09f0*/  IMAD.SHL.U32 R12, R233, 0x4, RZ ;  /* 0x00000004e90c7824 */ /* 0x000fe200078e00ff */
[----:B------:R-:W-:Y:S01]  /*0a00*/  SHF.R.S32.HI R11, RZ, 0x1f, R4 ;  /* 0x0000001fff0b7819 */ /* 0x000fe20000011404 */
[----:B------:R-:W-:Y:S01]  /*0a10*/  IMAD R14, R4, 0xc0, RZ ;  /* 0x000000c0040e7824 */ /* 0x000fe200078e02ff */
[----:B------:R-:W-:Y:S01]  /*0a20*/  ISETP.NE.AND P2, PT, R5, 0x1, PT ;  /* 0x000000010500780c */ /* 0x000fe20003f45270 */
[----:B------:R-:W-:Y:S01]  /*0a30*/  ULDC.64 UR4, c[0x0][0x1d8] ;  /* 0x0000760000047ab9 */ /* 0x000fe20000000a00 */
[----:B------:R-:W-:Y:S01]  /*0a40*/  IADD3 R24, P1, R12, R4, RZ ;  /* 0x000000040c187210 */ /* 0x000fe20007f3e0ff */
[----:B------:R-:W-:Y:S01]  /*0a50*/  USHF.L.U32 UR7, UR4, 0x5, URZ ;  /* 0x0000000504077899 */ /* 0x000fe2000800063f */
[----:B------:R-:W-:Y:S01]  /*0a60*/  SHF.R.S32.HI R5, RZ, 0x1f, R233 ;  /* 0x0000001fff057819 */ /* 0x000fe200000114e9 */
[----:B------:R-:W-:Y:S01]  /*0a70*/  UMOV UR6, 0x5 ;  /* 0x0000000500067882 */ /* 0x000fe20000000000 */
[-C--:B------:R-:W-:Y:S01]  /*0a80*/  IADD3 R28, P0, R14, R233.reuse, RZ ;  /* 0x000000e90e1c7210 */ /* 0x080fe20007f1e0ff */
[----:B------:R-:W-:Y:S01]  /*0a90*/  USHF.L.U64.HI UR5, UR4, UR6, UR5 ;  /* 0x0000000604057299 */ /* 0x000fe20008010205 */
[----:B------:R-:W-:Y:S01]  /*0aa0*/  LEA.HI R4, R10, R233, RZ, 0x3 ;  /* 0x000000e90a047211 */ /* 0x000fe200078f18ff */
[----:B------:R-:W-:Y:S01]  /*0ab0*/  ULDC.64 UR8, c[0x0][0x178] ;  /* 0x00005e0000087ab9 */ /* 0x000fe20000000a00 */
[----:B------:R-:W-:Y:S01]  /*0ac0*/  LEA.HI.X.SX32 R25, R12, R11, 0x1, P1 ;  /* 0x0000000b0c197211 */ /* 0x000fe200008f0eff */
[--C-:B------:R-:W-:Y:S01]  /*0ad0*/  IMAD.MOV.U32 R11, RZ, RZ, R0.reuse ;  /* 0x000000ffff0b7224 */ /* 0x100fe200078e0000 */
[----:B------:R-:W-:Y:S01]  /*0ae0*/  LEA.HI.X.SX32 R29, R14, R5, 0x1, P0 ;  /* 0x000000050e1d7211 */ /* 0x000fe200000f0eff */
[----:B------:R-:W-:Y:S01]  /*0af0*/  @P2 IMAD.HI.U32 R14, R0, c[0x0][0x24c], RZ ;  /* 0x00009300000e2a27 */ /* 0x000fe200078e00ff */
[----:B------:R-:W-:Y:S01]  /*0b00*/  SHF.R.S32.HI R12, RZ, 0x1f, R0 ;  /* 0x0000001fff0c7819 */ /* 0x000fe20000011400 */
[----:B------:R-:W-:Y:S01]  /*0b10*/  USHF.L.U32 UR11, UR8, 0x5, URZ ;  /* 0x00000005080b7899 */ /* 0x000fe2000800063f */
[----:B------:R-:W-:Y:S01]  /*0b20*/  LOP3.LUT R16, R4, 0xfffffff8, RZ, 0xc0, !PT ;  /* 0xfffffff804107812 */ /* 0x000fe200078ec0ff */
[----:B------:R-:W-:Y:S01]  /*0b30*/  IMAD.WIDE.U32 R26, R0, c[0x0][0x270], R24 ;  /* 0x00009c00001a7a25 */ /* 0x000fe200078e0018 */
[----:B------:R-:W-:Y:S01]  /*0b40*/  SHF.R.S32.HI R239, RZ, 0x3, R4 ;  /* 0x00000003ffef7819 */ /* 0x000fe20000011404 */
[----:B------:R-:W-:Y:S01]  /*0b50*/  USHF.L.U32 UR10, UR11, 0x1, URZ ;  /* 0x000000010b0a7899 */ /* 0x000fe2000800063f */
[----:B------:R-:W-:Y:S01]  /*0b60*/  @P2 SHF.R.U32.HI R11, RZ, c[0x0][0x250], R14 ;  /* 0x00009400ff0b2a19 */ /* 0x000fe2000001160e */
[----:B------:R-:W-:Y:S01]  /*0b70*/  IMAD R15, R12, c[0x0][0x270], RZ ;  /* 0x00009c000c0f7a24 */ /* 0x000fe200078e02ff */
[----:B------:R-:W-:Y:S01]  /*0b80*/  SHF.R.S32.HI R17, RZ, 0x1f, R239 ;  /* 0x0000001fff117819 */ /* 0x000fe200000114ef */
[----:B------:R-:W-:Y:S01]  /*0b90*/  IMAD.IADD R5, R233, 0x1, -R16 ;  /* 0x00000001e9057824 */ /* 0x000fe200078e0a10 */
[----:B------:R-:W-:Y:S01]  /*0ba0*/  IADD3 R13, P0, R239, R6, RZ ;  /* 0x00000006ef0d7210 */ /* 0x000fe20007f1e0ff */
[----:B------:R-:W-:Y:S01]  /*0bb0*/  IMAD R34, R0, c[0x0][0x274], R15 ;  /* 0x00009d0000227a24 */ /* 0x000fe200078e020f */
[----:B------:R-:W-:Y:S01]  /*0bc0*/  SHF.R.S32.HI R15, RZ, 0x1f, R11 ;  /* 0x0000001fff0f7819 */ /* 0x000fe2000001140b */
[----:B------:R-:W-:Y:S01]  /*0bd0*/  IMAD.SHL.U32 R20, R5, 0x8, RZ ;  /* 0x0000000805147824 */ /* 0x000fe200078e00ff */
[C---:B------:R-:W-:Y:S01]  /*0be0*/  SEL R30, R240.reuse, RZ, !P3 ;  /* 0x000000fff01e7207 */ /* 0x040fe20005800000 */
[----:B------:R-:W-:Y:S01]  /*0bf0*/  IMAD.X R7, R17, 0x1, R7, P0 ;  /* 0x0000000111077824 */ /* 0x000fe200000e0607 */
[----:B------:R-:W-:Y:S01]  /*0c00*/  IADD3 R22, P0, R239, R8, RZ ;  /* 0x00000008ef167210 */ /* 0x000fe20007f1e0ff */
[----:B------:R-:W-:Y:S01]  /*0c10*/  IMAD R16, R15, c[0x0][0x1e0], RZ ;  /* 0x000078000f107a24 */ /* 0x000fe200078e02ff */
[----:B------:R-:W-:Y:S01]  /*0c20*/  SHF.R.S32.HI R21, RZ, 0x1f, R20 ;  /* 0x0000001fff157819 */ /* 0x000fe20000011414 */
[----:B------:R-:W-:Y:S01]  /*0c30*/  IMAD.IADD R35, R27, 0x1, R34 ;  /* 0x000000011b237824 */ /* 0x000fe200078e0222 */
[----:B------:R-:W-:Y:S01]  /*0c40*/  SHF.R.S32.HI R8, RZ, 0x1f, R240 ;  /* 0x0000001fff087819 */ /* 0x000fe200000114f0 */
[----:B------:R-:W-:Y:S01]  /*0c50*/  IMAD.X R23, R17, 0x1, R9, P0 ;  /* 0x0000000111177824 */ /* 0x000fe200000e0609 */
[----:B------:R-:W-:Y:S01]  /*0c60*/  SEL R242, R240, RZ, !P4 ;  /* 0x000000fff0f27207 */ /* 0x000fe20006000000 */
[C---:B------:R-:W-:Y:S01]  /*0c70*/  IMAD R16, R11.reuse, c[0x0][0x1e4], R16 ;  /* 0x000079000b107a24 */ /* 0x040fe200078e0210 */
[C---:B------:R-:W-:Y:S01]  /*0c80*/  SEL R6, R8.reuse, RZ, !P3 ;  /* 0x000000ff08067207 */ /* 0x040fe20005800000 */
[----:B------:R-:W-:Y:S01]  /*0c90*/  IMAD.WIDE.U32 R18, R11, c[0x0][0x1e0], R20 ;  /* 0x000078000b127a25 */ /* 0x000fe200078e0014 */
[----:B------:R-:W-:Y:S01]  /*0ca0*/  SEL R8, R8, RZ, !P4 ;  /* 0x000000ff08087207 */ /* 0x000fe20006000000 */
[----:B------:R-:W-:Y:S01]  /*0cb0*/  CS2R R170, SRZ ;  /* 0x0000000000aa7805 */ /* 0x000fe2000001ff00 */
[----:B------:R-:W-:Y:S01]  /*0cc0*/  ISETP.GE.AND P4, PT, R20, c[0x0][0x1cc], PT ;  /* 0x0000730014007a0c */ /* 0x000fe20003f86270 */
[----:B------:R-:W-:Y:S01]  /*0cd0*/  IMAD R9, R12, c[0x0][0x288], RZ ;  /* 0x0000a2000c097a24 */ /* 0x000fe200078e02ff */
[----:B------:R-:W-:Y:S01]  /*0ce0*/  LEA.HI R228, R10, R233, RZ, 0x7 ;  /* 0x000000e90ae47211 */ /* 0x000fe200078f38ff */
[----:B------:R-:W-:Y:S01]  /*0cf0*/  IMAD.IADD R17, R19, 0x1, R16 ;  /* 0x0000000113117824 */ /* 0x000fe200078e0210 */
[----:B------:R-:W-:Y:S01]  /*0d00*/  CS2R R168, SRZ ;  /* 0x0000000000a87805 */ /* 0x000fe2000001ff00 */
[----:B------:R-:W-:Y:S01]  /*0d10*/  IMAD R32, R0, c[0x0][0x28c], R9 ;  /* 0x0000a30000207a24 */ /* 0x000fe200078e0209 */
[----:B------:R-:W-:Y:S01]  /*0d20*/  SHF.R.S32.HI R228, RZ, 0x7, R228 ;  /* 0x00000007ffe47819 */ /* 0x000fe200000114e4 */
[----:B------:R-:W-:Y:S01]  /*0d30*/  IMAD.SHL.U32 R19, R239, 0x40, RZ ;  /* 0x00000040ef137824 */ /* 0x000fe200078e00ff */
[----:B------:R-:W-:Y:S01]  /*0d40*/  CS2R R166, SRZ ;  /* 0x0000000000a67805 */ /* 0x000fe2000001ff00 */
[----:B------:R-:W-:Y:S01]  /*0d50*/  IMAD R9, R6, c[0x0][0x1e8], RZ ;  /* 0x00007a0006097a24 */ /* 0x000fe200078e02ff */
[----:B------:R-:W-:Y:S01]  /*0d60*/  CS2R R164, SRZ ;  /* 0x0000000000a47805 */ /* 0x000fe2000001ff00 */
[----:B------:R-:W-:Y:S01]  /*0d70*/  IMAD.MOV.U32 R16, RZ, RZ, R18 ;  /* 0x000000ffff107224 */ /* 0x000fe200078e0012 */
[----:B------:R-:W-:Y:S01]  /*0d80*/  LOP3.LUT R19, R19, 0x1c0, RZ, 0xc0, !PT ;  /* 0x000001c013137812 */ /* 0x000fe200078ec0ff */
[----:B------:R-:W-:Y:S01]  /*0d90*/  IMAD.MOV.U32 R34, RZ, RZ, R26 ;  /* 0x000000ffff227224 */ /* 0x000fe200078e001a */
[----:B------:R-:W-:Y:S01]  /*0da0*/  CS2R R162, SRZ ;  /* 0x0000000000a27805 */ /* 0x000fe2000001ff00 */
[C---:B------:R-:W-:Y:S01]  /*0db0*/  IMAD R26, R30.reuse, c[0x0][0x1ec], R9 ;  /* 0x00007b001e1a7a24 */ /* 0x040fe200078e0209 */
[----:B------:R-:W-:Y:S01]  /*0dc0*/  LOP3.LUT R14, R19, 0x38, R20, 0xf8, !PT ;  /* 0x00000038130e7812 */ /* 0x000fe200078ef814 */
[----:B------:R-:W-:Y:S01]  /*0dd0*/  IMAD.WIDE.U32 R16, R30, c[0x0][0x1e8], R16 ;  /* 0x00007a001e107a25 */ /* 0x000fe200078e0010 */
[----:B------:R-:W-:Y:S01]  /*0de0*/  SHF.R.U32.HI R19, RZ, 0x3, R19 ;  /* 0x00000003ff137819 */ /* 0x000fe20000011613 */
[----:B------:R-:W-:Y:S01]  /*0df0*/  CS2R R160, SRZ ;  /* 0x0000000000a07805 */ /* 0x000fe2000001ff00 */
[----:B------:R-:W-:Y:S01]  /*0e00*/  CS2R R158, SRZ ;  /* 0x00000000009e7805 */ /* 0x000fe2000001ff00 */
[----:B------:R-:W-:Y:S01]  /*0e10*/  IMAD.WIDE.U32 R24, R0, c[0x0][0x288], R24 ;  /* 0x0000a20000187a25 */ /* 0x000fe200078e0018 */
[----:B------:R-:W-:Y:S01]  /*0e20*/  LOP3.LUT R19, R14, R19, RZ, 0x3c, !PT ;  /* 0x000000130e137212 */ /* 0x000fe200078e3cff */
[----:B------:R-:W-:Y:S01]  /*0e30*/  CS2R R156, SRZ ;  /* 0x00000000009c7805 */ /* 0x000fe2000001ff00 */
[----:B------:R-:W-:Y:S01]  /*0e40*/  CS2R R154, SRZ ;  /* 0x00000000009a7805 */ /* 0x000fe2000001ff00 */
[----:B------:R-:W-:Y:S01]  /*0e50*/  IMAD.IADD R27, R17, 0x1, R26 ;  /* 0x00000001111b7824 */ /* 0x000fe200078e021a */
[----:B------:R-:W-:Y:S01]  /*0e60*/  CS2R R152, SRZ ;  /* 0x0000000000987805 */ /* 0x000fe2000001ff00 */
[----:B------:R-:W-:Y:S01]  /*0e70*/  IMAD.MOV.U32 R26, RZ, RZ, R16 ;  /* 0x000000ffff1a7224 */ /* 0x000fe200078e0010 */
[----:B------:R-:W-:Y:S01]  /*0e80*/  CS2R R150, SRZ ;  /* 0x0000000000967805 */ /* 0x000fe2000001ff00 */
[C---:B------:R-:W-:Y:S01]  /*0e90*/  IMAD R9, R8.reuse, c[0x0][0x290], RZ ;  /* 0x0000a40008097a24 */ /* 0x040fe200078e02ff */
[----:B------:R-:W-:Y:S01]  /*0ea0*/  CS2R R148, SRZ ;  /* 0x0000000000947805 */ /* 0x000fe2000001ff00 */
[----:B------:R-:W-:Y:S01]  /*0eb0*/  IMAD.IADD R33, R25, 0x1, R32 ;  /* 0x0000000119217824 */ /* 0x000fe200078e0220 */
[----:B------:R-:W-:Y:S01]  /*0ec0*/  CS2R R146, SRZ ;  /* 0x0000000000927805 */ /* 0x000fe2000001ff00 */
[----:B------:R-:W-:Y:S01]  /*0ed0*/  IMAD R17, R8, c[0x0][0x278], RZ ;  /* 0x00009e0008117a24 */ /* 0x000fe200078e02ff */
[----:B------:R-:W-:Y:S01]  /*0ee0*/  CS2R R144, SRZ ;  /* 0x0000000000907805 */ /* 0x000fe2000001ff00 */
[----:B------:R-:W-:Y:S01]  /*0ef0*/  IMAD R16, R15, c[0x0][0x1b0], RZ ;  /* 0x00006c000f107a24 */ /* 0x000fe200078e02ff */
[----:B------:R-:W-:Y:S01]  /*0f00*/  CS2R R142, SRZ ;  /* 0x00000000008e7805 */ /* 0x000fe2000001ff00 */
[----:B------:R-:W-:Y:S01]  /*0f10*/  IMAD.MOV.U32 R32, RZ, RZ, R24 ;  /* 0x000000ffff207224 */ /* 0x000fe200078e0018 */
[----:B------:R-:W-:Y:S01]  /*0f20*/  CS2R R140, SRZ ;  /* 0x00000000008c7805 */ /* 0x000fe2000001ff00 */
[----:B------:R-:W-:Y:S01]  /*0f30*/  IMAD.WIDE R22, R2, 0x50, R22 ;  /* 0x0000005002167825 */ /* 0x000fe200078e0216 */
[----:B------:R-:W-:Y:S01]  /*0f40*/  CS2R R138, SRZ ;  /* 0x00000000008a7805 */ /* 0x000fe2000001ff00 */
[----:B------:R-:W-:Y:S01]  /*0f50*/  CS2R R136, SRZ ;  /* 0x0000000000887805 */ /* 0x000fe2000001ff00 */
[----:B------:R-:W-:Y:S01]  /*0f60*/  CS2R R134, SRZ ;  /* 0x0000000000867805 */ /* 0x000fe2000001ff00 */
[C---:B------:R-:W-:Y:S01]  /*0f70*/  IMAD R15, R242.reuse, c[0x0][0x294], R9 ;  /* 0x0000a500f20f7a24 */ /* 0x040fe200078e0209 */
[----:B------:R-:W-:Y:S01]  /*0f80*/  CS2R R132, SRZ ;  /* 0x0000000000847805 */ /* 0x000fe2000001ff00 */
[C---:B------:R-:W-:Y:S01]  /*0f90*/  IMAD R14, R242.reuse, c[0x0][0x27c], R17 ;  /* 0x00009f00f20e7a24 */ /* 0x040fe200078e0211 */
[----:B------:R-:W-:Y:S01]  /*0fa0*/  CS2R R130, SRZ ;  /* 0x0000000000827805 */ /* 0x000fe2000001ff00 */
[C---:B------:R-:W-:Y:S01]  /*0fb0*/  IMAD R9, R11.reuse, c[0x0][0x1b4], R16 ;  /* 0x00006d000b097a24 */ /* 0x040fe200078e0210 */
[----:B------:R-:W-:Y:S01]  /*0fc0*/  CS2R R128, SRZ ;  /* 0x0000000000807805 */ /* 0x000fe2000001ff00 */
[----:B------:R-:W-:Y:S01]  /*0fd0*/  IMAD.WIDE.U32 R32, R242, c[0x0][0x290], R32 ;  /* 0x0000a400f2207a25 */ /* 0x000fe200078e0020 */
[----:B------:R-:W-:Y:S01]  /*0fe0*/  CS2R R126, SRZ ;  /* 0x00000000007e7805 */ /* 0x000fe2000001ff00 */
[----:B------:R-:W-:Y:S01]  /*0ff0*/  CS2R R124, SRZ ;  /* 0x00000000007c7805 */ /* 0x000fe2000001ff00 */
[----:B------:R-:W-:Y:S01]  /*1000*/  CS2R R122, SRZ ;  /* 0x00000000007a7805 */ /* 0x000fe2000001ff00 */
[----:B------:R-:W-:Y:S01]  /*1010*/  IMAD.WIDE.U32 R16, R11, c[0x0][0x1b0], R20 ;  /* 0x00006c000b107a25 */ /* 0x000fe200078e0014 */
        /* <DEDUP_REMOVED lines=9> */
[----:B------:R-:W-:Y:S01]  /*10b0*/  IMAD.IADD R15, R33, 0x1, R15 ;  /* 0x00000001210f7824 */ /* 0x000fe200078e020f */
[----:B------:R-:W-:Y:S01]  /*10c0*/  LEA R246, P1, R34, c[0x0][0x258], 0x2 ;  /* 0x0000960022f67a11 */ /* 0x000fe200078210ff */
[C---:B------:R-:W-:Y:S01]  /*10d0*/  IMAD R11, R22.reuse, c[0x0][0x1dc], R11 ;  /* 0x00007700160b7a24 */ /* 0x040fe200078e020b */
[----:B------:R-:W-:Y:S01]  /*10e0*/  CS2R R100, SRZ ;  /* 0x0000000000647805 */ /* 0x000fe2000001ff00 */
[----:B------:R-:W-:Y:S01]  /*10f0*/  IMAD.WIDE.U32 R26, R22, c[0x0][0x1d8], R26 ;  /* 0x00007600161a7a25 */ /* 0x000fe200078e001a */
[----:B------:R-:W-:Y:S01]  /*1100*/  LEA.HI.X R245, R32, c[0x0][0x284], R15, 0x2, P0 ;  /* 0x0000a10020f57a11 */ /* 0x000fe200000f140f */
[----:B------:R-:W-:Y:S01]  /*1110*/  CS2R R98, SRZ ;  /* 0x0000000000627805 */ /* 0x000fe2000001ff00 */
[----:B------:R-:W-:Y:S01]  /*1120*/  CS2R R96, SRZ ;  /* 0x0000000000607805 */ /* 0x000fe2000001ff00 */
[----:B------:R-:W-:Y:S01]  /*1130*/  IMAD.IADD R14, R35, 0x1, R14 ;  /* 0x00000001230e7824 */ /* 0x000fe200078e020e */
[----:B------:R-:W-:Y:S01]  /*1140*/  LEA R32, P0, R26, c[0x0][0x1c0], 0x1 ;  /* 0x000070001a207a11 */ /* 0x000fe200078008ff */
[----:B------:R-:W-:Y:S01]  /*1150*/  IMAD.IADD R35, R17, 0x1, R9 ;  /* 0x0000000111237824 */ /* 0x000fe200078e0209 */
[----:B------:R-:W-:Y:S01]  /*1160*/  CS2R R94, SRZ ;  /* 0x00000000005e7805 */ /* 0x000fe2000001ff00 */
[----:B------:R-:W-:Y:S01]  /*1170*/  IMAD.IADD R11, R27, 0x1, R11 ;  /* 0x000000011b0b7824 */ /* 0x000fe200078e020b */
[----:B------:R-:W-:Y:S01]  /*1180*/  LEA.HI.X R247, R34, c[0x0][0x25c], R14, 0x2, P1 ;  /* 0x0000970022f77a11 */ /* 0x000fe200008f140e */
[----:B------:R-:W-:Y:S01]  /*1190*/  IMAD.MOV.U32 R9, RZ, RZ, c[0x0][0x1d8] ;  /* 0x00007600ff097624 */ /* 0x000fe200078e00ff */
[----:B------:R-:W-:Y:S01]  /*11a0*/  CS2R R92, SRZ ;  /* 0x00000000005c7805 */ /* 0x000fe2000001ff00 */
[----:B------:R-:W-:Y:S01]  /*11b0*/  IMAD R17, R6, c[0x0][0x1b8], RZ ;  /* 0x00006e0006117a24 */ /* 0x000fe200078e02ff */
[----:B------:R-:W-:Y:S01]  /*11c0*/  LEA.HI.X R33, R26, c[0x0][0x1c4], R11, 0x1, P0 ;  /* 0x000071001a217a11 */ /* 0x000fe200000f0c0b */
[----:B------:R-:W-:Y:S01]  /*11d0*/  IMAD.MOV.U32 R6, RZ, RZ, c[0x0][0x1dc] ;  /* 0x00007700ff067624 */ /* 0x000fe200078e00ff */
[----:B------:R-:W-:Y:S01]  /*11e0*/  LEA R26, P0, R9, R32, 0x6 ;  /* 0x00000020091a7211 */ /* 0x000fe200078030ff */
[----:B------:R-:W-:Y:S01]  /*11f0*/  IMAD R24, R7, c[0x0][0x178], RZ ;  /* 0x00005e0007187a24 */ /* 0x000fe200078e02ff */
[----:B------:R-:W-:Y:S01]  /*1200*/  IADD3 R11, R20, 0x40, RZ ;  /* 0x00000040140b7810 */ /* 0x000fe20007ffe0ff */
[----:B------:R-:W-:Y:S01]  /*1210*/  IMAD.WIDE.U32 R36, R13, c[0x0][0x178], R20 ;  /* 0x00005e000d247a25 */ /* 0x000fe200078e0014 */
[----:B------:R-:W-:Y:S01]  /*1220*/  LEA.HI.X R27, R9, R33, R6, 0x6, P0 ;  /* 0x00000021091b7211 */ /* 0x000fe200000f3406 */
[----:B------:R-:W-:Y:S01]  /*1230*/  CS2R R90, SRZ ;  /* 0x00000000005a7805 */ /* 0x000fe2000001ff00 */
[----:B------:R-:W-:Y:S01]  /*1240*/  LEA.HI R6, R10, R233, RZ, 0x6 ;  /* 0x000000e90a067211 */ /* 0x000fe200078f30ff */
[----:B-----5:R-:W-:Y:S01]  /*1250*/  IMAD.IADD R9, R3, 0x1, -R239 ;  /* 0x0000000103097824 */ /* 0x020fe200078e0aef */
[----:B------:R-:W-:Y:S01]  /*1260*/  ISETP.GE.AND P2, PT, R11, c[0x0][0x1cc], PT ;  /* 0x000073000b007a0c */ /* 0x000fe20003f46270 */
[----:B------:R-:W-:Y:S01]  /*1270*/  IMAD R24, R13, c[0x0][0x17c], R24 ;  /* 0x00005f000d187a24 */ /* 0x000fe200078e0218 */
[----:B------:R-:W-:Y:S01]  /*1280*/  SHF.R.S32.HI R6, RZ, 0x6, R6 ;  /* 0x00000006ff067819 */ /* 0x000fe20000011406 */
[----:B------:R-:W-:Y:S01]  /*1290*/  IMAD R14, R2, -0x50, R9 ;  /* 0xffffffb0020e7824 */ /* 0x000fe200078e0209 */
[----:B------:R-:W-:Y:S01]  /*12a0*/  IADD3 R9, R20, 0x80, RZ ;  /* 0x0000008014097810 */ /* 0x000fe20007ffe0ff */
[----:B------:R-:W-:Y:S01]  /*12b0*/  IMAD.IADD R25, R37, 0x1, R24 ;  /* 0x0000000125197824 */ /* 0x000fe200078e0218 */
[----:B------:R-:W-:Y:S01]  /*12c0*/  ISETP.GT.AND P0, PT, R233, 0x7f, PT ;  /* 0x0000007fe900780c */ /* 0x000fe20003f04270 */
[----:B------:R-:W-:Y:S01]  /*12d0*/  IMAD.MOV.U32 R34, RZ, RZ, R16 ;  /* 0x000000ffff227224 */ /* 0x000fe200078e0010 */
[----:B------:R-:W-:Y:S01]  /*12e0*/  ISETP.GE.AND P5, PT, R9, c[0x0][0x1cc], PT ;  /* 0x0000730009007a0c */ /* 0x000fe20003fa6270 */
[----:B------:R-:W-:Y:S01]  /*12f0*/  IMAD R19, R6, 0x200, R19 ;  /* 0x0000020006137824 */ /* 0x000fe200078e0213 */
[C---:B------:R-:W-:Y:S01]  /*1300*/  ISETP.LT.OR P3, PT, R14.reuse, 0x1, P4 ;  /* 0x000000010e00780c */ /* 0x040fe20002761670 */
[----:B------:R-:W-:Y:S01]  /*1310*/  IMAD.MOV.U32 R24, RZ, RZ, R36 ;  /* 0x000000ffff187224 */ /* 0x000fe200078e0024 */
[----:B------:R-:W-:Y:S01]  /*1320*/  ISETP.LT.OR P1, PT, R14, 0x1, P2 ;  /* 0x000000010e00780c */ /* 0x000fe20001721670 */
[----:B------:R-:W-:Y:S01]  /*1330*/  IMAD R15, R12, c[0x0][0x180], RZ ;  /* 0x000060000c0f7a24 */ /* 0x000fe200078e02ff */
[----:B------:R-:W-:Y:S01]  /*1340*/  ISETP.LT.OR P6, PT, R14, 0x1, P5 ;  /* 0x000000010e00780c */ /* 0x000fe20002fc1670 */
[----:B------:R-:W-:Y:S01]  /*1350*/  IMAD R17, R30, c[0x0][0x1bc], R17 ;  /* 0x00006f001e117a24 */ /* 0x000fe200078e0211 */
[----:B------:R-:W-:Y:S01]  /*1360*/  ISETP.LT.OR P4, PT, R14, 0x21, P4 ;  /* 0x000000210e00780c */ /* 0x000fe20002781670 */
[----:B------:R-:W-:Y:S01]  /*1370*/  IMAD.WIDE.U32 R30, R30, c[0x0][0x1b8], R34 ;  /* 0x00006e001e1e7a25 */ /* 0x000fe200078e0022 */
[----:B------:R-:W-:Y:S01]  /*1380*/  ISETP.LT.OR P5, PT, R14, 0x21, P5 ;  /* 0x000000210e00780c */ /* 0x000fe20002fa1670 */
[----:B------:R-:W-:Y:S01]  /*1390*/  CS2R R88, SRZ ;  /* 0x0000000000587805 */ /* 0x000fe2000001ff00 */
[----:B------:R-:W-:Y:S01]  /*13a0*/  CS2R R86, SRZ ;  /* 0x0000000000567805 */ /* 0x000fe2000001ff00 */
[----:B------:R-:W-:Y:S01]  /*13b0*/  IMAD.SHL.U32 R235, R19, 0x2, RZ ;  /* 0x0000000213eb7824 */ /* 0x000fe200078e00ff */
[----:B------:R-:W-:Y:S01]  /*13c0*/  CS2R R84, SRZ ;  /* 0x0000000000547805 */ /* 0x000fe2000001ff00 */
[C---:B------:R-:W-:Y:S01]  /*13d0*/  IMAD R15, R0.reuse, c[0x0][0x184], R15 ;  /* 0x00006100000f7a24 */ /* 0x040fe200078e020f */
[----:B------:R-:W-:Y:S01]  /*13e0*/  CS2R R82, SRZ ;  /* 0x0000000000527805 */ /* 0x000fe2000001ff00 */
[----:B------:R-:W-:Y:S01]  /*13f0*/  IMAD.WIDE.U32 R34, R0, c[0x0][0x180], R24 ;  /* 0x0000600000227a25 */ /* 0x000fe200078e0018 */
[----:B------:R-:W-:Y:S01]  /*1400*/  @!PT LDS RZ, [RZ] ;  /* 0x00000000fffff984 */ /* 0x000fe20000000800 */
[----:B------:R-:W-:Y:S01]  /*1410*/  @!PT LDS RZ, [RZ] ;  /* 0x00000000fffff984 */ /* 0x000fe20000000800 */
[----:B------:R-:W-:Y:S01]  /*1420*/  @!PT LDS RZ, [RZ] ;  /* 0x00000000fffff984 */ /* 0x000fe20000000800 */
[----:B------:R1:W-:Y:S01]  /*1430*/  LDGSTS.E.BYPASS.LTC128B.128 [R235+0x7880], [R32.64], !P3 ;  /* 0x0788000020eb7fae */ /* 0x0003e2000d901d4e */
[----:B------:R-:W-:Y:S01]  /*1440*/  CS2R R80, SRZ ;  /* 0x0000000000507805 */ /* 0x000fe2000001ff00 */
[----:B------:R-:W-:Y:S01]  /*1450*/  CS2R R78, SRZ ;  /* 0x00000000004e7805 */ /* 0x000fe2000001ff00 */
[----:B------:R-:W-:Y:S01]  /*1460*/  IMAD.U32 R16, RZ, RZ, UR7 ;  /* 0x00000007ff107e24 */ /* 0x000fe2000f8e00ff */
[----:B------:R1:W-:Y:S01]  /*1470*/  LDGSTS.E.BYPASS.LTC128B.128 [R235+0xa080], [R32.64+0x80], !P1 ;  /* 0x0a08008020eb7fae */ /* 0x0003e2000c901d4e */
[----:B------:R-:W-:Y:S01]  /*1480*/  IMAD.IADD R35, R35, 0x1, R15 ;  /* 0x0000000123237824 */ /* 0x000fe200078e020f */
[----:B------:R-:W-:Y:S01]  /*1490*/  @!P0 ISETP.GE.AND P1, PT, R14, 0x41, PT ;  /* 0x000000410e00880c */ /* 0x000fe20003f26270 */
[----:B------:R-:W-:Y:S01]  /*14a0*/  IMAD.U32 R15, RZ, RZ, UR5 ;  /* 0x00000005ff0f7e24 */ /* 0x000fe2000f8e00ff */
[----:B------:R-:W-:Y:S01]  /*14b0*/  @!P0 LEA R24, P3, R16, R26, 0x1 ;  /* 0x0000001a10188211 */ /* 0x000fe200078608ff */
[----:B------:R1:W-:Y:S01]  /*14c0*/  LDGSTS.E.BYPASS.LTC128B.128 [R235+0xc880], [R32.64+0x100], !P6 ;  /* 0x0c88010020eb7fae */ /* 0x0003e2000f101d4e */
[----:B------:R-:W-:Y:S01]  /*14d0*/  ISETP.LT.OR P6, PT, R14, 0x21, P2 ;  /* 0x000000210e00780c */ /* 0x000fe200017c1670 */
[----:B------:R-:W-:Y:S01]  /*14e0*/  IMAD R19, R8, c[0x0][0x188], RZ ;  /* 0x0000620008137a24 */ /* 0x000fe200078e02ff */
[----:B------:R-:W-:Y:S01]  /*14f0*/  @!P0 LEA.HI.X R25, R16, R27, R15, 0x1, P3 ;  /* 0x0000001b10198211 */ /* 0x000fe200018f0c0f */
[----:B------:R-:W-:Y:S01]  /*1500*/  IMAD.WIDE.U32 R34, R242, c[0x0][0x188], R34 ;  /* 0x00006200f2227a25 */ /* 0x000fe200078e0022 */
[----:B------:R-:W-:Y:S01]  /*1510*/  @!P0 ISETP.GE.OR P3, PT, R20, c[0x0][0x1cc], !P1 ;  /* 0x0000730014008a0c */ /* 0x000fe20004f66670 */
[----:B------:R2:W-:Y:S01]  /*1520*/  LDGSTS.E.BYPASS.LTC128B.128 [R235+0x8880], [R26.64], !P4 ;  /* 0x088800001aeb7fae */ /* 0x0005e2000e101d4e */
[----:B------:R-:W-:Y:S01]  /*1530*/  @!P0 ISETP.LT.OR P2, PT, R14, 0x41, P2 ;  /* 0x000000410e00880c */ /* 0x000fe20001741670 */
[----:B------:R-:W-:Y:S01]  /*1540*/  IMAD R16, R242, c[0x0][0x18c], R19 ;  /* 0x00006300f2107a24 */ /* 0x000fe200078e0213 */
[----:B------:R-:W-:Y:S01]  /*1550*/  @!P0 ISETP.GE.OR P1, PT, R9, c[0x0][0x1cc], !P1 ;  /* 0x0000730009008a0c */ /* 0x000fe20004f26670 */
[----:B------:R-:W-:Y:S01]  /*1560*/  IMAD R15, R23, c[0x0][0x1a8], RZ ;  /* 0x00006a00170f7a24 */ /* 0x000fe200078e02ff */
[----:B------:R-:W-:Y:S01]  /*1570*/  LEA R250, P4, R34, c[0x0][0x160], 0x1 ;  /* 0x0000580022fa7a11 */ /* 0x000fe200078808ff */
[----:B------:R-:W-:Y:S01]  /*1580*/  IMAD.IADD R16, R35, 0x1, R16 ;  /* 0x0000000123107824 */ /* 0x000fe200078e0210 */
[----:B------:R-:W-:Y:S01]  /*1590*/  ULDC.64 UR4, c[0x0][0x1a8] ;  /* 0x00006a0000047ab9 */ /* 0x000fe20000000a00 */
[----:B------:R-:W-:Y:S01]  /*15a0*/  IMAD.IADD R31, R31, 0x1, R17 ;  /* 0x000000011f1f7824 */ /* 0x000fe200078e0211 */
[----:B------:R2:W-:Y:S01]  /*15b0*/  LDGSTS.E.BYPASS.LTC128B.128 [R235+0xb080], [R26.64+0x80], !P6 ;  /* 0x0b0800801aeb7fae */ /* 0x0005e2000f101d4e */
[----:B------:R-:W-:Y:S01]  /*15c0*/  ISETP.GE.AND P6, PT, R20, c[0x0][0x19c], PT ;  /* 0x0000670014007a0c */ /* 0x000fe20003fc6270 */
[----:B------:R-:W-:Y:S01]  /*15d0*/  IMAD R15, R22, c[0x0][0x1ac], R15 ;  /* 0x00006b00160f7a24 */ /* 0x000fe200078e020f */
[----:B------:R-:W-:Y:S01]  /*15e0*/  LEA.HI.X R251, R34, c[0x0][0x164], R16, 0x1, P4 ;  /* 0x0000590022fb7a11 */ /* 0x000fe200020f0c10 */
[----:B------:R2:W-:Y:S01]  /*15f0*/  LDGSTS.E.BYPASS.LTC128B.128 [R235+0xd880], [R26.64+0x100], !P5 ;  /* 0x0d8801001aeb7fae */ /* 0x0005e2000e901d4e */
[----:B------:R-:W-:Y:S01]  /*1600*/  ISETP.GE.AND P5, PT, R11, c[0x0][0x19c], PT ;  /* 0x000067000b007a0c */ /* 0x000fe20003fa6270 */
[----:B------:R-:W-:Y:S01]  /*1610*/  IMAD.WIDE.U32 R22, R22, c[0x0][0x1a8], R30 ;  /* 0x00006a0016167a25 */ /* 0x000fe200078e001e */
[----:B------:R-:W-:Y:S01]  /*1620*/  ISETP.LT.OR P4, PT, R14, 0x1, P6 ;  /* 0x000000010e00780c */ /* 0x000fe20003781670 */
[----:B------:R3:W-:Y:S01]  /*1630*/  @!P0 LDGSTS.E.BYPASS.LTC128B.128 [R235+0x9880], [R24.64], !P3 ;  /* 0x0988000018eb8fae */ /* 0x0007e2000d901d4e */
[----:B------:R-:W-:Y:S01]  /*1640*/  USHF.L.U32 UR7, UR4, 0x5, URZ ;  /* 0x0000000504077899 */ /* 0x000fe2000800063f */
[----:B------:R-:W-:Y:S01]  /*1650*/  IMAD.IADD R15, R23, 0x1, R15 ;  /* 0x00000001170f7824 */ /* 0x000fe200078e020f */
[----:B------:R-:W-:Y:S01]  /*1660*/  LEA R30, P3, R22, c[0x0][0x190], 0x1 ;  /* 0x00006400161e7a11 */ /* 0x000fe200078608ff */
[----:B------:R3:W-:Y:S01]  /*1670*/  @!P0 LDGSTS.E.BYPASS.LTC128B.128 [R235+0xc080], [R24.64+0x80], !P2 ;  /* 0x0c08008018eb8fae */ /* 0x0007e2000d101d4e */
[----:B------:R-:W-:Y:S01]  /*1680*/  ISETP.LT.OR P2, PT, R14, 0x1, P5 ;  /* 0x000000010e00780c */ /* 0x000fe20002f41670 */
[----:B------:R-:W-:Y:S01]  /*1690*/  IMAD.MOV.U32 R16, RZ, RZ, c[0x0][0x1ac] ;  /* 0x00006b00ff107624 */ /* 0x000fe200078e00ff */
[----:B------:R-:W-:Y:S01]  /*16a0*/  LEA.HI.X R31, R22, c[0x0][0x194], R15, 0x1, P3 ;  /* 0x00006500161f7a11 */ /* 0x000fe200018f0c0f */
[----:B------:R3:W-:Y:S01]  /*16b0*/  @!P0 LDGSTS.E.BYPASS.LTC128B.128 [R235+0xe880], [R24.64+0x100], !P1 ;  /* 0x0e88010018eb8fae */ /* 0x0007e2000c901d4e */
[----:B------:R-:W-:Y:S01]  /*16c0*/  ISETP.GE.AND P1, PT, R9, c[0x0][0x19c], PT ;  /* 0x0000670009007a0c */ /* 0x000fe20003f26270 */
[----:B------:R-:W-:Y:S01]  /*16d0*/  IMAD.MOV.U32 R15, RZ, RZ, c[0x0][0x1a8] ;  /* 0x00006a00ff0f7624 */ /* 0x000fe200078e00ff */
[----:B------:R-:W-:Y:S01]  /*16e0*/  USHF.L.U64.HI UR5, UR4, UR6, UR5 ;  /* 0x0000000604057299 */ /* 0x000fe20008010205 */
[----:B------:R1:W-:Y:S01]  /*16f0*/  LDGSTS.E.BYPASS.LTC128B.128 [R235+0x80], [R30.64], !P4 ;  /* 0x000800001eeb7fae */ /* 0x0003e2000e101d4e */
[C---:B------:R-:W-:Y:S01]  /*1700*/  ISETP.LT.OR P3, PT, R14.reuse, 0x1, P1 ;  /* 0x000000010e00780c */ /* 0x040fe20000f61670 */
[----:B------:R-:W-:Y:S01]  /*1710*/  IMAD R18, R7, c[0x0][0x208], RZ ;  /* 0x0000820007127a24 */ /* 0x000fe200078e02ff */
[----:B------:R-:W-:Y:S01]  /*1720*/  ISETP.LT.OR P4, PT, R14, 0x21, P6 ;  /* 0x000000210e00780c */ /* 0x000fe20003781670 */
[----:B------:R-:W-:Y:S01]  /*1730*/  IMAD R3, R2, -0x50, R3 ;  /* 0xffffffb002037824 */ /* 0x000fe200078e0203 */
[----:B------:R-:W-:Y:S01]  /*1740*/  @!P0 ISETP.LT.OR P6, PT, R14, 0x41, P6 ;  /* 0x000000410e00880c */ /* 0x000fe200037c1670 */
[----:B------:R1:W-:Y:S01]  /*1750*/  LDGSTS.E.BYPASS.LTC128B.128 [R235+0x2880], [R30.64+0x80], !P2 ;  /* 0x028800801eeb7fae */ /* 0x0003e2000d101d4e */
[----:B------:R-:W-:Y:S01]  /*1760*/  LEA R22, P2, R15, R30, 0x6 ;  /* 0x0000001e0f167211 */ /* 0x000fe200078430ff */
[----:B------:R-:W-:Y:S01]  /*1770*/  IMAD R18, R13, c[0x0][0x20c], R18 ;  /* 0x000083000d127a24 */ /* 0x000fe200078e0212 */
[----:B------:R-:W-:Y:S01]  /*1780*/  LEA.HI R2, R10, R233, RZ, 0x5 ;  /* 0x000000e90a027211 */ /* 0x000fe200078f28ff */
[----:B------:R-:W-:Y:S01]  /*1790*/  IMAD.WIDE.U32 R28, R0, c[0x0][0x238], R28 ;  /* 0x00008e00001c7a25 */ /* 0x000fe200078e001c */
[----:B------:R-:W-:Y:S01]  /*17a0*/  LEA.HI.X R23, R15, R31, R16, 0x6, P2 ;  /* 0x0000001f0f177211 */ /* 0x000fe200010f3410 */
[----:B------:R-:W-:Y:S01]  /*17b0*/  CS2R R76, SRZ ;  /* 0x00000000004c7805 */ /* 0x000fe2000001ff00 */
[----:B------:R-:W-:Y:S01]  /*17c0*/  ISETP.GE.AND P2, PT, R11, c[0x0][0x16c], PT ;  /* 0x00005b000b007a0c */ /* 0x000fe20003f46270 */
[----:B------:R1:W-:Y:S01]  /*17d0*/  LDGSTS.E.BYPASS.LTC128B.128 [R235+0x5080], [R30.64+0x100], !P3 ;  /* 0x050801001eeb7fae */ /* 0x0003e2000d901d4e */
[----:B------:R-:W-:Y:S01]  /*17e0*/  ISETP.GE.AND P3, PT, R20, c[0x0][0x16c], PT ;  /* 0x00005b0014007a0c */ /* 0x000fe20003f66270 */
[----:B------:R-:W-:Y:S01]  /*17f0*/  IMAD R241, R8, c[0x0][0x240], RZ ;  /* 0x0000900008f17a24 */ /* 0x000fe200078e02ff */
[----:B------:R-:W-:Y:S01]  /*1800*/  SEL R7, RZ, 0xffffffff, P2 ;  /* 0xffffffffff077807 */ /* 0x000fe20001000000 */
[----:B------:R4:W-:Y:S01]  /*1810*/  LDGSTS.E.BYPASS.LTC128B.128 [R235+0x1080], [R22.64], !P4 ;  /* 0x0108000016eb7fae */ /* 0x0009e2000e101d4e */
[----:B------:R-:W-:Y:S01]  /*1820*/  SEL R16, RZ, 0x1, P3 ;  /* 0x00000001ff107807 */ /* 0x000fe20001800000 */
[----:B------:R-:W-:Y:S01]  /*1830*/  IMAD.MOV.U32 R227, RZ, RZ, 0x20 ;  /* 0x00000020ffe37424 */ /* 0x000fe200078e00ff */
[C---:B------:R-:W-:Y:S01]  /*1840*/  ISETP.LT.OR P4, PT, R14.reuse, 0x21, P5 ;  /* 0x000000210e00780c */ /* 0x040fe20002f81670 */
[----:B------:R-:W-:Y:S01]  /*1850*/  IMAD.SHL.U32 R7, R7, 0x2, RZ ;  /* 0x0000000207077824 */ /* 0x000fe200078e00ff */
[C---:B------:R-:W-:Y:S01]  /*1860*/  ISETP.LT.OR P3, PT, R14.reuse, 0x21, P1 ;  /* 0x000000210e00780c */ /* 0x040fe20000f61670 */
[----:B---3--:R-:W-:Y:S01]  /*1870*/  IMAD.WIDE.U32 R24, R13, c[0x0][0x208], R20 ;  /* 0x000082000d187a25 */ /* 0x008fe200078e0014 */
[C---:B------:R-:W-:Y:S01]  /*1880*/  @!P0 ISETP.LT.OR P5, PT, R14.reuse, 0x41, P5 ;  /* 0x000000410e00880c */ /* 0x040fe20002fa1670 */
[----:B------:R-:W-:Y:S01]  /*1890*/  CS2R R74, SRZ ;  /* 0x00000000004a7805 */ /* 0x000fe2000001ff00 */
[----:B------:R-:W-:Y:S01]  /*18a0*/  @!P0 ISETP.LT.OR P1, PT, R14, 0x41, P1 ;  /* 0x000000410e00880c */ /* 0x000fe20000f21670 */
[----:B------:R-:W-:Y:S01]  /*18b0*/  IMAD.U32 R14, RZ, RZ, UR7 ;  /* 0x00000007ff0e7e24 */ /* 0x000fe2000f8e00ff */
[----:B------:R-:W-:Y:S01]  /*18c0*/  ISETP.GE.AND P2, PT, R9, c[0x0][0x16c], PT ;  /* 0x00005b0009007a0c */ /* 0x000fe20003f46270 */
[----:B------:R-:W-:Y:S01]  /*18d0*/  IMAD.IADD R19, R25, 0x1, R18 ;  /* 0x0000000119137824 */ /* 0x000fe200078e0212 */
[----:B------:R-:W-:Y:S01]  /*18e0*/  LOP3.LUT R16, R7, 0x2, R16, 0xe2, !PT ;  /* 0x0000000207107812 */ /* 0x000fe200078ee210 */
[----:B------:R-:W-:Y:S01]  /*18f0*/  IMAD.MOV.U32 R18, RZ, RZ, R24 ;  /* 0x000000ffff127224 */ /* 0x000fe200078e0018 */
[----:B------:R-:W-:Y:S01]  /*1900*/  SEL R15, RZ, 0x4, P2 ;  /* 0x00000004ff0f7807 */ /* 0x000fe20001000000 */
[----:B------:R-:W-:Y:S01]  /*1910*/  IMAD.U32 R7, RZ, RZ, UR5 ;  /* 0x00000005ff077e24 */ /* 0x000fe2000f8e00ff */
[----:B------:R-:W-:Y:S01]  /*1920*/  @!P0 LEA R24, P2, R14, R22, 0x1 ;  /* 0x000000160e188211 */ /* 0x000fe200078408ff */
[----:B------:R-:W-:Y:S01]  /*1930*/  IMAD R13, R12, c[0x0][0x210], RZ ;  /* 0x000084000c0d7a24 */ /* 0x000fe200078e02ff */
[----:B------:R-:W-:Y:S01]  /*1940*/  LOP3.LUT R15, R16, R15, RZ, 0xfc, !PT ;  /* 0x0000000f100f7212 */ /* 0x000fe200078efcff */
[----:B------:R-:W-:Y:S01]  /*1950*/  IMAD.WIDE.U32 R18, R0, c[0x0][0x210], R18 ;  /* 0x0000840000127a25 */ /* 0x000fe200078e0012 */
[----:B------:R-:W-:Y:S01]  /*1960*/  @!P0 LEA.HI.X R25, R14, R23, R7, 0x1, P2 ;  /* 0x000000170e198211 */ /* 0x000fe200010f0c07 */
[----:B------:R4:W-:Y:S01]  /*1970*/  LDGSTS.E.BYPASS.LTC128B.128 [R235+0x3880], [R22.64+0x80], !P4 ;  /* 0x0388008016eb7fae */ /* 0x0009e2000e101d4e */
[----:B------:R-:W-:Y:S01]  /*1980*/  LOP3.LUT P4, RZ, R15, 0x1, RZ, 0xc0, !PT ;  /* 0x000000010fff7812 */ /* 0x000fe2000788c0ff */
[----:B------:R-:W-:Y:S01]  /*1990*/  IMAD R13, R0, c[0x0][0x214], R13 ;  /* 0x00008500000d7a24 */ /* 0x000fe200078e020d */
[----:B------:R-:W-:Y:S01]  /*19a0*/  IADD3 R7, -R239, UR13, RZ ;  /* 0x0000000def077c10 */ /* 0x000fe2000fffe1ff */
[----:B------:R4:W-:Y:S01]  /*19b0*/  LDGSTS.E.BYPASS.LTC128B.128 [R235+0x6080], [R22.64+0x100], !P3 ;  /* 0x0608010016eb7fae */ /* 0x0009e2000d901d4e */
[----:B------:R-:W-:Y:S01]  /*19c0*/  LOP3.LUT P3, RZ, R15, 0x2, RZ, 0xc0, !PT ;  /* 0x000000020fff7812 */ /* 0x000fe2000786c0ff */
[----:B------:R-:W-:Y:S01]  /*19d0*/  IMAD.IADD R19, R19, 0x1, R13 ;  /* 0x0000000113137824 */ /* 0x000fe200078e020d */
[----:B------:R-:W-:Y:S01]  /*19e0*/  LOP3.LUT P2, RZ, R15, 0x4, RZ, 0xc0, !PT ;  /* 0x000000040fff7812 */ /* 0x000fe2000784c0ff */
[----:B------:R-:W-:Y:S01]  /*19f0*/  IMAD R13, R8, c[0x0][0x218], RZ ;  /* 0x00008600080d7a24 */ /* 0x000fe200078e02ff */
[----:B------:R3:W-:Y:S01]  /*1a00*/  @!P0 LDGSTS.E.BYPASS.LTC128B.128 [R235+0x2080], [R24.64], !P6 ;  /* 0x0208000018eb8fae */ /* 0x0007e2000f101d4e */
[C---:B------:R-:W-:Y:S01]  /*1a10*/  ISETP.LT.OR P6, PT, R7.reuse, 0x1, !P4 ;  /* 0x000000010700780c */ /* 0x040fe200067c1670 */
[C---:B------:R-:W-:Y:S01]  /*1a20*/  IMAD.WIDE.U32 R18, R242.reuse, c[0x0][0x218], R18 ;  /* 0x00008600f2127a25 */ /* 0x040fe200078e0012 */
[----:B------:R-:W-:Y:S01]  /*1a30*/  ULDC.64 UR4, c[0x0][0x208] ;  /* 0x0000820000047ab9 */ /* 0x000fe20000000a00 */
[----:B------:R3:W-:Y:S01]  /*1a40*/  @!P0 LDGSTS.E.BYPASS.LTC128B.128 [R235+0x4880], [R24.64+0x80], !P5 ;  /* 0x0488008018eb8fae */ /* 0x0007e2000e901d4e */
[C---:B------:R-:W-:Y:S01]  /*1a50*/  ISETP.LT.OR P5, PT, R7.reuse, 0x1, !P3 ;  /* 0x000000010700780c */ /* 0x040fe20005fa1670 */
[----:B------:R-:W-:Y:S01]  /*1a60*/  IMAD R13, R242, c[0x0][0x21c], R13 ;  /* 0x00008700f20d7a24 */ /* 0x000fe200078e020d */
[----:B------:R-:W-:Y:S01]  /*1a70*/  USHF.L.U64.HI UR7, UR8, UR6, UR9 ;  /* 0x0000000608077299 */ /* 0x000fe20008010209 */
[----:B------:R3:W-:Y:S01]  /*1a80*/  @!P0 LDGSTS.E.BYPASS.LTC128B.128 [R235+0x7080], [R24.64+0x100], !P1 ;  /* 0x0708010018eb8fae */ /* 0x0007e2000c901d4e */
[----:B------:R-:W-:Y:S01]  /*1a90*/  ISETP.LT.OR P1, PT, R7, 0x1, !P2 ;  /* 0x000000010700780c */ /* 0x000fe20005721670 */
[----:B------:R-:W-:Y:S01]  /*1aa0*/  IMAD.IADD R13, R19, 0x1, R13 ;  /* 0x00000001130d7824 */ /* 0x000fe200078e020d */
[C---:B------:R-:W-:Y:S01]  /*1ab0*/  LEA R248, P0, R18.reuse, c[0x0][0x1f0], 0x1 ;  /* 0x00007c0012f87a11 */ /* 0x040fe200078008ff */
[----:B------:R-:W-:Y:S01]  /*1ac0*/  USHF.L.U32 UR12, UR4, 0x5, URZ ;  /* 0x00000005040c7899 */ /* 0x000fe2000800063f */
[----:B------:R-:W0:Y:S01]  /*1ad0*/  LDGDEPBAR ;  /* 0x00000000000079af */ /* 0x000e220000000000 */
[----:B------:R-:W-:Y:S01]  /*1ae0*/  USHF.L.U64.HI UR7, UR11, 0x1, UR7 ;  /* 0x000000010b077899 */ /* 0x000fe20008010207 */
[----:B------:R-:W-:Y:S01]  /*1af0*/  LEA.HI.X R249, R18, c[0x0][0x1f4], R13, 0x1, P0 ;  /* 0x00007d0012f97a11 */ /* 0x000fe200000f0c0d */
[----:B------:R-:W-:Y:S01]  /*1b00*/  IMAD.U32 R13, RZ, RZ, UR10 ;  /* 0x0000000aff0d7e24 */ /* 0x000fe2000f8e00ff */
[----:B------:R1:W-:Y:S01]  /*1b10*/  LDGSTS.E.BYPASS.LTC128B.128 [R235+0xf080], [R250.64], !P6 ;  /* 0x0f080000faeb7fae */ /* 0x0003e2000f101d4e */
[----:B------:R-:W-:Y:S01]  /*1b20*/  USHF.L.U32 UR11, UR12, 0x1, URZ ;  /* 0x000000010c0b7899 */ /* 0x000fe2000800063f */
[----:B------:R-:W-:Y:S01]  /*1b30*/  SHF.R.S32.HI R21, RZ, 0x1f, R2 ;  /* 0x0000001fff157819 */ /* 0x000fe20000011402 */
[----:B------:R-:W-:Y:S01]  /*1b40*/  USHF.L.U64.HI UR5, UR4, UR6, UR5 ;  /* 0x0000000604057299 */ /* 0x000fe20008010205 */
[----:B------:R1:W-:Y:S01]  /*1b50*/  LDGSTS.E.BYPASS.LTC128B.128 [R235+0x11080], [R250.64+0x80], !P5 ;  /* 0x11080080faeb7fae */ /* 0x0003e2000e901d4e */
[--C-:B----4-:R-:W-:Y:S01]  /*1b60*/  IADD3 R22, P6, P0, R13, 0x80, R250.reuse ;  /* 0x000000800d167810 */ /* 0x110fe200078de0fa */
[----:B------:R-:W-:Y:S01]  /*1b70*/  IMAD.SHL.U32 R8, R5, 0x40, RZ ;  /* 0x0000004005087824 */ /* 0x000fe200078e00ff */
[----:B------:R-:W-:Y:S01]  /*1b80*/  USHF.L.U64.HI UR5, UR12, 0x1, UR5 ;  /* 0x000000010c057899 */ /* 0x000fe20008010205 */
[----:B------:R1:W-:Y:S01]  /*1b90*/  LDGSTS.E.BYPASS.LTC128B.128 [R235+0x13080], [R250.64+0x100], !P1 ;  /* 0x13080100faeb7fae */ /* 0x0003e2000c901d4e */
[----:B------:R-:W-:Y:S01]  /*1ba0*/  IMAD.U32 R19, RZ, RZ, UR11 ;  /* 0x0000000bff137e24 */ /* 0x000fe2000f8e00ff */
[----:B------:R-:W-:Y:S01]  /*1bb0*/  IADD3.X R23, RZ, UR7, R251, P6, P0 ;  /* 0x00000007ff177c10 */ /* 0x000fe2000b7e04fb */
[----:B------:R-:W-:Y:S01]  /*1bc0*/  IMAD.MOV.U32 R229, RZ, RZ, 0x10 ;  /* 0x00000010ffe57424 */ /* 0x000fe200078e00ff */
[C---:B------:R-:W-:Y:S01]  /*1bd0*/  ISETP.LT.OR P6, PT, R7.reuse, 0x21, !P4 ;  /* 0x000000210700780c */ /* 0x040fe200067c1670 */
[----:B------:R-:W-:Y:S01]  /*1be0*/  UIADD3 UR6, UR13, 0x3f, URZ ;  /* 0x0000003f0d067890 */ /* 0x000fe2000fffe03f */
[----:B------:R-:W-:Y:S01]  /*1bf0*/  ISETP.LT.OR P0, PT, R7, 0x21, !P3 ;  /* 0x000000210700780c */ /* 0x000fe20005f01670 */
[----:B------:R-:W-:Y:S01]  /*1c00*/  IMAD.MOV.U32 R217, RZ, RZ, 0x120 ;  /* 0x00000120ffd97424 */ /* 0x000fe200078e00ff */
[----:B------:R-:W-:Y:S01]  /*1c10*/  UMOV UR4, 0x6 ;  /* 0x0000000600047882 */ /* 0x000fe20000000000 */
[----:B------:R-:W-:Y:S01]  /*1c20*/  IMAD R241, R242, c[0x0][0x244], R241 ;  /* 0x00009100f2f17a24 */ /* 0x000fe200078e02f1 */
[----:B---3--:R-:W-:Y:S01]  /*1c30*/  IADD3 R24, P1, R250, UR10, RZ ;  /* 0x0000000afa187c10 */ /* 0x008fe2000ff3e0ff */
[----:B------:R-:W-:Y:S01]  /*1c40*/  CS2R R72, SRZ ;  /* 0x0000000000487805 */ /* 0x000fe2000001ff00 */
[----:B------:R-:W-:Y:S01]  /*1c50*/  CS2R R70, SRZ ;  /* 0x0000000000467805 */ /* 0x000fe2000001ff00 */
[----:B------:R-:W-:Y:S01]  /*1c60*/  CS2R R68, SRZ ;  /* 0x0000000000447805 */ /* 0x000fe2000001ff00 */
[----:B------:R-:W-:Y:S01]  /*1c70*/  IADD3.X R25, R251, UR7, RZ, P1, !PT ;  /* 0x00000007fb197c10 */ /* 0x000fe20008ffe4ff */
[----:B------:R-:W-:Y:S01]  /*1c80*/  CS2R R66, SRZ ;  /* 0x0000000000427805 */ /* 0x000fe2000001ff00 */
[----:B------:R-:W-:Y:S01]  /*1c90*/  IADD3 R16, P5, P1, R13, 0x100, R250 ;  /* 0x000001000d107810 */ /* 0x000fe200079be0fa */
[----:B------:R-:W-:Y:S01]  /*1ca0*/  CS2R R64, SRZ ;  /* 0x0000000000407805 */ /* 0x000fe2000001ff00 */
[----:B------:R-:W-:Y:S01]  /*1cb0*/  P2R R13, PR, RZ, 0x10 ;  /* 0x00000010ff0d7803 */ /* 0x000fe20000000000 */
[----:B------:R3:W-:Y:S01]  /*1cc0*/  LDGSTS.E.BYPASS.LTC128B.128 [R235+0x10080], [R24.64], !P6 ;  /* 0x1008000018eb7fae */ /* 0x0007e2000f101d4e */
[----:B------:R-:W-:Y:S01]  /*1cd0*/  IADD3.X R17, RZ, UR7, R251, P5, P1 ;  /* 0x00000007ff117c10 */ /* 0x000fe2000afe24fb */
[----:B------:R-:W-:Y:S01]  /*1ce0*/  CS2R R62, SRZ ;  /* 0x00000000003e7805 */ /* 0x000fe2000001ff00 */
[----:B------:R-:W-:Y:S01]  /*1cf0*/  IADD3 R18, P5, P1, R19, 0x100, R248 ;  /* 0x0000010013127810 */ /* 0x000fe200079be0f8 */
[----:B------:R4:W-:Y:S01]  /*1d00*/  LDGSTS.E.BYPASS.LTC128B.128 [R235+0x12080], [R22.64], !P0 ;  /* 0x1208000016eb7fae */ /* 0x0009e2000c101d4e */
[----:B------:R-:W-:Y:S01]  /*1d10*/  ISETP.GE.AND P4, PT, R20, c[0x0][0x1fc], PT ;  /* 0x00007f0014007a0c */ /* 0x000fe20003f86270 */
[----:B------:R-:W-:Y:S01]  /*1d20*/  CS2R R60, SRZ ;  /* 0x00000000003c7805 */ /* 0x000fe2000001ff00 */
[----:B------:R-:W-:Y:S01]  /*1d30*/  IADD3.X R19, RZ, UR5, R249, P5, P1 ;  /* 0x00000005ff137c10 */ /* 0x000fe2000afe24f9 */
[----:B------:R-:W-:Y:S01]  /*1d40*/  CS2R R58, SRZ ;  /* 0x00000000003a7805 */ /* 0x000fe2000001ff00 */
[----:B------:R-:W-:Y:S01]  /*1d50*/  ISETP.GT.AND P1, PT, R233, 0xf, PT ;  /* 0x0000000fe900780c */ /* 0x000fe20003f24270 */
[----:B------:R-:W-:Y:S01]  /*1d60*/  CS2R R56, SRZ ;  /* 0x0000000000387805 */ /* 0x000fe2000001ff00 */
[C---:B------:R-:W-:Y:S01]  /*1d70*/  ISETP.LT.OR P5, PT, R7.reuse, 0x21, !P2 ;  /* 0x000000210700780c */ /* 0x040fe200057a1670 */
[----:B------:R-:W-:Y:S01]  /*1d80*/  CS2R R54, SRZ ;  /* 0x0000000000367805 */ /* 0x000fe2000001ff00 */
[----:B------:R-:W-:Y:S01]  /*1d90*/  ISETP.LT.OR P0, PT, R7, 0x1, P4 ;  /* 0x000000010700780c */ /* 0x000fe20002701670 */
[----:B------:R-:W-:Y:S01]  /*1da0*/  CS2R R52, SRZ ;  /* 0x0000000000347805 */ /* 0x000fe2000001ff00 */
[----:B------:R-:W-:Y:S01]  /*1db0*/  ISETP.GE.AND P6, PT, R11, c[0x0][0x1fc], PT ;  /* 0x00007f000b007a0c */ /* 0x000fe20003fc6270 */
[----:B------:R-:W-:Y:S01]  /*1dc0*/  CS2R R50, SRZ ;  /* 0x0000000000327805 */ /* 0x000fe2000001ff00 */
[----:B------:R-:W-:Y:S01]  /*1dd0*/  CS2R R48, SRZ ;  /* 0x0000000000307805 */ /* 0x000fe2000001ff00 */
[----:B------:R-:W-:Y:S01]  /*1de0*/  CS2R R46, SRZ ;  /* 0x00000000002e7805 */ /* 0x000fe2000001ff00 */
[----:B------:R-:W-:Y:S01]  /*1df0*/  CS2R R44, SRZ ;  /* 0x00000000002c7805 */ /* 0x000fe2000001ff00 */
[----:B------:R-:W-:-:S02]  /*1e00*/  USHF.L.U64.HI UR9, UR8, UR4, UR9 ;  /* 0x0000000408097299 */ /* 0x000fc40008010209 */
[----:B------:R-:W-:Y:S01]  /*1e10*/  @!P1 IMAD.SHL.U32 R15, R233, 0x10, RZ ;  /* 0x00000010e90f9824 */ /* 0x000fe200078e00ff */
[----:B------:R-:W-:Y:S01]  /*1e20*/  USHF.L.U32 UR10, UR8, 0x6, URZ ;  /* 0x00000006080a7899 */ /* 0x000fe2000800063f */
[----:B------:R1:W-:Y:S01]  /*1e30*/  LDGSTS.E.BYPASS.LTC128B.128 [R235+0x14080], [R16.64], !P5 ;  /* 0x1408000010eb7fae */ /* 0x0003e2000e901d4e */
[----:B------:R-:W-:Y:S01]  /*1e40*/  ISETP.GE.AND P5, PT, R9, c[0x0][0x1fc], PT ;  /* 0x00007f0009007a0c */ /* 0x000fe20003fa6270 */
[----:B------:R-:W-:Y:S02]  /*1e50*/  UMOV UR4, URZ ;  /* 0x0000003f00047c82 */ /* 0x000fe40008000000 */
[----:B------:R2:W-:Y:S01]  /*1e60*/  @!P1 LDGSTS.E.BYPASS.LTC128B.128 [R15+0x21080], [R246.64] ;  /* 0x21080000f60f9fae */ /* 0x0005e2000b901d4e */
[----:B------:R-:W-:-:S03]  /*1e70*/  UMOV UR12, 0x1 ;  /* 0x00000001000c7882 */ /* 0x000fc60000000000 */
[----:B------:R-:W0:Y:S04]  /*1e80*/  LDGDEPBAR ;  /* 0x00000000000079af */ /* 0x000e280000000000 */
[----:B------:R4:W-:Y:S01]  /*1e90*/  LDGSTS.E.BYPASS.LTC128B.128 [R235+0x1b080], [R248.64], !P0 ;  /* 0x1b080000f8eb7fae */ /* 0x0009e2000c101d4e */
[C---:B------:R-:W-:Y:S02]  /*1ea0*/  ISETP.LT.OR P0, PT, R7.reuse, 0x1, P6 ;  /* 0x000000010700780c */ /* 0x040fe40003701670 */
[----:B------:R-:W-:-:S11]  /*1eb0*/  ISETP.LT.OR P6, PT, R7, 0x21, P6 ;  /* 0x000000210700780c */ /* 0x000fd600037c1670 */
[----:B------:R4:W-:Y:S01]  /*1ec0*/  LDGSTS.E.BYPASS.LTC128B.128 [R235+0x1d080], [R248.64+0x80], !P0 ;  /* 0x1d080080f8eb7fae */ /* 0x0009e2000c101d4e */
[----:B------:R-:W-:Y:S01]  /*1ed0*/  ISETP.LT.OR P0, PT, R7, 0x1, P5 ;  /* 0x000000010700780c */ /* 0x000fe20002f01670 */
[----:B-1----:R-:W-:Y:S01]  /*1ee0*/  IMAD R17, R12, c[0x0][0x238], RZ ;  /* 0x00008e000c117a24 */ /* 0x002fe200078e02ff */
[----:B------:R-:W-:Y:S02]  /*1ef0*/  LEA.HI R16, R10, R233, RZ, 0x2 ;  /* 0x000000e90a107211 */ /* 0x000fe400078f10ff */
[----:B------:R-:W-:Y:S01]  /*1f00*/  SHF.R.S32.HI R12, RZ, 0x5, R2 ;  /* 0x00000005ff0c7819 */ /* 0x000fe20000011402 */
[----:B------:R-:W-:Y:S01]  /*1f10*/  IMAD R14, R0, c[0x0][0x23c], R17 ;  /* 0x00008f00000e7a24 */ /* 0x000fe200078e0211 */
[--C-:B---3--:R-:W-:Y:S01]  /*1f20*/  SHF.R.S32.HI R24, RZ, 0x2, R16.reuse ;  /* 0x00000002ff187819 */ /* 0x108fe20000011410 */
[----:B------:R-:W-:Y:S01]  /*1f30*/  IMAD.SHL.U32 R0, R228, 0x8, RZ ;  /* 0x00000008e4007824 */ /* 0x000fe200078e00ff */
[----:B--2---:R-:W-:Y:S01]  /*1f40*/  SHF.R.S32.HI R15, RZ, 0x1f, R16 ;  /* 0x0000001fff0f7819 */ /* 0x004fe20000011410 */
[----:B------:R-:W-:Y:S01]  /*1f50*/  IMAD.IADD R29, R29, 0x1, R14 ;  /* 0x000000011d1d7824 */ /* 0x000fe200078e020e */
[----:B------:R-:W-:Y:S01]  /*1f60*/  LEA.HI R21, R21, R12, RZ, 0x2 ;  /* 0x0000000c15157211 */ /* 0x000fe200078f10ff */
[----:B------:R-:W-:Y:S01]  /*1f70*/  IMAD.SHL.U32 R223, R12, 0x100, RZ ;  /* 0x000001000cdf7824 */ /* 0x000fe200078e00ff */
[----:B------:R-:W-:Y:S01]  /*1f80*/  LEA.HI R15, R15, R24, RZ, 0x3 ;  /* 0x000000180f0f7211 */ /* 0x000fe200078f18ff */
[----:B------:R1:W-:Y:S01]  /*1f90*/  LDGSTS.E.BYPASS.LTC128B.128 [R235+0x1f080], [R248.64+0x100], !P0 ;  /* 0x1f080100f8eb7fae */ /* 0x0003e2000c101d4e */
[----:B----4-:R-:W-:Y:S01]  /*1fa0*/  IADD3 R22, P0, R248, UR11, RZ ;  /* 0x0000000bf8167c10 */ /* 0x010fe2000ff1e0ff */
[----:B------:R-:W-:Y:S01]  /*1fb0*/  IMAD.WIDE.U32 R242, R242, c[0x0][0x240], R28 ;  /* 0x00009000f2f27a25 */ /* 0x000fe200078e001c */
[----:B------:R-:W-:-:S02]  /*1fc0*/  LOP3.LUT R15, R15, 0xfffffff8, RZ, 0xc0, !PT ;  /* 0xfffffff80f0f7812 */ /* 0x000fc400078ec0ff */
[----:B------:R-:W-:Y:S01]  /*1fd0*/  LOP3.LUT R21, R21, 0xfffffffc, RZ, 0xc0, !PT ;  /* 0xfffffffc15157812 */ /* 0x000fe200078ec0ff */
[----:B------:R-:W-:Y:S01]  /*1fe0*/  IMAD.IADD R241, R243, 0x1, R241 ;  /* 0x00000001f3f17824 */ /* 0x000fe200078e02f1 */
[----:B------:R-:W-:Y:S01]  /*1ff0*/  IADD3.X R23, R249, UR5, RZ, P0, !PT ;  /* 0x00000005f9177c10 */ /* 0x000fe200087fe4ff */
[----:B------:R-:W-:Y:S01]  /*2000*/  IMAD.IADD R15, R24, 0x1, -R15 ;  /* 0x00000001180f7824 */ /* 0x000fe200078e0a0f */
[----:B------:R-:W-:Y:S01]  /*2010*/  ISETP.LT.OR P0, PT, R7, 0x21, P4 ;  /* 0x000000210700780c */ /* 0x000fe20002701670 */
[----:B------:R-:W-:Y:S01]  /*2020*/  USHF.R.S32.HI UR5, URZ, 0x1f, UR6 ;  /* 0x0000001f3f057899 */ /* 0x000fe20008011406 */
[----:B------:R-:W-:Y:S02]  /*2030*/  LEA.HI R17, R10, R233, RZ, 0x4 ;  /* 0x000000e90a117211 */ /* 0x000fe400078f20ff */
[----:B------:R-:W-:Y:S01]  /*2040*/  ISETP.NE.AND P4, PT, R13, RZ, PT ;  /* 0x000000ff0d00720c */ /* 0x000fe20003f85270 */
[----:B------:R-:W-:Y:S01]  /*2050*/  IMAD.SHL.U32 R13, R15, 0x10, RZ ;  /* 0x000000100f0d7824 */ /* 0x000fe200078e00ff */
[----:B------:R-:W-:Y:S01]  /*2060*/  LOP3.LUT R10, R0, 0x8, RZ, 0xc0, !PT ;  /* 0x00000008000a7812 */ /* 0x000fe200078ec0ff */
[----:B------:R-:W-:Y:S01]  /*2070*/  IMAD.IADD R0, R12, 0x1, -R21 ;  /* 0x000000010c007824 */ /* 0x000fe200078e0a15 */
[----:B------:R-:W-:Y:S01]  /*2080*/  ISETP.LT.OR P5, PT, R7, 0x21, P5 ;  /* 0x000000210700780c */ /* 0x000fe20002fa1670 */
[----:B------:R-:W-:Y:S01]  /*2090*/  ULEA.HI UR5, UR5, UR6, URZ, 0x6 ;  /* 0x0000000605057291 */ /* 0x000fe2000f8f303f */
[----:B------:R-:W-:Y:S01]  /*20a0*/  LOP3.LUT R7, R10, 0x70, R13, 0xf8, !PT ;  /* 0x000000700a077812 */ /* 0x000fe200078ef80d */
[C---:B------:R-:W-:Y:S01]  /*20b0*/  IMAD.SHL.U32 R24, R0.reuse, 0x100, RZ ;  /* 0x0000010000187824 */ /* 0x040fe200078e00ff */
[C---:B------:R-:W-:Y:S01]  /*20c0*/  LEA.HI R13, R0.reuse, R0, RZ, 0x1 ;  /* 0x00000000000d7211 */ /* 0x040fe200078f08ff */
[----:B------:R1:W-:Y:S01]  /*20d0*/  LDGSTS.E.BYPASS.LTC128B.128 [R235+0x1c080], [R22.64], !P0 ;  /* 0x1c08000016eb7fae */ /* 0x0003e2000c101d4e */
[----:B------:R-:W-:Y:S01]  /*20e0*/  SHF.R.S32.HI R26, RZ, 0x4, R17 ;  /* 0x00000004ff1a7819 */ /* 0x000fe20000011411 */
[----:B------:R-:W-:Y:S01]  /*20f0*/  IMAD.SHL.U32 R238, R0, 0x10, RZ ;  /* 0x0000001000ee7824 */ /* 0x000fe200078e00ff */
[----:B------:R-:W-:Y:S01]  /*2100*/  LOP3.LUT R16, R16, 0x3ffffffc, RZ, 0xc0, !PT ;  /* 0x3ffffffc10107812 */ /* 0x000fe200078ec0ff */
[----:B------:R-:W-:Y:S01]  /*2110*/  IMAD.SHL.U32 R13, R13, 0x100, RZ ;  /* 0x000001000d0d7824 */ /* 0x000fe200078e00ff */
[----:B------:R-:W-:Y:S01]  /*2120*/  LEA.HI R21, R17, R26, RZ, 0x1 ;  /* 0x0000001a11157211 */ /* 0x000fe200078f08ff */
[----:B------:R1:W-:Y:S01]  /*2130*/  LDGSTS.E.BYPASS.LTC128B.128 [R235+0x1e080], [R22.64+0x80], !P6 ;  /* 0x1e08008016eb7fae */ /* 0x0003e2000f101d4e */
[----:B------:R-:W-:Y:S01]  /*2140*/  LOP3.LUT R24, R7, 0x100, R24, 0xf8, !PT ;  /* 0x0000010007187812 */ /* 0x000fe200078ef818 */
[----:B------:R-:W-:Y:S01]  /*2150*/  IMAD.IADD R16, R233, 0x1, -R16 ;  /* 0x00000001e9107824 */ /* 0x000fe200078e0a10 */
[----:B------:R-:W-:Y:S01]  /*2160*/  LOP3.LUT R7, R21, 0xfffffffe, RZ, 0xc0, !PT ;  /* 0xfffffffe15077812 */ /* 0x000fe200078ec0ff */
[----:B------:R2:W-:Y:S01]  /*2170*/  LDGSTS.E.BYPASS.LTC128B.128 [R235+0x20080], [R18.64], !P5 ;  /* 0x2008000012eb7fae */ /* 0x0005e2000e901d4e */
[----:B------:R-:W-:Y:S01]  /*2180*/  LOP3.LUT R21, R13, 0x7ffffe00, RZ, 0xc0, !PT ;  /* 0x7ffffe000d157812 */ /* 0x000fe200078ec0ff */
[----:B------:R-:W-:Y:S01]  /*2190*/  USHF.R.S32.HI UR8, URZ, 0x6, UR5 ;  /* 0x000000063f087899 */ /* 0x000fe20008011405 */
[----:B------:R-:W-:Y:S01]  /*21a0*/  LOP3.LUT R14, R17, 0xfffffff0, RZ, 0xc0, !PT ;  /* 0xfffffff0110e7812 */ /* 0x000fe200078ec0ff */
[----:B------:R-:W-:Y:S01]  /*21b0*/  IMAD.IADD R7, R26, 0x1, -R7 ;  /* 0x000000011a077824 */ /* 0x000fe200078e0a07 */
[----:B------:R-:W-:Y:S01]  /*21c0*/  SHF.R.U32.HI R13, RZ, 0x3, R24 ;  /* 0x00000003ff0d7819 */ /* 0x000fe20000011618 */
[----:B------:R-:W-:Y:S01]  /*21d0*/  IMAD R16, R16, 0x2, R21 ;  /* 0x0000000210107824 */ /* 0x000fe200078e0215 */
[----:B------:R-:W-:Y:S01]  /*21e0*/  ISETP.GE.AND P0, PT, R20, c[0x0][0x1fc], PT ;  /* 0x00007f0014007a0c */ /* 0x000fe20003f06270 */
[----:B------:R-:W-:Y:S01]  /*21f0*/  IMAD.IADD R14, R233, 0x1, -R14 ;  /* 0x00000001e90e7824 */ /* 0x000fe200078e0a0e */
[----:B------:R-:W-:Y:S01]  /*2200*/  LOP3.LUT R13, R24, 0x28, R13, 0x78, !PT ;  /* 0x00000028180d7812 */ /* 0x000fe200078e780d */
[----:B------:R-:W-:Y:S01]  /*2210*/  IMAD.SHL.U32 R232, R7, 0x8, RZ ;  /* 0x0000000807e87824 */ /* 0x000fe200078e00ff */
[----:B------:R-:W-:Y:S01]  /*2220*/  ISETP.GE.AND P5, PT, R11, c[0x0][0x1fc], PT ;  /* 0x00007f000b007a0c */ /* 0x000fe20003fa6270 */
[----:B------:R-:W-:Y:S01]  /*2230*/  IMAD.SHL.U32 R11, R14, 0x10, RZ ;  /* 0x000000100e0b7824 */ /* 0x000fe200078e00ff */
[----:B------:R-:W-:Y:S01]  /*2240*/  LOP3.LUT P6, RZ, R15, 0x1, RZ, 0xc0, !PT ;  /* 0x000000010fff7812 */ /* 0x000fe200078cc0ff */
[----:B------:R-:W-:Y:S01]  /*2250*/  IMAD.IADD R16, R16, 0x1, R13 ;  /* 0x0000000110107824 */ /* 0x000fe200078e020d */
[----:B------:R-:W-:Y:S01]  /*2260*/  SEL R13, RZ, 0x1, P0 ;  /* 0x00000001ff0d7807 */ /* 0x000fe20000000000 */
[----:B------:R-:W-:Y:S01]  /*2270*/  UMOV UR5, URZ ;  /* 0x0000003f00057c82 */ /* 0x000fe20008000000 */
[----:B------:R-:W-:Y:S01]  /*2280*/  ISETP.GE.AND P0, PT, R233, 0x10, PT ;  /* 0x00000010e900780c */ /* 0x000fe20003f06270 */
[----:B------:R-:W-:Y:S01]  /*2290*/  IMAD.SHL.U32 R237, R16, 0x2, RZ ;  /* 0x0000000210ed7824 */ /* 0x000fe200078e00ff */
[----:B------:R-:W-:-:S02]  /*22a0*/  LOP3.LUT R11, R11, 0xf0, RZ, 0xc0, !PT ;  /* 0x000000f00b0b7812 */ /* 0x000fc400078ec0ff */
[----:B------:R-:W-:Y:S02]  /*22b0*/  LEA.HI R15, R228, R228, RZ, 0x1 ;  /* 0x000000e4e40f7211 */ /* 0x000fe400078f08ff */
[C---:B------:R-:W-:Y:S02]  /*22c0*/  LOP3.LUT R224, R11.reuse, R10, RZ, 0xfc, !PT ;  /* 0x0000000a0be07212 */ /* 0x040fe400078efcff */
[----:B------:R-:W-:Y:S01]  /*22d0*/  LOP3.LUT R10, R2, 0xffffffe0, RZ, 0xc0, !PT ;  /* 0xffffffe0020a7812 */ /* 0x000fe200078ec0ff */
[----:B------:R-:W-:Y:S01]  /*22e0*/  IMAD.SHL.U32 R2, R6, 0x8, RZ ;  /* 0x0000000806027824 */ /* 0x000fe200078e00ff */
[----:B------:R-:W-:Y:S02]  /*22f0*/  LOP3.LUT R223, R11, 0x100, R223, 0xf8, !PT ;  /* 0x000001000bdf7812 */ /* 0x000fe400078ef8df */
[----:B------:R-:W-:Y:S01]  /*2300*/  LOP3.LUT R15, R15, 0xfffffffe, RZ, 0xc0, !PT ;  /* 0xfffffffe0f0f7812 */ /* 0x000fe200078ec0ff */
[----:B------:R-:W-:Y:S01]  /*2310*/  IMAD.IADD R10, R233, 0x1, -R10 ;  /* 0x00000001e90a7824 */ /* 0x000fe200078e0a0a */
[----:B------:R-:W-:Y:S01]  /*2320*/  IADD3 R16, R237, 0x21480, RZ ;  /* 0x00021480ed107810 */ /* 0x000fe20007ffe0ff */
[----:B------:R-:W-:Y:S01]  /*2330*/  @!P0 IMAD.SHL.U32 R11, R233, 0x10, RZ ;  /* 0x00000010e90b8824 */ /* 0x000fe200078e00ff */
[----:B------:R-:W-:Y:S01]  /*2340*/  IADD3 R234, R237, 0x215a0, RZ ;  /* 0x000215a0edea7810 */ /* 0x000fe20007ffe0ff */
[----:B------:R-:W-:Y:S01]  /*2350*/  IMAD.IADD R12, R228, 0x1, -R15 ;  /* 0x00000001e40c7824 */ /* 0x000fe200078e0a0f */
[----:B--2---:R-:W-:-:S02]  /*2360*/  SHF.R.S32.HI R19, RZ, 0x1f, R10 ;  /* 0x0000001fff137819 */ /* 0x004fc4000001140a */
[----:B------:R2:W-:Y:S01]  /*2370*/  @!P0 LDGSTS.E.BYPASS.LTC128B.128 [R11+0x21280], [R244.64] ;  /* 0x21280000f40b8fae */ /* 0x0005e2000b901d4e */
[----:B------:R-:W-:Y:S01]  /*2380*/  SHF.R.S32.HI R15, RZ, 0x1f, R14 ;  /* 0x0000001fff0f7819 */ /* 0x000fe2000001140e */
[----:B------:R-:W-:Y:S01]  /*2390*/  IMAD R3, R12, -0x8, R3 ;  /* 0xfffffff80c037824 */ /* 0x000fe200078e0203 */
[----:B------:R-:W-:Y:S01]  /*23a0*/  LEA.HI R19, R19, R10, RZ, 0x2 ;  /* 0x0000000a13137211 */ /* 0x000fe200078f10ff */
[----:B------:R-:W0:Y:S01]  /*23b0*/  LDGDEPBAR ;  /* 0x00000000000079af */ /* 0x000e220000000000 */
[----:B------:R-:W-:Y:S01]  /*23c0*/  LEA.HI R6, R15, R14, RZ, 0x3 ;  /* 0x0000000e0f067211 */ /* 0x000fe200078f18ff */
[----:B------:R-:W-:Y:S01]  /*23d0*/  IMAD.SHL.U32 R15, R7, 0x20, RZ ;  /* 0x00000020070f7824 */ /* 0x000fe200078e00ff */
[----:B------:R-:W-:Y:S01]  /*23e0*/  @P6 IADD3 R234, R16, 0xe0, RZ ;  /* 0x000000e010ea6810 */ /* 0x000fe20007ffe0ff */
[----:B------:R-:W0:Y:S01]  /*23f0*/  LDGDEPBAR ;  /* 0x00000000000079af */ /* 0x000e220000000000 */
[----:B------:R-:W-:Y:S02]  /*2400*/  ISETP.GE.AND P6, PT, R9, c[0x0][0x1fc], PT ;  /* 0x00007f0009007a0c */ /* 0x000fe40003fc6270 */
[----:B------:R-:W-:-:S02]  /*2410*/  SEL R9, RZ, 0xffffffff, P5 ;  /* 0xffffffffff097807 */ /* 0x000fc40002800000 */
[----:B------:R-:W-:Y:S02]  /*2420*/  LOP3.LUT R21, R6, 0xfffffff8, RZ, 0xc0, !PT ;  /* 0xfffffff806157812 */ /* 0x000fe400078ec0ff */
[----:B------:R-:W-:Y:S02]  /*2430*/  LOP3.LUT P0, RZ, R5, 0x4, RZ, 0xc0, !PT ;  /* 0x0000000405ff7812 */ /* 0x000fe4000780c0ff */
[----:B------:R-:W-:Y:S02]  /*2440*/  SEL R236, RZ, 0x4, P6 ;  /* 0x00000004ffec7807 */ /* 0x000fe40003000000 */
[----:B------:R-:W-:Y:S02]  /*2450*/  LOP3.LUT R232, R232, 0x8, RZ, 0xc0, !PT ;  /* 0x00000008e8e87812 */ /* 0x000fe400078ec0ff */
[----:B------:R-:W-:Y:S02]  /*2460*/  LOP3.LUT R15, R15, 0x20, RZ, 0xc0, !PT ;  /* 0x000000200f0f7812 */ /* 0x000fe400078ec0ff */
[----:B------:R-:W-:-:S02]  /*2470*/  LOP3.LUT P5, RZ, R5, 0x2, RZ, 0xc0, !PT ;  /* 0x0000000205ff7812 */ /* 0x000fc400078ac0ff */
[----:B------:R-:W-:Y:S02]  /*2480*/  LOP3.LUT R2, R15, 0x18, R2, 0xf8, !PT ;  /* 0x000000180f027812 */ /* 0x000fe400078ef802 */
[----:B--2---:R-:W-:Y:S01]  /*2490*/  LOP3.LUT R11, R8, 0x1c0, RZ, 0xc0, !PT ;  /* 0x000001c0080b7812 */ /* 0x004fe200078ec0ff */
[C---:B------:R-:W-:Y:S01]  /*24a0*/  IMAD.IADD R8, R14.reuse, 0x1, -R21 ;  /* 0x000000010e087824 */ /* 0x040fe200078e0a15 */
[----:B------:R-:W-:Y:S01]  /*24b0*/  SEL R5, R229, 0xfffffff0, !P5 ;  /* 0xfffffff0e5057807 */ /* 0x000fe20006800000 */
[----:B------:R-:W-:Y:S01]  /*24c0*/  IMAD.SHL.U32 R21, R14, 0x2, RZ ;  /* 0x000000020e157824 */ /* 0x000fe200078e00ff */
[C---:B------:R-:W-:Y:S02]  /*24d0*/  LOP3.LUT R17, R11.reuse, 0x8, R4, 0xf8, !PT ;  /* 0x000000080b117812 */ /* 0x040fe400078ef804 */
[----:B------:R-:W-:Y:S02]  /*24e0*/  SHF.R.U32.HI R230, RZ, 0x3, R11 ;  /* 0x00000003ffe67819 */ /* 0x000fe4000001160b */
[----:B------:R-:W-:-:S02]  /*24f0*/  LOP3.LUT R11, R11, 0x30, R238, 0xf8, !PT ;  /* 0x000000300b0b7812 */ /* 0x000fc400078ef8ee */
[C---:B------:R-:W-:Y:S02]  /*2500*/  LEA.HI.SX32 R238, R19.reuse, R238, 0x1e ;  /* 0x000000ee13ee7211 */ /* 0x040fe400078ff2ff */
[----:B------:R-:W-:Y:S02]  /*2510*/  LOP3.LUT R19, R19, 0xfffffffc, RZ, 0xc0, !PT ;  /* 0xfffffffc13137812 */ /* 0x000fe400078ec0ff */
[----:B------:R-:W-:Y:S01]  /*2520*/  LOP3.LUT R11, R11, 0x8, R4, 0xf8, !PT ;  /* 0x000000080b0b7812 */ /* 0x000fe200078ef804 */
[----:B------:R-:W-:Y:S01]  /*2530*/  IMAD.SHL.U32 R4, R9, 0x2, RZ ;  /* 0x0000000209047824 */ /* 0x000fe200078e00ff */
[----:B------:R-:W-:Y:S01]  /*2540*/  LOP3.LUT P6, RZ, R8, 0x4, RZ, 0xc0, !PT ;  /* 0x0000000408ff7812 */ /* 0x000fe200078cc0ff */
[----:B------:R-:W-:Y:S01]  /*2550*/  IMAD.IADD R10, R10, 0x1, -R19 ;  /* 0x000000010a0a7824 */ /* 0x000fe200078e0a13 */
[-C--:B------:R-:W-:Y:S02]  /*2560*/  LOP3.LUT R17, R17, R230.reuse, RZ, 0x3c, !PT ;  /* 0x000000e611117212 */ /* 0x080fe400078e3cff */
[----:B------:R-:W-:Y:S01]  /*2570*/  LOP3.LUT R13, R4, 0x2, R13, 0xe2, !PT ;  /* 0x00000002040d7812 */ /* 0x000fe200078ee20d */
[----:B------:R-:W-:Y:S01]  /*2580*/  IMAD R231, R10, -0x2, R3 ;  /* 0xfffffffe0ae77824 */ /* 0x000fe200078e0203 */
[----:B------:R-:W-:Y:S01]  /*2590*/  SEL R3, R227, 0xffffffe0, !P0 ;  /* 0xffffffe0e3037807 */ /* 0x000fe20004000000 */
[----:B------:R-:W-:Y:S01]  /*25a0*/  IMAD R228, R228, 0x200, R17 ;  /* 0x00000200e4e47824 */ /* 0x000fe200078e0211 */
[C---:B------:R-:W-:Y:S01]  /*25b0*/  LOP3.LUT P0, RZ, R8.reuse, 0x2, RZ, 0xc0, !PT ;  /* 0x0000000208ff7812 */ /* 0x040fe2000780c0ff */
[----:B------:R-:W-:Y:S01]  /*25c0*/  IMAD.SHL.U32 R8, R8, 0x40, RZ ;  /* 0x0000004008087824 */ /* 0x000fe200078e00ff */
[----:B------:R-:W-:Y:S01]  /*25d0*/  SHF.R.U32.HI R4, RZ, 0x3, R223 ;  /* 0x00000003ff047819 */ /* 0x000fe200000116df */
[----:B------:R-:W-:Y:S01]  /*25e0*/  IMAD.SHL.U32 R228, R228, 0x2, RZ ;  /* 0x00000002e4e47824 */ /* 0x000fe200078e00ff */
[----:B------:R-:W-:Y:S01]  /*25f0*/  LOP3.LUT R230, R11, R230, RZ, 0x3c, !PT ;  /* 0x000000e60be67212 */ /* 0x000fe200078e3cff */
[----:B------:R-:W-:Y:S01]  /*2600*/  IMAD.SHL.U32 R11, R6, 0x40, RZ ;  /* 0x00000040060b7824 */ /* 0x000fe200078e00ff */
[----:B------:R-:W-:Y:S01]  /*2610*/  LOP3.LUT R4, R4, 0x38, RZ, 0xc0, !PT ;  /* 0x0000003804047812 */ /* 0x000fe200078ec0ff */
[----:B------:R-:W-:Y:S01]  /*2620*/  IMAD R220, R5, 0x2, R228 ;  /* 0x0000000205dc7824 */ /* 0x000fe200078e02e4 */
[----:B------:R-:W-:Y:S01]  /*2630*/  LOP3.LUT R9, R8, 0x1c0, RZ, 0xc0, !PT ;  /* 0x000001c008097812 */ /* 0x000fe200078ec0ff */
[----:B------:R-:W-:Y:S01]  /*2640*/  IMAD R230, R7, 0x200, R230 ;  /* 0x0000020007e67824 */ /* 0x000fe200078e02e6 */
[----:B------:R-:W-:Y:S01]  /*2650*/  LOP3.LUT R223, R4, R223, R232, 0x1e, !PT ;  /* 0x000000df04df7212 */ /* 0x000fe200078e1ee8 */
[----:B------:R-:W-:Y:S01]  /*2660*/  IMAD R219, R3, 0x2, R228 ;  /* 0x0000000203db7824 */ /* 0x000fe200078e02e4 */
[----:B------:R-:W-:Y:S01]  /*2670*/  LOP3.LUT R11, R11, 0xfffffe00, RZ, 0xc0, !PT ;  /* 0xfffffe000b0b7812 */ /* 0x000fe200078ec0ff */
[----:B------:R-:W-:Y:S01]  /*2680*/  IMAD R218, R3, 0x2, R220 ;  /* 0x0000000203da7824 */ /* 0x000fe200078e02dc */
[----:B------:R-:W-:-:S02]  /*2690*/  SHF.R.U32.HI R4, RZ, 0x3, R9 ;  /* 0x00000003ff047819 */ /* 0x000fc40000011609 */
[----:B------:R-:W-:Y:S01]  /*26a0*/  LOP3.LUT P5, RZ, R14, 0x2, RZ, 0xc0, !PT ;  /* 0x000000020eff7812 */ /* 0x000fe200078ac0ff */
[----:B------:R-:W-:Y:S01]  /*26b0*/  IMAD R7, R0, 0x400, R11 ;  /* 0x0000040000077824 */ /* 0x000fe200078e020b */
[----:B------:R-:W-:Y:S02]  /*26c0*/  LOP3.LUT R232, R4, R9, R232, 0x1e, !PT ;  /* 0x0000000904e87212 */ /* 0x000fe400078e1ee8 */
[----:B------:R-:W-:Y:S02]  /*26d0*/  LOP3.LUT R224, R224, 0x18, R21, 0x78, !PT ;  /* 0x00000018e0e07812 */ /* 0x000fe400078e7815 */
[----:B------:R-:W-:Y:S01]  /*26e0*/  SEL R229, R229, 0xfffffff0, !P0 ;  /* 0xfffffff0e5e57807 */ /* 0x000fe20004000000 */
[----:B------:R-:W-:Y:S01]  /*26f0*/  IMAD.IADD R232, R7, 0x1, R232 ;  /* 0x0000000107e87824 */ /* 0x000fe200078e02e8 */
[----:B------:R-:W-:Y:S01]  /*2700*/  LOP3.LUT R2, R4, R2, R9, 0x1e, !PT ;  /* 0x0000000204027212 */ /* 0x000fe200078e1e09 */
[----:B------:R-:W-:Y:S01]  /*2710*/  IMAD.SHL.U32 R224, R224, 0x2, RZ ;  /* 0x00000002e0e07824 */ /* 0x000fe200078e00ff */
[----:B------:R-:W-:Y:S01]  /*2720*/  SEL R227, R227, 0xffffffe0, !P6 ;  /* 0xffffffe0e3e37807 */ /* 0x000fe20007000000 */
[----:B------:R-:W-:Y:S01]  /*2730*/  IMAD.SHL.U32 R0, R232, 0x2, RZ ;  /* 0x00000002e8007824 */ /* 0x000fe200078e00ff */
[----:B------:R-:W-:Y:S01]  /*2740*/  SEL R217, R217, 0xe0, !P5 ;  /* 0x000000e0d9d97807 */ /* 0x000fe20006800000 */
[----:B------:R-:W-:Y:S01]  /*2750*/  IMAD.SHL.U32 R226, R229, 0x2, RZ ;  /* 0x00000002e5e27824 */ /* 0x000fe200078e00ff */
[----:B------:R-:W-:Y:S01]  /*2760*/  LOP3.LUT R222, R2, R11, RZ, 0xfc, !PT ;  /* 0x0000000b02de7212 */ /* 0x000fe200078efcff */
[----:B------:R-:W-:Y:S01]  /*2770*/  IMAD.SHL.U32 R216, R232, 0x2, RZ ;  /* 0x00000002e8d87824 */ /* 0x000fe200078e00ff */
[----:B------:R-:W-:Y:S01]  /*2780*/  IADD3 R0, R0, 0x1b080, RZ ;  /* 0x0001b08000007810 */ /* 0x000fe20007ffe0ff */
[----:B------:R-:W-:Y:S01]  /*2790*/  IMAD R217, R217, 0x2, R224 ;  /* 0x00000002d9d97824 */ /* 0x000fe200078e02e0 */
[----:B------:R-:W-:Y:S01]  /*27a0*/  LOP3.LUT R236, R13, R236, RZ, 0xfc, !PT ;  /* 0x000000ec0dec7212 */ /* 0x000fe200078efcff */
[----:B------:R-:W-:Y:S01]  /*27b0*/  IMAD.IADD R221, R232, 0x1, R229 ;  /* 0x00000001e8dd7824 */ /* 0x000fe200078e02e5 */
[----:B------:R-:W-:Y:S01]  /*27c0*/  LEA R223, R223, 0x23c80, 0x1 ;  /* 0x00023c80dfdf7811 */ /* 0x000fe200078e08ff */
[----:B------:R-:W-:Y:S01]  /*27d0*/  IMAD R225, R227, 0x2, R0 ;  /* 0x00000002e3e17824 */ /* 0x000fe200078e0200 */
[----:B------:R-:W-:Y:S01]  /*27e0*/  LEA R222, R222, 0x80, 0x1 ;  /* 0x00000080dede7811 */ /* 0x000fe200078e08ff */
[----:B------:R-:W-:-:S02]  /*27f0*/  IMAD.IADD R227, R232, 0x1, R227 ;  /* 0x00000001e8e37824 */ /* 0x000fc400078e02e3 */
[----:B-1----:R-:W-:Y:S02]  /*2800*/  IMAD.IADD R0, R216, 0x1, R226 ;  /* 0x00000001d8007824 */ /* 0x002fe400078e02e2 */
.L_x_816:
        /* <DEDUP_REMOVED lines=218> */
.L_x_814:
        /* <DEDUP_REMOVED lines=429> */
.L_x_815:
        /* <DEDUP_REMOVED lines=296> */
.L_x_813:
[----:B------:R-:W-:Y:S05]  /*6300*/  @P1 EXIT ;  /* 0x000000000000194d */ /* 0x000fea0003800000 */
[----:B------:R-:W-:-:S04]  /*6310*/  ISETP.NE.U32.AND P1, PT, RZ, c[0x0][0x360], PT ;  /* 0x0000d800ff007a0c */ /* 0x000fc80003f25070 */
[----:B------:R-:W-:-:S13]  /*6320*/  ISETP.NE.AND.EX P1, PT, RZ, c[0x0][0x364], PT, P1 ;  /* 0x0000d900ff007a0c */ /* 0x000fda0003f25310 */
[----:B-----5:R-:W-:-:S04]  /*6330*/  @P1 IMAD.MOV.U32 R3, RZ, RZ, 0x4 ;  /* 0x00000004ff031424 */ /* 0x020fc800078e00ff */
[----:B------:R-:W-:-:S05]  /*6340*/  @P1 IMAD.WIDE R4, R240, R3, c[0x0][0x360] ;  /* 0x0000d800f0041625 */ /* 0x000fca00078e0203 */
[----:B------:R2:W3:Y:S01]  /*6350*/  @P1 LDG.E R7, [R4.64] ;  /* 0x0000000e04071981 */ /* 0x0004e2000c1e1900 */
[----:B------:R-:W4:Y:S01]  /*6360*/  S2UR UR6, SR_CTAID.X ;  /* 0x00000000000679c3 */ /* 0x000f220000002500 */
[----:B------:R-:W-:Y:S01]  /*6370*/  IMAD.MOV.U32 R0, RZ, RZ, 0x1 ;  /* 0x00000001ff007424 */ /* 0x000fe200078e00ff */
[----:B------:R-:W-:Y:S01]  /*6380*/  ULDC UR5, c[0x0][0x358] ;  /* 0x0000d60000057ab9 */ /* 0x000fe20000000800 */
[----:B------:R-:W1:Y:S01]  /*6390*/  S2R R2, SR_CTAID.Y ;  /* 0x0000000000027919 */ /* 0x000e620000002600 */
[----:B------:R-:W-:Y:S01]  /*63a0*/  ULDC UR4, c[0x0][0x2f4] ;  /* 0x0000bd0000047ab9 */ /* 0x000fe20000000800 */
[----:B------:R-:W-:Y:S02]  /*63b0*/  IMAD R3, R240, c[0x0][0x2f4], RZ ;  /* 0x0000bd00f0037a24 */ /* 0x000fe400078e02ff */
[----:B------:R-:W-:Y:S01]  /*63c0*/  BAR.SYNC.DEFER_BLOCKING 0x1, 0x100 ;  /* 0x0044000000007b1d */ /* 0x000fe20000010000 */
[----:B------:R-:W-:-:S05]  /*63d0*/  ISETP.NE.AND P0, PT, R0, c[0x0][0x338], PT ;  /* 0x0000ce0000007a0c */ /* 0x000fca0003f05270 */
[----:B------:R-:W-:Y:S01]  /*63e0*/  BSSY B0, `(.L_x_817) ;  /* 0x0000023000007945 */ /* 0x000fe20003800000 */
[----:B----4-:R-:W-:Y:S01]  /*63f0*/  UIMAD UR5, UR6, UR5, URZ ;  /* 0x00000005060572a4 */ /* 0x010fe2000f8e023f */
[----:B--2---:R-:W-:-:S06]  /*6400*/  SHF.R.S32.HI R4, RZ, 0x1f, R3 ;  /* 0x0000001fff047819 */ /* 0x004fcc0000011403 */
[----:B-1----:R-:W-:Y:S01]  /*6410*/  @P0 IMAD.HI.U32 R0, R2, c[0x0][0x33c], RZ ;  /* 0x0000cf0002000a27 */ /* 0x002fe200078e00ff */
[----:B------:R-:W-:-:S03]  /*6420*/  UIMAD UR5, UR5, UR4, URZ ;  /* 0x00000004050572a4 */ /* 0x000fc6000f8e023f */
[----:B------:R-:W-:Y:S01]  /*6430*/  IMAD.MOV.U32 R8, RZ, RZ, R2 ;  /* 0x000000ffff087224 */ /* 0x000fe200078e0002 */
[----:B------:R-:W-:Y:S01]  /*6440*/  @P0 SHF.R.U32.HI R8, RZ, c[0x0][0x340], R0 ;  /* 0x0000d000ff080a19 */ /* 0x000fe20000011600 */
[----:B------:R-:W-:Y:S01]  /*6450*/  USHF.R.S32.HI UR4, URZ, 0x1f, UR5 ;  /* 0x0000001f3f047899 */ /* 0x000fe20008011405 */
        /* <DEDUP_REMOVED lines=10> */
[C---:B---3--:R-:W-:Y:S01]  /*6500*/  @P1 IMAD R7, R240.reuse, 0x50, R7 ;  /* 0x00000050f0071824 */ /* 0x048fe200078e0207 */
[----:B------:R-:W-:-:S03]  /*6510*/  SEL R240, R240, RZ, !P1 ;  /* 0x000000fff0f07207 */ /* 0x000fc60004800000 */
[----:B------:R-:W-:-:S05]  /*6520*/  @P1 IMAD.HI R7, R7, 0x66666667, RZ ;  /* 0x6666666707071827 */ /* 0x000fca00078e02ff */
[----:B------:R-:W-:-:S04]  /*6530*/  @P1 SHF.R.U32.HI R6, RZ, 0x1f, R7 ;  /* 0x0000001fff061819 */ /* 0x000fc80000011607 */
[----:B------:R-:W-:Y:S01]  /*6540*/  @P1 LEA.HI.SX32 R6, R7, R6, 0x1b ;  /* 0x0000000607061211 */ /* 0x000fe200078fdaff */
[----:B------:R-:W-:-:S04]  /*6550*/  IMAD.MOV R7, RZ, RZ, -R8 ;  /* 0x000000ffff077224 */ /* 0x000fc800078e0a08 */
[----:B------:R-:W-:Y:S02]  /*6560*/  @P1 IMAD R6, R6, 0x3c00, RZ ;  /* 0x00003c0006061824 */ /* 0x000fe400078e02ff */
[----:B------:R-:W-:Y:S02]  /*6570*/  IMAD R7, R7, c[0x0][0x338], R2 ;  /* 0x0000ce0007077a24 */ /* 0x000fe400078e0202 */
[--C-:B------:R-:W-:Y:S01]  /*6580*/  @P1 IMAD.MOV.U32 R12, RZ, RZ, R6.reuse ;  /* 0x000000ffff0c1224 */ /* 0x100fe200078e0006 */
[----:B------:R-:W-:Y:S01]  /*6590*/  @P1 SHF.R.S32.HI R13, RZ, 0x1f, R6 ;  /* 0x0000001fff0d1819 */ /* 0x000fe20000011406 */
[----:B------:R-:W-:Y:S01]  /*65a0*/  @!P1 CS2R R12, SRZ ;  /* 0x00000000000c9805 */ /* 0x000fe2000001ff00 */
[----:B------:R-:W-:Y:S05]  /*65b0*/  @P2 BRA `(.L_x_818) ;  /* 0x0000005000002947 */ /* 0x000fea0003800000 */
.L_x_819:
[----:B------:R-:W2:Y:S01]  /*65c0*/  LDG.E.STRONG.GPU R2, [R10.64] ;  /* 0x0000000e0a027981 */ /* 0x000ea2000c1ef900 */
[----:B------:R-:W-:Y:S01]  /*65d0*/  YIELD ;  /* 0x0000000000007946 */ /* 0x000fe20003800000 */
[----:B--2---:R-:W-:Y:S01]  /*65e0*/  ISETP.NE.AND P0, PT, R2, R7, PT ;  /* 0x000000070200720c */ /* 0x004fe20003f05270 */
[----:B------:R-:W-:-:S12]  /*65f0*/  CCTL.IVALL ;  /* 0x00000000ff00798f */ /* 0x000fd80002000000 */
[----:B------:R-:W-:Y:S05]  /*6600*/  @P0 BRA `(.L_x_819) ;  /* 0xffffffb000000947 */ /* 0x000fea000383ffff */
.L_x_818:
[----:B------:R-:W-:Y:S05]  /*6610*/  BSYNC B0 ;  /* 0x0000000000007941 */ /* 0x000fea0003800000 */
.L_x_817:
[----:B------:R-:W-:Y:S01]  /*6620*/  MOV R2, 0xffffffff ;  /* 0xffffffff00027802 */ /* 0x000fe20000000f00 */
[----:B------:R-:W-:Y:S05]  /*6630*/  BRA.CONV ~URZ, `(.L_x_820) ;  /* 0x000000237f007947 */ /* 0x000fea000b800000 */
[----:B------:R-:W-:Y:S02]  /*6640*/  MOV R6, 0x6660 ;  /* 0x0000666000067802 */ /* 0x000fe40000000f00 */
[----:B------:R-:W-:Y:S05]  /*6650*/  CALL.REL.NOINC `($__internal_7_$__cuda_sm70_warpsync) ;  /* 0x00000c1000007944 */ /* 0x000fea0003c00000 */
.L_x_820:
        /* <DEDUP_REMOVED lines=78> */
[----:B-1----:R-:W-:Y:S05]  /*6b40*/  CALL.REL.NOINC `($__internal_7_$__cuda_sm70_warpsync) ;  /* 0x0000072000007944 */ /* 0x002fea0003c00000 */
.L_x_821:
        /* <DEDUP_REMOVED lines=12> */
.L_x_823:
[----:B------:R-:W-:Y:S05]  /*6c10*/  BSYNC B0 ;  /* 0x0000000000007941 */ /* 0x000fea0003800000 */
.L_x_822:
[----:B--2---:R-:W-:Y:S01]  /*6c20*/  IADD3 R10, P0, R3, c[0x0][0x348], RZ ;  /* 0x0000d200030a7a10 */ /* 0x004fe20007f1e0ff */
[----:B------:R-:W-:Y:S03]  /*6c30*/  BSSY B0, `(.L_x_824) ;  /* 0x0000008000007945 */ /* 0x000fe60003800000 */
[----:B------:R-:W-:Y:S01]  /*6c40*/  IADD3.X R11, R4, c[0x0][0x34c], RZ, P0, !PT ;  /* 0x0000d300040b7a10 */ /* 0x000fe200007fe4ff */
[----:B------:R-:W-:Y:S05]  /*6c50*/  @P2 BRA `(.L_x_825) ;  /* 0x0000005000002947 */ /* 0x000fea0003800000 */
.L_x_826:
[----:B------:R-:W2:Y:S01]  /*6c60*/  LDG.E.STRONG.GPU R4, [R10.64] ;  /* 0x0000000e0a047981 */ /* 0x000ea2000c1ef900 */
[----:B------:R-:W-:Y:S01]  /*6c70*/  YIELD ;  /* 0x0000000000007946 */ /* 0x000fe20003800000 */
[----:B--2---:R-:W-:Y:S01]  /*6c80*/  ISETP.NE.AND P0, PT, R4, R7, PT ;  /* 0x000000070400720c */ /* 0x004fe20003f05270 */
[----:B------:R-:W-:-:S12]  /*6c90*/  CCTL.IVALL ;  /* 0x00000000ff00798f */ /* 0x000fd80002000000 */
[----:B------:R-:W-:Y:S05]  /*6ca0*/  @P0 BRA `(.L_x_826) ;  /* 0xffffffb000000947 */ /* 0x000fea000383ffff */
.L_x_825:
[----:B------:R-:W-:Y:S05]  /*6cb0*/  BSYNC B0 ;  /* 0x0000000000007941 */ /* 0x000fea0003800000 */
.L_x_824:
[----:B------:R-:W-:Y:S05]  /*6cc0*/  BRA.CONV ~URZ, `(.L_x_827) ;  /* 0x000000237f007947 */ /* 0x000fea000b800000 */
[----:B------:R-:W-:Y:S02]  /*6cd0*/  MOV R6, 0x6cf0 ;  /* 0x00006cf000067802 */ /* 0x000fe40000000f00 */
[----:B-1----:R-:W-:Y:S05]  /*6ce0*/  CALL.REL.NOINC `($__internal_7_$__cuda_sm70_warpsync) ;  /* 0x0000058000007944 */ /* 0x002fea0003c00000 */
.L_x_827:
        /* <DEDUP_REMOVED lines=75> */
[----:B-12---:R-:W-:Y:S05]  /*71a0*/  CALL.REL.NOINC `($__internal_7_$__cuda_sm70_warpsync) ;  /* 0x000000c000007944 */ /* 0x006fea0003c00000 */
.L_x_828:
        /* <DEDUP_REMOVED lines=12> */
        .weak           $__internal_7_$__cuda_sm70_warpsync
        .type           $__internal_7_$__cuda_sm70_warpsync,@function
        .size           $__internal_7_$__cuda_sm70_warpsync,(.L_x_1409 - $__internal_7_$__cuda_sm70_warpsync)
$__internal_7_$__cuda_sm70_warpsync:
[----:B------:R-:W-:Y:S01]  /*7270*/  MOV R14, R6 ;  /* 0x00000006000e7202 */ /* 0x000fe20000000f00 */
[----:B------:R-:W-:Y:S04]  /*7280*/  WARPSYNC R2 ;  /* 0x0000000200007348 */ /* 0x000fe80003800000 */
[----:B------:R-:W-:-:S04]  /*7290*/  MOV R15, 0x0 ;  /* 0x00000000000f7802 */ /* 0x000fc80000000f00 */
[----:B------:R-:W-:Y:S05]  /*72a0*/  RET.REL.NODEC R14 `(_ZN7cutlass13device_kernelIN5flash19enable_sm80_to_sm89INS1_16FlashAttnBwdSm80INS1_25CollectiveMainloopBwdSm80ILi2ELi1EN4cute5tupleIJNS5_1CILi64EEENS7_ILi80EEENS7_ILi192EEEEEENS_10bfloat16_tEfNS_4arch4Sm80ELb0ELb0ELb0ELb1ELb1ELb0ELb1ELb0ELi2ELi4ELi2ELi2ELb0EEENS1_24CollectiveEpilogueBwdGQAISB_fSE_Li256ELb1ELb1EEENS1_19SingleTileSchedulerILb1ELb0ELb0ELi80EEEEEEEEEvNT_6ParamsE) ;  /* 0xffff8d500e007950 */ /* 0x000fea0003c3ffff */
.L_x_829:
        /* <DEDUP_REMOVED lines=13> */
.L_x_1409:


//--------------------- .text._ZN7cutlass13device_kernelIN5flash19enable_sm80_to_sm89INS1_16FlashAttnBwdSm80INS1_25CollectiveMainloopBwdSm80ILi2ELi1EN4cute5tupleIJNS5_1CILi64EEENS7_ILi80EEENS7_ILi192EEEEEENS_10bfloat16_tEfNS_4arch4Sm80ELb0ELb1ELb0ELb0ELb0ELb0ELb1ELb0ELi2ELi4ELi2ELi2ELb0EEENS1_21CollectiveEpilogueBwdISB_SC_SE_Li256ELb0ELb1ELi4EEENS1_19SingleTileSchedulerILb0ELb0ELb0ELi80EEEEEEEEEvNT_6ParamsE --------------------------
	.section	.text._ZN7cutlass13device_kernelIN5flash19enable_sm80_to_sm89INS1_16FlashAttnBwdSm80INS1_25CollectiveMainloopBwdSm80ILi2ELi1EN4cute5tupleIJNS5_1CILi64EEENS7_ILi80EEENS7_ILi192EEEEEENS_10bfloat16_tEfNS_4arch4Sm80ELb0ELb1ELb0ELb0ELb0ELb0ELb1ELb0ELi2ELi4ELi2ELi2ELb0EEENS1_21CollectiveEpilogueBwdISB_SC_SE_Li256ELb0ELb1ELi4EEENS1_19SingleTileSchedulerILb0ELb0ELb0ELi80EEEEEEEEEvNT_6ParamsE,"ax",@progbits
	.sectioninfo	@"SHI_REGISTERS=255"
	.align	128
.text._ZN7cutlass13device_kernelIN5flash19enable_sm80_to_sm89INS1_16FlashAttnBwdSm80INS1_25CollectiveMainloopBwdSm80ILi2ELi1EN4cute5tupleIJNS5_1CILi64EEENS7_ILi80EEENS7_ILi192EEEEEENS_10bfloat16_tEfNS_4arch4Sm80ELb0ELb1ELb0ELb0ELb0ELb0ELb1ELb0ELi2ELi4ELi2ELi2ELb0EEENS1_21CollectiveEpilogueBwdISB_SC_SE_Li256ELb0ELb1ELi4EEENS1_19SingleTileSchedulerILb0ELb0ELb0ELi80EEEEEEEEEvNT_6ParamsE:
        .type           _ZN7cutlass13device_kernelIN5flash19enable_sm80_to_sm89INS1_16FlashAttnBwdSm80INS1_25CollectiveMainloopBwdSm80ILi2ELi1EN4cute5tupleIJNS5_1CILi64EEENS7_ILi80EEENS7_ILi192EEEEEENS_10bfloat16_tEfNS_4arch4Sm80ELb0ELb1ELb0ELb0ELb0ELb0ELb1ELb0ELi2ELi4ELi2ELi2ELb0EEENS1_21CollectiveEpilogueBwdISB_SC_SE_Li256ELb0ELb1ELi4EEENS1_19SingleTileSchedulerILb0ELb0ELb0ELi80EEEEEEEEEvNT_6ParamsE,@function
        .size           _ZN7cutlass13device_kernelIN5flash19enable_sm80_to_sm89INS1_16FlashAttnBwdSm80INS1_25CollectiveMainloopBwdSm80ILi2ELi1EN4cute5tupleIJNS5_1CILi64EEENS7_ILi80EEENS7_ILi192EEEEEENS_10bfloat16_tEfNS_4arch4Sm80ELb0ELb1ELb0ELb0ELb0ELb0ELb1ELb0ELi2ELi4ELi2ELi2ELb0EEENS1_21CollectiveEpilogueBwdISB_SC_SE_Li256ELb0ELb1ELi4EEENS1_19SingleTileSchedulerILb0ELb0ELb0ELi80EEEEEEEEEvNT_6ParamsE,(.L_x_1411 - _ZN7cutlass13device_kernelIN5flash19enable_sm80_to_sm89INS1_16FlashAttnBwdSm80INS1_25CollectiveMainloopBwdSm80ILi2ELi1EN4cute5tupleIJNS5_1CILi64EEENS7_ILi80EEENS7_ILi192EEEEEENS_10bfloat16_tEfNS_4arch4Sm80ELb0ELb1ELb0ELb0ELb0ELb0ELb1ELb0ELi2ELi4ELi2ELi2ELb0EEENS1_21CollectiveEpilogueBwdISB_SC_SE_Li256ELb0ELb1ELi4EEENS1_19SingleTileSchedulerILb0ELb0ELb0ELi80EEEEEEEEEvNT_6ParamsE)
        .other          _ZN7cutlass13device_kernelIN5flash19enable_sm80_to_sm89INS1_16FlashAttnBwdSm80INS1_25CollectiveMainloopBwdSm80ILi2ELi1EN4cute5tupleIJNS5_1CILi64EEENS7_ILi80EEENS7_ILi192EEEEEENS_10bfloat16_tEfNS_4arch4Sm80ELb0ELb1ELb0ELb0ELb0ELb0ELb1ELb0ELi2ELi4ELi2ELi2ELb0EEENS1_21CollectiveEpilogueBwdISB_SC_SE_Li256ELb0ELb1ELi4EEENS1_19SingleTileSchedulerILb0ELb0ELb0ELi80EEEEEEEEEvNT_6ParamsE,@"STO_CUDA_ENTRY STV_DEFAULT"
_ZN7cutlass13device_kernelIN5flash19enable_sm80_to_sm89INS1_16FlashAttnBwdSm80INS1_25CollectiveMainloopBwdSm80ILi2ELi1EN4cute5tupleIJNS5_1CILi64EEENS7_ILi80EEENS7_ILi192EEEEEENS_10bfloat16_tEfNS_4arch4Sm80ELb0ELb1ELb0ELb0ELb0ELb0ELb1ELb0ELi2ELi4ELi2ELi2ELb0EEENS1_21CollectiveEpilogueBwdISB_SC_SE_Li256ELb0ELb1ELi4EEENS1_19SingleTileSchedulerILb0ELb0ELb0ELi80EEEEEEEEEvNT_6ParamsE:
[----:B------:R-:W-:Y:S02]  /*0000*/  MOV R1, c[0x0][0x28] ;  /* 0x00000a0000017a02 */ /* 0x000fe40000000f00 */
[----:B------:R-:W1:Y:S02]  /*0010*/  S2R R252, SR_CTAID.Z ;  /* 0x0000000000fc7919 */ /* 0x000e640000002700 */
[----:B-1----:R-:W-:-:S13]  /*0020*/  ISETP.GE.AND P0, PT, R252, RZ, PT ;  /* 0x000000fffc00720c */ /* 0x002fda0003f06270 */
        /* <DEDUP_REMOVED lines=11> */
[----:B--23--:R-:W-:Y:S02]  /*00e0*/  UIMAD UR5, UR17, 0x50, UR6 ;  /* 0x00000050110578a4 */ /* 0x00cfe4000f8e0206 */
[----:B------:R-:W-:Y:S02]  /*00f0*/  ULDC UR4, c[0x0][0x198] ;  /* 0x0000660000047ab9 */ /* 0x000fe40000000800 */
[----:B------:R-:W-:-:S04]  /*0100*/  UIADD3 UR5, UR5, 0x8f, URZ ;  /* 0x0000008f05057890 */ /* 0x000fc8000fffe03f */
        /* <DEDUP_REMOVED lines=8> */
.L_x_830:
[----:B--23--:R-:W-:Y:S01]  /*0190*/  UIMAD UR6, UR17, 0x50, UR6 ;  /* 0x00000050110678a4 */ /* 0x00cfe2000f8e0206 */
[----:B------:R-:W-:Y:S01]  /*01a0*/  PLOP3.LUT P1, PT, PT, PT, PT, 0x80, 0x0 ;  /* 0x000000000000781c */ /* 0x000fe20003f2f070 */
        /* <DEDUP_REMOVED lines=75> */
[----:B------:R-:W1:Y:S01]  /*0660*/  S2R R12, SR_CTAID.X ;  /* 0x00000000000c7919 */ /* 0x000e620000002500 */
[----:B------:R-:W-:Y:S01]  /*0670*/  SHF.R.S32.HI R31, RZ, 0x1f, R252 ;  /* 0x0000001fff1f7819 */ /* 0x000fe200000114fc */
[----:B------:R-:W-:Y:S01]  /*0680*/  UIMAD UR17, UR17, -0x50, URZ ;  /* 0xffffffb0111178a4 */ /* 0x000fe2000f8e023f */
[----:B------:R-:W-:Y:S01]  /*0690*/  ISETP.NE.AND P0, PT, R0, 0x1, PT ;  /* 0x000000010000780c */ /* 0x000fe20003f05270 */
[----:B------:R-:W-:Y:S01]  /*06a0*/  IMAD.MOV.U32 R0, RZ, RZ, R30 ;  /* 0x000000ffff007224 */ /* 0x000fe200078e001e */
[-C--:B------:R-:W-:Y:S01]  /*06b0*/  LEA.HI R20, R16, R228.reuse, RZ, 0x3 ;  /* 0x000000e410147211 */ /* 0x080fe200078f18ff */
[C---:B------:R-:W-:Y:S01]  /*06c0*/  IMAD R7, R31.reuse, c[0x0][0x1e8], RZ ;  /* 0x00007a001f077a24 */ /* 0x040fe200078e02ff */
[----:B------:R-:W-:Y:S01]  /*06d0*/  ISETP.GT.AND P1, PT, R228, 0x7f, PT ;  /* 0x0000007fe400780c */ /* 0x000fe20003f24270 */
[----:B------:R-:W-:Y:S01]  /*06e0*/  IMAD R8, R31, c[0x0][0x1b8], RZ ;  /* 0x00006e001f087a24 */ /* 0x000fe200078e02ff */
[----:B------:R-:W-:Y:S01]  /*06f0*/  LOP3.LUT R2, R20, 0xfffffff8, RZ, 0xc0, !PT ;  /* 0xfffffff814027812 */ /* 0x000fe200078ec0ff */
[----:B------:R-:W-:Y:S01]  /*0700*/  IMAD.MOV.U32 R15, RZ, RZ, c[0x0][0x1d8] ;  /* 0x00007600ff0f7624 */ /* 0x000fe200078e00ff */
[----:B------:R-:W-:Y:S01]  /*0710*/  SHF.R.S32.HI R232, RZ, 0x3, R20 ;  /* 0x00000003ffe87819 */ /* 0x000fe20000011414 */
[----:B------:R-:W-:Y:S01]  /*0720*/  IMAD R8, R252, c[0x0][0x1bc], R8 ;  /* 0x00006f00fc087a24 */ /* 0x000fe200078e0208 */
[----:B------:R-:W-:Y:S01]  /*0730*/  SHF.R.S32.HI R28, RZ, 0x1f, R30 ;  /* 0x0000001fff1c7819 */ /* 0x000fe2000001141e */
[----:B------:R-:W-:Y:S01]  /*0740*/  IMAD.IADD R19, R228, 0x1, -R2 ;  /* 0x00000001e4137824 */ /* 0x000fe200078e0a02 */
[----:B------:R-:W-:Y:S01]  /*0750*/  SHF.R.S32.HI R233, RZ, 0x1f, R232 ;  /* 0x0000001fffe97819 */ /* 0x000fe200000114e8 */
[----:B------:R-:W-:Y:S01]  /*0760*/  @P0 IMAD.HI.U32 R3, R30, c[0x0][0x24c], RZ ;  /* 0x000093001e030a27 */ /* 0x000fe200078e00ff */
[----:B------:R-:W-:Y:S01]  /*0770*/  USHF.R.S32.HI UR6, URZ, 0x1f, UR8 ;  /* 0x0000001f3f067899 */ /* 0x000fe20008011408 */
[----:B------:R-:W-:Y:S01]  /*0780*/  SHF.R.S32.HI R229, RZ, 0x1f, R228 ;  /* 0x0000001fffe57819 */ /* 0x000fe200000114e4 */
[----:B------:R-:W-:Y:S01]  /*0790*/  USHF.L.U32 UR5, UR8, 0x6, URZ ;  /* 0x0000000608057899 */ /* 0x000fe2000800063f */
[----:B------:R-:W-:Y:S01]  /*07a0*/  IMAD.SHL.U32 R10, R19, 0x8, RZ ;  /* 0x00000008130a7824 */ /* 0x000fe200078e00ff */
[----:B------:R-:W-:Y:S01]  /*07b0*/  @P0 SHF.R.U32.HI R0, RZ, c[0x0][0x250], R3 ;  /* 0x00009400ff000a19 */ /* 0x000fe20000011603 */
[----:B------:R-:W-:Y:S01]  /*07c0*/  IMAD.MOV.U32 R27, RZ, RZ, 0x5 ;  /* 0x00000005ff1b7424 */ /* 0x000fe200078e00ff */
[----:B------:R-:W-:Y:S01]  /*07d0*/  USHF.R.S32.HI UR4, URZ, 0x1f, UR5 ;  /* 0x0000001f3f047899 */ /* 0x000fe20008011405 */
[----:B-1----:R-:W-:Y:S01]  /*07e0*/  IMAD.WIDE R12, R12, 0x50, R232 ;  /* 0x000000500c0c7825 */ /* 0x002fe200078e02e8 */
[----:B------:R-:W-:Y:S01]  /*07f0*/  SHF.R.S32.HI R2, RZ, 0x1f, R0 ;  /* 0x0000001fff027819 */ /* 0x000fe20000011400 */
[----:B------:R-:W-:Y:S01]  /*0800*/  ULDC UR9, c[0x0][0x198] ;  /* 0x0000660000097ab9 */ /* 0x000fe20000000800 */
[--C-:B------:R-:W-:Y:S01]  /*0810*/  SHF.R.S32.HI R11, RZ, 0x1f, R10.reuse ;  /* 0x0000001fff0b7819 */ /* 0x100fe2000001140a */
[----:B------:R-:W-:Y:S01]  /*0820*/  IMAD.SHL.U32 R17, R15, 0x20, RZ ;  /* 0x000000200f117824 */ /* 0x000fe200078e00ff */
[----:B------:R-:W-:Y:S01]  /*0830*/  ISETP.GE.AND P2, PT, R10, c[0x0][0x1cc], PT ;  /* 0x000073000a007a0c */ /* 0x000fe20003f46270 */
[----:B------:R-:W-:Y:S01]  /*0840*/  IMAD R3, R2, c[0x0][0x1e0], RZ ;  /* 0x0000780002037a24 */ /* 0x000fe200078e02ff */
[----:B------:R-:W-:Y:S01]  /*0850*/  IADD3 R21, R10, 0x40, RZ ;  /* 0x000000400a157810 */ /* 0x000fe20007ffe0ff */
[----:B------:R-:W-:Y:S01]  /*0860*/  IMAD.WIDE.U32 R4, R0, c[0x0][0x1e0], R10 ;  /* 0x0000780000047a25 */ /* 0x000fe200078e000a */
[----:B------:R-:W-:Y:S01]  /*0870*/  IADD3 R25, R10, 0x80, RZ ;  /* 0x000000800a197810 */ /* 0x000fe20007ffe0ff */
[----:B------:R-:W-:Y:S01]  /*0880*/  UIADD3 UR9, UR17, UR9, URZ ;  /* 0x0000000911097290 */ /* 0x000fe2000fffe03f */
[----:B------:R-:W-:Y:S01]  /*0890*/  ISETP.GE.AND P3, PT, R21, c[0x0][0x1cc], PT ;  /* 0x0000730015007a0c */ /* 0x000fe20003f66270 */
[----:B------:R-:W-:Y:S01]  /*08a0*/  IMAD R3, R0, c[0x0][0x1e4], R3 ;  /* 0x0000790000037a24 */ /* 0x000fe200078e0203 */
[----:B------:R-:W-:Y:S01]  /*08b0*/  ISETP.GE.AND P4, PT, R25, c[0x0][0x1cc], PT ;  /* 0x0000730019007a0c */ /* 0x000fe20003f86270 */
[----:B------:R-:W-:Y:S01]  /*08c0*/  IMAD R2, R2, c[0x0][0x1b0], RZ ;  /* 0x00006c0002027a24 */ /* 0x000fe200078e02ff */
[----:B------:R-:W-:Y:S01]  /*08d0*/  UMOV UR7, 0x1 ;  /* 0x0000000100077882 */ /* 0x000fe20000000000 */
[----:B------:R-:W-:Y:S01]  /*08e0*/  IMAD.IADD R5, R5, 0x1, R3 ;  /* 0x0000000105057824 */ /* 0x000fe200078e0203 */
[----:B------:R-:W-:Y:S01]  /*08f0*/  UISETP.GE.AND UP1, UPT, UR17, 0x1, UPT ;  /* 0x000000011100788c */ /* 0x000fe2000bf26270 */
[C---:B------:R-:W-:Y:S01]  /*0900*/  IMAD R6, R0.reuse, c[0x0][0x1b4], R2 ;  /* 0x00006d0000067a24 */ /* 0x040fe200078e0202 */
[----:B------:R-:W-:Y:S01]  /*0910*/  UISETP.GE.AND UP0, UPT, UR17, 0x2, UPT ;  /* 0x000000021100788c */ /* 0x000fe2000bf06270 */
[----:B------:R-:W-:Y:S01]  /*0920*/  IMAD.WIDE.U32 R2, R0, c[0x0][0x1b0], R10 ;  /* 0x00006c0000027a25 */ /* 0x000fe200078e000a */
[----:B------:R-:W-:Y:S01]  /*0930*/  UP2UR UR16, UPR, URZ, 0x2 ;  /* 0x000000023f107883 */ /* 0x000fe20008000000 */
[----:B------:R-:W-:Y:S01]  /*0940*/  CS2R R170, SRZ ;  /* 0x0000000000aa7805 */ /* 0x000fe2000001ff00 */
[----:B------:R-:W-:Y:S01]  /*0950*/  UISETP.GE.AND UP1, UPT, UR17, 0x11, UPT ;  /* 0x000000111100788c */ /* 0x000fe2000bf26270 */
[C---:B------:R-:W-:Y:S01]  /*0960*/  IMAD R0, R252.reuse, c[0x0][0x1ec], R7 ;  /* 0x00007b00fc007a24 */ /* 0x040fe200078e0207 */
[----:B------:R-:W-:Y:S01]  /*0970*/  UP2UR UR15, UPR, URZ, 0x1 ;  /* 0x000000013f0f7883 */ /* 0x000fe20008000000 */
[----:B------:R-:W-:Y:S01]  /*0980*/  IMAD.WIDE.U32 R4, R252, c[0x0][0x1e8], R4 ;  /* 0x00007a00fc047a25 */ /* 0x000fe200078e0004 */
[----:B------:R-:W-:Y:S01]  /*0990*/  UISETP.GE.AND UP0, UPT, UR17, 0x12, UPT ;  /* 0x000000121100788c */ /* 0x000fe2000bf06270 */
[----:B------:R-:W-:Y:S01]  /*09a0*/  CS2R R168, SRZ ;  /* 0x0000000000a87805 */ /* 0x000fe2000001ff00 */
[----:B------:R-:W-:Y:S01]  /*09b0*/  CS2R R166, SRZ ;  /* 0x0000000000a67805 */ /* 0x000fe2000001ff00 */
[----:B------:R-:W-:Y:S01]  /*09c0*/  IMAD.IADD R3, R3, 0x1, R6 ;  /* 0x0000000103037824 */ /* 0x000fe200078e0206 */
[----:B------:R-:W-:Y:S01]  /*09d0*/  CS2R R164, SRZ ;  /* 0x0000000000a47805 */ /* 0x000fe2000001ff00 */
[----:B------:R-:W-:Y:S01]  /*09e0*/  IMAD.IADD R5, R5, 0x1, R0 ;  /* 0x0000000105057824 */ /* 0x000fe200078e0200 */
[----:B------:R-:W-:Y:S01]  /*09f0*/  CS2R R162, SRZ ;  /* 0x0000000000a27805 */ /* 0x000fe2000001ff00 */
[----:B------:R-:W-:Y:S01]  /*0a00*/  IMAD.SHL.U32 R0, R232, 0x40, RZ ;  /* 0x00000040e8007824 */ /* 0x000fe200078e00ff */
[----:B------:R-:W-:Y:S01]  /*0a10*/  CS2R R160, SRZ ;  /* 0x0000000000a07805 */ /* 0x000fe2000001ff00 */
[----:B------:R-:W-:Y:S01]  /*0a20*/  IMAD R6, R13, c[0x0][0x1d8], RZ ;  /* 0x000076000d067a24 */ /* 0x000fe200078e02ff */
[----:B------:R-:W-:Y:S01]  /*0a30*/  CS2R R158, SRZ ;  /* 0x00000000009e7805 */ /* 0x000fe2000001ff00 */
[----:B------:R-:W-:Y:S01]  /*0a40*/  IMAD.MOV.U32 R29, RZ, RZ, 0x6 ;  /* 0x00000006ff1d7424 */ /* 0x000fe200078e00ff */
[----:B------:R-:W-:Y:S01]  /*0a50*/  LOP3.LUT R0, R0, 0x1c0, RZ, 0xc0, !PT ;  /* 0x000001c000007812 */ /* 0x000fe200078ec0ff */
[----:B------:R-:W-:Y:S01]  /*0a60*/  IMAD R14, R12, c[0x0][0x1dc], R6 ;  /* 0x000077000c0e7a24 */ /* 0x000fe200078e0206 */
[----:B------:R-:W-:Y:S01]  /*0a70*/  CS2R R156, SRZ ;  /* 0x00000000009c7805 */ /* 0x000fe2000001ff00 */
[----:B------:R-:W-:Y:S01]  /*0a80*/  IMAD.WIDE.U32 R6, R252, c[0x0][0x1b8], R2 ;  /* 0x00006e00fc067a25 */ /* 0x000fe200078e0002 */
[----:B------:R-:W-:Y:S01]  /*0a90*/  LOP3.LUT R9, R0, 0x38, R10, 0xf8, !PT ;  /* 0x0000003800097812 */ /* 0x000fe200078ef80a */
[----:B------:R-:W-:Y:S01]  /*0aa0*/  CS2R R154, SRZ ;  /* 0x00000000009a7805 */ /* 0x000fe2000001ff00 */
[----:B------:R-:W-:Y:S01]  /*0ab0*/  CS2R R152, SRZ ;  /* 0x0000000000987805 */ /* 0x000fe2000001ff00 */
[----:B------:R-:W-:Y:S01]  /*0ac0*/  IMAD.WIDE.U32 R2, R12, c[0x0][0x1d8], R4 ;  /* 0x000076000c027a25 */ /* 0x000fe200078e0004 */
[----:B------:R-:W-:Y:S01]  /*0ad0*/  SHF.R.U32.HI R5, RZ, 0x3, R0 ;  /* 0x00000003ff057819 */ /* 0x000fe20000011600 */
[----:B------:R-:W-:Y:S01]  /*0ae0*/  CS2R R150, SRZ ;  /* 0x0000000000967805 */ /* 0x000fe2000001ff00 */
[----:B------:R-:W-:Y:S01]  /*0af0*/  CS2R R148, SRZ ;  /* 0x0000000000947805 */ /* 0x000fe2000001ff00 */
[----:B------:R-:W-:Y:S01]  /*0b00*/  IMAD.IADD R0, R3, 0x1, R14 ;  /* 0x0000000103007824 */ /* 0x000fe200078e020e */
[C---:B------:R-:W-:Y:S01]  /*0b10*/  LEA R4, P0, R2.reuse, c[0x0][0x1c0], 0x1 ;  /* 0x0000700002047a11 */ /* 0x040fe200078008ff */
[----:B------:R-:W-:Y:S01]  /*0b20*/  IMAD.IADD R7, R7, 0x1, R8 ;  /* 0x0000000107077824 */ /* 0x000fe200078e0208 */
[----:B------:R-:W-:Y:S01]  /*0b30*/  LOP3.LUT R8, R9, R5, RZ, 0x3c, !PT ;  /* 0x0000000509087212 */ /* 0x000fe200078e3cff */
[----:B------:R-:W-:Y:S01]  /*0b40*/  IMAD.MOV.U32 R3, RZ, RZ, c[0x0][0x1dc] ;  /* 0x00007700ff037624 */ /* 0x000fe200078e00ff */
[----:B------:R-:W-:Y:S01]  /*0b50*/  LEA.HI.X R5, R2, c[0x0][0x1c4], R0, 0x1, P0 ;  /* 0x0000710002057a11 */ /* 0x000fe200000f0c00 */
[----:B------:R-:W-:Y:S01]  /*0b60*/  IMAD.U32 R0, RZ, RZ, UR17 ;  /* 0x00000011ff007e24 */ /* 0x000fe2000f8e00ff */
[----:B------:R-:W-:Y:S01]  /*0b70*/  LEA.HI R2, R16, R228, RZ, 0x6 ;  /* 0x000000e410027211 */ /* 0x000fe200078f30ff */
[----:B------:R-:W-:Y:S01]  /*0b80*/  IMAD R9, R13, c[0x0][0x1a8], RZ ;  /* 0x00006a000d097a24 */ /* 0x000fe200078e02ff */
[----:B------:R-:W-:Y:S01]  /*0b90*/  CS2R R146, SRZ ;  /* 0x0000000000927805 */ /* 0x000fe2000001ff00 */
[----:B------:R-:W-:Y:S01]  /*0ba0*/  IMAD.WIDE.U32 R22, R252, c[0x0][0x278], RZ ;  /* 0x00009e00fc167a25 */ /* 0x000fe200078e00ff */
[----:B------:R-:W-:Y:S01]  /*0bb0*/  IADD3 R0, R0, c[0x0][0x198], -R232 ;  /* 0x0000660000007a10 */ /* 0x000fe20007ffe8e8 */
[----:B------:R-:W-:Y:S01]  /*0bc0*/  CS2R R144, SRZ ;  /* 0x0000000000907805 */ /* 0x000fe2000001ff00 */
[----:B------:R-:W-:Y:S01]  /*0bd0*/  SHF.R.S32.HI R24, RZ, 0x6, R2 ;  /* 0x00000006ff187819 */ /* 0x000fe20000011402 */
[----:B------:R-:W-:Y:S01]  /*0be0*/  IMAD R14, R12, c[0x0][0x1ac], R9 ;  /* 0x00006b000c0e7a24 */ /* 0x000fe200078e0209 */
[----:B------:R-:W-:Y:S01]  /*0bf0*/  ISETP.LT.OR P0, PT, R0, 0x1, P2 ;  /* 0x000000010000780c */ /* 0x000fe20001701670 */
[----:B------:R-:W-:Y:S01]  /*0c00*/  IMAD.WIDE.U32 R12, R12, c[0x0][0x1a8], R6 ;  /* 0x00006a000c0c7a25 */ /* 0x000fe200078e0006 */
[C---:B------:R-:W-:Y:S01]  /*0c10*/  LEA R2, P5, R15.reuse, R4, 0x6 ;  /* 0x000000040f027211 */ /* 0x040fe200078a30ff */
[----:B------:R-:W-:Y:S01]  /*0c20*/  CS2R R142, SRZ ;  /* 0x00000000008e7805 */ /* 0x000fe2000001ff00 */
[----:B------:R-:W-:Y:S01]  /*0c30*/  ISETP.LT.OR P6, PT, R0, 0x1, P3 ;  /* 0x000000010000780c */ /* 0x000fe20001fc1670 */
[----:B------:R-:W-:Y:S01]  /*0c40*/  IMAD R8, R24, 0x200, R8 ;  /* 0x0000020018087824 */ /* 0x000fe200078e0208 */
[----:B------:R-:W-:Y:S01]  /*0c50*/  LEA.HI.X R3, R15, R5, R3, 0x6, P5 ;  /* 0x000000050f037211 */ /* 0x000fe200028f3403 */
[----:B------:R-:W-:Y:S01]  /*0c60*/  IMAD R6, R233, c[0x0][0x178], RZ ;  /* 0x00005e00e9067a24 */ /* 0x000fe200078e02ff */
[----:B------:R-:W-:Y:S01]  /*0c70*/  ISETP.LT.OR P5, PT, R0, 0x1, P4 ;  /* 0x000000010000780c */ /* 0x000fe200027a1670 */
[----:B------:R-:W-:Y:S01]  /*0c80*/  IMAD.SHL.U32 R225, R8, 0x2, RZ ;  /* 0x0000000208e17824 */ /* 0x000fe200078e00ff */
[----:B------:R-:W-:Y:S01]  /*0c90*/  ISETP.LT.OR P2, PT, R0, 0x21, P2 ;  /* 0x000000210000780c */ /* 0x000fe20001741670 */
[----:B------:R-:W-:Y:S01]  /*0ca0*/  IMAD R6, R232, c[0x0][0x17c], R6 ;  /* 0x00005f00e8067a24 */ /* 0x000fe200078e0206 */
[----:B------:R-:W-:Y:S01]  /*0cb0*/  SHF.L.U64.HI R15, R15, R27, c[0x0][0x1dc] ;  /* 0x000077000f0f7619 */ /* 0x000fe2000001021b */
[----:B------:R-:W-:Y:S01]  /*0cc0*/  IMAD.IADD R7, R13, 0x1, R14 ;  /* 0x000000010d077824 */ /* 0x000fe200078e020e */
[----:B------:R-:W-:Y:S01]  /*0cd0*/  @!PT LDS RZ, [RZ] ;  /* 0x00000000fffff984 */ /* 0x000fe20000000800 */
[----:B------:R-:W-:Y:S01]  /*0ce0*/  @!PT LDS RZ, [RZ] ;  /* 0x00000000fffff984 */ /* 0x000fe20000000800 */
[----:B------:R-:W-:Y:S01]  /*0cf0*/  @!PT LDS RZ, [RZ] ;  /* 0x00000000fffff984 */ /* 0x000fe20000000800 */
[----:B------:R1:W-:Y:S01]  /*0d00*/  LDGSTS.E.BYPASS.LTC128B.128 [R225+0x7880], [R4.64], !P0 ;  /* 0x0788000004e17fae */ /* 0x0003e2000c101d52 */
[C---:B------:R-:W-:Y:S01]  /*0d10*/  @!P1 LEA R8, P0, R17.reuse, R2, 0x1 ;  /* 0x0000000211089211 */ /* 0x040fe200078008ff */
[----:B------:R-:W-:Y:S01]  /*0d20*/  IMAD.MOV.U32 R13, RZ, RZ, c[0x0][0x1a8] ;  /* 0x00006a00ff0d7624 */ /* 0x000fe200078e00ff */
[C---:B------:R-:W-:Y:S01]  /*0d30*/  ISETP.LT.OR P4, PT, R0.reuse, 0x21, P4 ;  /* 0x000000210000780c */ /* 0x040fe20002781670 */
[----:B------:R1:W-:Y:S01]  /*0d40*/  LDGSTS.E.BYPASS.LTC128B.128 [R225+0xa080], [R4.64+0x80], !P6 ;  /* 0x0a08008004e17fae */ /* 0x0003e2000f101d52 */
[----:B------:R-:W-:Y:S01]  /*0d50*/  @!P1 LEA.HI.X R9, R17, R3, R15, 0x1, P0 ;  /* 0x0000000311099211 */ /* 0x000fe200000f0c0f */
[----:B------:R-:W-:Y:S01]  /*0d60*/  IMAD.SHL.U32 R14, R13, 0x20, RZ ;  /* 0x000000200d0e7824 */ /* 0x000fe200078e00ff */
[C---:B------:R-:W-:Y:S01]  /*0d70*/  @!P1 ISETP.GE.AND P0, PT, R0.reuse, 0x41, PT ;  /* 0x000000410000980c */ /* 0x040fe20003f06270 */
[----:B------:R1:W-:Y:S01]  /*0d80*/  LDGSTS.E.BYPASS.LTC128B.128 [R225+0xc880], [R4.64+0x100], !P5 ;  /* 0x0c88010004e17fae */ /* 0x0003e2000e901d52 */
[----:B------:R-:W-:Y:S01]  /*0d90*/  ISETP.LT.OR P6, PT, R0, 0x21, P3 ;  /* 0x000000210000780c */ /* 0x000fe20001fc1670 */
[----:B------:R-:W-:Y:S01]  /*0da0*/  IMAD.MOV.U32 R17, RZ, RZ, c[0x0][0x178] ;  /* 0x00005e00ff117624 */ /* 0x000fe200078e00ff */
[----:B------:R-:W-:Y:S01]  /*0db0*/  @!P1 ISETP.GE.OR P5, PT, R10, c[0x0][0x1cc], !P0 ;  /* 0x000073000a009a0c */ /* 0x000fe200047a6670 */
[----:B------:R2:W-:Y:S01]  /*0dc0*/  LDGSTS.E.BYPASS.LTC128B.128 [R225+0x8880], [R2.64], !P2 ;  /* 0x0888000002e17fae */ /* 0x0005e2000d101d52 */
[----:B------:R-:W-:Y:S01]  /*0dd0*/  @!P1 ISETP.LT.OR P3, PT, R0, 0x41, P3 ;  /* 0x000000410000980c */ /* 0x000fe20001f61670 */
[----:B------:R-:W-:Y:S01]  /*0de0*/  IMAD.U32 R15, RZ, RZ, UR5 ;  /* 0x00000005ff0f7e24 */ /* 0x000fe2000f8e00ff */
[----:B------:R-:W-:Y:S01]  /*0df0*/  @!P1 ISETP.GE.OR P0, PT, R25, c[0x0][0x1cc], !P0 ;  /* 0x0000730019009a0c */ /* 0x000fe20004706670 */
[C---:B------:R-:W-:Y:S01]  /*0e00*/  IMAD.SHL.U32 R32, R17.reuse, 0x20, RZ ;  /* 0x0000002011207824 */ /* 0x040fe200078e00ff */
[----:B------:R-:W-:Y:S01]  /*0e10*/  SHF.L.U64.HI R251, R17, R27, c[0x0][0x17c] ;  /* 0x00005f0011fb7619 */ /* 0x000fe2000001021b */
[----:B------:R-:W-:Y:S01]  /*0e20*/  IMAD R26, R28, c[0x0][0x288], RZ ;  /* 0x0000a2001c1a7a24 */ /* 0x000fe200078e02ff */
[----:B------:R-:W-:Y:S01]  /*0e30*/  CS2R R140, SRZ ;  /* 0x00000000008c7805 */ /* 0x000fe2000001ff00 */
[----:B------:R-:W-:Y:S01]  /*0e40*/  IMAD.MOV.U32 R221, RZ, RZ, 0x10 ;  /* 0x00000010ffdd7424 */ /* 0x000fe200078e00ff */
[----:B------:R-:W-:Y:S01]  /*0e50*/  CS2R R138, SRZ ;  /* 0x00000000008a7805 */ /* 0x000fe2000001ff00 */
[----:B------:R2:W-:Y:S01]  /*0e60*/  LDGSTS.E.BYPASS.LTC128B.128 [R225+0xb080], [R2.64+0x80], !P6 ;  /* 0x0b08008002e17fae */ /* 0x0005e2000f101d52 */
[----:B------:R-:W-:Y:S01]  /*0e70*/  ISETP.GE.AND P6, PT, R21, c[0x0][0x19c], PT ;  /* 0x0000670015007a0c */ /* 0x000fe20003fc6270 */
[----:B------:R-:W-:Y:S01]  /*0e80*/  IMAD.MOV.U32 R212, RZ, RZ, 0x120 ;  /* 0x00000120ffd47424 */ /* 0x000fe200078e00ff */
[----:B------:R-:W-:Y:S01]  /*0e90*/  CS2R R136, SRZ ;  /* 0x0000000000887805 */ /* 0x000fe2000001ff00 */
[----:B------:R2:W-:Y:S01]  /*0ea0*/  LDGSTS.E.BYPASS.LTC128B.128 [R225+0xd880], [R2.64+0x100], !P4 ;  /* 0x0d88010002e17fae */ /* 0x0005e2000e101d52 */
[----:B------:R-:W-:Y:S01]  /*0eb0*/  IMAD.MOV.U32 R249, RZ, RZ, 0x1 ;  /* 0x00000001fff97424 */ /* 0x000fe200078e00ff */
[----:B------:R-:W-:Y:S01]  /*0ec0*/  CS2R R134, SRZ ;  /* 0x0000000000867805 */ /* 0x000fe2000001ff00 */
[----:B------:R-:W-:Y:S01]  /*0ed0*/  CS2R R132, SRZ ;  /* 0x0000000000847805 */ /* 0x000fe2000001ff00 */
[----:B------:R3:W-:Y:S01]  /*0ee0*/  @!P1 LDGSTS.E.BYPASS.LTC128B.128 [R225+0x9880], [R8.64], !P5 ;  /* 0x0988000008e19fae */ /* 0x0007e2000e901d52 */
[----:B------:R-:W-:Y:S01]  /*0ef0*/  ISETP.GE.AND P5, PT, R25, c[0x0][0x19c], PT ;  /* 0x0000670019007a0c */ /* 0x000fe20003fa6270 */
[----:B------:R-:W-:Y:S01]  /*0f00*/  CS2R R130, SRZ ;  /* 0x0000000000827805 */ /* 0x000fe2000001ff00 */
[----:B------:R-:W-:Y:S01]  /*0f10*/  CS2R R128, SRZ ;  /* 0x0000000000807805 */ /* 0x000fe2000001ff00 */
[----:B------:R3:W-:Y:S01]  /*0f20*/  @!P1 LDGSTS.E.BYPASS.LTC128B.128 [R225+0xc080], [R8.64+0x80], !P3 ;  /* 0x0c08008008e19fae */ /* 0x0007e2000d901d52 */
[----:B-1----:R-:W-:Y:S01]  /*0f30*/  IMAD.WIDE.U32 R4, R232, c[0x0][0x178], R10 ;  /* 0x00005e00e8047a25 */ /* 0x002fe200078e000a */
[----:B------:R-:W-:Y:S01]  /*0f40*/  ISETP.GE.AND P3, PT, R10, c[0x0][0x16c], PT ;  /* 0x00005b000a007a0c */ /* 0x000fe20003f66270 */
[----:B------:R-:W-:Y:S01]  /*0f50*/  CS2R R126, SRZ ;  /* 0x00000000007e7805 */ /* 0x000fe2000001ff00 */
[----:B------:R3:W-:Y:S01]  /*0f60*/  @!P1 LDGSTS.E.BYPASS.LTC128B.128 [R225+0xe880], [R8.64+0x100], !P0 ;  /* 0x0e88010008e19fae */ /* 0x0007e2000c101d52 */
[----:B------:R-:W-:Y:S01]  /*0f70*/  IMAD.IADD R5, R5, 0x1, R6 ;  /* 0x0000000105057824 */ /* 0x000fe200078e0206 */
[----:B------:R-:W-:Y:S01]  /*0f80*/  LEA R6, P2, R12, c[0x0][0x190], 0x1 ;  /* 0x000064000c067a11 */ /* 0x000fe200078408ff */
[----:B------:R-:W-:Y:S01]  /*0f90*/  CS2R R124, SRZ ;  /* 0x00000000007c7805 */ /* 0x000fe2000001ff00 */
[----:B------:R-:W-:Y:S01]  /*0fa0*/  CS2R R122, SRZ ;  /* 0x00000000007a7805 */ /* 0x000fe2000001ff00 */
[----:B------:R-:W-:Y:S01]  /*0fb0*/  IMAD.WIDE.U32 R4, R30, c[0x0][0x180], R4 ;  /* 0x000060001e047a25 */ /* 0x000fe200078e0004 */
[----:B------:R-:W-:Y:S01]  /*0fc0*/  LEA.HI.X R7, R12, c[0x0][0x194], R7, 0x1, P2 ;  /* 0x000065000c077a11 */ /* 0x000fe200010f0c07 */
[----:B------:R-:W-:Y:S01]  /*0fd0*/  CS2R R120, SRZ ;  /* 0x0000000000787805 */ /* 0x000fe2000001ff00 */
[----:B------:R-:W-:Y:S01]  /*0fe0*/  ISETP.GE.AND P2, PT, R10, c[0x0][0x19c], PT ;  /* 0x000067000a007a0c */ /* 0x000fe20003f46270 */
[----:B------:R-:W-:Y:S01]  /*0ff0*/  CS2R R118, SRZ ;  /* 0x0000000000767805 */ /* 0x000fe2000001ff00 */
[----:B------:R-:W-:Y:S01]  /*1000*/  SEL R12, RZ, 0x1, P3 ;  /* 0x00000001ff0c7807 */ /* 0x000fe20001800000 */
[----:B------:R-:W-:Y:S01]  /*1010*/  CS2R R116, SRZ ;  /* 0x0000000000747805 */ /* 0x000fe2000001ff00 */
[C---:B------:R-:W-:Y:S01]  /*1020*/  ISETP.LT.OR P4, PT, R0.reuse, 0x1, P2 ;  /* 0x000000010000780c */ /* 0x040fe20001781670 */
[----:B------:R-:W-:Y:S01]  /*1030*/  CS2R R114, SRZ ;  /* 0x0000000000727805 */ /* 0x000fe2000001ff00 */
[----:B------:R-:W-:Y:S01]  /*1040*/  ISETP.LT.OR P3, PT, R0, 0x1, P5 ;  /* 0x000000010000780c */ /* 0x000fe20002f61670 */
[----:B--2---:R-:W-:Y:S01]  /*1050*/  IMAD R2, R28, c[0x0][0x180], RZ ;  /* 0x000060001c027a24 */ /* 0x004fe200078e02ff */
[----:B------:R-:W-:Y:S01]  /*1060*/  CS2R R112, SRZ ;  /* 0x0000000000707805 */ /* 0x000fe2000001ff00 */
[----:B------:R-:W-:Y:S01]  /*1070*/  IMAD.MOV.U32 R3, RZ, RZ, c[0x0][0x1ac] ;  /* 0x00006b00ff037624 */ /* 0x000fe200078e00ff */
[----:B------:R-:W-:Y:S01]  /*1080*/  CS2R R102, SRZ ;  /* 0x0000000000667805 */ /* 0x000fe2000001ff00 */
[----:B------:R-:W-:Y:S01]  /*1090*/  CS2R R100, SRZ ;  /* 0x0000000000647805 */ /* 0x000fe2000001ff00 */
[----:B------:R-:W-:Y:S01]  /*10a0*/  CS2R R98, SRZ ;  /* 0x0000000000627805 */ /* 0x000fe2000001ff00 */
[----:B------:R-:W-:Y:S01]  /*10b0*/  CS2R R96, SRZ ;  /* 0x0000000000607805 */ /* 0x000fe2000001ff00 */
[----:B------:R-:W-:Y:S01]  /*10c0*/  CS2R R94, SRZ ;  /* 0x00000000005e7805 */ /* 0x000fe2000001ff00 */
[----:B------:R-:W-:Y:S01]  /*10d0*/  CS2R R92, SRZ ;  /* 0x00000000005c7805 */ /* 0x000fe2000001ff00 */
[----:B------:R-:W-:Y:S01]  /*10e0*/  CS2R R90, SRZ ;  /* 0x00000000005a7805 */ /* 0x000fe2000001ff00 */
[----:B------:R1:W-:Y:S01]  /*10f0*/  LDGSTS.E.BYPASS.LTC128B.128 [R225+0x80], [R6.64], !P4 ;  /* 0x0008000006e17fae */ /* 0x0003e2000e101d52 */
[----:B------:R-:W-:Y:S01]  /*1100*/  ISETP.LT.OR P4, PT, R0, 0x1, P6 ;  /* 0x000000010000780c */ /* 0x000fe20003781670 */
[----:B---3--:R-:W-:Y:S01]  /*1110*/  IMAD R8, R30, c[0x0][0x184], R2 ;  /* 0x000061001e087a24 */ /* 0x008fe200078e0202 */
[----:B------:R-:W-:Y:S01]  /*1120*/  LEA R2, P0, R13, R6, 0x6 ;  /* 0x000000060d027211 */ /* 0x000fe200078030ff */
[----:B------:R-:W-:Y:S01]  /*1130*/  CS2R R88, SRZ ;  /* 0x0000000000587805 */ /* 0x000fe2000001ff00 */
[----:B------:R-:W-:Y:S01]  /*1140*/  CS2R R86, SRZ ;  /* 0x0000000000567805 */ /* 0x000fe2000001ff00 */
[----:B------:R-:W-:Y:S01]  /*1150*/  IMAD.IADD R5, R5, 0x1, R8 ;  /* 0x0000000105057824 */ /* 0x000fe200078e0208 */
[----:B------:R-:W-:Y:S01]  /*1160*/  LEA.HI.X R3, R13, R7, R3, 0x6, P0 ;  /* 0x000000070d037211 */ /* 0x000fe200000f3403 */
[----:B------:R-:W-:Y:S01]  /*1170*/  CS2R R84, SRZ ;  /* 0x0000000000547805 */ /* 0x000fe2000001ff00 */
[----:B------:R-:W-:Y:S01]  /*1180*/  ISETP.GE.AND P0, PT, R21, c[0x0][0x16c], PT ;  /* 0x00005b0015007a0c */ /* 0x000fe20003f06270 */
[----:B------:R-:W-:Y:S01]  /*1190*/  IMAD.WIDE.U32 R242, R252, c[0x0][0x188], R4 ;  /* 0x00006200fcf27a25 */ /* 0x000fe200078e0004 */
[----:B------:R-:W-:Y:S01]  /*11a0*/  SHF.L.U64.HI R13, R13, R27, c[0x0][0x1ac] ;  /* 0x00006b000d0d7619 */ /* 0x000fe2000001021b */
[----:B------:R-:W-:Y:S01]  /*11b0*/  CS2R R82, SRZ ;  /* 0x0000000000527805 */ /* 0x000fe2000001ff00 */
[----:B------:R-:W-:Y:S01]  /*11c0*/  SEL R9, RZ, 0xffffffff, P0 ;  /* 0xffffffffff097807 */ /* 0x000fe20000000000 */
[----:B------:R1:W-:Y:S01]  /*11d0*/  LDGSTS.E.BYPASS.LTC128B.128 [R225+0x2880], [R6.64+0x80], !P4 ;  /* 0x0288008006e17fae */ /* 0x0003e2000e101d52 */
[----:B------:R-:W-:Y:S01]  /*11e0*/  @!P1 LEA R8, P0, R14, R2, 0x1 ;  /* 0x000000020e089211 */ /* 0x000fe200078008ff */
[----:B------:R-:W-:Y:S01]  /*11f0*/  IMAD.MOV.U32 R238, RZ, RZ, R242 ;  /* 0x000000ffffee7224 */ /* 0x000fe200078e00f2 */
[C---:B------:R-:W-:Y:S01]  /*1200*/  ISETP.LT.OR P4, PT, R0.reuse, 0x21, P2 ;  /* 0x000000210000780c */ /* 0x040fe20001781670 */
[----:B------:R-:W-:Y:S01]  /*1210*/  IMAD.SHL.U32 R9, R9, 0x2, RZ ;  /* 0x0000000209097824 */ /* 0x000fe200078e00ff */
[----:B------:R1:W-:Y:S01]  /*1220*/  LDGSTS.E.BYPASS.LTC128B.128 [R225+0x5080], [R6.64+0x100], !P3 ;  /* 0x0508010006e17fae */ /* 0x0003e2000d901d52 */
[C---:B------:R-:W-:Y:S01]  /*1230*/  ISETP.LT.OR P3, PT, R0.reuse, 0x21, P6 ;  /* 0x000000210000780c */ /* 0x040fe20003761670 */
[----:B------:R-:W-:Y:S01]  /*1240*/  CS2R R80, SRZ ;  /* 0x0000000000507805 */ /* 0x000fe2000001ff00 */
[----:B------:R-:W-:Y:S01]  /*1250*/  @!P1 ISETP.LT.OR P2, PT, R0, 0x41, P2 ;  /* 0x000000410000980c */ /* 0x000fe20001741670 */
[----:B------:R-:W-:Y:S01]  /*1260*/  CS2R R78, SRZ ;  /* 0x00000000004e7805 */ /* 0x000fe2000001ff00 */
[----:B------:R-:W-:Y:S01]  /*1270*/  LOP3.LUT R12, R9, 0x2, R12, 0xe2, !PT ;  /* 0x00000002090c7812 */ /* 0x000fe200078ee20c */
[----:B------:R-:W-:Y:S01]  /*1280*/  CS2R R76, SRZ ;  /* 0x00000000004c7805 */ /* 0x000fe2000001ff00 */
[----:B------:R-:W-:Y:S01]  /*1290*/  @!P1 LEA.HI.X R9, R14, R3, R13, 0x1, P0 ;  /* 0x000000030e099211 */ /* 0x000fe200000f0c0d */
[----:B------:R-:W-:Y:S01]  /*12a0*/  IMAD.SHL.U32 R13, R17, 0x40, RZ ;  /* 0x00000040110d7824 */ /* 0x000fe200078e00ff */
[----:B------:R-:W-:Y:S01]  /*12b0*/  ISETP.GE.AND P0, PT, R25, c[0x0][0x16c], PT ;  /* 0x00005b0019007a0c */ /* 0x000fe20003f06270 */
[----:B------:R-:W-:Y:S01]  /*12c0*/  CS2R R74, SRZ ;  /* 0x00000000004a7805 */ /* 0x000fe2000001ff00 */
[C---:B------:R-:W-:Y:S01]  /*12d0*/  @!P1 ISETP.LT.OR P6, PT, R0.reuse, 0x41, P6 ;  /* 0x000000410000980c */ /* 0x040fe200037c1670 */
[----:B------:R2:W-:Y:S01]  /*12e0*/  LDGSTS.E.BYPASS.LTC128B.128 [R225+0x1080], [R2.64], !P4 ;  /* 0x0108000002e17fae */ /* 0x0005e2000e101d52 */
[----:B------:R-:W-:Y:S01]  /*12f0*/  SEL R5, RZ, 0x4, P0 ;  /* 0x00000004ff057807 */ /* 0x000fe20000000000 */
[----:B------:R-:W-:Y:S01]  /*1300*/  CS2R R72, SRZ ;  /* 0x0000000000487805 */ /* 0x000fe2000001ff00 */
[C---:B------:R-:W-:Y:S01]  /*1310*/  ISETP.LT.OR P0, PT, R0.reuse, 0x21, P5 ;  /* 0x000000210000780c */ /* 0x040fe20002f01670 */
[----:B------:R2:W-:Y:S01]  /*1320*/  LDGSTS.E.BYPASS.LTC128B.128 [R225+0x3880], [R2.64+0x80], !P3 ;  /* 0x0388008002e17fae */ /* 0x0005e2000d901d52 */
[----:B------:R-:W-:Y:S01]  /*1330*/  @!P1 ISETP.LT.OR P5, PT, R0, 0x41, P5 ;  /* 0x000000410000980c */ /* 0x000fe20002fa1670 */
[----:B------:R-:W-:Y:S01]  /*1340*/  CS2R R70, SRZ ;  /* 0x0000000000467805 */ /* 0x000fe2000001ff00 */
[----:B------:R-:W-:Y:S01]  /*1350*/  LOP3.LUT R0, R12, R5, RZ, 0xfc, !PT ;  /* 0x000000050c007212 */ /* 0x000fe200078efcff */
[----:B------:R-:W-:Y:S01]  /*1360*/  CS2R R68, SRZ ;  /* 0x0000000000447805 */ /* 0x000fe2000001ff00 */
[----:B------:R-:W-:Y:S01]  /*1370*/  IADD3 R12, -R232, c[0x0][0x168], -R15 ;  /* 0x00005a00e80c7a10 */ /* 0x000fe20007ffe90f */
[----:B------:R-:W-:Y:S01]  /*1380*/  CS2R R66, SRZ ;  /* 0x0000000000427805 */ /* 0x000fe2000001ff00 */
[C---:B------:R-:W-:Y:S01]  /*1390*/  LOP3.LUT P4, RZ, R0.reuse, 0x1, RZ, 0xc0, !PT ;  /* 0x0000000100ff7812 */ /* 0x040fe2000788c0ff */
[----:B------:R-:W-:Y:S01]  /*13a0*/  CS2R R64, SRZ ;  /* 0x0000000000407805 */ /* 0x000fe2000001ff00 */
[----:B------:R-:W-:Y:S01]  /*13b0*/  LOP3.LUT P3, RZ, R0, 0x2, RZ, 0xc0, !PT ;  /* 0x0000000200ff7812 */ /* 0x000fe2000786c0ff */
[----:B------:R-:W-:Y:S01]  /*13c0*/  CS2R R62, SRZ ;  /* 0x00000000003e7805 */ /* 0x000fe2000001ff00 */
[----:B-1----:R-:W-:Y:S01]  /*13d0*/  IMAD R6, R31, c[0x0][0x188], RZ ;  /* 0x000062001f067a24 */ /* 0x002fe200078e02ff */
[----:B------:R-:W-:Y:S01]  /*13e0*/  SHF.L.U64.HI R7, R17, R29, c[0x0][0x17c] ;  /* 0x00005f0011077619 */ /* 0x000fe2000001021d */
[----:B------:R2:W-:Y:S01]  /*13f0*/  LDGSTS.E.BYPASS.LTC128B.128 [R225+0x6080], [R2.64+0x100], !P0 ;  /* 0x0608010002e17fae */ /* 0x0005e2000c101d52 */
[----:B------:R-:W-:Y:S01]  /*1400*/  P2R R18, PR, RZ, 0x10 ;  /* 0x00000010ff127803 */ /* 0x000fe20000000000 */
[----:B------:R-:W-:Y:S01]  /*1410*/  IMAD R6, R252, c[0x0][0x18c], R6 ;  /* 0x00006300fc067a24 */ /* 0x000fe200078e0206 */
[----:B------:R-:W-:Y:S01]  /*1420*/  CS2R R60, SRZ ;  /* 0x00000000003c7805 */ /* 0x000fe2000001ff00 */
[----:B------:R-:W-:Y:S01]  /*1430*/  IMAD R4, R7, UR8, RZ ;  /* 0x0000000807047c24 */ /* 0x000fe2000f8e02ff */
[----:B------:R1:W-:Y:S01]  /*1440*/  @!P1 LDGSTS.E.BYPASS.LTC128B.128 [R225+0x2080], [R8.64], !P2 ;  /* 0x0208000008e19fae */ /* 0x0003e2000d101d52 */
[----:B------:R-:W-:Y:S01]  /*1450*/  IMAD.IADD R239, R243, 0x1, R6 ;  /* 0x00000001f3ef7824 */ /* 0x000fe200078e0206 */
[----:B------:R-:W-:Y:S01]  /*1460*/  LOP3.LUT P2, RZ, R0, 0x4, RZ, 0xc0, !PT ;  /* 0x0000000400ff7812 */ /* 0x000fe2000784c0ff */
[C---:B------:R-:W-:Y:S01]  /*1470*/  IMAD R6, R13.reuse, UR6, R4 ;  /* 0x000000060d067c24 */ /* 0x040fe2000f8e0204 */
[----:B------:R1:W-:Y:S01]  /*1480*/  @!P1 LDGSTS.E.BYPASS.LTC128B.128 [R225+0x4880], [R8.64+0x80], !P6 ;  /* 0x0488008008e19fae */ /* 0x0003e2000f101d52 */
[----:B------:R-:W-:Y:S01]  /*1490*/  IMAD.WIDE.U32 R4, R13, UR8, R238 ;  /* 0x000000080d047c25 */ /* 0x000fe2000f8e00ee */
[C---:B------:R-:W-:Y:S01]  /*14a0*/  ISETP.LT.OR P6, PT, R12.reuse, 0x1, !P3 ;  /* 0x000000010c00780c */ /* 0x040fe20005fc1670 */
[----:B------:R-:W-:Y:S01]  /*14b0*/  CS2R R58, SRZ ;  /* 0x00000000003a7805 */ /* 0x000fe2000001ff00 */
[----:B------:R1:W-:Y:S01]  /*14c0*/  @!P1 LDGSTS.E.BYPASS.LTC128B.128 [R225+0x7080], [R8.64+0x100], !P5 ;  /* 0x0708010008e19fae */ /* 0x0003e2000e901d52 */
[----:B------:R-:W-:Y:S01]  /*14d0*/  IMAD.IADD R6, R5, 0x1, R6 ;  /* 0x0000000105067824 */ /* 0x000fe200078e0206 */
[----:B------:R-:W-:Y:S01]  /*14e0*/  ISETP.LT.OR P5, PT, R12, 0x1, !P2 ;  /* 0x000000010c00780c */ /* 0x000fe200057a1670 */
[----:B------:R-:W-:Y:S01]  /*14f0*/  IMAD R0, R233, c[0x0][0x208], RZ ;  /* 0x00008200e9007a24 */ /* 0x000fe200078e02ff */
[----:B------:R-:W0:Y:S01]  /*1500*/  LDGDEPBAR ;  /* 0x00000000000079af */ /* 0x000e220000000000 */
[----:B------:R-:W-:Y:S01]  /*1510*/  IMAD R13, R28, c[0x0][0x210], RZ ;  /* 0x000084001c0d7a24 */ /* 0x000fe200078e02ff */
[----:B------:R-:W-:Y:S01]  /*1520*/  CS2R R56, SRZ ;  /* 0x0000000000387805 */ /* 0x000fe2000001ff00 */
[----:B------:R-:W-:Y:S01]  /*1530*/  IMAD R0, R232, c[0x0][0x20c], R0 ;  /* 0x00008300e8007a24 */ /* 0x000fe200078e0200 */
[----:B------:R-:W-:Y:S01]  /*1540*/  CS2R R54, SRZ ;  /* 0x0000000000367805 */ /* 0x000fe2000001ff00 */
[----:B------:R-:W-:Y:S01]  /*1550*/  IMAD R13, R30, c[0x0][0x214], R13 ;  /* 0x000085001e0d7a24 */ /* 0x000fe200078e020d */
[----:B------:R-:W-:Y:S01]  /*1560*/  CS2R R52, SRZ ;  /* 0x0000000000347805 */ /* 0x000fe2000001ff00 */
[----:B------:R-:W-:Y:S01]  /*1570*/  CS2R R50, SRZ ;  /* 0x0000000000327805 */ /* 0x000fe2000001ff00 */
[----:B------:R-:W-:Y:S01]  /*1580*/  CS2R R48, SRZ ;  /* 0x0000000000307805 */ /* 0x000fe2000001ff00 */
[----:B------:R-:W-:Y:S01]  /*1590*/  CS2R R46, SRZ ;  /* 0x00000000002e7805 */ /* 0x000fe2000001ff00 */
[----:B--2---:R-:W-:Y:S01]  /*15a0*/  LEA R2, P0, R4, c[0x0][0x160], 0x1 ;  /* 0x0000580004027a11 */ /* 0x004fe200078008ff */
[----:B------:R-:W-:Y:S01]  /*15b0*/  CS2R R44, SRZ ;  /* 0x00000000002c7805 */ /* 0x000fe2000001ff00 */
[----:B------:R-:W-:-:S02]  /*15c0*/  ULDC UR10, c[0x0][0x2a0] ;  /* 0x0000a800000a7ab9 */ /* 0x000fc40000000800 */
[----:B------:R-:W-:Y:S01]  /*15d0*/  LEA.HI.X R3, R4, c[0x0][0x164], R6, 0x1, P0 ;  /* 0x0000590004037a11 */ /* 0x000fe200000f0c06 */
[----:B------:R-:W-:Y:S01]  /*15e0*/  IMAD.SHL.U32 R4, R228, 0x4, RZ ;  /* 0x00000004e4047824 */ /* 0x000fe200078e00ff */
[----:B------:R-:W-:Y:S01]  /*15f0*/  ISETP.LT.OR P0, PT, R12, 0x1, !P4 ;  /* 0x000000010c00780c */ /* 0x000fe20006701670 */
[----:B------:R-:W-:Y:S01]  /*1600*/  IMAD.WIDE.U32 R6, R232, c[0x0][0x208], R10 ;  /* 0x00008200e8067a25 */ /* 0x000fe200078e000a */
[----:B------:R-:W-:Y:S02]  /*1610*/  UP2UR UR14, UPR, URZ, 0x2 ;  /* 0x000000023f0e7883 */ /* 0x000fe40008000000 */
[----:B------:R-:W-:Y:S01]  /*1620*/  SHF.R.S32.HI R5, RZ, 0x1f, R4 ;  /* 0x0000001fff057819 */ /* 0x000fe20000011404 */
[----:B------:R-:W-:Y:S01]  /*1630*/  IMAD.IADD R7, R7, 0x1, R0 ;  /* 0x0000000107077824 */ /* 0x000fe200078e0200 */
[----:B------:R-:W-:Y:S01]  /*1640*/  UMOV UR11, 0x1 ;  /* 0x00000001000b7882 */ /* 0x000fe20000000000 */
[----:B-1----:R-:W-:Y:S01]  /*1650*/  IMAD R8, R31, c[0x0][0x278], RZ ;  /* 0x00009e001f087a24 */ /* 0x002fe200078e02ff */
[----:B------:R-:W-:Y:S01]  /*1660*/  ULOP3.LUT UR10, URZ, UR10, URZ, 0x33, !UPT ;  /* 0x0000000a3f0a7292 */ /* 0x000fe2000f8e333f */
[----:B------:R-:W-:Y:S01]  /*1670*/  IMAD R9, R28, c[0x0][0x270], RZ ;  /* 0x00009c001c097a24 */ /* 0x000fe200078e02ff */
[----:B------:R-:W-:Y:S01]  /*1680*/  UISETP.GE.AND UP6, UPT, UR17, 0x21, UPT ;  /* 0x000000211100788c */ /* 0x000fe2000bfc6270 */
[----:B------:R-:W-:Y:S01]  /*1690*/  IMAD R8, R252, c[0x0][0x27c], R8 ;  /* 0x00009f00fc087a24 */ /* 0x000fe200078e0208 */
[----:B------:R-:W-:Y:S01]  /*16a0*/  UP2UR UR13, UPR, URZ, 0x1 ;  /* 0x000000013f0d7883 */ /* 0x000fe20008000000 */
[C---:B------:R-:W-:Y:S01]  /*16b0*/  IMAD R11, R30.reuse, c[0x0][0x274], R9 ;  /* 0x00009d001e0b7a24 */ /* 0x040fe200078e0209 */
[----:B------:R1:W-:Y:S01]  /*16c0*/  LDGSTS.E.BYPASS.LTC128B.128 [R225+0xf080], [R2.64], !P0 ;  /* 0x0f08000002e17fae */ /* 0x0003e2000c101d52 */
[----:B------:R-:W-:Y:S01]  /*16d0*/  IMAD.IADD R248, R23, 0x1, R8 ;  /* 0x0000000117f87824 */ /* 0x000fe200078e0208 */
[----:B------:R-:W-:Y:S01]  /*16e0*/  UISETP.GE.AND UP5, UPT, UR17, 0x22, UPT ;  /* 0x000000221100788c */ /* 0x000fe2000bfa6270 */
[----:B------:R-:W-:Y:S01]  /*16f0*/  IMAD.WIDE.U32 R8, R30, c[0x0][0x270], R4 ;  /* 0x00009c001e087a25 */ /* 0x000fe200078e0004 */
[----:B------:R1:W-:Y:S01]  /*1700*/  LDGSTS.E.BYPASS.LTC128B.128 [R225+0x11080], [R2.64+0x80], !P6 ;  /* 0x1108008002e17fae */ /* 0x0003e2000f101d52 */
[----:B------:R-:W-:Y:S01]  /*1710*/  ISETP.LT.OR P6, PT, R12, 0x21, !P4 ;  /* 0x000000210c00780c */ /* 0x000fe200067c1670 */
[----:B------:R-:W-:Y:S01]  /*1720*/  UISETP.GE.AND UP4, UPT, UR17, 0x31, UPT ;  /* 0x000000311100788c */ /* 0x000fe2000bf86270 */
[----:B------:R-:W-:Y:S01]  /*1730*/  IMAD.IADD R11, R9, 0x1, R11 ;  /* 0x00000001090b7824 */ /* 0x000fe200078e020b */
[----:B------:R-:W-:Y:S01]  /*1740*/  IADD3 R14, P1, P0, R8, UR5, R22 ;  /* 0x00000005080e7c10 */ /* 0x000fe2000f83e016 */
[----:B------:R1:W-:Y:S01]  /*1750*/  LDGSTS.E.BYPASS.LTC128B.128 [R225+0x13080], [R2.64+0x100], !P5 ;  /* 0x1308010002e17fae */ /* 0x0003e2000e901d52 */
[----:B------:R-:W-:Y:S01]  /*1760*/  IMAD R0, R31, c[0x0][0x290], RZ ;  /* 0x0000a4001f007a24 */ /* 0x000fe200078e02ff */
[----:B------:R-:W-:Y:S01]  /*1770*/  ISETP.GE.AND P4, PT, R10, c[0x0][0x1fc], PT ;  /* 0x00007f000a007a0c */ /* 0x000fe20003f86270 */
[----:B------:R-:W-:Y:S01]  /*1780*/  IMAD.WIDE.U32 R8, R30, c[0x0][0x288], R4 ;  /* 0x0000a2001e087a25 */ /* 0x000fe200078e0004 */
[----:B------:R-:W-:Y:S01]  /*1790*/  IADD3.X R11, R11, UR4, R248, P1, P0 ;  /* 0x000000040b0b7c10 */ /* 0x000fe20008fe04f8 */
[----:B------:R-:W-:Y:S01]  /*17a0*/  UISETP.GE.AND UP3, UPT, UR17, 0x32, UPT ;  /* 0x000000321100788c */ /* 0x000fe2000bf66270 */
[----:B------:R-:W-:Y:S01]  /*17b0*/  ISETP.LT.OR P1, PT, R12, 0x21, !P3 ;  /* 0x000000210c00780c */ /* 0x000fe20005f21670 */
[----:B------:R-:W-:Y:S01]  /*17c0*/  IMAD.WIDE.U32 R22, R252, c[0x0][0x290], RZ ;  /* 0x0000a400fc167a25 */ /* 0x000fe200078e00ff */
[----:B------:R-:W-:-:S02]  /*17d0*/  UISETP.GE.AND UP2, UPT, UR17, 0x41, UPT ;  /* 0x000000411100788c */ /* 0x000fc4000bf46270 */
[----:B------:R-:W-:Y:S01]  /*17e0*/  UISETP.GE.AND UP1, UPT, UR17, 0x42, UPT ;  /* 0x000000421100788c */ /* 0x000fe2000bf26270 */
[----:B------:R-:W-:Y:S02]  /*17f0*/  IMAD R0, R252, c[0x0][0x294], R0 ;  /* 0x0000a500fc007a24 */ /* 0x000fe400078e0200 */
[----:B------:R-:W-:-:S04]  /*1800*/  IMAD.WIDE.U32 R4, R30, c[0x0][0x210], R6 ;  /* 0x000084001e047a25 */ /* 0x000fc800078e0006 */
[----:B------:R-:W-:Y:S02]  /*1810*/  IMAD.IADD R247, R23, 0x1, R0 ;  /* 0x0000000117f77824 */ /* 0x000fe400078e0200 */
[----:B------:R-:W-:Y:S02]  /*1820*/  IMAD.IADD R5, R5, 0x1, R13 ;  /* 0x0000000105057824 */ /* 0x000fe400078e020d */
[----:B------:R-:W-:Y:S02]  /*1830*/  IMAD R7, R31, c[0x0][0x218], RZ ;  /* 0x000086001f077a24 */ /* 0x000fe400078e02ff */
[----:B------:R-:W-:Y:S02]  /*1840*/  IMAD R0, R30, c[0x0][0x28c], R26 ;  /* 0x0000a3001e007a24 */ /* 0x000fe400078e021a */
[----:B------:R-:W-:Y:S01]  /*1850*/  IMAD R7, R252, c[0x0][0x21c], R7 ;  /* 0x00008700fc077a24 */ /* 0x000fe200078e0207 */
[----:B-1----:R-:W-:Y:S01]  /*1860*/  LEA R2, P5, R32, R2, 0x1 ;  /* 0x0000000220027211 */ /* 0x002fe200078a08ff */
[----:B------:R-:W-:-:S03]  /*1870*/  IMAD.WIDE.U32 R240, R252, c[0x0][0x218], R4 ;  /* 0x00008600fcf07a25 */ /* 0x000fc600078e0004 */
[----:B------:R-:W-:Y:S01]  /*1880*/  LEA.HI.X R3, R32, R3, R251, 0x1, P5 ;  /* 0x0000000320037211 */ /* 0x000fe200028f0cfb */
[----:B------:R-:W-:Y:S01]  /*1890*/  IMAD.IADD R237, R241, 0x1, R7 ;  /* 0x00000001f1ed7824 */ /* 0x000fe200078e0207 */
[----:B------:R-:W-:Y:S01]  /*18a0*/  IADD3 R17, P5, P0, R8, UR5, R22 ;  /* 0x0000000508117c10 */ /* 0x000fe2000f8be016 */
[----:B------:R-:W-:Y:S01]  /*18b0*/  IMAD.IADD R8, R9, 0x1, R0 ;  /* 0x0000000109087824 */ /* 0x000fe200078e0200 */
[----:B------:R-:W-:Y:S01]  /*18c0*/  IADD3 R9, -R15, c[0x0][0x168], -R232 ;  /* 0x00005a000f097a10 */ /* 0x000fe20007ffe9e8 */
[----:B------:R1:W-:Y:S01]  /*18d0*/  LDGSTS.E.BYPASS.LTC128B.128 [R225+0x10080], [R2.64], !P6 ;  /* 0x1008000002e17fae */ /* 0x0003e2000f101d52 */
[----:B------:R-:W-:Y:S01]  /*18e0*/  ISETP.LT.OR P6, PT, R12, 0x21, !P2 ;  /* 0x000000210c00780c */ /* 0x000fe200057c1670 */
[----:B------:R-:W-:Y:S01]  /*18f0*/  IMAD.MOV.U32 R12, RZ, RZ, c[0x0][0x208] ;  /* 0x00008200ff0c7624 */ /* 0x000fe200078e00ff */
[----:B------:R-:W-:Y:S01]  /*1900*/  IADD3.X R15, R8, UR4, R247, P5, P0 ;  /* 0x00000004080f7c10 */ /* 0x000fe2000afe04f7 */
[----:B------:R1:W-:Y:S01]  /*1910*/  LDGSTS.E.BYPASS.LTC128B.128 [R225+0x12080], [R2.64+0x80], !P1 ;  /* 0x1208008002e17fae */ /* 0x0003e2000c901d52 */
[----:B------:R-:W-:Y:S01]  /*1920*/  LEA R6, P1, R14, c[0x0][0x258], 0x2 ;  /* 0x000096000e067a11 */ /* 0x000fe200078210ff */
[C---:B------:R-:W-:Y:S01]  /*1930*/  IMAD.SHL.U32 R4, R12.reuse, 0x40, RZ ;  /* 0x000000400c047824 */ /* 0x040fe200078e00ff */
[----:B------:R-:W-:Y:S01]  /*1940*/  SHF.L.U64.HI R0, R12, R29, c[0x0][0x20c] ;  /* 0x000083000c007619 */ /* 0x000fe2000001021d */
[----:B------:R-:W-:Y:S01]  /*1950*/  IMAD.MOV.U32 R236, RZ, RZ, R240 ;  /* 0x000000ffffec7224 */ /* 0x000fe200078e00f0 */
[----:B------:R-:W-:Y:S01]  /*1960*/  LEA.HI.X R7, R14, c[0x0][0x25c], R11, 0x2, P1 ;  /* 0x000097000e077a11 */ /* 0x000fe200008f140b */
[----:B------:R-:W-:Y:S01]  /*1970*/  IMAD.SHL.U32 R32, R12, 0x20, RZ ;  /* 0x000000200c207824 */ /* 0x000fe200078e00ff */
[----:B------:R-:W-:Y:S01]  /*1980*/  ISETP.GT.AND P1, PT, R228, 0xf, PT ;  /* 0x0000000fe400780c */ /* 0x000fe20003f24270 */
[----:B------:R-:W-:Y:S01]  /*1990*/  IMAD R0, R0, UR8, RZ ;  /* 0x0000000800007c24 */ /* 0x000fe2000f8e02ff */
[----:B------:R-:W-:Y:S01]  /*19a0*/  ISETP.LT.OR P0, PT, R9, 0x1, P4 ;  /* 0x000000010900780c */ /* 0x000fe20002701670 */
[----:B------:R1:W-:Y:S01]  /*19b0*/  LDGSTS.E.BYPASS.LTC128B.128 [R225+0x14080], [R2.64+0x100], !P6 ;  /* 0x1408010002e17fae */ /* 0x0003e2000f101d52 */
[----:B------:R-:W-:Y:S01]  /*19c0*/  ISETP.GE.AND P6, PT, R21, c[0x0][0x1fc], PT ;  /* 0x00007f0015007a0c */ /* 0x000fe20003fc6270 */
[----:B------:R-:W-:Y:S01]  /*19d0*/  IMAD R0, R4, UR6, R0 ;  /* 0x0000000604007c24 */ /* 0x000fe2000f8e0200 */
[----:B------:R-:W-:Y:S01]  /*19e0*/  SHF.L.U64.HI R250, R12, R27, c[0x0][0x20c] ;  /* 0x000083000cfa7619 */ /* 0x000fe2000001021b */
[----:B------:R-:W-:Y:S01]  /*19f0*/  IMAD.WIDE.U32 R4, R4, UR8, R236 ;  /* 0x0000000804047c25 */ /* 0x000fe2000f8e00ec */
[CC--:B------:R-:W-:Y:S01]  /*1a00*/  LEA.HI R8, R16.reuse, R228.reuse, RZ, 0x2 ;  /* 0x000000e410087211 */ /* 0x0c0fe200078f10ff */
[----:B------:R-:W-:Y:S01]  /*1a10*/  ULDC UR6, c[0x0][0x168] ;  /* 0x00005a0000067ab9 */ /* 0x000fe20000000800 */
[----:B------:R-:W-:Y:S01]  /*1a20*/  LEA.HI R12, R16, R228, RZ, 0x5 ;  /* 0x000000e4100c7211 */ /* 0x000fe200078f28ff */
[----:B------:R-:W-:Y:S01]  /*1a30*/  IMAD.IADD R0, R5, 0x1, R0 ;  /* 0x0000000105007824 */ /* 0x000fe200078e0200 */
[----:B------:R-:W-:Y:S01]  /*1a40*/  UIADD3 UR6, UR9, -UR6, UR7 ;  /* 0x8000000609067290 */ /* 0x000fe2000fffe007 */
[----:B------:R-:W-:Y:S01]  /*1a50*/  @!P1 IMAD.SHL.U32 R5, R228, 0x10, RZ ;  /* 0x00000010e4059824 */ /* 0x000fe200078e00ff */
[----:B------:R-:W-:Y:S01]  /*1a60*/  SHF.R.S32.HI R11, RZ, 0x5, R12 ;  /* 0x00000005ff0b7819 */ /* 0x000fe2000001140c */
[----:B------:R-:W-:-:S02]  /*1a70*/  UMOV UR4, URZ ;  /* 0x0000003f00047c82 */ /* 0x000fc40008000000 */
[----:B------:R-:W-:Y:S01]  /*1a80*/  ULDC UR5, c[0x0][0x168] ;  /* 0x00005a0000057ab9 */ /* 0x000fe20000000800 */
[----:B------:R2:W-:Y:S04]  /*1a90*/  @!P1 LDGSTS.E.BYPASS.LTC128B.128 [R5+0x21080], [R6.64] ;  /* 0x2108000006059fae */ /* 0x0005e8000b901d52 */
[----:B------:R-:W0:Y:S01]  /*1aa0*/  LDGDEPBAR ;  /* 0x00000000000079af */ /* 0x000e220000000000 */
[----:B-1----:R-:W-:-:S04]  /*1ab0*/  LEA R2, P5, R4, c[0x0][0x1f0], 0x1 ;  /* 0x00007c0004027a11 */ /* 0x002fc800078a08ff */
[----:B------:R-:W-:Y:S01]  /*1ac0*/  LEA.HI.X R3, R4, c[0x0][0x1f4], R0, 0x1, P5 ;  /* 0x00007d0004037a11 */ /* 0x000fe200028f0c00 */
[----:B------:R-:W-:Y:S01]  /*1ad0*/  IMAD R0, R28, c[0x0][0x238], RZ ;  /* 0x00008e001c007a24 */ /* 0x000fe200078e02ff */
[----:B------:R-:W-:Y:S02]  /*1ae0*/  ISETP.GE.AND P5, PT, R10, c[0x0][0x1fc], PT ;  /* 0x00007f000a007a0c */ /* 0x000fe40003fa6270 */
[----:B------:R-:W-:Y:S01]  /*1af0*/  LEA.HI R10, R16, R228, RZ, 0x4 ;  /* 0x000000e4100a7211 */ /* 0x000fe200078f20ff */
[----:B------:R1:W-:Y:S01]  /*1b00*/  LDGSTS.E.BYPASS.LTC128B.128 [R225+0x1b080], [R2.64], !P0 ;  /* 0x1b08000002e17fae */ /* 0x0003e2000c101d52 */
[----:B------:R-:W-:Y:S01]  /*1b10*/  ISETP.LT.OR P0, PT, R9, 0x1, P6 ;  /* 0x000000010900780c */ /* 0x000fe20003701670 */
[----:B------:R-:W-:Y:S01]  /*1b20*/  IMAD R0, R30, c[0x0][0x23c], R0 ;  /* 0x00008f001e007a24 */ /* 0x000fe200078e0200 */
[----:B------:R-:W-:Y:S02]  /*1b30*/  SEL R26, RZ, 0x1, P5 ;  /* 0x00000001ff1a7807 */ /* 0x000fe40002800000 */
[----:B------:R-:W-:-:S02]  /*1b40*/  ISETP.GE.AND P5, PT, R25, c[0x0][0x1fc], PT ;  /* 0x00007f0019007a0c */ /* 0x000fc40003fa6270 */
[----:B------:R-:W-:Y:S02]  /*1b50*/  SHF.R.S32.HI R4, RZ, 0x4, R10 ;  /* 0x00000004ff047819 */ /* 0x000fe4000001140a */
[----:B------:R-:W-:Y:S02]  /*1b60*/  ISETP.LT.OR P6, PT, R9, 0x21, P6 ;  /* 0x000000210900780c */ /* 0x000fe400037c1670 */
[----:B--2---:R-:W-:-:S03]  /*1b70*/  LEA.HI R5, R10, R4, RZ, 0x1 ;  /* 0x000000040a057211 */ /* 0x004fc600078f08ff */
[----:B------:R1:W-:Y:S01]  /*1b80*/  LDGSTS.E.BYPASS.LTC128B.128 [R225+0x1d080], [R2.64+0x80], !P0 ;  /* 0x1d08008002e17fae */ /* 0x0003e2000c101d52 */
[C---:B------:R-:W-:Y:S02]  /*1b90*/  ISETP.LT.OR P0, PT, R9.reuse, 0x1, P5 ;  /* 0x000000010900780c */ /* 0x040fe40002f01670 */
[----:B------:R-:W-:-:S11]  /*1ba0*/  ISETP.LT.OR P5, PT, R9, 0x21, P5 ;  /* 0x000000210900780c */ /* 0x000fd60002fa1670 */
[----:B------:R1:W-:Y:S01]  /*1bb0*/  LDGSTS.E.BYPASS.LTC128B.128 [R225+0x1f080], [R2.64+0x100], !P0 ;  /* 0x1f08010002e17fae */ /* 0x0003e2000c101d52 */
[----:B------:R-:W-:-:S04]  /*1bc0*/  LEA R6, P0, R32, R2, 0x1 ;  /* 0x0000000220067211 */ /* 0x000fc800078008ff */
[----:B------:R-:W-:Y:S02]  /*1bd0*/  LEA.HI.X R7, R32, R3, R250, 0x1, P0 ;  /* 0x0000000320077211 */ /* 0x000fe400000f0cfa */
[----:B------:R-:W-:Y:S02]  /*1be0*/  ISETP.LT.OR P0, PT, R9, 0x21, P4 ;  /* 0x000000210900780c */ /* 0x000fe40002701670 */
[----:B------:R-:W-:-:S11]  /*1bf0*/  ISETP.NE.AND P4, PT, R18, RZ, PT ;  /* 0x000000ff1200720c */ /* 0x000fd60003f85270 */
[----:B------:R2:W-:Y:S01]  /*1c00*/  LDGSTS.E.BYPASS.LTC128B.128 [R225+0x1c080], [R6.64], !P0 ;  /* 0x1c08000006e17fae */ /* 0x0005e2000c101d52 */
[----:B------:R-:W-:-:S03]  /*1c10*/  ISETP.GE.AND P0, PT, R21, c[0x0][0x1fc], PT ;  /* 0x00007f0015007a0c */ /* 0x000fc60003f06270 */
[----:B------:R2:W-:Y:S01]  /*1c20*/  LDGSTS.E.BYPASS.LTC128B.128 [R225+0x1e080], [R6.64+0x80], !P6 ;  /* 0x1e08008006e17fae */ /* 0x0005e2000f101d52 */
[----:B------:R-:W-:Y:S01]  /*1c30*/  ISETP.GE.AND P6, PT, R228, 0x10, PT ;  /* 0x00000010e400780c */ /* 0x000fe20003fc6270 */
[----:B-1----:R-:W-:Y:S02]  /*1c40*/  IMAD.WIDE.U32 R2, R30, c[0x0][0x238], R228 ;  /* 0x00008e001e027a25 */ /* 0x002fe400078e00e4 */
[----:B------:R2:W-:Y:S02]  /*1c50*/  LDGSTS.E.BYPASS.LTC128B.128 [R225+0x20080], [R6.64+0x100], !P5 ;  /* 0x2008010006e17fae */ /* 0x0005e4000e901d52 */
[----:B------:R-:W-:Y:S01]  /*1c60*/  IMAD.IADD R23, R3, 0x1, R0 ;  /* 0x0000000103177824 */ /* 0x000fe200078e0200 */
[----:B------:R-:W-:Y:S01]  /*1c70*/  SHF.R.S32.HI R0, RZ, 0x1f, R8 ;  /* 0x0000001fff007819 */ /* 0x000fe20000011408 */
[----:B------:R-:W-:Y:S01]  /*1c80*/  IMAD.MOV.U32 R22, RZ, RZ, R2 ;  /* 0x000000ffff167224 */ /* 0x000fe200078e0002 */
[----:B------:R-:W-:Y:S02]  /*1c90*/  SHF.R.S32.HI R2, RZ, 0x2, R8 ;  /* 0x00000002ff027819 */ /* 0x000fe40000011408 */
[----:B------:R-:W-:Y:S01]  /*1ca0*/  LEA.HI R3, R16, R228, RZ, 0x7 ;  /* 0x000000e410037211 */ /* 0x000fe200078f38ff */
[----:B------:R-:W-:Y:S01]  /*1cb0*/  IMAD.WIDE.U32 R244, R252, c[0x0][0x240], R22 ;  /* 0x00009000fcf47a25 */ /* 0x000fe200078e0016 */
[----:B------:R-:W-:-:S02]  /*1cc0*/  LEA.HI R0, R0, R2, RZ, 0x3 ;  /* 0x0000000200007211 */ /* 0x000fc400078f18ff */
[----:B------:R-:W-:Y:S02]  /*1cd0*/  SHF.R.S32.HI R16, RZ, 0x7, R3 ;  /* 0x00000007ff107819 */ /* 0x000fe40000011403 */
[----:B------:R-:W-:Y:S02]  /*1ce0*/  LOP3.LUT R0, R0, 0xfffffff8, RZ, 0xc0, !PT ;  /* 0xfffffff800007812 */ /* 0x000fe400078ec0ff */
[----:B------:R-:W-:-:S03]  /*1cf0*/  SHF.R.S32.HI R3, RZ, 0x1f, R12 ;  /* 0x0000001fff037819 */ /* 0x000fc6000001140c */
[----:B------:R-:W-:Y:S01]  /*1d00*/  IMAD.IADD R13, R2, 0x1, -R0 ;  /* 0x00000001020d7824 */ /* 0x000fe200078e0a00 */
[----:B------:R-:W-:Y:S02]  /*1d10*/  LEA.HI R0, R3, R11, RZ, 0x2 ;  /* 0x0000000b03007211 */ /* 0x000fe400078f10ff */
[----:B------:R-:W-:Y:S01]  /*1d20*/  LOP3.LUT R3, R5, 0xfffffffe, RZ, 0xc0, !PT ;  /* 0xfffffffe05037812 */ /* 0x000fe200078ec0ff */
[----:B------:R-:W-:Y:S01]  /*1d30*/  IMAD.SHL.U32 R5, R16, 0x8, RZ ;  /* 0x0000000810057824 */ /* 0x000fe200078e00ff */
[----:B------:R-:W-:-:S03]  /*1d40*/  LOP3.LUT R2, R0, 0xfffffffc, RZ, 0xc0, !PT ;  /* 0xfffffffc00027812 */ /* 0x000fc600078ec0ff */
[----:B------:R-:W-:Y:S01]  /*1d50*/  IMAD.IADD R0, R4, 0x1, -R3 ;  /* 0x0000000104007824 */ /* 0x000fe200078e0a03 */
[----:B------:R-:W-:Y:S01]  /*1d60*/  LOP3.LUT R9, R5, 0x8, RZ, 0xc0, !PT ;  /* 0x0000000805097812 */ /* 0x000fe200078ec0ff */
[----:B------:R-:W-:Y:S01]  /*1d70*/  IMAD.IADD R14, R11, 0x1, -R2 ;  /* 0x000000010b0e7824 */ /* 0x000fe200078e0a02 */
[----:B------:R-:W-:Y:S01]  /*1d80*/  LOP3.LUT R3, R8, 0x3ffffffc, RZ, 0xc0, !PT ;  /* 0x3ffffffc08037812 */ /* 0x000fe200078ec0ff */
[----:B------:R-:W-:Y:S01]  /*1d90*/  IMAD.SHL.U32 R2, R13, 0x10, RZ ;  /* 0x000000100d027824 */ /* 0x000fe200078e00ff */
[----:B------:R-:W-:Y:S01]  /*1da0*/  LOP3.LUT R8, R10, 0xfffffff0, RZ, 0xc0, !PT ;  /* 0xfffffff00a087812 */ /* 0x000fe200078ec0ff */
[C---:B------:R-:W-:Y:S01]  /*1db0*/  IMAD.SHL.U32 R4, R14.reuse, 0x100, RZ ;  /* 0x000001000e047824 */ /* 0x040fe200078e00ff */
[----:B------:R-:W-:Y:S01]  /*1dc0*/  LEA.HI R5, R14, R14, RZ, 0x1 ;  /* 0x0000000e0e057211 */ /* 0x000fe200078f08ff */
[----:B--2---:R-:W-:Y:S01]  /*1dd0*/  IMAD.IADD R7, R228, 0x1, -R3 ;  /* 0x00000001e4077824 */ /* 0x004fe200078e0a03 */
[----:B------:R-:W-:-:S03]  /*1de0*/  LOP3.LUT R2, R9, 0x70, R2, 0xf8, !PT ;  /* 0x0000007009027812 */ /* 0x000fc600078ef802 */
[----:B------:R-:W-:Y:S01]  /*1df0*/  IMAD.SHL.U32 R5, R5, 0x100, RZ ;  /* 0x0000010005057824 */ /* 0x000fe200078e00ff */
[----:B------:R-:W-:Y:S02]  /*1e00*/  LOP3.LUT R2, R2, 0x100, R4, 0xf8, !PT ;  /* 0x0000010002027812 */ /* 0x000fe400078ef804 */
[----:B------:R-:W-:Y:S02]  /*1e10*/  LEA R4, P5, R17, c[0x0][0x280], 0x2 ;  /* 0x0000a00011047a11 */ /* 0x000fe400078a10ff */
[----:B------:R-:W-:Y:S02]  /*1e20*/  LOP3.LUT R6, R5, 0x7ffffe00, RZ, 0xc0, !PT ;  /* 0x7ffffe0005067812 */ /* 0x000fe400078ec0ff */
[----:B------:R-:W-:Y:S02]  /*1e30*/  SHF.R.U32.HI R3, RZ, 0x3, R2 ;  /* 0x00000003ff037819 */ /* 0x000fe40000011602 */
[----:B------:R-:W-:Y:S01]  /*1e40*/  LEA.HI.X R5, R17, c[0x0][0x284], R15, 0x2, P5 ;  /* 0x0000a10011057a11 */ /* 0x000fe200028f140f */
[----:B------:R-:W-:Y:S01]  /*1e50*/  IMAD R7, R7, 0x2, R6 ;  /* 0x0000000207077824 */ /* 0x000fe200078e0206 */
[----:B------:R-:W-:Y:S01]  /*1e60*/  LOP3.LUT R6, R2, 0x28, R3, 0x78, !PT ;  /* 0x0000002802067812 */ /* 0x000fe200078e7803 */
[C---:B------:R-:W-:Y:S01]  /*1e70*/  IMAD.IADD R2, R228.reuse, 0x1, -R8 ;  /* 0x00000001e4027824 */ /* 0x040fe200078e0a08 */
[----:B------:R-:W-:Y:S01]  /*1e80*/  LOP3.LUT P5, RZ, R13, 0x1, RZ, 0xc0, !PT ;  /* 0x000000010dff7812 */ /* 0x000fe200078ac0ff */
[----:B------:R-:W-:Y:S01]  /*1e90*/  @!P6 IMAD.SHL.U32 R3, R228, 0x10, RZ ;  /* 0x00000010e403e824 */ /* 0x000fe200078e00ff */
[----:B------:R-:W-:Y:S01]  /*1ea0*/  SEL R15, RZ, 0xffffffff, P0 ;  /* 0xffffffffff0f7807 */ /* 0x000fe20000000000 */
[----:B------:R-:W-:Y:S01]  /*1eb0*/  IMAD.IADD R7, R7, 0x1, R6 ;  /* 0x0000000107077824 */ /* 0x000fe200078e0206 */
[----:B------:R-:W-:Y:S01]  /*1ec0*/  LOP3.LUT P0, RZ, R19, 0x2, RZ, 0xc0, !PT ;  /* 0x0000000213ff7812 */ /* 0x000fe2000780c0ff */
[C---:B------:R-:W-:Y:S01]  /*1ed0*/  IMAD.SHL.U32 R6, R2.reuse, 0x10, RZ ;  /* 0x0000001002067824 */ /* 0x040fe200078e00ff */
[----:B------:R1:W-:Y:S01]  /*1ee0*/  @!P6 LDGSTS.E.BYPASS.LTC128B.128 [R3+0x21280], [R4.64] ;  /* 0x212800000403efae */ /* 0x0003e2000b901d52 */
[----:B------:R-:W-:Y:S01]  /*1ef0*/  IMAD.SHL.U32 R223, R7, 0x2, RZ ;  /* 0x0000000207df7824 */ /* 0x000fe200078e00ff */
[----:B------:R-:W-:Y:S01]  /*1f00*/  SHF.R.S32.HI R7, RZ, 0x1f, R2 ;  /* 0x0000001fff077819 */ /* 0x000fe20000011402 */
[----:B------:R-:W-:Y:S01]  /*1f10*/  IMAD.SHL.U32 R211, R2, 0x2, RZ ;  /* 0x0000000202d37824 */ /* 0x000fe200078e00ff */
[----:B------:R-:W-:Y:S01]  /*1f20*/  SEL R208, R221, 0xfffffff0, !P0 ;  /* 0xfffffff0ddd07807 */ /* 0x000fe20004000000 */
[----:B------:R-:W0:Y:S01]  /*1f30*/  LDGDEPBAR ;  /* 0x00000000000079af */ /* 0x000e220000000000 */
[----:B------:R-:W-:Y:S01]  /*1f40*/  LEA.HI R213, R7, R2, RZ, 0x3 ;  /* 0x0000000207d57211 */ /* 0x000fe200078f18ff */
[----:B------:R-:W-:Y:S01]  /*1f50*/  IMAD.SHL.U32 R7, R24, 0x8, RZ ;  /* 0x0000000818077824 */ /* 0x000fe200078e00ff */
[----:B------:R-:W-:Y:S01]  /*1f60*/  IADD3 R224, R223, 0x215a0, RZ ;  /* 0x000215a0dfe07810 */ /* 0x000fe20007ffe0ff */
[----:B------:R-:W0:Y:S01]  /*1f70*/  LDGDEPBAR ;  /* 0x00000000000079af */ /* 0x000e220000000000 */
[----:B------:R-:W-:-:S02]  /*1f80*/  ISETP.GE.AND P6, PT, R25, c[0x0][0x1fc], PT ;  /* 0x00007f0019007a0c */ /* 0x000fc40003fc6270 */
[----:B------:R-:W-:Y:S01]  /*1f90*/  LOP3.LUT P0, RZ, R19, 0x4, RZ, 0xc0, !PT ;  /* 0x0000000413ff7812 */ /* 0x000fe2000780c0ff */
[----:B-1----:R-:W-:Y:S01]  /*1fa0*/  IMAD.SHL.U32 R5, R11, 0x100, RZ ;  /* 0x000001000b057824 */ /* 0x002fe200078e00ff */
[----:B------:R-:W-:Y:S02]  /*1fb0*/  LOP3.LUT R4, R12, 0xffffffe0, RZ, 0xc0, !PT ;  /* 0xffffffe00c047812 */ /* 0x000fe400078ec0ff */
[----:B------:R-:W-:Y:S02]  /*1fc0*/  LOP3.LUT R3, R6, 0xf0, RZ, 0xc0, !PT ;  /* 0x000000f006037812 */ /* 0x000fe400078ec0ff */
[----:B------:R-:W-:Y:S02]  /*1fd0*/  IADD3 R6, R223, 0x21480, RZ ;  /* 0x00021480df067810 */ /* 0x000fe40007ffe0ff */
[C---:B------:R-:W-:Y:S02]  /*1fe0*/  LOP3.LUT R8, R3.reuse, R9, RZ, 0xfc, !PT ;  /* 0x0000000903087212 */ /* 0x040fe400078efcff */
[----:B------:R-:W-:Y:S01]  /*1ff0*/  LOP3.LUT R10, R3, 0x100, R5, 0xf8, !PT ;  /* 0x00000100030a7812 */ /* 0x000fe200078ef805 */
[----:B------:R-:W-:Y:S01]  /*2000*/  IMAD.IADD R3, R228, 0x1, -R4 ;  /* 0x00000001e4037824 */ /* 0x000fe200078e0a04 */
[C---:B------:R-:W-:Y:S01]  /*2010*/  LOP3.LUT R5, R213.reuse, 0xfffffff8, RZ, 0xc0, !PT ;  /* 0xfffffff8d5057812 */ /* 0x040fe200078ec0ff */
[----:B------:R-:W-:Y:S01]  /*2020*/  IMAD.SHL.U32 R213, R213, 0x40, RZ ;  /* 0x00000040d5d57824 */ /* 0x000fe200078e00ff */
[----:B------:R-:W-:-:S02]  /*2030*/  @P5 IADD3 R224, R6, 0xe0, RZ ;  /* 0x000000e006e05810 */ /* 0x000fc40007ffe0ff */
[----:B------:R-:W-:Y:S01]  /*2040*/  SHF.R.S32.HI R4, RZ, 0x1f, R3 ;  /* 0x0000001fff047819 */ /* 0x000fe20000011403 */
[C---:B------:R-:W-:Y:S01]  /*2050*/  IMAD.IADD R5, R2.reuse, 0x1, -R5 ;  /* 0x0000000102057824 */ /* 0x040fe200078e0a05 */
[----:B------:R-:W-:Y:S02]  /*2060*/  LOP3.LUT P5, RZ, R2, 0x2, RZ, 0xc0, !PT ;  /* 0x0000000202ff7812 */ /* 0x000fe400078ac0ff */
[----:B------:R-:W-:Y:S01]  /*2070*/  LEA.HI R6, R4, R3, RZ, 0x2 ;  /* 0x0000000304067211 */ /* 0x000fe200078f10ff */
[----:B------:R-:W-:Y:S01]  /*2080*/  IMAD.SHL.U32 R4, R19, 0x40, RZ ;  /* 0x0000004013047824 */ /* 0x000fe200078e00ff */
[----:B------:R-:W-:Y:S02]  /*2090*/  LOP3.LUT R211, R8, 0x18, R211, 0x78, !PT ;  /* 0x0000001808d37812 */ /* 0x000fe400078e78d3 */
[----:B------:R-:W-:Y:S02]  /*20a0*/  LOP3.LUT R2, R6, 0x7ffffffc, RZ, 0xc0, !PT ;  /* 0x7ffffffc06027812 */ /* 0x000fe400078ec0ff */
[----:B------:R-:W-:Y:S01]  /*20b0*/  LOP3.LUT R8, R4, 0x1c0, RZ, 0xc0, !PT ;  /* 0x000001c004087812 */ /* 0x000fe200078ec0ff */
[----:B------:R-:W-:Y:S01]  /*20c0*/  IMAD.SHL.U32 R211, R211, 0x2, RZ ;  /* 0x00000002d3d37824 */ /* 0x000fe200078e00ff */
[----:B------:R-:W-:Y:S01]  /*20d0*/  LEA.HI R9, R16, R16, RZ, 0x1 ;  /* 0x0000001010097211 */ /* 0x000fe200078f08ff */
[----:B------:R-:W-:Y:S01]  /*20e0*/  IMAD.IADD R11, R3, 0x1, -R2 ;  /* 0x00000001030b7824 */ /* 0x000fe200078e0a02 */
[----:B------:R-:W-:Y:S01]  /*20f0*/  LOP3.LUT R4, R8, 0x8, R20, 0xf8, !PT ;  /* 0x0000000808047812 */ /* 0x000fe200078ef814 */
[----:B------:R-:W-:Y:S01]  /*2100*/  IMAD.SHL.U32 R3, R0, 0x20, RZ ;  /* 0x0000002000037824 */ /* 0x000fe200078e00ff */
[----:B------:R-:W-:Y:S01]  /*2110*/  SHF.R.U32.HI R13, RZ, 0x3, R8 ;  /* 0x00000003ff0d7819 */ /* 0x000fe20000011608 */
[----:B------:R-:W-:Y:S01]  /*2120*/  IMAD.SHL.U32 R2, R14, 0x10, RZ ;  /* 0x000000100e027824 */ /* 0x000fe200078e00ff */
[----:B------:R-:W-:-:S02]  /*2130*/  LOP3.LUT R213, R213, 0xfffffe00, RZ, 0xc0, !PT ;  /* 0xfffffe00d5d57812 */ /* 0x000fc400078ec0ff */
[----:B------:R-:W-:Y:S02]  /*2140*/  LOP3.LUT R3, R3, 0x20, RZ, 0xc0, !PT ;  /* 0x0000002003037812 */ /* 0x000fe400078ec0ff */
[----:B------:R-:W-:Y:S02]  /*2150*/  LEA.HI.SX32 R226, R6, R2, 0x1e ;  /* 0x0000000206e27211 */ /* 0x000fe400078ff2ff */
[----:B------:R-:W-:Y:S02]  /*2160*/  LOP3.LUT R2, R8, 0x30, R2, 0xf8, !PT ;  /* 0x0000003008027812 */ /* 0x000fe400078ef802 */
[----:B------:R-:W-:Y:S02]  /*2170*/  LOP3.LUT R6, R9, 0x1ffffffe, RZ, 0xc0, !PT ;  /* 0x1ffffffe09067812 */ /* 0x000fe400078ec0ff */
[----:B------:R-:W-:Y:S02]  /*2180*/  LOP3.LUT R12, R3, 0x18, R7, 0xf8, !PT ;  /* 0x00000018030c7812 */ /* 0x000fe400078ef807 */
[----:B------:R-:W-:Y:S01]  /*2190*/  LOP3.LUT R8, R2, 0x8, R20, 0xf8, !PT ;  /* 0x0000000802087812 */ /* 0x000fe200078ef814 */
[----:B------:R-:W-:Y:S01]  /*21a0*/  IMAD.SHL.U32 R2, R0, 0x8, RZ ;  /* 0x0000000800027824 */ /* 0x000fe200078e00ff */
[----:B------:R-:W-:Y:S01]  /*21b0*/  LOP3.LUT R3, R4, R13, RZ, 0x3c, !PT ;  /* 0x0000000d04037212 */ /* 0x000fe200078e3cff */
[----:B------:R-:W-:Y:S01]  /*21c0*/  IMAD.IADD R4, R16, 0x1, -R6 ;  /* 0x0000000110047824 */ /* 0x000fe200078e0a06 */
[----:B------:R-:W-:-:S02]  /*21d0*/  SEL R9, RZ, 0x4, P6 ;  /* 0x00000004ff097807 */ /* 0x000fc40003000000 */
[----:B------:R-:W-:Y:S01]  /*21e0*/  LOP3.LUT R6, R2, 0x8, RZ, 0xc0, !PT ;  /* 0x0000000802067812 */ /* 0x000fe200078ec0ff */
[----:B------:R-:W-:Y:S01]  /*21f0*/  IMAD R11, R4, 0x4, R11 ;  /* 0x00000004040b7824 */ /* 0x000fe200078e020b */
[C---:B------:R-:W-:Y:S01]  /*2200*/  LOP3.LUT P6, RZ, R5.reuse, 0x4, RZ, 0xc0, !PT ;  /* 0x0000000405ff7812 */ /* 0x040fe200078cc0ff */
[----:B------:R-:W-:Y:S01]  /*2210*/  IMAD.SHL.U32 R4, R5, 0x40, RZ ;  /* 0x0000004005047824 */ /* 0x000fe200078e00ff */
[----:B------:R-:W-:Y:S01]  /*2220*/  SHF.R.U32.HI R214, RZ, 0x3, R10 ;  /* 0x00000003ffd67819 */ /* 0x000fe2000001160a */
[----:B------:R-:W-:Y:S01]  /*2230*/  IMAD.SHL.U32 R2, R15, 0x2, RZ ;  /* 0x000000020f027824 */ /* 0x000fe200078e00ff */
[----:B------:R-:W-:Y:S01]  /*2240*/  SEL R212, R212, 0xe0, !P5 ;  /* 0x000000e0d4d47807 */ /* 0x000fe20006800000 */
[----:B------:R-:W-:Y:S01]  /*2250*/  IMAD.MOV.U32 R15, RZ, RZ, 0x20 ;  /* 0x00000020ff0f7424 */ /* 0x000fe200078e00ff */
[----:B------:R-:W-:Y:S01]  /*2260*/  LOP3.LUT R4, R4, 0x1c0, RZ, 0xc0, !PT ;  /* 0x000001c004047812 */ /* 0x000fe200078ec0ff */
[----:B------:R-:W-:Y:S01]  /*2270*/  IMAD R3, R16, 0x200, R3 ;  /* 0x0000020010037824 */ /* 0x000fe200078e0203 */
[----:B------:R-:W-:Y:S01]  /*2280*/  LOP3.LUT R7, R2, 0x2, R26, 0xe2, !PT ;  /* 0x0000000202077812 */ /* 0x000fe200078ee21a */
[----:B------:R-:W-:Y:S01]  /*2290*/  IMAD R212, R212, 0x2, R211 ;  /* 0x00000002d4d47824 */ /* 0x000fe200078e02d3 */
[----:B------:R-:W-:-:S02]  /*22a0*/  SEL R209, R15, 0xffffffe0, !P0 ;  /* 0xffffffe00fd17807 */ /* 0x000fc40004000000 */
[----:B------:R-:W-:Y:S02]  /*22b0*/  LOP3.LUT R2, R8, R13, RZ, 0x3c, !PT ;  /* 0x0000000d08027212 */ /* 0x000fe400078e3cff */
[----:B------:R-:W-:Y:S02]  /*22c0*/  LOP3.LUT P0, RZ, R5, 0x2, RZ, 0xc0, !PT ;  /* 0x0000000205ff7812 */ /* 0x000fe4000780c0ff */
[----:B------:R-:W-:Y:S01]  /*22d0*/  SHF.R.U32.HI R5, RZ, 0x3, R4 ;  /* 0x00000003ff057819 */ /* 0x000fe20000011604 */
[----:B------:R-:W-:Y:S01]  /*22e0*/  IMAD R217, R0, 0x200, R2 ;  /* 0x0000020000d97824 */ /* 0x000fe200078e0202 */
[----:B------:R-:W-:Y:S01]  /*22f0*/  LOP3.LUT R214, R214, 0x38, RZ, 0xc0, !PT ;  /* 0x00000038d6d67812 */ /* 0x000fe200078ec0ff */
[----:B------:R-:W-:Y:S01]  /*2300*/  IMAD R2, R14, 0x400, R213 ;  /* 0x000004000e027824 */ /* 0x000fe200078e02d5 */
[C---:B------:R-:W-:Y:S02]  /*2310*/  LOP3.LUT R0, R5.reuse, R4, R6, 0x1e, !PT ;  /* 0x0000000405007212 */ /* 0x040fe400078e1e06 */
[----:B------:R-:W-:-:S02]  /*2320*/  LOP3.LUT R4, R5, R12, R4, 0x1e, !PT ;  /* 0x0000000c05047212 */ /* 0x000fc400078e1e04 */
[----:B------:R-:W-:Y:S01]  /*2330*/  SEL R221, R221, 0xfffffff0, !P0 ;  /* 0xfffffff0dddd7807 */ /* 0x000fe20004000000 */
[----:B------:R-:W-:Y:S01]  /*2340*/  IMAD.IADD R218, R2, 0x1, R0 ;  /* 0x0000000102da7824 */ /* 0x000fe200078e0200 */
[----:B------:R-:W-:Y:S01]  /*2350*/  SEL R2, R15, 0xffffffe0, !P6 ;  /* 0xffffffe00f027807 */ /* 0x000fe20007000000 */
[----:B------:R-:W-:Y:S01]  /*2360*/  IMAD R0, R31, c[0x0][0x240], RZ ;  /* 0x000090001f007a24 */ /* 0x000fe200078e02ff */
[----:B------:R-:W-:Y:S01]  /*2370*/  LOP3.LUT R214, R214, R10, R6, 0x1e, !PT ;  /* 0x0000000ad6d67212 */ /* 0x000fe200078e1e06 */
[----:B------:R-:W-:Y:S01]  /*2380*/  IMAD.SHL.U32 R216, R218, 0x2, RZ ;  /* 0x00000002dad87824 */ /* 0x000fe200078e00ff */
[----:B------:R-:W-:Y:S01]  /*2390*/  LOP3.LUT R213, R4, R213, RZ, 0xfc, !PT ;  /* 0x000000d504d57212 */ /* 0x000fe200078efcff */
[----:B------:R-:W-:Y:S01]  /*23a0*/  IMAD R0, R252, c[0x0][0x244], R0 ;  /* 0x00009100fc007a24 */ /* 0x000fe200078e0200 */
[----:B------:R-:W-:Y:S01]  /*23b0*/  LOP3.LUT R227, R7, R9, RZ, 0xfc, !PT ;  /* 0x0000000907e37212 */ /* 0x000fe200078efcff */
[----:B------:R-:W-:Y:S01]  /*23c0*/  IMAD.SHL.U32 R219, R221, 0x2, RZ ;  /* 0x00000002dddb7824 */ /* 0x000fe200078e00ff */
[----:B------:R-:W-:Y:S01]  /*23d0*/  IADD3 R215, R216, 0x1b080, RZ ;  /* 0x0001b080d8d77810 */ /* 0x000fe20007ffe0ff */
[----:B------:R-:W-:Y:S01]  /*23e0*/  IMAD.IADD R246, R245, 0x1, R0 ;  /* 0x00000001f5f67824 */ /* 0x000fe200078e0200 */
[----:B------:R-:W-:Y:S01]  /*23f0*/  LEA R214, R214, 0x23c80, 0x1 ;  /* 0x00023c80d6d67811 */ /* 0x000fe200078e08ff */
[----:B------:R-:W-:Y:S01]  /*2400*/  IMAD.SHL.U32 R0, R3, 0x2, RZ ;  /* 0x0000000203007824 */ /* 0x000fe200078e00ff */
[----:B------:R-:W-:Y:S01]  /*2410*/  LEA R213, R213, 0x80, 0x1 ;  /* 0x00000080d5d57811 */ /* 0x000fe200078e08ff */
[----:B------:R-:W-:Y:S01]  /*2420*/  IMAD.SHL.U32 R3, R11, 0x2, RZ ;  /* 0x000000020b037824 */ /* 0x000fe200078e00ff */
[----:B------:R-:W-:Y:S01]  /*2430*/  ISETP.LE.AND P0, PT, R249, c[0x0][0x2a8], PT ;  /* 0x0000aa00f9007a0c */ /* 0x000fe20003f03270 */
[----:B------:R-:W-:-:S02]  /*2440*/  IMAD R208, R208, 0x2, R0 ;  /* 0x00000002d0d07824 */ /* 0x000fc400078e0200 */
[----:B------:R-:W-:Y:S01]  /*2450*/  IMAD R210, R209, 0x2, R0 ;  /* 0x00000002d1d27824 */ /* 0x000fe200078e0200 */
[----:B------:R-:W-:Y:S01]  /*2460*/  IADD3 R230, -R3, UR6, RZ ;  /* 0x0000000603e67c10 */ /* 0x000fe2000fffe1ff */
[----:B------:R-:W-:Y:S01]  /*2470*/  IMAD R209, R209, 0x2, R208 ;  /* 0x00000002d1d17824 */ /* 0x000fe200078e02d0 */
[C---:B------:R-:W-:Y:S01]  /*2480*/  IADD3 R231, -R3.reuse, UR9, RZ ;  /* 0x0000000903e77c10 */ /* 0x040fe2000fffe1ff */
[----:B------:R-:W-:Y:S01]  /*2490*/  IMAD R215, R2, 0x2, R215 ;  /* 0x0000000202d77824 */ /* 0x000fe200078e02d7 */
[----:B------:R-:W-:Y:S01]  /*24a0*/  IADD3 R235, -R3, UR17, RZ ;  /* 0x0000001103eb7c10 */ /* 0x000fe2000fffe1ff */
[----:B------:R-:W-:Y:S01]  /*24b0*/  IMAD.IADD R220, R218, 0x1, R2 ;  /* 0x00000001dadc7824 */ /* 0x000fe200078e0202 */
[----:B------:R-:W-:Y:S01]  /*24c0*/  IADD3 R234, R230, c[0x0][0x2a4], RZ ;  /* 0x0000a900e6ea7a10 */ /* 0x000fe20007ffe0ff */
[----:B------:R-:W-:Y:S02]  /*24d0*/  IMAD.IADD R222, R218, 0x1, R221 ;  /* 0x00000001dade7824 */ /* 0x000fe400078e02dd */
.L_x_842:
[----:B------:R-:W-:Y:S04]  /*24e0*/  DEPBAR.LE SB0, 0x1 ;  /* 0x000080400000791a */ /* 0x000fe80000000000 */
[----:B------:R-:W-:Y:S01]  /*24f0*/  BAR.SYNC.DEFER_BLOCKING 0x0 ;  /* 0x0000000000007b1d */ /* 0x000fe20000010000 */
[----:B------:R-:W-:Y:S01]  /*2500*/  MOV R2, UR4 ;  /* 0x0000000400027c02 */ /* 0x000fe20008000f00 */
[----:B------:R-:W-:Y:S01]  /*2510*/  IMAD.U32 R40, RZ, RZ, UR4 ;  /* 0x00000004ff287e24 */ /* 0x000fe2000f8e00ff */
[----:B------:R-:W-:Y:S02]  /*2520*/  MOV R104, UR4 ;  /* 0x0000000400687c02 */ /* 0x000fe40008000f00 */
[----:B------:R-:W-:Y:S01]  /*2530*/  MOV R36, UR4 ;  /* 0x0000000400247c02 */ /* 0x000fe20008000f00 */
[----:B------:R-:W-:Y:S01]  /*2540*/  IMAD R2, R2, 0x3000, R218 ;  /* 0x0000300002027824 */ /* 0x000fe200078e02da */
[----:B------:R-:W-:Y:S01]  /*2550*/  MOV R194, UR4 ;  /* 0x0000000400c27c02 */ /* 0x000fe20008000f00 */
[----:B------:R-:W-:Y:S01]  /*2560*/  IMAD R40, R40, 0x3000, R221 ;  /* 0x0000300028287824 */ /* 0x000fe200078e02dd */
[----:B------:R-:W-:Y:S01]  /*2570*/  ISETP.LE.AND P5, PT, R249, c[0x0][0x2a8], PT ;  /* 0x0000aa00f9007a0c */ /* 0x000fe20003fa3270 */
[----:B------:R-:W-:Y:S01]  /*2580*/  IMAD R36, R36, 0x3000, R220 ;  /* 0x0000300024247824 */ /* 0x000fe200078e02dc */
[----:B------:R-:W-:Y:S01]  /*2590*/  SHF.L.U32 R110, R2, 0x1, RZ ;  /* 0x00000001026e7819 */ /* 0x000fe200000006ff */
[----:B------:R-:W-:Y:S01]  /*25a0*/  IMAD R194, R194, 0x40, R226 ;  /* 0x00000040c2c27824 */ /* 0x000fe200078e02e2 */
[-C--:B------:R-:W-:Y:S01]  /*25b0*/  IADD3 R4, R218, R40.reuse, RZ ;  /* 0x00000028da047210 */ /* 0x080fe20007ffe0ff */
[----:B------:R-:W-:Y:S01]  /*25c0*/  IMAD.SHL.U32 R172, R36, 0x2, RZ ;  /* 0x0000000224ac7824 */ /* 0x000fe200078e00ff */
[----:B------:R-:W-:Y:S02]  /*25d0*/  IADD3 R40, R220, R40, RZ ;  /* 0x00000028dc287210 */ /* 0x000fe40007ffe0ff */
[----:B------:R-:W-:Y:S01]  /*25e0*/  IADD3 R190, R230, UR10, RZ ;  /* 0x0000000ae6be7c10 */ /* 0x000fe2000fffe0ff */
[----:B------:R-:W-:Y:S02]  /*25f0*/  IMAD.SHL.U32 R4, R4, 0x2, RZ ;  /* 0x0000000204047824 */ /* 0x000fe400078e00ff */
[----:B------:R-:W-:Y:S01]  /*2600*/  IMAD.SHL.U32 R173, R40, 0x2, RZ ;  /* 0x0000000228ad7824 */ /* 0x000fe200078e00ff */
[----:B------:R-:W-:Y:S04]  /*2610*/  LDSM.16.M88.2 R2, [R0+0x80] ;  /* 0x000080000002783b */ /* 0x000fe80000000100 */
[----:B------:R-:W1:Y:S04]  /*2620*/  LDSM.16.M88.4 R20, [R110+0xf080] ;  /* 0x00f080006e14783b */ /* 0x000e680000000200 */
[----:B------:R-:W2:Y:S04]  /*2630*/  LDSM.16.M88.2 R8, [R0+0x880] ;  /* 0x000880000008783b */ /* 0x000ea80000000100 */
[----:B------:R-:W3:Y:S04]  /*2640*/  LDSM.16.M88.2 R12, [R0+0x1080] ;  /* 0x00108000000c783b */ /* 0x000ee80000000100 */
[----:B------:R1:W-:Y:S04]  /*2650*/  LDSM.16.M88.4 R28, [R4+0xf080] ;  /* 0x00f08000041c783b */ /* 0x0003e80000000200 */
[----:B------:R-:W4:Y:S04]  /*2660*/  LDSM.16.M88.2 R16, [R0+0x1880] ;  /* 0x001880000010783b */ /* 0x000f280000000100 */
[----:B------:R-:W5:Y:S04]  /*2670*/  LDSM.16.M88.2 R24, [R0+0x2080] ;  /* 0x002080000018783b */ /* 0x000f680000000100 */
[----:B------:R-:W4:Y:S04]  /*2680*/  LDSM.16.M88.2 R26, [R208+0x80] ;  /* 0x00008000d01a783b */ /* 0x000f280000000100 */
[----:B------:R-:W-:Y:S04]  /*2690*/  LDSM.16.M88.2 R32, [R208+0x1080] ;  /* 0x00108000d020783b */ /* 0x000fe80000000100 */
[----:B------:R-:W-:Y:S04]  /*26a0*/  LDSM.16.M88.2 R34, [R208+0x1880] ;  /* 0x00188000d022783b */ /* 0x000fe80000000100 */
[----:B------:R-:W-:Y:S01]  /*26b0*/  LDSM.16.M88.4 R36, [R172+0xf080] ;  /* 0x00f08000ac24783b */ /* 0x000fe20000000200 */
[C---:B-1----:R-:W-:Y:S03]  /*26c0*/  HMMA.16816.F32.BF16 R4, R20.reuse, R2, RZ ;  /* 0x000000021404723c */ /* 0x042fe600000418ff */
[----:B------:R-:W1:Y:S04]  /*26d0*/  LDSM.16.M88.2 R2, [R208+0x880] ;  /* 0x00088000d002783b */ /* 0x000e680000000100 */
[----:B------:R-:W-:Y:S01]  /*26e0*/  LDSM.16.M88.2 R40, [R209+0x80] ;  /* 0x00008000d128783b */ /* 0x000fe20000000100 */
[C---:B--2---:R-:W-:Y:S03]  /*26f0*/  HMMA.16816.F32.BF16 R8, R20.reuse, R8, RZ ;  /* 0x000000081408723c */ /* 0x044fe600000418ff */
[----:B------:R-:W-:Y:S04]  /*2700*/  LDSM.16.M88.2 R42, [R209+0x880] ;  /* 0x00088000d12a783b */ /* 0x000fe80000000100 */
[----:B------:R-:W-:Y:S01]  /*2710*/  LDSM.16.M88.2 R106, [R208+0x4080] ;  /* 0x00408000d06a783b */ /* 0x000fe20000000100 */
[C---:B---3--:R-:W-:Y:S03]  /*2720*/  HMMA.16816.F32.BF16 R12, R20.reuse, R12, RZ ;  /* 0x0000000c140c723c */ /* 0x048fe600000418ff */
[----:B------:R-:W-:Y:S04]  /*2730*/  LDSM.16.M88.2 R108, [R208+0x4880] ;  /* 0x00488000d06c783b */ /* 0x000fe80000000100 */
[----:B------:R-:W-:Y:S01]  /*2740*/  LDS R195, [R194.X4+0x21080] ;  /* 0x02108000c2c37984 */ /* 0x000fe20000004800 */
[C---:B----4-:R-:W-:Y:S03]  /*2750*/  HMMA.16816.F32.BF16 R16, R20.reuse, R16, RZ ;  /* 0x000000101410723c */ /* 0x050fe600000418ff */
[----:B------:R-:W-:Y:S05]  /*2760*/  LDS R194, [R194.X4+0x210a0] ;  /* 0x0210a000c2c27984 */ /* 0x000fea0000004800 */
[----:B-----5:R-:W-:Y:S01]  /*2770*/  HMMA.16816.F32.BF16 R20, R20, R24, RZ ;  /* 0x000000181414723c */ /* 0x020fe200000418ff */
[----:B------:R-:W2:Y:S07]  /*2780*/  LDSM.16.M88.2 R24, [R208+0x2080] ;  /* 0x00208000d018783b */ /* 0x000eae0000000100 */
[C---:B------:R-:W-:Y:S01]  /*2790*/  HMMA.16816.F32.BF16 R4, R28.reuse, R26, R4 ;  /* 0x0000001a1c04723c */ /* 0x040fe20000041804 */
[----:B------:R-:W3:Y:S07]  /*27a0*/  LDSM.16.M88.2 R26, [R210+0x80] ;  /* 0x00008000d21a783b */ /* 0x000eee0000000100 */
[C---:B-1----:R-:W-:Y:S01]  /*27b0*/  HMMA.16816.F32.BF16 R8, R28.reuse, R2, R8 ;  /* 0x000000021c08723c */ /* 0x042fe20000041808 */
[----:B------:R-:W1:Y:S07]  /*27c0*/  LDSM.16.M88.2 R2, [R210+0x880] ;  /* 0x00088000d202783b */ /* 0x000e6e0000000100 */
[C---:B------:R-:W-:Y:S01]  /*27d0*/  HMMA.16816.F32.BF16 R12, R28.reuse, R32, R12 ;  /* 0x000000201c0c723c */ /* 0x040fe2000004180c */
[----:B------:R-:W4:Y:S07]  /*27e0*/  LDSM.16.M88.2 R32, [R210+0x1080] ;  /* 0x00108000d220783b */ /* 0x000f2e0000000100 */
[C---:B------:R-:W-:Y:S01]  /*27f0*/  HMMA.16816.F32.BF16 R16, R28.reuse, R34, R16 ;  /* 0x000000221c10723c */ /* 0x040fe20000041810 */
[----:B------:R-:W5:Y:S07]  /*2800*/  LDSM.16.M88.2 R34, [R210+0x1880] ;  /* 0x00188000d222783b */ /* 0x000f6e0000000100 */
[----:B--2---:R-:W-:Y:S01]  /*2810*/  HMMA.16816.F32.BF16 R20, R28, R24, R20 ;  /* 0x000000181c14723c */ /* 0x004fe20000041814 */
[----:B------:R-:W2:Y:S04]  /*2820*/  LDSM.16.M88.2 R24, [R210+0x2080] ;  /* 0x00208000d218783b */ /* 0x000ea80000000100 */
[----:B------:R-:W2:Y:S03]  /*2830*/  LDSM.16.M88.4 R28, [R173+0xf080] ;  /* 0x00f08000ad1c783b */ /* 0x000ea60000000200 */
[C---:B---3--:R-:W-:Y:S01]  /*2840*/  HMMA.16816.F32.BF16 R4, R36.reuse, R26, R4 ;  /* 0x0000001a2404723c */ /* 0x048fe20000041804 */
[----:B------:R-:W3:Y:S07]  /*2850*/  LDSM.16.M88.2 R26, [R209+0x1080] ;  /* 0x00108000d11a783b */ /* 0x000eee0000000100 */
[C---:B-1----:R-:W-:Y:S01]  /*2860*/  HMMA.16816.F32.BF16 R8, R36.reuse, R2, R8 ;  /* 0x000000022408723c */ /* 0x042fe20000041808 */
[----:B------:R-:W1:Y:S07]  /*2870*/  LDSM.16.M88.2 R2, [R209+0x1880] ;  /* 0x00188000d102783b */ /* 0x000e6e0000000100 */
[C---:B----4-:R-:W-:Y:S01]  /*2880*/  HMMA.16816.F32.BF16 R12, R36.reuse, R32, R12 ;  /* 0x00000020240c723c */ /* 0x050fe2000004180c */
[----:B------:R-:W4:Y:S07]  /*2890*/  LDSM.16.M88.2 R32, [R209+0x2080] ;  /* 0x00208000d120783b */ /* 0x000f2e0000000100 */
[C---:B-----5:R-:W-:Y:S01]  /*28a0*/  HMMA.16816.F32.BF16 R16, R36.reuse, R34, R16 ;  /* 0x000000222410723c */ /* 0x060fe20000041810 */
[----:B------:R-:W-:Y:S07]  /*28b0*/  LDSM.16.M88.2 R34, [R0+0x3080] ;  /* 0x003080000022783b */ /* 0x000fee0000000100 */
[----:B--2---:R-:W-:Y:S01]  /*28c0*/  HMMA.16816.F32.BF16 R20, R36, R24, R20 ;  /* 0x000000182414723c */ /* 0x004fe20000041814 */
[----:B------:R-:W-:Y:S04]  /*28d0*/  LDSM.16.M88.2 R24, [R0+0x2880] ;  /* 0x002880000018783b */ /* 0x000fe80000000100 */
[----:B------:R-:W2:Y:S03]  /*28e0*/  LDSM.16.M88.4 R36, [R110+0x11080] ;  /* 0x011080006e24783b */ /* 0x000ea60000000200 */
[C---:B------:R-:W-:Y:S01]  /*28f0*/  HMMA.16816.F32.BF16 R4, R28.reuse, R40, R4 ;  /* 0x000000281c04723c */ /* 0x040fe20000041804 */
[----:B------:R-:W5:Y:S07]  /*2900*/  LDSM.16.M88.2 R40, [R0+0x3880] ;  /* 0x003880000028783b */ /* 0x000f6e0000000100 */
[C---:B------:R-:W-:Y:S01]  /*2910*/  HMMA.16816.F32.BF16 R8, R28.reuse, R42, R8 ;  /* 0x0000002a1c08723c */ /* 0x040fe20000041808 */
[----:B------:R-:W5:Y:S07]  /*2920*/  LDSM.16.M88.2 R42, [R0+0x4080] ;  /* 0x00408000002a783b */ /* 0x000f6e0000000100 */
[C---:B---3--:R-:W-:Y:S01]  /*2930*/  HMMA.16816.F32.BF16 R12, R28.reuse, R26, R12 ;  /* 0x0000001a1c0c723c */ /* 0x048fe2000004180c */
[----:B------:R-:W3:Y:S07]  /*2940*/  LDSM.16.M88.2 R26, [R0+0x4880] ;  /* 0x00488000001a783b */ /* 0x000eee0000000100 */
[C---:B-1----:R-:W-:Y:S07]  /*2950*/  HMMA.16816.F32.BF16 R16, R28.reuse, R2, R16 ;  /* 0x000000021c10723c */ /* 0x042fee0000041810 */
[----:B------:R-:W-:Y:S01]  /*2960*/  IMAD R2, R104, 0x3000, R222 ;  /* 0x0000300068027824 */ /* 0x000fe200078e02de */
[----:B----4-:R-:W-:Y:S01]  /*2970*/  HMMA.16816.F32.BF16 R20, R28, R32, R20 ;  /* 0x000000201c14723c */ /* 0x010fe20000041814 */
[----:B------:R-:W-:Y:S03]  /*2980*/  LDSM.16.M88.2 R32, [R208+0x3080] ;  /* 0x00308000d020783b */ /* 0x000fe60000000100 */
[----:B------:R-:W-:Y:S01]  /*2990*/  IMAD.SHL.U32 R111, R2, 0x2, RZ ;  /* 0x00000002026f7824 */ /* 0x000fe200078e00ff */
[----:B------:R-:W-:Y:S03]  /*29a0*/  LDSM.16.M88.2 R104, [R208+0x3880] ;  /* 0x00388000d068783b */ /* 0x000fe60000000100 */
[C---:B--2---:R-:W-:Y:S01]  /*29b0*/  HMMA.16816.F32.BF16 R4, R36.reuse, R24, R4 ;  /* 0x000000182404723c */ /* 0x044fe20000041804 */
[----:B------:R-:W-:Y:S04]  /*29c0*/  LDSM.16.M88.2 R2, [R208+0x2880] ;  /* 0x00288000d002783b */ /* 0x000fe80000000100 */
[----:B------:R-:W1:Y:S03]  /*29d0*/  LDSM.16.M88.4 R28, [R111+0x11080] ;  /* 0x011080006f1c783b */ /* 0x000e660000000200 */
[C---:B------:R-:W-:Y:S01]  /*29e0*/  HMMA.16816.F32.BF16 R8, R36.reuse, R34, R8 ;  /* 0x000000222408723c */ /* 0x040fe20000041808 */
[----:B------:R-:W-:Y:S07]  /*29f0*/  LDSM.16.M88.2 R34, [R210+0x2880] ;  /* 0x00288000d222783b */ /* 0x000fee0000000100 */
[C---:B-----5:R-:W-:Y:S01]  /*2a00*/  HMMA.16816.F32.BF16 R12, R36.reuse, R40, R12 ;  /* 0x00000028240c723c */ /* 0x060fe2000004180c */
[----:B------:R-:W-:Y:S07]  /*2a10*/  LDSM.16.M88.2 R40, [R210+0x4080] ;  /* 0x00408000d228783b */ /* 0x000fee0000000100 */
[C---:B------:R-:W-:Y:S01]  /*2a20*/  HMMA.16816.F32.BF16 R16, R36.reuse, R42, R16 ;  /* 0x0000002a2410723c */ /* 0x040fe20000041810 */
[----:B------:R-:W-:Y:S07]  /*2a30*/  LDSM.16.M88.2 R42, [R210+0x4880] ;  /* 0x00488000d22a783b */ /* 0x000fee0000000100 */
[----:B---3--:R-:W-:Y:S01]  /*2a40*/  HMMA.16816.F32.BF16 R20, R36, R26, R20 ;  /* 0x0000001a2414723c */ /* 0x008fe20000041814 */
[----:B------:R-:W2:Y:S04]  /*2a50*/  LDSM.16.M88.4 R24, [R172+0x11080] ;  /* 0x01108000ac18783b */ /* 0x000ea80000000200 */
[----:B------:R-:W3:Y:S04]  /*2a60*/  LDSM.16.M88.2 R36, [R210+0x3080] ;  /* 0x00308000d224783b */ /* 0x000ee80000000100 */
[----:B------:R-:W4:Y:S01]  /*2a70*/  LDSM.16.M88.2 R38, [R210+0x3880] ;  /* 0x00388000d226783b */ /* 0x000f220000000100 */
[C---:B-1----:R-:W-:Y:S03]  /*2a80*/  HMMA.16816.F32.BF16 R4, R28.reuse, R2, R4 ;  /* 0x000000021c04723c */ /* 0x042fe60000041804 */
[----:B------:R-:W-:Y:S05]  /*2a90*/  LDSM.16.M88.2 R2, [R209+0x2880] ;  /* 0x00288000d102783b */ /* 0x000fea0000000100 */
[C---:B------:R-:W-:Y:S01]  /*2aa0*/  HMMA.16816.F32.BF16 R8, R28.reuse, R32, R8 ;  /* 0x000000201c08723c */ /* 0x040fe20000041808 */
[----:B------:R-:W-:Y:S07]  /*2ab0*/  LDSM.16.M88.2 R32, [R209+0x3080] ;  /* 0x00308000d120783b */ /* 0x000fee0000000100 */
[C---:B------:R-:W-:Y:S01]  /*2ac0*/  HMMA.16816.F32.BF16 R12, R28.reuse, R104, R12 ;  /* 0x000000681c0c723c */ /* 0x040fe2000004180c */
[----:B------:R-:W-:Y:S07]  /*2ad0*/  LDSM.16.M88.2 R104, [R209+0x3880] ;  /* 0x00388000d168783b */ /* 0x000fee0000000100 */
[C---:B------:R-:W-:Y:S01]  /*2ae0*/  HMMA.16816.F32.BF16 R16, R28.reuse, R106, R16 ;  /* 0x0000006a1c10723c */ /* 0x040fe20000041810 */
[----:B------:R-:W-:Y:S07]  /*2af0*/  LDSM.16.M88.2 R106, [R209+0x4080] ;  /* 0x00408000d16a783b */ /* 0x000fee0000000100 */
[----:B------:R-:W-:Y:S01]  /*2b00*/  HMMA.16816.F32.BF16 R20, R28, R108, R20 ;  /* 0x0000006c1c14723c */ /* 0x000fe20000041814 */
[----:B------:R-:W1:Y:S04]  /*2b10*/  LDSM.16.M88.4 R28, [R173+0x11080] ;  /* 0x01108000ad1c783b */ /* 0x000e680000000200 */
[----:B------:R-:W5:Y:S03]  /*2b20*/  LDSM.16.M88.2 R108, [R209+0x4880] ;  /* 0x00488000d16c783b */ /* 0x000f660000000100 */
[C---:B--2---:R-:W-:Y:S01]  /*2b30*/  HMMA.16816.F32.BF16 R4, R24.reuse, R34, R4 ;  /* 0x000000221804723c */ /* 0x044fe20000041804 */
[----:B------:R-:W-:Y:S07]  /*2b40*/  LDSM.16.M88.2 R34, [R0+0x5080] ;  /* 0x005080000022783b */ /* 0x000fee0000000100 */
[C---:B---3--:R-:W-:Y:S01]  /*2b50*/  HMMA.16816.F32.BF16 R8, R24.reuse, R36, R8 ;  /* 0x000000241808723c */ /* 0x048fe20000041808 */
[----:B------:R-:W-:Y:S07]  /*2b60*/  LDSM.16.M88.2 R36, [R0+0x5880] ;  /* 0x005880000024783b */ /* 0x000fee0000000100 */
[C---:B----4-:R-:W-:Y:S01]  /*2b70*/  HMMA.16816.F32.BF16 R12, R24.reuse, R38, R12 ;  /* 0x00000026180c723c */ /* 0x050fe2000004180c */
[----:B------:R-:W-:Y:S07]  /*2b80*/  LDSM.16.M88.2 R38, [R0+0x6080] ;  /* 0x006080000026783b */ /* 0x000fee0000000100 */
[C---:B------:R-:W-:Y:S01]  /*2b90*/  HMMA.16816.F32.BF16 R16, R24.reuse, R40, R16 ;  /* 0x000000281810723c */ /* 0x040fe20000041810 */
[----:B------:R-:W-:Y:S07]  /*2ba0*/  LDSM.16.M88.2 R40, [R0+0x6880] ;  /* 0x006880000028783b */ /* 0x000fee0000000100 */
[----:B------:R-:W-:Y:S01]  /*2bb0*/  HMMA.16816.F32.BF16 R20, R24, R42, R20 ;  /* 0x0000002a1814723c */ /* 0x000fe20000041814 */
[----:B------:R-:W2:Y:S04]  /*2bc0*/  LDSM.16.M88.4 R24, [R110+0x13080] ;  /* 0x013080006e18783b */ /* 0x000ea80000000200 */
[----:B------:R-:W3:Y:S03]  /*2bd0*/  LDSM.16.M88.2 R42, [R0+0x7080] ;  /* 0x00708000002a783b */ /* 0x000ee60000000100 */
[C---:B-1----:R-:W-:Y:S01]  /*2be0*/  HMMA.16816.F32.BF16 R4, R28.reuse, R2, R4 ;  /* 0x000000021c04723c */ /* 0x042fe20000041804 */
[----:B------:R-:W-:Y:S07]  /*2bf0*/  LDSM.16.M88.2 R2, [R208+0x5080] ;  /* 0x00508000d002783b */ /* 0x000fee0000000100 */
[C---:B------:R-:W-:Y:S01]  /*2c00*/  HMMA.16816.F32.BF16 R8, R28.reuse, R32, R8 ;  /* 0x000000201c08723c */ /* 0x040fe20000041808 */
[----:B------:R-:W-:Y:S07]  /*2c10*/  LDSM.16.M88.2 R32, [R208+0x5880] ;  /* 0x00588000d020783b */ /* 0x000fee0000000100 */
[C---:B------:R-:W-:Y:S01]  /*2c20*/  HMMA.16816.F32.BF16 R12, R28.reuse, R104, R12 ;  /* 0x000000681c0c723c */ /* 0x040fe2000004180c */
[----:B------:R-:W-:Y:S07]  /*2c30*/  LDSM.16.M88.2 R104, [R208+0x6080] ;  /* 0x00608000d068783b */ /* 0x000fee0000000100 */
[C---:B------:R-:W-:Y:S01]  /*2c40*/  HMMA.16816.F32.BF16 R16, R28.reuse, R106, R16 ;  /* 0x0000006a1c10723c */ /* 0x040fe20000041810 */
[----:B------:R-:W-:Y:S07]  /*2c50*/  LDSM.16.M88.2 R106, [R208+0x6880] ;  /* 0x00688000d06a783b */ /* 0x000fee0000000100 */
[----:B-----5:R-:W-:Y:S01]  /*2c60*/  HMMA.16816.F32.BF16 R20, R28, R108, R20 ;  /* 0x0000006c1c14723c */ /* 0x020fe20000041814 */
[----:B------:R-:W1:Y:S04]  /*2c70*/  LDSM.16.M88.4 R28, [R111+0x13080] ;  /* 0x013080006f1c783b */ /* 0x000e680000000200 */
[----:B------:R-:W4:Y:S03]  /*2c80*/  LDSM.16.M88.2 R108, [R208+0x7080] ;  /* 0x00708000d06c783b */ /* 0x000f260000000100 */
[C---:B--2---:R-:W-:Y:S01]  /*2c90*/  HMMA.16816.F32.BF16 R4, R24.reuse, R34, R4 ;  /* 0x000000221804723c */ /* 0x044fe20000041804 */
[----:B------:R-:W-:Y:S07]  /*2ca0*/  LDSM.16.M88.2 R34, [R210+0x5080] ;  /* 0x00508000d222783b */ /* 0x000fee0000000100 */
[C---:B------:R-:W-:Y:S01]  /*2cb0*/  HMMA.16816.F32.BF16 R8, R24.reuse, R36, R8 ;  /* 0x000000241808723c */ /* 0x040fe20000041808 */
[----:B------:R-:W-:Y:S07]  /*2cc0*/  LDSM.16.M88.2 R36, [R210+0x5880] ;  /* 0x00588000d224783b */ /* 0x000fee0000000100 */
[C---:B------:R-:W-:Y:S01]  /*2cd0*/  HMMA.16816.F32.BF16 R12, R24.reuse, R38, R12 ;  /* 0x00000026180c723c */ /* 0x040fe2000004180c */
[----:B------:R-:W-:Y:S07]  /*2ce0*/  LDSM.16.M88.2 R38, [R210+0x6080] ;  /* 0x00608000d226783b */ /* 0x000fee0000000100 */
[C---:B------:R-:W-:Y:S01]  /*2cf0*/  HMMA.16816.F32.BF16 R16, R24.reuse, R40, R16 ;  /* 0x000000281810723c */ /* 0x040fe20000041810 */
[----:B------:R-:W-:Y:S07]  /*2d00*/  LDSM.16.M88.2 R40, [R210+0x6880] ;  /* 0x00688000d228783b */ /* 0x000fee0000000100 */
[----:B---3--:R-:W-:Y:S01]  /*2d10*/  HMMA.16816.F32.BF16 R20, R24, R42, R20 ;  /* 0x0000002a1814723c */ /* 0x008fe20000041814 */
        /* <DEDUP_REMOVED lines=10> */
[----:B----4-:R-:W-:Y:S01]  /*2dc0*/  HMMA.16816.F32.BF16 R20, R28, R108, R20 ;  /* 0x0000006c1c14723c */ /* 0x010fe20000041814 */
[----:B------:R-:W1:Y:S04]  /*2dd0*/  LDSM.16.M88.4 R28, [R173+0x13080] ;  /* 0x01308000ad1c783b */ /* 0x000e680000000200 */
[----:B------:R-:W4:Y:S03]  /*2de0*/  LDSM.16.M88.2 R108, [R209+0x7080] ;  /* 0x00708000d16c783b */ /* 0x000f260000000100 */
[C---:B--2---:R-:W-:Y:S08]  /*2df0*/  HMMA.16816.F32.BF16 R4, R24.reuse, R34, R4 ;  /* 0x000000221804723c */ /* 0x044ff00000041804 */
[C---:B------:R-:W-:Y:S08]  /*2e00*/  HMMA.16816.F32.BF16 R8, R24.reuse, R36, R8 ;  /* 0x000000241808723c */ /* 0x040ff00000041808 */
[C---:B------:R-:W-:Y:S08]  /*2e10*/  HMMA.16816.F32.BF16 R12, R24.reuse, R38, R12 ;  /* 0x00000026180c723c */ /* 0x040ff0000004180c */
[C---:B------:R-:W-:Y:S08]  /*2e20*/  HMMA.16816.F32.BF16 R16, R24.reuse, R40, R16 ;  /* 0x000000281810723c */ /* 0x040ff00000041810 */
[----:B---3--:R-:W-:Y:S08]  /*2e30*/  HMMA.16816.F32.BF16 R20, R24, R42, R20 ;  /* 0x0000002a1814723c */ /* 0x008ff00000041814 */
[C---:B-1----:R-:W-:Y:S07]  /*2e40*/  HMMA.16816.F32.BF16 R4, R28.reuse, R2, R4 ;  /* 0x000000021c04723c */ /* 0x042fee0000041804 */
[----:B------:R-:W-:Y:S01]  /*2e50*/  MOV R2, UR8 ;  /* 0x0000000800027c02 */ /* 0x000fe20008000f00 */
[C---:B------:R-:W-:Y:S04]  /*2e60*/  HMMA.16816.F32.BF16 R8, R28.reuse, R32, R8 ;  /* 0x000000201c08723c */ /* 0x040fe80000041808 */
[----:B------:R-:W-:Y:S04]  /*2e70*/  IMAD R2, R2, 0x40, R226 ;  /* 0x0000004002027824 */ /* 0x000fe800078e02e2 */
[C---:B------:R-:W-:Y:S04]  /*2e80*/  HMMA.16816.F32.BF16 R12, R28.reuse, R104, R12 ;  /* 0x000000681c0c723c */ /* 0x040fe8000004180c */
[C---:B------:R-:W-:Y:S01]  /*2e90*/  IADD3 R193, R2.reuse, R234, RZ ;  /* 0x000000ea02c17210 */ /* 0x040fe20007ffe0ff */
[----:B------:R-:W-:Y:S03]  /*2ea0*/  IMAD.IADD R192, R2, 0x1, R190 ;  /* 0x0000000102c07824 */ /* 0x000fe600078e02be */
[C---:B------:R-:W-:Y:S04]  /*2eb0*/  HMMA.16816.F32.BF16 R16, R28.reuse, R106, R16 ;  /* 0x0000006a1c10723c */ /* 0x040fe80000041810 */
[----:B------:R-:W-:Y:S04]  /*2ec0*/  IMNMX R193, R231, R193, PT ;  /* 0x000000c1e7c17217 */ /* 0x000fe80003800200 */
[----:B----4-:R-:W-:Y:S01]  /*2ed0*/  HMMA.16816.F32.BF16 R20, R28, R108, R20 ;  /* 0x0000006c1c14723c */ /* 0x010fe20000041814 */
[----:B------:R-:W-:-:S07]  /*2ee0*/  @!P5 BRA `(.L_x_832) ;  /* 0x000001800000d947 */ /* 0x000fce0003800000 */
[----:B------:R-:W-:Y:S01]  /*2ef0*/  IMAD.MOV.U32 R3, RZ, RZ, c[0x0][0x168] ;  /* 0x00005a00ff037624 */ /* 0x000fe200078e00ff */
[----:B------:R-:W-:Y:S04]  /*2f00*/  BSSY B0, `(.L_x_833) ;  /* 0x000000f000007945 */ /* 0x000fe80003800000 */
[----:B------:R-:W-:Y:S04]  /*2f10*/  IADD3 R3, R2, c[0x0][0x198], -R3 ;  /* 0x0000660002037a10 */ /* 0x000fe80007ffe803 */
[----:B------:R-:W-:Y:S11]  /*2f20*/  ISETP.GT.AND P0, PT, R3, -0x1, PT ;  /* 0xffffffff0300780c */ /* 0x000ff60003f04270 */
[----:B------:R-:W-:Y:S02]  /*2f30*/  @!UPT UIADD3 URZ, URZ, URZ, URZ ;  /* 0x0000003f3f3ff290 */ /* 0x000fe4000fffe03f */
[----:B------:R-:W-:-:S05]  /*2f40*/  @P0 BRA `(.L_x_834) ;  /* 0x0000006000000947 */ /* 0x000fca0003800000 */
[----:B------:R-:W-:Y:S02]  /*2f50*/  ISETP.NE.AND P0, PT, R249, c[0x0][0x2a8], PT ;  /* 0x0000aa00f9007a0c */ /* 0x000fe40003f05270 */
[----:B------:R-:W-:Y:S11]  /*2f60*/  LOP3.LUT R3, RZ, R3, RZ, 0x33, !PT ;  /* 0x00000003ff037212 */ /* 0x000ff600078e33ff */
[----:B------:R-:W-:Y:S05]  /*2f70*/  @P0 IMAD.HI.U32 R24, R3, c[0x0][0x2ac], RZ ;  /* 0x0000ab0003180a27 */ /* 0x000fea00078e00ff */
[----:B------:R-:W-:Y:S04]  /*2f80*/  @P0 SHF.R.U32.HI R3, RZ, c[0x0][0x2b0], R24 ;  /* 0x0000ac00ff030a19 */ /* 0x000fe80000011618 */
[----:B------:R-:W-:Y:S01]  /*2f90*/  LOP3.LUT R3, RZ, R3, RZ, 0x33, !PT ;  /* 0x00000003ff037212 */ /* 0x000fe200078e33ff */
[----:B------:R-:W-:-:S05]  /*2fa0*/  BRA `(.L_x_835) ;  /* 0x0000004000007947 */ /* 0x000fca0003800000 */
.L_x_834:
[----:B------:R-:W-:Y:S11]  /*2fb0*/  ISETP.NE.AND P0, PT, R249, c[0x0][0x2a8], PT ;  /* 0x0000aa00f9007a0c */ /* 0x000ff60003f05270 */
[----:B------:R-:W-:Y:S02]  /*2fc0*/  @!UPT UIADD3 URZ, URZ, URZ, URZ ;  /* 0x0000003f3f3ff290 */ /* 0x000fe4000fffe03f */
[----:B------:R-:W-:Y:S05]  /*2fd0*/  @P0 IMAD.HI.U32 R24, R3, c[0x0][0x2ac], RZ ;  /* 0x0000ab0003180a27 */ /* 0x000fea00078e00ff */
[----:B------:R-:W-:Y:S02]  /*2fe0*/  @P0 SHF.R.U32.HI R3, RZ, c[0x0][0x2b0], R24 ;  /* 0x0000ac00ff030a19 */ /* 0x000fe40000011618 */
.L_x_835:
[----:B------:R-:W-:Y:S05]  /*2ff0*/  BSYNC B0 ;  /* 0x0000000000007941 */ /* 0x000fea0003800000 */
.L_x_833:
[C-C-:B------:R-:W-:Y:S01]  /*3000*/  IADD3 R24, R2.reuse, c[0x0][0x2a4], R230.reuse ;  /* 0x0000a90002187a10 */ /* 0x140fe20007ffe0e6 */
[----:B------:R-:W-:Y:S01]  /*3010*/  IMAD R3, R3, c[0x0][0x2a8], R235 ;  /* 0x0000aa0003037a24 */ /* 0x000fe200078e02eb */
[----:B------:R-:W-:Y:S02]  /*3020*/  IADD3 R192, R2, UR10, R230 ;  /* 0x0000000a02c07c10 */ /* 0x000fe4000fffe0e6 */
[----:B------:R-:W-:Y:S02]  /*3030*/  IMNMX R24, R231, R24, PT ;  /* 0x00000018e7187217 */ /* 0x000fe40003800200 */
[----:B------:R-:W-:Y:S02]  /*3040*/  IADD3 R193, R3, c[0x0][0x2a8], RZ ;  /* 0x0000aa0003c17a10 */ /* 0x000fe40007ffe0ff */
[----:B------:R-:W-:Y:S02]  /*3050*/  IMNMX R192, R192, R3, !PT ;  /* 0x00000003c0c07217 */ /* 0x000fe40007800200 */
[----:B------:R-:W-:Y:S02]  /*3060*/  IMNMX R193, R24, R193, PT ;  /* 0x000000c118c17217 */ /* 0x000fe40003800200 */
.L_x_832:
[----:B------:R-:W-:Y:S05]  /*3070*/  IADD3 R2, R2, 0x8, RZ ;  /* 0x0000000802027810 */ /* 0x000fea0007ffe0ff */
[--C-:B------:R-:W-:Y:S02]  /*3080*/  IMAD.IADD R191, R234, 0x1, R2.reuse ;  /* 0x00000001eabf7824 */ /* 0x100fe400078e0202 */
[----:B------:R-:W-:Y:S03]  /*3090*/  IMAD.IADD R190, R190, 0x1, R2 ;  /* 0x00000001bebe7824 */ /* 0x000fe600078e0202 */
[----:B------:R-:W-:Y:S01]  /*30a0*/  IMNMX R191, R231, R191, PT ;  /* 0x000000bfe7bf7217 */ /* 0x000fe20003800200 */
[----:B------:R-:W-:-:S05]  /*30b0*/  @!P5 BRA `(.L_x_836) ;  /* 0x000001500000d947 */ /* 0x000fca0003800000 */
        /* <DEDUP_REMOVED lines=12> */
.L_x_838:
[----:B------:R-:W-:Y:S11]  /*3180*/  ISETP.NE.AND P0, PT, R249, c[0x0][0x2a8], PT ;  /* 0x0000aa00f9007a0c */ /* 0x000ff60003f05270 */
[----:B------:R-:W-:Y:S02]  /*3190*/  @!UPT UIADD3 URZ, URZ, URZ, URZ ;  /* 0x0000003f3f3ff290 */ /* 0x000fe4000fffe03f */
[----:B------:R-:W-:Y:S05]  /*31a0*/  @P0 IMAD.HI.U32 R3, R2, c[0x0][0x2ac], RZ ;  /* 0x0000ab0002030a27 */ /* 0x000fea00078e00ff */
[----:B------:R-:W-:Y:S02]  /*31b0*/  @P0 SHF.R.U32.HI R2, RZ, c[0x0][0x2b0], R3 ;  /* 0x0000ac00ff020a19 */ /* 0x000fe40000011603 */
.L_x_839:
[----:B------:R-:W-:Y:S05]  /*31c0*/  BSYNC B0 ;  /* 0x0000000000007941 */ /* 0x000fea0003800000 */
.L_x_837:
[----:B------:R-:W-:Y:S05]  /*31d0*/  IMAD R2, R2, c[0x0][0x2a8], R235 ;  /* 0x0000aa0002027a24 */ /* 0x000fea00078e02eb */
[----:B------:R-:W-:Y:S02]  /*31e0*/  IADD3 R3, R2, c[0x0][0x2a8], RZ ;  /* 0x0000aa0002037a10 */ /* 0x000fe40007ffe0ff */
[----:B------:R-:W-:Y:S02]  /*31f0*/  IMNMX R190, R190, R2, !PT ;  /* 0x00000002bebe7217 */ /* 0x000fe40007800200 */
[----:B------:R-:W-:Y:S02]  /*3200*/  IMNMX R191, R191, R3, PT ;  /* 0x00000003bfbf7217 */ /* 0x000fe40003800200 */
.L_x_836:
[----:B------:R-:W-:Y:S04]  /*3210*/  DEPBAR.LE SB0, 0x0 ;  /* 0x000080000000791a */ /* 0x000fe80000000000 */
[----:B------:R-:W-:Y:S01]  /*3220*/  BAR.SYNC.DEFER_BLOCKING 0x0 ;  /* 0x0000000000007b1d */ /* 0x000fe20000010000 */
[----:B------:R-:W-:Y:S01]  /*3230*/  IMAD.IADD R188, R216, 0x1, R219 ;  /* 0x00000001d8bc7824 */ /* 0x000fe200078e02db */
[----:B------:R-:W-:Y:S01]  /*3240*/  UIADD3 UR9, UR8, 0x1, URZ ;  /* 0x0000000108097890 */ /* 0x000fe2000fffe03f */
[----:B------:R-:W-:Y:S03]  /*3250*/  IMAD.SHL.U32 R196, R228, 0x4, RZ ;  /* 0x00000004e4c47824 */ /* 0x000fe600078e00ff */
[----:B------:R-:W-:Y:S02]  /*3260*/  UISETP.GE.AND UP0, UPT, UR9, UR12, UPT ;  /* 0x0000000c0900728c */ /* 0x000fe4000bf06270 */
[----:B------:R-:W-:Y:S04]  /*3270*/  SHF.R.S32.HI R197, RZ, 0x1f, R196 ;  /* 0x0000001fffc57819 */ /* 0x000fe800000114c4 */
[----:B------:R-:W-:Y:S01]  /*3280*/  PLOP3.LUT P0, PT, PT, PT, UP0, 0x80, 0x0 ;  /* 0x000000000000781c */ /* 0x000fe20003f0f008 */
[----:B------:R1:W2:Y:S04]  /*3290*/  LDSM.16.M88.2 R2, [R0+0x7880] ;  /* 0x007880000002783b */ /* 0x0002a80000000100 */
[----:B------:R1:W3:Y:S04]  /*32a0*/  LDSM.16.M88.2 R28, [R0+0x8080] ;  /* 0x00808000001c783b */ /* 0x0002e80000000100 */
[----:B------:R1:W4:Y:S04]  /*32b0*/  LDSM.16.M88.2 R32, [R0+0x8880] ;  /* 0x008880000020783b */ /* 0x0003280000000100 */
[----:B------:R1:W5:Y:S04]  /*32c0*/  LDSM.16.M88.2 R36, [R0+0x9080] ;  /* 0x009080000024783b */ /* 0x0003680000000100 */
[----:B------:R1:W1:Y:S04]  /*32d0*/  LDSM.16.M88.2 R104, [R0+0x9880] ;  /* 0x009880000068783b */ /* 0x0002680000000100 */
[----:B------:R1:W1:Y:S04]  /*32e0*/  LDSM.16.M88.2 R106, [R208+0x7880] ;  /* 0x00788000d06a783b */ /* 0x0002680000000100 */
[----:B------:R1:W1:Y:S04]  /*32f0*/  LDSM.16.M88.2 R172, [R208+0x8080] ;  /* 0x00808000d0ac783b */ /* 0x0002680000000100 */
[----:B------:R1:W1:Y:S04]  /*3300*/  LDSM.16.M88.2 R174, [R208+0x8880] ;  /* 0x00888000d0ae783b */ /* 0x0002680000000100 */
[----:B------:R1:W1:Y:S04]  /*3310*/  LDSM.16.M88.2 R176, [R208+0x9080] ;  /* 0x00908000d0b0783b */ /* 0x0002680000000100 */
[----:B------:R1:W1:Y:S04]  /*3320*/  LDSM.16.M88.2 R178, [R208+0x9880] ;  /* 0x00988000d0b2783b */ /* 0x0002680000000100 */
[----:B------:R1:W1:Y:S04]  /*3330*/  LDSM.16.M88.4 R40, [R216+0x1b080] ;  /* 0x01b08000d828783b */ /* 0x0002680000000200 */
[----:B------:R1:W1:Y:S01]  /*3340*/  LDSM.16.M88.4 R108, [R188+0x1b080] ;  /* 0x01b08000bc6c783b */ /* 0x0002620000000200 */
[----:B------:R-:W-:-:S05]  /*3350*/  @P0 BRA `(.L_x_840) ;  /* 0x0000038000000947 */ /* 0x000fca0003800000 */
[----:B--23--:R-:W2:Y:S01]  /*3360*/  @!P1 S2R R26, SR_CTAID.Y ;  /* 0x00000000001a9919 */ /* 0x00cea20000002600 */
[----:B------:R-:W-:Y:S01]  /*3370*/  ULDC.64 UR6, c[0x0][0x178] ;  /* 0x00005e0000067ab9 */ /* 0x000fe20000000a00 */
[----:B------:R-:W-:Y:S01]  /*3380*/  IMAD R35, R252, c[0x0][0x278], RZ ;  /* 0x00009e00fc237a24 */ /* 0x000fe200078e02ff */
[----:B------:R-:W-:Y:S01]  /*3390*/  UIMAD.WIDE.U32 UR20, UR9, UR6, URZ ;  /* 0x00000006091472a5 */ /* 0x000fe2000f8e003f */
[----:B------:R-:W-:Y:S01]  /*33a0*/  IMAD.MOV.U32 R34, RZ, RZ, c[0x0][0x178] ;  /* 0x00005e00ff227624 */ /* 0x000fe200078e00ff */
[----:B------:R-:W-:Y:S03]  /*33b0*/  USHF.R.S32.HI UR17, URZ, 0x1f, UR9 ;  /* 0x0000001f3f117899 */ /* 0x000fe60008011409 */
[----:B------:R-:W-:Y:S01]  /*33c0*/  IMAD.SHL.U32 R34, R34, 0x20, RZ ;  /* 0x0000002022227824 */ /* 0x000fe200078e00ff */
[----:B------:R-:W-:Y:S02]  /*33d0*/  UIMAD UR17, UR17, UR6, URZ ;  /* 0x00000006111172a4 */ /* 0x000fe4000f8e023f */
[----:B------:R-:W-:Y:S02]  /*33e0*/  USHF.L.U32 UR6, UR20, 0x6, URZ ;  /* 0x0000000614067899 */ /* 0x000fe4000800063f */
[----:B------:R-:W-:Y:S04]  /*33f0*/  UIMAD UR17, UR9, UR7, UR17 ;  /* 0x00000007091172a4 */ /* 0x000fe8000f8e0211 */
[----:B------:R-:W-:Y:S04]  /*3400*/  UIADD3 UR17, UR21, UR17, URZ ;  /* 0x0000001115117290 */ /* 0x000fe8000fffe03f */
[----:B------:R-:W-:Y:S01]  /*3410*/  USHF.L.U64.HI UR17, UR20, 0x6, UR17 ;  /* 0x0000000614117899 */ /* 0x000fe20008010211 */
[----:B--2---:R-:W-:Y:S05]  /*3420*/  @!P1 SHF.R.S32.HI R24, RZ, 0x1f, R26 ;  /* 0x0000001fff189819 */ /* 0x004fea000001141a */
[----:B------:R-:W-:Y:S02]  /*3430*/  @!P1 IMAD R27, R24, c[0x0][0x270], RZ ;  /* 0x00009c00181b9a24 */ /* 0x000fe400078e02ff */
[C---:B------:R-:W-:Y:S04]  /*3440*/  @!P1 IMAD.WIDE.U32 R24, R26.reuse, c[0x0][0x270], R196 ;  /* 0x00009c001a189a25 */ /* 0x040fe800078e00c4 */
[----:B------:R-:W-:Y:S02]  /*3450*/  @!P1 IMAD R27, R26, c[0x0][0x274], R27 ;  /* 0x00009d001a1b9a24 */ /* 0x000fe400078e021b */
[----:B------:R-:W-:Y:S05]  /*3460*/  IMAD.U32 R26, RZ, RZ, UR8 ;  /* 0x00000008ff1a7e24 */ /* 0x000fea000f8e00ff */
[----:B------:R-:W-:Y:S04]  /*3470*/  @!P1 LEA R26, R26, 0x40, 0x6 ;  /* 0x000000401a1a9811 */ /* 0x000fe800078e30ff */
[----:B------:R-:W-:Y:S01]  /*3480*/  @!P1 IADD3 R35, P5, P0, R26, R24, R35 ;  /* 0x000000181a239210 */ /* 0x000fe200078be023 */
[----:B------:R-:W-:Y:S01]  /*3490*/  @!P1 IMAD.IADD R24, R25, 0x1, R27 ;  /* 0x0000000119189824 */ /* 0x000fe200078e021b */
[----:B------:R-:W-:Y:S04]  /*34a0*/  @!P1 SHF.R.S32.HI R26, RZ, 0x1f, R26 ;  /* 0x0000001fff1a9819 */ /* 0x000fe8000001141a */
[----:B------:R-:W-:Y:S02]  /*34b0*/  @!P1 IADD3.X R38, R26, R24, R248, P5, P0 ;  /* 0x000000181a269210 */ /* 0x000fe40002fe04f8 */
[----:B------:R-:W-:Y:S04]  /*34c0*/  IADD3 R24, P5, R242, UR6, RZ ;  /* 0x00000006f2187c10 */ /* 0x000fe8000ffbe0ff */
[C---:B------:R-:W-:Y:S02]  /*34d0*/  LEA R30, P0, R24.reuse, c[0x0][0x160], 0x1 ;  /* 0x00005800181e7a11 */ /* 0x040fe400078008ff */
[C---:B------:R-:W-:Y:S04]  /*34e0*/  IADD3.X R25, R239.reuse, UR17, RZ, P5, !PT ;  /* 0x00000011ef197c10 */ /* 0x040fe8000affe4ff */
[----:B------:R-:W-:Y:S02]  /*34f0*/  LEA.HI.X R31, R24, c[0x0][0x164], R25, 0x1, P0 ;  /* 0x00005900181f7a11 */ /* 0x000fe400000f0c19 */
[----:B------:R-:W-:Y:S01]  /*3500*/  IADD3 R24, P5, P0, R242, UR6, R34 ;  /* 0x00000006f2187c10 */ /* 0x000fe2000f8be022 */
[----:B------:R-:W-:Y:S03]  /*3510*/  UIMAD UR6, UR9, -0x40, UR5 ;  /* 0xffffffc0090678a4 */ /* 0x000fe6000f8e0205 */
[----:B------:R-:W-:Y:S02]  /*3520*/  IADD3.X R27, R239, UR17, R251, P5, P0 ;  /* 0x00000011ef1b7c10 */ /* 0x000fe4000afe04fb */
[----:B------:R-:W-:Y:S02]  /*3530*/  LEA R26, P5, R24, c[0x0][0x160], 0x1 ;  /* 0x00005800181a7a11 */ /* 0x000fe400078a08ff */
[----:B------:R-:W-:Y:S02]  /*3540*/  IADD3 R25, -R232, UR6, RZ ;  /* 0x00000006e8197c10 */ /* 0x000fe4000fffe1ff */
[----:B------:R-:W-:Y:S02]  /*3550*/  @!P1 LEA R34, P0, R35, c[0x0][0x258], 0x2 ;  /* 0x0000960023229a11 */ /* 0x000fe400078010ff */
[----:B------:R-:W-:Y:S02]  /*3560*/  LEA.HI.X R27, R24, c[0x0][0x164], R27, 0x1, P5 ;  /* 0x00005900181b7a11 */ /* 0x000fe400028f0c1b */
[----:B------:R-:W-:Y:S02]  /*3570*/  ISETP.LT.OR P5, PT, R25, 0x1, !P4 ;  /* 0x000000011900780c */ /* 0x000fe400067a1670 */
[----:B------:R-:W-:Y:S02]  /*3580*/  IADD3 R24, R225, 0xf080, RZ ;  /* 0x0000f080e1187810 */ /* 0x000fe40007ffe0ff */
[----:B------:R-:W-:Y:S01]  /*3590*/  @!P1 LEA.HI.X R35, R35, c[0x0][0x25c], R38, 0x2, P0 ;  /* 0x0000970023239a11 */ /* 0x000fe200000f1426 */
[----:B------:R-:W-:Y:S01]  /*35a0*/  IMAD.U32 R38, RZ, RZ, UR11 ;  /* 0x0000000bff267e24 */ /* 0x000fe2000f8e00ff */
[C---:B------:R-:W-:Y:S03]  /*35b0*/  ISETP.LT.OR P0, PT, R25.reuse, 0x1, !P3 ;  /* 0x000000011900780c */ /* 0x040fe60005f01670 */
[----:B------:R-:W-:Y:S05]  /*35c0*/  IMAD R24, R38, 0x6000, R24 ;  /* 0x0000600026187824 */ /* 0x000fea00078e0218 */
[----:B------:R-:W-:Y:S01]  /*35d0*/  @!PT LDS RZ, [RZ] ;  /* 0x00000000fffff984 */ /* 0x000fe20000000800 */
[----:B------:R-:W-:Y:S01]  /*35e0*/  @!PT LDS RZ, [RZ] ;  /* 0x00000000fffff984 */ /* 0x000fe20000000800 */
[----:B------:R-:W-:Y:S01]  /*35f0*/  @!PT LDS RZ, [RZ] ;  /* 0x00000000fffff984 */ /* 0x000fe20000000800 */
[----:B------:R2:W-:Y:S01]  /*3600*/  LDGSTS.E.BYPASS.LTC128B.128 [R24], [R30.64], !P5 ;  /* 0x000000001e187fae */ /* 0x0005e2000e901d52 */
[C---:B------:R-:W-:Y:S04]  /*3610*/  ISETP.LT.OR P5, PT, R25.reuse, 0x1, !P2 ;  /* 0x000000011900780c */ /* 0x040fe800057a1670 */
[----:B------:R2:W-:Y:S01]  /*3620*/  LDGSTS.E.BYPASS.LTC128B.128 [R24+0x2000], [R30.64+0x80], !P0 ;  /* 0x020000801e187fae */ /* 0x0005e2000c101d52 */
[C---:B------:R-:W-:Y:S08]  /*3630*/  ISETP.LT.OR P0, PT, R25.reuse, 0x21, !P4 ;  /* 0x000000211900780c */ /* 0x040ff00006701670 */
[----:B------:R2:W-:Y:S01]  /*3640*/  LDGSTS.E.BYPASS.LTC128B.128 [R24+0x4000], [R30.64+0x100], !P5 ;  /* 0x040001001e187fae */ /* 0x0005e2000e901d52 */
[C---:B------:R-:W-:Y:S04]  /*3650*/  ISETP.LT.OR P5, PT, R25.reuse, 0x21, !P3 ;  /* 0x000000211900780c */ /* 0x040fe80005fa1670 */
[----:B------:R2:W-:Y:S01]  /*3660*/  LDGSTS.E.BYPASS.LTC128B.128 [R24+0x1000], [R26.64], !P0 ;  /* 0x010000001a187fae */ /* 0x0005e2000c101d52 */
[----:B------:R-:W-:Y:S01]  /*3670*/  ISETP.LT.OR P0, PT, R25, 0x21, !P2 ;  /* 0x000000211900780c */ /* 0x000fe20005701670 */
[----:B------:R-:W-:Y:S04]  /*3680*/  IMAD.U32 R25, RZ, RZ, UR11 ;  /* 0x0000000bff197e24 */ /* 0x000fe8000f8e00ff */
[----:B------:R-:W-:Y:S03]  /*3690*/  @!P1 IMAD R25, R25, 0x40, R196 ;  /* 0x0000004019199824 */ /* 0x000fe600078e02c4 */
[----:B------:R2:W-:Y:S01]  /*36a0*/  LDGSTS.E.BYPASS.LTC128B.128 [R24+0x3000], [R26.64+0x80], !P5 ;  /* 0x030000801a187fae */ /* 0x0005e2000e901d52 */
[----:B------:R-:W-:Y:S04]  /*36b0*/  @!P1 IMAD.SHL.U32 R25, R25, 0x4, RZ ;  /* 0x0000000419199824 */ /* 0x000fe800078e00ff */
[----:B------:R2:W-:Y:S04]  /*36c0*/  LDGSTS.E.BYPASS.LTC128B.128 [R24+0x5000], [R26.64+0x100], !P0 ;  /* 0x050001001a187fae */ /* 0x0005e8000c101d52 */
[----:B------:R2:W-:Y:S02]  /*36d0*/  @!P1 LDGSTS.E.BYPASS.LTC128B.128 [R25+0x21080], [R34.64] ;  /* 0x2108000022199fae */ /* 0x0005e4000b901d52 */
.L_x_840:
[C---:B-123--:R-:W-:Y:S01]  /*36e0*/  HMMA.16816.F32.BF16 R24, R40.reuse, R2, RZ ;  /* 0x000000022818723c */ /* 0x04efe200000418ff */
[----:B------:R-:W-:Y:S01]  /*36f0*/  LDSM.16.M88.2 R2, [R210+0x7880] ;  /* 0x00788000d202783b */ /* 0x000fe20000000100 */
[----:B------:R-:W-:Y:S01]  /*3700*/  UP2UR UR7, UPR, URZ, 0x4 ;  /* 0x000000043f077883 */ /* 0x000fe20008000000 */
[----:B------:R-:W-:Y:S01]  /*3710*/  PLOP3.LUT P0, PT, PT, PT, UP0, 0x80, 0x0 ;  /* 0x000000000000781c */ /* 0x000fe20003f0f008 */
[----:B------:R-:W-:Y:S01]  /*3720*/  IMAD.IADD R189, R219, 0x1, R215 ;  /* 0x00000001dbbd7824 */ /* 0x000fe200078e02d7 */
[----:B------:R-:W-:Y:S01]  /*3730*/  UISETP.NE.AND UP2, UPT, UR16, URZ, UPT ;  /* 0x0000003f1000728c */ /* 0x000fe2000bf45270 */
[----:B------:R-:W1:Y:S01]  /*3740*/  LDSM.16.M88.4 R180, [R215] ;  /* 0x00000000d7b4783b */ /* 0x000e620000000200 */
[----:B------:R-:W-:Y:S01]  /*3750*/  UISETP.NE.AND UP0, UPT, UR15, URZ, UPT ;  /* 0x0000003f0f00728c */ /* 0x000fe2000bf05270 */
[C---:B------:R-:W-:Y:S01]  /*3760*/  HMMA.16816.F32.BF16 R28, R40.reuse, R28, RZ ;  /* 0x0000001c281c723c */ /* 0x040fe200000418ff */
[----:B------:R-:W-:Y:S02]  /*3770*/  UP2UR UR6, UPR, URZ, 0x2 ;  /* 0x000000023f067883 */ /* 0x000fe40008000000 */
[----:B------:R-:W-:Y:S01]  /*3780*/  LDSM.16.M88.4 R184, [R189] ;  /* 0x00000000bdb8783b */ /* 0x000fe20000000200 */
[----:B------:R-:W-:Y:S01]  /*3790*/  PLOP3.LUT P5, PT, PT, PT, UP2, 0x40, 0x0 ;  /* 0x000000000000781c */ /* 0x000fe20003fae828 */
[----:B------:R-:W-:Y:S03]  /*37a0*/  UISETP.NE.AND UP1, UPT, UR14, URZ, UPT ;  /* 0x0000003f0e00728c */ /* 0x000fe6000bf25270 */
[C---:B----4-:R-:W-:Y:S01]  /*37b0*/  HMMA.16816.F32.BF16 R32, R40.reuse, R32, RZ ;  /* 0x000000202820723c */ /* 0x050fe200000418ff */
[----:B------:R-:W0:Y:S01]  /*37c0*/  LDGDEPBAR ;  /* 0x00000000000079af */ /* 0x000e220000000000 */
[----:B------:R-:W-:Y:S04]  /*37d0*/  ISETP.GT.AND P5, PT, R190, RZ, P5 ;  /* 0x000000ffbe00720c */ /* 0x000fe80002fa4270 */
[C---:B------:R-:W-:Y:S02]  /*37e0*/  ISETP.LT.OR P5, PT, R191.reuse, 0x1, P5 ;  /* 0x00000001bf00780c */ /* 0x040fe40002fa1670 */
[C---:B-----5:R-:W-:Y:S08]  /*37f0*/  HMMA.16816.F32.BF16 R36, R40.reuse, R36, RZ ;  /* 0x000000242824723c */ /* 0x060ff000000418ff */
[----:B------:R-:W-:Y:S01]  /*3800*/  HMMA.16816.F32.BF16 R40, R40, R104, RZ ;  /* 0x000000682828723c */ /* 0x000fe200000418ff */
[----:B------:R-:W2:Y:S07]  /*3810*/  LDSM.16.M88.2 R104, [R210+0x8080] ;  /* 0x00808000d268783b */ /* 0x000eae0000000100 */
[C---:B------:R-:W-:Y:S01]  /*3820*/  HMMA.16816.F32.BF16 R24, R108.reuse, R106, R24 ;  /* 0x0000006a6c18723c */ /* 0x040fe20000041818 */
[----:B------:R-:W3:Y:S07]  /*3830*/  LDSM.16.M88.2 R106, [R210+0x8880] ;  /* 0x00888000d26a783b */ /* 0x000eee0000000100 */
[C---:B------:R-:W-:Y:S01]  /*3840*/  HMMA.16816.F32.BF16 R28, R108.reuse, R172, R28 ;  /* 0x000000ac6c1c723c */ /* 0x040fe2000004181c */
[----:B------:R-:W4:Y:S07]  /*3850*/  LDSM.16.M88.2 R172, [R210+0x9080] ;  /* 0x00908000d2ac783b */ /* 0x000f2e0000000100 */
[C---:B------:R-:W-:Y:S01]  /*3860*/  HMMA.16816.F32.BF16 R32, R108.reuse, R174, R32 ;  /* 0x000000ae6c20723c */ /* 0x040fe20000041820 */
[----:B------:R-:W5:Y:S07]  /*3870*/  LDSM.16.M88.2 R174, [R210+0x9880] ;  /* 0x00988000d2ae783b */ /* 0x000f6e0000000100 */
[C---:B------:R-:W-:Y:S01]  /*3880*/  HMMA.16816.F32.BF16 R36, R108.reuse, R176, R36 ;  /* 0x000000b06c24723c */ /* 0x040fe20000041824 */
[----:B------:R-:W5:Y:S07]  /*3890*/  LDSM.16.M88.2 R176, [R209+0x7880] ;  /* 0x00788000d1b0783b */ /* 0x000f6e0000000100 */
[----:B------:R-:W-:Y:S01]  /*38a0*/  HMMA.16816.F32.BF16 R40, R108, R178, R40 ;  /* 0x000000b26c28723c */ /* 0x000fe20000041828 */
[----:B------:R-:W-:Y:S05]  /*38b0*/  LDSM.16.M88.2 R108, [R209+0x9880] ;  /* 0x00988000d16c783b */ /* 0x000fea0000000100 */
[----:B------:R-:W-:Y:S02]  /*38c0*/  LDSM.16.M88.2 R110, [R0+0xa080] ;  /* 0x00a08000006e783b */ /* 0x000fe40000000100 */
[C---:B-1----:R-:W-:Y:S03]  /*38d0*/  HMMA.16816.F32.BF16 R24, R180.reuse, R2, R24 ;  /* 0x00000002b418723c */ /* 0x042fe60000041818 */
[----:B------:R-:W1:Y:S05]  /*38e0*/  LDSM.16.M88.2 R2, [R209+0x8080] ;  /* 0x00808000d102783b */ /* 0x000e6a0000000100 */
[C---:B--2---:R-:W-:Y:S01]  /*38f0*/  HMMA.16816.F32.BF16 R28, R180.reuse, R104, R28 ;  /* 0x00000068b41c723c */ /* 0x044fe2000004181c */
[----:B------:R-:W2:Y:S07]  /*3900*/  LDSM.16.M88.2 R104, [R209+0x8880] ;  /* 0x00888000d168783b */ /* 0x000eae0000000100 */
[C---:B---3--:R-:W-:Y:S01]  /*3910*/  HMMA.16816.F32.BF16 R32, R180.reuse, R106, R32 ;  /* 0x0000006ab420723c */ /* 0x048fe20000041820 */
[----:B------:R-:W3:Y:S07]  /*3920*/  LDSM.16.M88.2 R106, [R209+0x9080] ;  /* 0x00908000d16a783b */ /* 0x000eee0000000100 */
[C---:B----4-:R-:W-:Y:S08]  /*3930*/  HMMA.16816.F32.BF16 R36, R180.reuse, R172, R36 ;  /* 0x000000acb424723c */ /* 0x050ff00000041824 */
[----:B-----5:R-:W-:Y:S01]  /*3940*/  HMMA.16816.F32.BF16 R40, R180, R174, R40 ;  /* 0x000000aeb428723c */ /* 0x020fe20000041828 */
[----:B------:R-:W4:Y:S05]  /*3950*/  LDSM.16.M88.4 R172, [R216+0x1d080] ;  /* 0x01d08000d8ac783b */ /* 0x000f2a0000000200 */
[----:B------:R-:W-:Y:S02]  /*3960*/  LDSM.16.M88.4 R180, [R188+0x1d080] ;  /* 0x01d08000bcb4783b */ /* 0x000fe40000000200 */
[C---:B------:R-:W-:Y:S03]  /*3970*/  HMMA.16816.F32.BF16 R24, R184.reuse, R176, R24 ;  /* 0x000000b0b818723c */ /* 0x040fe60000041818 */
[----:B------:R-:W5:Y:S05]  /*3980*/  LDSM.16.M88.2 R176, [R0+0xa880] ;  /* 0x00a8800000b0783b */ /* 0x000f6a0000000100 */
[C---:B-1----:R-:W-:Y:S01]  /*3990*/  HMMA.16816.F32.BF16 R28, R184.reuse, R2, R28 ;  /* 0x00000002b81c723c */ /* 0x042fe2000004181c */
[----:B------:R-:W1:Y:S07]  /*39a0*/  LDSM.16.M88.2 R2, [R0+0xb080] ;  /* 0x00b080000002783b */ /* 0x000e6e0000000100 */
[C---:B--2---:R-:W-:Y:S01]  /*39b0*/  HMMA.16816.F32.BF16 R32, R184.reuse, R104, R32 ;  /* 0x00000068b820723c */ /* 0x044fe20000041820 */
[----:B------:R-:W2:Y:S07]  /*39c0*/  LDSM.16.M88.2 R104, [R0+0xb880] ;  /* 0x00b880000068783b */ /* 0x000eae0000000100 */
[C---:B---3--:R-:W-:Y:S01]  /*39d0*/  HMMA.16816.F32.BF16 R36, R184.reuse, R106, R36 ;  /* 0x0000006ab824723c */ /* 0x048fe20000041824 */
[----:B------:R-:W3:Y:S07]  /*39e0*/  LDSM.16.M88.2 R106, [R0+0xc080] ;  /* 0x00c08000006a783b */ /* 0x000eee0000000100 */
[----:B------:R-:W-:Y:S01]  /*39f0*/  HMMA.16816.F32.BF16 R40, R184, R108, R40 ;  /* 0x0000006cb828723c */ /* 0x000fe20000041828 */
[----:B------:R-:W3:Y:S07]  /*3a00*/  LDSM.16.M88.2 R108, [R208+0xa080] ;  /* 0x00a08000d06c783b */ /* 0x000eee0000000100 */
        /* <DEDUP_REMOVED lines=9> */
[----:B------:R-:W3:Y:S05]  /*3aa0*/  LDSM.16.M88.2 R106, [R208+0xc080] ;  /* 0x00c08000d06a783b */ /* 0x000eea0000000100 */
[----:B------:R-:W-:Y:S02]  /*3ab0*/  LDSM.16.M88.4 R172, [R215+0x2000] ;  /* 0x00200000d7ac783b */ /* 0x000fe40000000200 */
[C---:B------:R-:W-:Y:S03]  /*3ac0*/  HMMA.16816.F32.BF16 R24, R180.reuse, R108, R24 ;  /* 0x0000006cb418723c */ /* 0x040fe60000041818 */
[----:B------:R-:W5:Y:S05]  /*3ad0*/  LDSM.16.M88.2 R108, [R210+0xa080] ;  /* 0x00a08000d26c783b */ /* 0x000f6a0000000100 */
[C---:B----4-:R-:W-:Y:S01]  /*3ae0*/  HMMA.16816.F32.BF16 R28, R180.reuse, R110, R28 ;  /* 0x0000006eb41c723c */ /* 0x050fe2000004181c */
[----:B------:R-:W4:Y:S07]  /*3af0*/  LDSM.16.M88.2 R110, [R210+0xa880] ;  /* 0x00a88000d26e783b */ /* 0x000f2e0000000100 */
[C---:B-1----:R-:W-:Y:S01]  /*3b00*/  HMMA.16816.F32.BF16 R32, R180.reuse, R2, R32 ;  /* 0x00000002b420723c */ /* 0x042fe20000041820 */
[----:B------:R-:W1:Y:S07]  /*3b10*/  LDSM.16.M88.2 R2, [R210+0xb080] ;  /* 0x00b08000d202783b */ /* 0x000e6e0000000100 */
[C---:B--2---:R-:W-:Y:S01]  /*3b20*/  HMMA.16816.F32.BF16 R36, R180.reuse, R104, R36 ;  /* 0x00000068b424723c */ /* 0x044fe20000041824 */
[----:B------:R-:W2:Y:S07]  /*3b30*/  LDSM.16.M88.2 R104, [R210+0xb880] ;  /* 0x00b88000d268783b */ /* 0x000eae0000000100 */
[----:B---3--:R-:W-:Y:S01]  /*3b40*/  HMMA.16816.F32.BF16 R40, R180, R106, R40 ;  /* 0x0000006ab428723c */ /* 0x008fe20000041828 */
[----:B------:R-:W3:Y:S06]  /*3b50*/  LDSM.16.M88.2 R106, [R210+0xc080] ;  /* 0x00c08000d26a783b */ /* 0x000eec0000000100 */
[----:B------:R-:W-:Y:S02]  /*3b60*/  FSEL R183, R6, -INF , !P5 ;  /* 0xff80000006b77808 */ /* 0x000fe40006800000 */
[----:B------:R-:W-:Y:S01]  /*3b70*/  PLOP3.LUT P5, PT, PT, PT, UP0, 0x40, 0x0 ;  /* 0x000000000000781c */ /* 0x000fe20003fae808 */
[C---:B-----5:R-:W-:Y:S01]  /*3b80*/  HMMA.16816.F32.BF16 R24, R172.reuse, R108, R24 ;  /* 0x0000006cac18723c */ /* 0x060fe20000041818 */
[----:B------:R-:W5:Y:S04]  /*3b90*/  LDSM.16.M88.2 R108, [R209+0xa080] ;  /* 0x00a08000d16c783b */ /* 0x000f680000000100 */
[----:B------:R-:W-:Y:S03]  /*3ba0*/  ISETP.GT.AND P5, PT, R190, 0x1, P5 ;  /* 0x00000001be00780c */ /* 0x000fe60002fa4270 */
[C---:B----4-:R-:W-:Y:S01]  /*3bb0*/  HMMA.16816.F32.BF16 R28, R172.reuse, R110, R28 ;  /* 0x0000006eac1c723c */ /* 0x050fe2000004181c */
[----:B------:R-:W4:Y:S02]  /*3bc0*/  LDSM.16.M88.2 R110, [R209+0xa880] ;  /* 0x00a88000d16e783b */ /* 0x000f240000000100 */
[----:B------:R-:W-:Y:S04]  /*3bd0*/  ISETP.LT.OR P5, PT, R191, 0x2, P5 ;  /* 0x00000002bf00780c */ /* 0x000fe80002fa1670 */
[----:B------:R-:W-:Y:S01]  /*3be0*/  FSEL R182, R7, -INF , !P5 ;  /* 0xff80000007b67808 */ /* 0x000fe20006800000 */
[C---:B-1----:R-:W-:Y:S01]  /*3bf0*/  HMMA.16816.F32.BF16 R32, R172.reuse, R2, R32 ;  /* 0x00000002ac20723c */ /* 0x042fe20000041820 */
[----:B------:R-:W1:Y:S01]  /*3c00*/  LDSM.16.M88.2 R2, [R209+0xb080] ;  /* 0x00b08000d102783b */ /* 0x000e620000000100 */
[----:B------:R-:W-:Y:S01]  /*3c10*/  PLOP3.LUT P5, PT, PT, PT, UP0, 0x40, 0x0 ;  /* 0x000000000000781c */ /* 0x000fe20003fae808 */
[----:B------:R-:W-:Y:S03]  /*3c20*/  UISETP.NE.AND UP0, UPT, UR13, URZ, UPT ;  /* 0x0000003f0d00728c */ /* 0x000fe6000bf05270 */
[C---:B------:R-:W-:Y:S01]  /*3c30*/  ISETP.GT.AND P5, PT, R192.reuse, 0x1, P5 ;  /* 0x00000001c000780c */ /* 0x040fe20002fa4270 */
[----:B------:R-:W1:Y:S01]  /*3c40*/  LDSM.16.M88.2 R6, [R209+0xb880] ;  /* 0x00b88000d106783b */ /* 0x000e620000000100 */
[C---:B--2---:R-:W-:Y:S03]  /*3c50*/  HMMA.16816.F32.BF16 R36, R172.reuse, R104, R36 ;  /* 0x00000068ac24723c */ /* 0x044fe60000041824 */
[----:B------:R-:W-:Y:S01]  /*3c60*/  ISETP.LT.OR P5, PT, R193, 0x2, P5 ;  /* 0x00000002c100780c */ /* 0x000fe20002fa1670 */
[----:B------:R-:W2:Y:S03]  /*3c70*/  LDSM.16.M88.2 R104, [R209+0xc080] ;  /* 0x00c08000d168783b */ /* 0x000ea60000000100 */
[----:B------:R-:W-:Y:S01]  /*3c80*/  FSEL R185, R5, -INF , !P5 ;  /* 0xff80000005b97808 */ /* 0x000fe20006800000 */
[----:B---3--:R-:W-:Y:S01]  /*3c90*/  HMMA.16816.F32.BF16 R40, R172, R106, R40 ;  /* 0x0000006aac28723c */ /* 0x008fe20000041828 */
[----:B------:R-:W-:Y:S01]  /*3ca0*/  PLOP3.LUT P5, PT, PT, PT, UP2, 0x40, 0x0 ;  /* 0x000000000000781c */ /* 0x000fe20003fae828 */
[----:B------:R-:W-:Y:S01]  /*3cb0*/  LDSM.16.M88.4 R172, [R216+0x1f080] ;  /* 0x01f08000d8ac783b */ /* 0x000fe20000000200 */
[----:B------:R-:W-:Y:S02]  /*3cc0*/  UISETP.NE.AND UP2, UPT, UR7, URZ, UPT ;  /* 0x0000003f0700728c */ /* 0x000fe4000bf45270 */
[----:B------:R-:W-:Y:S02]  /*3cd0*/  ISETP.GT.AND P5, PT, R192, RZ, P5 ;  /* 0x000000ffc000720c */ /* 0x000fe40002fa4270 */
[----:B------:R-:W-:Y:S01]  /*3ce0*/  LDSM.16.M88.2 R106, [R0+0xd080] ;  /* 0x00d08000006a783b */ /* 0x000fe20000000100 */
[C---:B-----5:R-:W-:Y:S05]  /*3cf0*/  HMMA.16816.F32.BF16 R24, R176.reuse, R108, R24 ;  /* 0x0000006cb018723c */ /* 0x060fea0000041818 */
[----:B------:R-:W-:Y:S03]  /*3d00*/  ISETP.LT.OR P5, PT, R193, 0x1, P5 ;  /* 0x00000001c100780c */ /* 0x000fe60002fa1670 */
[C---:B----4-:R-:W-:Y:S01]  /*3d10*/  HMMA.16816.F32.BF16 R28, R176.reuse, R110, R28 ;  /* 0x0000006eb01c723c */ /* 0x050fe2000004181c */
[----:B------:R-:W-:Y:S03]  /*3d20*/  LDSM.16.M88.4 R108, [R188+0x1f080] ;  /* 0x01f08000bc6c783b */ /* 0x000fe60000000200 */
[----:B------:R-:W-:Y:S02]  /*3d30*/  FSEL R184, R4, -INF , !P5 ;  /* 0xff80000004b87808 */ /* 0x000fe40006800000 */
[----:B------:R-:W-:Y:S01]  /*3d40*/  PLOP3.LUT P5, PT, PT, PT, UP1, 0x40, 0x0 ;  /* 0x000000000000781c */ /* 0x000fe20003fae818 */
[----:B------:R-:W3:Y:S01]  /*3d50*/  LDSM.16.M88.2 R4, [R0+0xc880] ;  /* 0x00c880000004783b */ /* 0x000ee20000000100 */
[C---:B-1----:R-:W-:Y:S01]  /*3d60*/  HMMA.16816.F32.BF16 R32, R176.reuse, R2, R32 ;  /* 0x00000002b020723c */ /* 0x042fe20000041820 */
[----:B------:R-:W-:Y:S02]  /*3d70*/  UISETP.NE.AND UP1, UPT, UR6, URZ, UPT ;  /* 0x0000003f0600728c */ /* 0x000fe4000bf25270 */
[----:B------:R-:W-:Y:S01]  /*3d80*/  ISETP.GT.AND P5, PT, R190, 0x10, P5 ;  /* 0x00000010be00780c */ /* 0x000fe20002fa4270 */
[----:B------:R-:W1:Y:S01]  /*3d90*/  LDSM.16.M88.2 R2, [R0+0xd880] ;  /* 0x00d880000002783b */ /* 0x000e620000000100 */
[----:B------:R-:W-:Y:S02]  /*3da0*/  UP2UR UR6, UPR, URZ, 0x1 ;  /* 0x000000013f067883 */ /* 0x000fe40008000000 */
[C---:B------:R-:W-:Y:S01]  /*3db0*/  ISETP.LT.OR P5, PT, R191.reuse, 0x11, P5 ;  /* 0x00000011bf00780c */ /* 0x040fe20002fa1670 */
[C---:B------:R-:W-:Y:S01]  /*3dc0*/  HMMA.16816.F32.BF16 R36, R176.reuse, R6, R36 ;  /* 0x00000006b024723c */ /* 0x040fe20000041824 */
[----:B------:R-:W4:Y:S03]  /*3dd0*/  LDSM.16.M88.2 R6, [R0+0xe080] ;  /* 0x00e080000006783b */ /* 0x000f260000000100 */
[----:B------:R-:W-:Y:S02]  /*3de0*/  FSEL R180, R10, -INF , !P5 ;  /* 0xff8000000ab47808 */ /* 0x000fe40006800000 */
[----:B------:R-:W-:Y:S01]  /*3df0*/  PLOP3.LUT P5, PT, PT, PT, UP0, 0x40, 0x0 ;  /* 0x000000000000781c */ /* 0x000fe20003fae808 */
[----:B------:R-:W-:Y:S01]  /*3e00*/  UISETP.NE.AND UP0, UPT, UR14, URZ, UPT ;  /* 0x0000003f0e00728c */ /* 0x000fe2000bf05270 */
[----:B--2---:R-:W-:Y:S03]  /*3e10*/  HMMA.16816.F32.BF16 R40, R176, R104, R40 ;  /* 0x00000068b028723c */ /* 0x004fe60000041828 */
[----:B------:R-:W-:Y:S04]  /*3e20*/  ISETP.GT.AND P5, PT, R190, 0x11, P5 ;  /* 0x00000011be00780c */ /* 0x000fe80002fa4270 */
[----:B------:R-:W-:Y:S01]  /*3e30*/  ISETP.LT.OR P5, PT, R191, 0x12, P5 ;  /* 0x00000012bf00780c */ /* 0x000fe20002fa1670 */
[--C-:B------:R-:W-:Y:S04]  /*3e40*/  FFMA.FTZ R104, R182, c[0x0][0x29c], -R194.reuse ;  /* 0x0000a700b6687a23 */ /* 0x100fe800000108c2 */
[----:B------:R-:W-:Y:S02]  /*3e50*/  FSEL R181, R11, -INF , !P5 ;  /* 0xff8000000bb57808 */ /* 0x000fe40006800000 */
[----:B------:R-:W-:Y:S01]  /*3e60*/  PLOP3.LUT P5, PT, PT, PT, UP6, 0x40, 0x0 ;  /* 0x000000000000781c */ /* 0x000fe20003fae868 */
[----:B------:R-:W2:Y:S03]  /*3e70*/  LDSM.16.M88.2 R10, [R0+0xe880] ;  /* 0x00e88000000a783b */ /* 0x000ea60000000100 */
[----:B------:R-:W-:Y:S04]  /*3e80*/  ISETP.GT.AND P5, PT, R190, 0x20, P5 ;  /* 0x00000020be00780c */ /* 0x000fe80002fa4270 */
[----:B------:R-:W-:Y:S01]  /*3e90*/  ISETP.LT.OR P5, PT, R191, 0x21, P5 ;  /* 0x00000021bf00780c */ /* 0x000fe20002fa1670 */
[C---:B---3--:R-:W-:Y:S01]  /*3ea0*/  HMMA.16816.F32.BF16 R24, R172.reuse, R4, R24 ;  /* 0x00000004ac18723c */ /* 0x048fe20000041818 */
[----:B------:R-:W3:Y:S04]  /*3eb0*/  LDSM.16.M88.2 R4, [R208+0xc880] ;  /* 0x00c88000d004783b */ /* 0x000ee80000000100 */
[----:B------:R-:W-:Y:S01]  /*3ec0*/  FSEL R105, R14, -INF , !P5 ;  /* 0xff8000000e697808 */ /* 0x000fe20006800000 */
[--C-:B------:R-:W-:Y:S01]  /*3ed0*/  FFMA.FTZ R14, R183, c[0x0][0x29c], -R194.reuse ;  /* 0x0000a700b70e7a23 */ /* 0x100fe200000108c2 */
[----:B------:R-:W-:Y:S01]  /*3ee0*/  PLOP3.LUT P5, PT, PT, PT, UP5, 0x40, 0x0 ;  /* 0x000000000000781c */ /* 0x000fe20003fae858 */
[C---:B------:R-:W-:Y:S01]  /*3ef0*/  HMMA.16816.F32.BF16 R28, R172.reuse, R106, R28 ;  /* 0x0000006aac1c723c */ /* 0x040fe2000004181c */
[----:B------:R-:W-:Y:S02]  /*3f00*/  MUFU.EX2 R183, R104 ;  /* 0x0000006800b77308 */ /* 0x000fe40000000800 */
[C---:B------:R-:W-:Y:S04]  /*3f10*/  ISETP.GT.AND P5, PT, R190.reuse, 0x21, P5 ;  /* 0x00000021be00780c */ /* 0x040fe80002fa4270 */
[----:B------:R-:W-:Y:S01]  /*3f20*/  ISETP.LT.OR P5, PT, R191, 0x22, P5 ;  /* 0x00000022bf00780c */ /* 0x000fe20002fa1670 */
[C---:B-1----:R-:W-:Y:S01]  /*3f30*/  HMMA.16816.F32.BF16 R32, R172.reuse, R2, R32 ;  /* 0x00000002ac20723c */ /* 0x042fe20000041820 */
[----:B------:R-:W-:Y:S02]  /*3f40*/  LDSM.16.M88.2 R2, [R208+0xd880] ;  /* 0x00d88000d002783b */ /* 0x000fe40000000100 */
[----:B------:R1:W5:Y:S01]  /*3f50*/  MUFU.EX2 R186, R14 ;  /* 0x0000000e00ba7308 */ /* 0x0003620000000800 */
[----:B------:R-:W-:Y:S02]  /*3f60*/  FSEL R177, R15, -INF , !P5 ;  /* 0xff8000000fb17808 */ /* 0x000fe40006800000 */
[----:B------:R-:W-:Y:S02]  /*3f70*/  PLOP3.LUT P5, PT, PT, PT, UP4, 0x40, 0x0 ;  /* 0x000000000000781c */ /* 0x000fe40003fae848 */
[C---:B----4-:R-:W-:Y:S01]  /*3f80*/  HMMA.16816.F32.BF16 R36, R172.reuse, R6, R36 ;  /* 0x00000006ac24723c */ /* 0x050fe20000041824 */
[----:B------:R-:W-:Y:S02]  /*3f90*/  LDSM.16.M88.2 R6, [R208+0xe080] ;  /* 0x00e08000d006783b */ /* 0x000fe40000000100 */
[----:B------:R-:W-:Y:S04]  /*3fa0*/  ISETP.GT.AND P5, PT, R190, 0x30, P5 ;  /* 0x00000030be00780c */ /* 0x000fe80002fa4270 */
[C---:B------:R-:W-:Y:S01]  /*3fb0*/  ISETP.LT.OR P5, PT, R191.reuse, 0x31, P5 ;  /* 0x00000031bf00780c */ /* 0x040fe20002fa1670 */
[----:B--2---:R-:W-:Y:S01]  /*3fc0*/  HMMA.16816.F32.BF16 R40, R172, R10, R40 ;  /* 0x0000000aac28723c */ /* 0x004fe20000041828 */
[----:B------:R-:W-:Y:S03]  /*3fd0*/  LDSM.16.M88.2 R10, [R208+0xe880] ;  /* 0x00e88000d00a783b */ /* 0x000fe60000000100 */
[----:B------:R-:W-:Y:S01]  /*3fe0*/  FSEL R176, R18, -INF , !P5 ;  /* 0xff80000012b07808 */ /* 0x000fe20006800000 */
[--C-:B------:R-:W-:Y:S01]  /*3ff0*/  FFMA.FTZ R18, R180, c[0x0][0x29c], -R194.reuse ;  /* 0x0000a700b4127a23 */ /* 0x100fe200000108c2 */
[----:B------:R-:W-:Y:S02]  /*4000*/  PLOP3.LUT P5, PT, PT, PT, UP3, 0x40, 0x0 ;  /* 0x000000000000781c */ /* 0x000fe40003fae838 */
[C---:B---3--:R-:W-:Y:S01]  /*4010*/  HMMA.16816.F32.BF16 R24, R108.reuse, R4, R24 ;  /* 0x000000046c18723c */ /* 0x048fe20000041818 */
[----:B------:R2:W-:Y:S01]  /*4020*/  MUFU.EX2 R182, R18 ;  /* 0x0000001200b67308 */ /* 0x0005e20000000800 */
[----:B-1----:R-:W1:Y:S03]  /*4030*/  LDSM.16.M88.2 R14, [R208+0xd080] ;  /* 0x00d08000d00e783b */ /* 0x002e660000000100 */
[C---:B------:R-:W-:Y:S02]  /*4040*/  ISETP.GT.AND P5, PT, R190.reuse, 0x31, P5 ;  /* 0x00000031be00780c */ /* 0x040fe40002fa4270 */
[----:B------:R-:W-:Y:S02]  /*4050*/  LDSM.16.M88.2 R4, [R210+0xc880] ;  /* 0x00c88000d204783b */ /* 0x000fe40000000100 */
[----:B------:R-:W-:Y:S04]  /*4060*/  ISETP.LT.OR P5, PT, R191, 0x32, P5 ;  /* 0x00000032bf00780c */ /* 0x000fe80002fa1670 */
[----:B------:R-:W-:Y:S02]  /*4070*/  FSEL R19, R19, -INF , !P5 ;  /* 0xff80000013137808 */ /* 0x000fe40006800000 */
[----:B------:R-:W-:Y:S04]  /*4080*/  PLOP3.LUT P5, PT, PT, PT, UP2, 0x40, 0x0 ;  /* 0x000000000000781c */ /* 0x000fe80003fae828 */
[----:B------:R-:W-:Y:S04]  /*4090*/  ISETP.GT.AND P5, PT, R190, 0x40, P5 ;  /* 0x00000040be00780c */ /* 0x000fe80002fa4270 */
[----:B------:R-:W-:Y:S01]  /*40a0*/  ISETP.LT.OR P5, PT, R191, 0x41, P5 ;  /* 0x00000041bf00780c */ /* 0x000fe20002fa1670 */
[--C-:B--2---:R-:W-:Y:S03]  /*40b0*/  FFMA.FTZ R18, R181, c[0x0][0x29c], -R194.reuse ;  /* 0x0000a700b5127a23 */ /* 0x104fe600000108c2 */
[----:B------:R-:W-:Y:S01]  /*40c0*/  FSEL R22, R22, -INF , !P5 ;  /* 0xff80000016167808 */ /* 0x000fe20006800000 */
[----:B------:R2:W3:Y:S01]  /*40d0*/  MUFU.EX2 R180, R18 ;  /* 0x0000001200b47308 */ /* 0x0004e20000000800 */
[----:B------:R-:W-:Y:S04]  /*40e0*/  PLOP3.LUT P5, PT, PT, PT, UP1, 0x40, 0x0 ;  /* 0x000000000000781c */ /* 0x000fe80003fae818 */
[----:B------:R-:W-:Y:S04]  /*40f0*/  ISETP.GT.AND P5, PT, R190, 0x41, P5 ;  /* 0x00000041be00780c */ /* 0x000fe80002fa4270 */
[----:B------:R-:W-:Y:S01]  /*4100*/  ISETP.LT.OR P5, PT, R191, 0x42, P5 ;  /* 0x00000042bf00780c */ /* 0x000fe20002fa1670 */
[C---:B-1----:R-:W-:Y:S01]  /*4110*/  HMMA.16816.F32.BF16 R28, R108.reuse, R14, R28 ;  /* 0x0000000e6c1c723c */ /* 0x042fe2000004181c */
[----:B------:R-:W-:Y:S02]  /*4120*/  LDSM.16.M88.2 R14, [R210+0xd080] ;  /* 0x00d08000d20e783b */ /* 0x000fe40000000100 */
[----:B------:R-:W-:Y:S02]  /*4130*/  FSEL R23, R23, -INF , !P5 ;  /* 0xff80000017177808 */ /* 0x000fe40006800000 */
[----:B------:R-:W-:Y:S01]  /*4140*/  PLOP3.LUT P5, PT, PT, PT, UP0, 0x40, 0x0 ;  /* 0x000000000000781c */ /* 0x000fe20003fae808 */
[----:B------:R-:W-:Y:S02]  /*4150*/  UISETP.NE.AND UP0, UPT, UR6, URZ, UPT ;  /* 0x0000003f0600728c */ /* 0x000fe4000bf05270 */
[C---:B------:R-:W-:Y:S03]  /*4160*/  HMMA.16816.F32.BF16 R32, R108.reuse, R2, R32 ;  /* 0x000000026c20723c */ /* 0x040fe60000041820 */
[----:B------:R-:W-:Y:S01]  /*4170*/  ISETP.GT.AND P5, PT, R192, 0x10, P5 ;  /* 0x00000010c000780c */ /* 0x000fe20002fa4270 */
[--C-:B--2---:R-:W-:Y:S02]  /*4180*/  FFMA.FTZ R18, R105, c[0x0][0x29c], -R194.reuse ;  /* 0x0000a70069127a23 */ /* 0x104fe400000108c2 */
[----:B------:R-:W1:Y:S01]  /*4190*/  LDSM.16.M88.4 R104, [R215+0x4000] ;  /* 0x00400000d768783b */ /* 0x000e620000000200 */
[--C-:B------:R-:W-:Y:S01]  /*41a0*/  FFMA.FTZ R2, R176, c[0x0][0x29c], -R194.reuse ;  /* 0x0000a700b0027a23 */ /* 0x100fe200000108c2 */
[C---:B------:R-:W-:Y:S01]  /*41b0*/  HMMA.16816.F32.BF16 R36, R108.reuse, R6, R36 ;  /* 0x000000066c24723c */ /* 0x040fe20000041824 */
[----:B------:R2:W-:Y:S02]  /*41c0*/  MUFU.EX2 R179, R18 ;  /* 0x0000001200b37308 */ /* 0x0005e40000000800 */
[----:B------:R-:W-:Y:S04]  /*41d0*/  ISETP.LT.OR P5, PT, R193, 0x11, P5 ;  /* 0x00000011c100780c */ /* 0x000fe80002fa1670 */
[--C-:B------:R-:W-:Y:S01]  /*41e0*/  FFMA.FTZ R6, R19, c[0x0][0x29c], -R194.reuse ;  /* 0x0000a70013067a23 */ /* 0x100fe200000108c2 */
[----:B------:R-:W-:Y:S01]  /*41f0*/  HMMA.16816.F32.BF16 R40, R108, R10, R40 ;  /* 0x0000000a6c28723c */ /* 0x000fe20000041828 */
[----:B------:R-:W-:Y:S02]  /*4200*/  LDSM.16.M88.2 R10, [R210+0xe880] ;  /* 0x00e88000d20a783b */ /* 0x000fe40000000100 */
[----:B------:R4:W-:Y:S01]  /*4210*/  MUFU.EX2 R176, R6 ;  /* 0x0000000600b07308 */ /* 0x0009e20000000800 */
[----:B------:R-:W-:Y:S01]  /*4220*/  FSEL R19, R8, -INF , !P5 ;  /* 0xff80000008137808 */ /* 0x000fe20006800000 */
[--C-:B------:R-:W-:Y:S01]  /*4230*/  FFMA.FTZ R8, R22, c[0x0][0x29c], -R194.reuse ;  /* 0x0000a70016087a23 */ /* 0x100fe200000108c2 */
[----:B------:R-:W-:Y:S01]  /*4240*/  PLOP3.LUT P5, PT, PT, PT, UP0, 0x40, 0x0 ;  /* 0x000000000000781c */ /* 0x000fe20003fae808 */
[----:B------:R-:W-:Y:S03]  /*4250*/  LDSM.16.M88.4 R108, [R189+0x4000] ;  /* 0x00400000bd6c783b */ /* 0x000fe60000000200 */
[C---:B------:R-:W-:Y:S03]  /*4260*/  ISETP.GT.AND P5, PT, R192.reuse, 0x11, P5 ;  /* 0x00000011c000780c */ /* 0x040fe60002fa4270 */
[----:B------:R-:W-:Y:S01]  /*4270*/  MUFU.EX2 R175, R8 ;  /* 0x0000000800af7308 */ /* 0x000fe20000000800 */
[----:B------:R-:W-:Y:S01]  /*4280*/  ISETP.LT.OR P5, PT, R193, 0x12, P5 ;  /* 0x00000012c100780c */ /* 0x000fe20002fa1670 */
[--C-:B--2---:R-:W-:Y:S02]  /*4290*/  FFMA.FTZ R18, R177, c[0x0][0x29c], -R194.reuse ;  /* 0x0000a700b1127a23 */ /* 0x104fe400000108c2 */
[----:B------:R-:W-:Y:S06]  /*42a0*/  FFMA.FTZ R194, R23, c[0x0][0x29c], -R194 ;  /* 0x0000a70017c27a23 */ /* 0x000fec00000108c2 */
[----:B------:R2:W2:Y:S01]  /*42b0*/  MUFU.EX2 R177, R2 ;  /* 0x0000000200b17308 */ /* 0x0004a20000000800 */
[----:B----4-:R-:W-:Y:S01]  /*42c0*/  LDSM.16.M88.2 R6, [R210+0xe080] ;  /* 0x00e08000d206783b */ /* 0x010fe20000000100 */
[C---:B-1----:R-:W-:Y:S04]  /*42d0*/  HMMA.16816.F32.BF16 R24, R104.reuse, R4, R24 ;  /* 0x000000046818723c */ /* 0x042fe80000041818 */
[----:B------:R-:W-:Y:S04]  /*42e0*/  LDSM.16.M88.2 R4, [R209+0xc880] ;  /* 0x00c88000d104783b */ /* 0x000fe80000000100 */
[----:B------:R1:W4:Y:S01]  /*42f0*/  MUFU.EX2 R178, R18 ;  /* 0x0000001200b27308 */ /* 0x0003220000000800 */
[C---:B------:R-:W-:Y:S09]  /*4300*/  HMMA.16816.F32.BF16 R28, R104.reuse, R14, R28 ;  /* 0x0000000e681c723c */ /* 0x040ff2000004181c */
[----:B------:R-:W3:Y:S01]  /*4310*/  MUFU.EX2 R194, R194 ;  /* 0x000000c200c27308 */ /* 0x000ee20000000800 */
[----:B--2---:R-:W2:Y:S02]  /*4320*/  LDSM.16.M88.2 R2, [R210+0xd880] ;  /* 0x00d88000d202783b */ /* 0x004ea40000000100 */
[----:B-1----:R-:W-:Y:S03]  /*4330*/  FSEL R18, R9, -INF , !P5 ;  /* 0xff80000009127808 */ /* 0x002fe60006800000 */
[----:B------:R-:W1:Y:S01]  /*4340*/  LDSM.16.M88.2 R8, [R209+0xd080] ;  /* 0x00d08000d108783b */ /* 0x000e620000000100 */
[----:B------:R-:W-:Y:S04]  /*4350*/  PLOP3.LUT P5, PT, PT, PT, UP6, 0x40, 0x0 ;  /* 0x000000000000781c */ /* 0x000fe80003fae868 */
[----:B------:R-:W-:Y:S04]  /*4360*/  ISETP.GT.AND P5, PT, R192, 0x20, P5 ;  /* 0x00000020c000780c */ /* 0x000fe80002fa4270 */
[----:B------:R-:W-:Y:S04]  /*4370*/  ISETP.LT.OR P5, PT, R193, 0x21, P5 ;  /* 0x00000021c100780c */ /* 0x000fe80002fa1670 */
[----:B------:R-:W-:Y:S01]  /*4380*/  FSEL R15, R12, -INF , !P5 ;  /* 0xff8000000c0f7808 */ /* 0x000fe20006800000 */
[--C-:B------:R-:W-:Y:S01]  /*4390*/  FFMA.FTZ R12, R185, c[0x0][0x29c], -R195.reuse ;  /* 0x0000a700b90c7a23 */ /* 0x100fe200000108c3 */
[----:B------:R-:W-:Y:S03]  /*43a0*/  PLOP3.LUT P5, PT, PT, PT, UP5, 0x40, 0x0 ;  /* 0x000000000000781c */ /* 0x000fe60003fae858 */
[----:B------:R1:W-:Y:S01]  /*43b0*/  MUFU.EX2 R174, R12 ;  /* 0x0000000c00ae7308 */ /* 0x0003e20000000800 */
[----:B------:R-:W-:Y:S04]  /*43c0*/  ISETP.GT.AND P5, PT, R192, 0x21, P5 ;  /* 0x00000021c000780c */ /* 0x000fe80002fa4270 */
[----:B------:R-:W-:Y:S04]  /*43d0*/  ISETP.LT.OR P5, PT, R193, 0x22, P5 ;  /* 0x00000022c100780c */ /* 0x000fe80002fa1670 */
[----:B------:R-:W-:Y:S01]  /*43e0*/  FSEL R14, R13, -INF , !P5 ;  /* 0xff8000000d0e7808 */ /* 0x000fe20006800000 */
[C---:B--2---:R-:W-:Y:S01]  /*43f0*/  HMMA.16816.F32.BF16 R32, R104.reuse, R2, R32 ;  /* 0x000000026820723c */ /* 0x044fe20000041820 */
[----:B------:R-:W2:Y:S01]  /*4400*/  LDSM.16.M88.2 R2, [R209+0xd880] ;  /* 0x00d88000d102783b */ /* 0x000ea20000000100 */
[----:B------:R-:W-:Y:S01]  /*4410*/  PLOP3.LUT P5, PT, PT, PT, UP4, 0x40, 0x0 ;  /* 0x000000000000781c */ /* 0x000fe20003fae848 */
[--C-:B------:R-:W-:Y:S03]  /*4420*/  FFMA.FTZ R13, R18, c[0x0][0x29c], -R195.reuse ;  /* 0x0000a700120d7a23 */ /* 0x100fe600000108c3 */
[----:B------:R-:W-:Y:S01]  /*4430*/  ISETP.GT.AND P5, PT, R192, 0x30, P5 ;  /* 0x00000030c000780c */ /* 0x000fe20002fa4270 */
[----:B------:R3:W-:Y:S01]  /*4440*/  MUFU.EX2 R23, R13 ;  /* 0x0000000d00177308 */ /* 0x0007e20000000800 */
[C---:B------:R-:W-:Y:S01]  /*4450*/  HMMA.16816.F32.BF16 R36, R104.reuse, R6, R36 ;  /* 0x000000066824723c */ /* 0x040fe20000041824 */
[----:B------:R-:W4:Y:S02]  /*4460*/  LDSM.16.M88.2 R6, [R209+0xe080] ;  /* 0x00e08000d106783b */ /* 0x000f240000000100 */
[C---:B------:R-:W-:Y:S01]  /*4470*/  ISETP.LT.OR P5, PT, R193.reuse, 0x31, P5 ;  /* 0x00000031c100780c */ /* 0x040fe20002fa1670 */
[--C-:B-1----:R-:W-:Y:S03]  /*4480*/  FFMA.FTZ R12, R184, c[0x0][0x29c], -R195.reuse ;  /* 0x0000a700b80c7a23 */ /* 0x102fe600000108c3 */
[----:B------:R-:W-:Y:S01]  /*4490*/  FSEL R16, R16, -INF , !P5 ;  /* 0xff80000010107808 */ /* 0x000fe20006800000 */
[----:B------:R-:W-:Y:S01]  /*44a0*/  HMMA.16816.F32.BF16 R40, R104, R10, R40 ;  /* 0x0000000a6828723c */ /* 0x000fe20000041828 */
[----:B------:R-:W1:Y:S01]  /*44b0*/  LDSM.16.M88.2 R10, [R209+0xe880] ;  /* 0x00e88000d10a783b */ /* 0x000e620000000100 */
[----:B------:R2:W1:Y:S01]  /*44c0*/  MUFU.EX2 R173, R12 ;  /* 0x0000000c00ad7308 */ /* 0x0004620000000800 */
[----:B------:R-:W-:Y:S04]  /*44d0*/  PLOP3.LUT P5, PT, PT, PT, UP3, 0x40, 0x0 ;  /* 0x000000000000781c */ /* 0x000fe80003fae838 */
[----:B------:R-:W-:Y:S01]  /*44e0*/  ISETP.GT.AND P5, PT, R192, 0x31, P5 ;  /* 0x00000031c000780c */ /* 0x000fe20002fa4270 */
[C---:B------:R-:W-:Y:S05]  /*44f0*/  HMMA.16816.F32.BF16 R24, R108.reuse, R4, R24 ;  /* 0x000000046c18723c */ /* 0x040fea0000041818 */
[----:B------:R-:W-:Y:S02]  /*4500*/  ISETP.LT.OR P5, PT, R193, 0x32, P5 ;  /* 0x00000032c100780c */ /* 0x000fe40002fa1670 */
[----:B-----5:R-:W-:Y:S01]  /*4510*/  F2FP.BF16.PACK_AB R5, R183, R186 ;  /* 0x000000bab705723e */ /* 0x020fe200000010ff */
[C---:B------:R-:W-:Y:S04]  /*4520*/  HMMA.16816.F32.BF16 R28, R108.reuse, R8, R28 ;  /* 0x000000086c1c723c */ /* 0x040fe8000004181c */
[----:B------:R-:W-:Y:S01]  /*4530*/  FSEL R17, R17, -INF , !P5 ;  /* 0xff80000011117808 */ /* 0x000fe20006800000 */
[--C-:B------:R-:W-:Y:S01]  /*4540*/  FFMA.FTZ R4, R15, c[0x0][0x29c], -R195.reuse ;  /* 0x0000a7000f047a23 */ /* 0x100fe200000108c3 */
[----:B---3--:R-:W-:Y:S02]  /*4550*/  F2FP.BF16.PACK_AB R13, R180, R182 ;  /* 0x000000b6b40d723e */ /* 0x008fe400000010ff */
[----:B------:R-:W-:Y:S01]  /*4560*/  PLOP3.LUT P5, PT, PT, PT, UP2, 0x40, 0x0 ;  /* 0x000000000000781c */ /* 0x000fe20003fae828 */
[C---:B--2---:R-:W-:Y:S01]  /*4570*/  HMMA.16816.F32.BF16 R32, R108.reuse, R2, R32 ;  /* 0x000000026c20723c */ /* 0x044fe20000041820 */
[----:B------:R2:W-:Y:S02]  /*4580*/  MUFU.EX2 R22, R4 ;  /* 0x0000000400167308 */ /* 0x0005e40000000800 */
[--C-:B------:R-:W-:Y:S01]  /*4590*/  FFMA.FTZ R12, R19, c[0x0][0x29c], -R195.reuse ;  /* 0x0000a700130c7a23 */ /* 0x100fe200000108c3 */
[----:B------:R-:W-:Y:S03]  /*45a0*/  ISETP.GT.AND P5, PT, R192, 0x40, P5 ;  /* 0x00000040c000780c */ /* 0x000fe60002fa4270 */
[--C-:B------:R-:W-:Y:S01]  /*45b0*/  FFMA.FTZ R2, R16, c[0x0][0x29c], -R195.reuse ;  /* 0x0000a70010027a23 */ /* 0x100fe200000108c3 */
[C---:B----4-:R-:W-:Y:S03]  /*45c0*/  HMMA.16816.F32.BF16 R36, R108.reuse, R6, R36 ;  /* 0x000000066c24723c */ /* 0x050fe60000041824 */
[----:B------:R3:W-:Y:S01]  /*45d0*/  MUFU.EX2 R18, R2 ;  /* 0x0000000200127308 */ /* 0x0007e20000000800 */
[----:B------:R-:W-:Y:S03]  /*45e0*/  ISETP.LT.OR P5, PT, R193, 0x41, P5 ;  /* 0x00000041c100780c */ /* 0x000fe60002fa1670 */
[----:B------:R-:W-:Y:S01]  /*45f0*/  F2FP.BF16.PACK_AB R7, R176, R177 ;  /* 0x000000b1b007723e */ /* 0x000fe200000010ff */
[----:B-1----:R-:W-:Y:S04]  /*4600*/  HMMA.16816.F32.BF16 R40, R108, R10, R40 ;  /* 0x0000000a6c28723c */ /* 0x002fe80000041828 */
[----:B------:R-:W-:Y:S01]  /*4610*/  FSEL R3, R20, -INF , !P5 ;  /* 0xff80000014037808 */ /* 0x000fe20006800000 */
[----:B------:R1:W4:Y:S01]  /*4620*/  MUFU.EX2 R172, R12 ;  /* 0x0000000c00ac7308 */ /* 0x0003220000000800 */
[----:B------:R-:W-:Y:S02]  /*4630*/  PLOP3.LUT P5, PT, PT, PT, UP1, 0x40, 0x0 ;  /* 0x000000000000781c */ /* 0x000fe40003fae818 */
[----:B------:R-:W-:Y:S01]  /*4640*/  F2FP.BF16.PACK_AB R10, R178, R179 ;  /* 0x000000b3b20a723e */ /* 0x000fe200000010ff */
[--C-:B--2---:R-:W-:Y:S01]  /*4650*/  FFMA.FTZ R4, R14, c[0x0][0x29c], -R195.reuse ;  /* 0x0000a7000e047a23 */ /* 0x104fe200000108c3 */
[----:B------:R-:W-:Y:S02]  /*4660*/  ISETP.GT.AND P5, PT, R192, 0x41, P5 ;  /* 0x00000041c000780c */ /* 0x000fe40002fa4270 */
[--C-:B------:R-:W-:Y:S01]  /*4670*/  FFMA.FTZ R3, R3, c[0x0][0x29c], -R195.reuse ;  /* 0x0000a70003037a23 */ /* 0x100fe200000108c3 */
[----:B------:R-:W-:Y:S02]  /*4680*/  F2FP.BF16.PACK_AB R6, R194, R175 ;  /* 0x000000afc206723e */ /* 0x000fe400000010ff */
[----:B------:R2:W-:Y:S01]  /*4690*/  MUFU.EX2 R19, R4 ;  /* 0x0000000400137308 */ /* 0x0005e20000000800 */
[----:B------:R-:W-:Y:S01]  /*46a0*/  ISETP.LT.OR P5, PT, R193, 0x42, P5 ;  /* 0x00000042c100780c */ /* 0x000fe20002fa1670 */
[--C-:B---3--:R-:W-:Y:S03]  /*46b0*/  FFMA.FTZ R2, R17, c[0x0][0x29c], -R195.reuse ;  /* 0x0000a70011027a23 */ /* 0x108fe600000108c3 */
[----:B------:R-:W-:Y:S05]  /*46c0*/  FSEL R21, R21, -INF , !P5 ;  /* 0xff80000015157808 */ /* 0x000fea0006800000 */
[----:B------:R3:W5:Y:S01]  /*46d0*/  MUFU.EX2 R16, R2 ;  /* 0x0000000200107308 */ /* 0x0007620000000800 */
[----:B------:R-:W-:Y:S01]  /*46e0*/  FFMA.FTZ R195, R21, c[0x0][0x29c], -R195 ;  /* 0x0000a70015c37a23 */ /* 0x000fe200000108c3 */
[----:B-1----:R-:W1:Y:S08]  /*46f0*/  LDS R12, [R226.X4+0x212a0] ;  /* 0x0212a000e20c7984 */ /* 0x002e700000004800 */
[----:B------:R4:W-:Y:S01]  /*4700*/  MUFU.EX2 R15, R3 ;  /* 0x00000003000f7308 */ /* 0x0009e20000000800 */
[----:B--2---:R-:W-:Y:S09]  /*4710*/  F2FP.BF16.PACK_AB R4, R174, R173 ;  /* 0x000000adae04723e */ /* 0x004ff200000010ff */
[----:B------:R-:W2:Y:S01]  /*4720*/  MUFU.EX2 R195, R195 ;  /* 0x000000c300c37308 */ /* 0x000ea20000000800 */
[----:B---3--:R-:W3:Y:S05]  /*4730*/  LDS R2, [R226.X4+0x21280] ;  /* 0x02128000e2027984 */ /* 0x008eea0000004800 */
[----:B------:R5:W-:Y:S05]  /*4740*/  STS [R223+0x21480], R4 ;  /* 0x02148004df007388 */ /* 0x000bea0000000800 */
[----:B------:R2:W-:Y:S01]  /*4750*/  STS [R224], R5 ;  /* 0x00000005e0007388 */ /* 0x0005e20000000800 */
[----:B----4-:R-:W-:Y:S05]  /*4760*/  F2FP.BF16.PACK_AB R3, R23, R172 ;  /* 0x000000ac1703723e */ /* 0x010fea00000010ff */
[----:B------:R4:W-:Y:S01]  /*4770*/  STS [R223+0x21c80], R3 ;  /* 0x021c8003df007388 */ /* 0x0009e20000000800 */
[--C-:B-1----:R-:W-:Y:S04]  /*4780*/  FADD.FTZ R27, R27, -R12.reuse ;  /* 0x8000000c1b1b7221 */ /* 0x102fe80000010000 */
[----:B------:R-:W-:Y:S01]  /*4790*/  STS [R224+0x800], R13 ;  /* 0x0008000de0007388 */ /* 0x000fe20000000800 */
[--C-:B------:R-:W-:Y:S02]  /*47a0*/  FADD.FTZ R26, R26, -R12.reuse ;  /* 0x8000000c1a1a7221 */ /* 0x100fe40000010000 */
[----:B------:R-:W-:Y:S02]  /*47b0*/  FMUL.FTZ R14, R183, R27 ;  /* 0x0000001bb70e7220 */ /* 0x000fe40000410000 */
[----:B------:R-:W-:Y:S02]  /*47c0*/  FMUL.FTZ R26, R186, R26 ;  /* 0x0000001aba1a7220 */ /* 0x000fe40000410000 */
[--C-:B------:R-:W-:Y:S01]  /*47d0*/  FADD.FTZ R31, R31, -R12.reuse ;  /* 0x8000000c1f1f7221 */ /* 0x100fe20000010000 */
[----:B-----5:R-:W-:Y:S01]  /*47e0*/  F2FP.BF16.PACK_AB R4, R16, R18 ;  /* 0x000000121004723e */ /* 0x020fe200000010ff */
[--C-:B------:R-:W-:Y:S01]  /*47f0*/  FADD.FTZ R30, R30, -R12.reuse ;  /* 0x8000000c1e1e7221 */ /* 0x100fe20000010000 */
[----:B------:R-:W-:Y:S01]  /*4800*/  F2FP.BF16.PACK_AB R14, R14, R26 ;  /* 0x0000001a0e0e723e */ /* 0x000fe200000010ff */
[----:B------:R-:W-:Y:S01]  /*4810*/  FMUL.FTZ R9, R180, R31 ;  /* 0x0000001fb4097220 */ /* 0x000fe20000410000 */
[----:B--2---:R-:W-:Y:S01]  /*4820*/  F2FP.BF16.PACK_AB R5, R19, R22 ;  /* 0x000000161305723e */ /* 0x004fe200000010ff */
[----:B------:R-:W-:Y:S02]  /*4830*/  FMUL.FTZ R30, R182, R30 ;  /* 0x0000001eb61e7220 */ /* 0x000fe40000410000 */
[----:B------:R-:W-:Y:S02]  /*4840*/  FADD.FTZ R35, R35, -R12 ;  /* 0x8000000c23237221 */ /* 0x000fe40000010000 */
[----:B------:R-:W-:Y:S01]  /*4850*/  STS [R223+0x22480], R5 ;  /* 0x02248005df007388 */ /* 0x000fe20000000800 */
[----:B----4-:R-:W-:Y:S01]  /*4860*/  F2FP.BF16.PACK_AB R3, R195, R15 ;  /* 0x0000000fc303723e */ /* 0x010fe200000010ff */
[--C-:B---3--:R-:W-:Y:S01]  /*4870*/  FADD.FTZ R24, R24, -R2.reuse ;  /* 0x8000000218187221 */ /* 0x108fe20000010000 */
[----:B------:R-:W-:Y:S01]  /*4880*/  F2FP.BF16.PACK_AB R9, R9, R30 ;  /* 0x0000001e0909723e */ /* 0x000fe200000010ff */
[--C-:B------:R-:W-:Y:S01]  /*4890*/  FADD.FTZ R25, R25, -R2.reuse ;  /* 0x8000000219197221 */ /* 0x100fe20000010000 */
[----:B------:R-:W-:Y:S01]  /*48a0*/  STS [R224+0x1000], R10 ;  /* 0x0010000ae0007388 */ /* 0x000fe20000000800 */
[--C-:B------:R-:W-:Y:S02]  /*48b0*/  FADD.FTZ R29, R29, -R2.reuse ;  /* 0x800000021d1d7221 */ /* 0x100fe40000010000 */
[----:B------:R-:W-:Y:S02]  /*48c0*/  FMUL.FTZ R25, R174, R25 ;  /* 0x00000019ae197220 */ /* 0x000fe40000410000 */
[----:B------:R1:W-:Y:S01]  /*48d0*/  STS [R223+0x22c80], R4 ;  /* 0x022c8004df007388 */ /* 0x0003e20000000800 */
[--C-:B------:R-:W-:Y:S02]  /*48e0*/  FADD.FTZ R28, R28, -R2.reuse ;  /* 0x800000021c1c7221 */ /* 0x100fe40000010000 */
[--C-:B------:R-:W-:Y:S02]  /*48f0*/  FADD.FTZ R32, R32, -R2.reuse ;  /* 0x8000000220207221 */ /* 0x100fe40000010000 */
[----:B------:R-:W-:Y:S01]  /*4900*/  STS [R224+0x1800], R7 ;  /* 0x00180007e0007388 */ /* 0x000fe20000000800 */
[----:B------:R-:W-:Y:S02]  /*4910*/  FMUL.FTZ R28, R172, R28 ;  /* 0x0000001cac1c7220 */ /* 0x000fe40000410000 */
[----:B------:R-:W-:Y:S02]  /*4920*/  FADD.FTZ R33, R33, -R2 ;  /* 0x8000000221217221 */ /* 0x000fe40000010000 */
[----:B------:R2:W-:Y:S01]  /*4930*/  STS [R223+0x23480], R3 ;  /* 0x02348003df007388 */ /* 0x0005e20000000800 */
[----:B------:R-:W-:Y:S02]  /*4940*/  FMUL.FTZ R32, R22, R32 ;  /* 0x0000002016207220 */ /* 0x000fe40000410000 */
[----:B------:R-:W-:Y:S02]  /*4950*/  FMUL.FTZ R33, R19, R33 ;  /* 0x0000002113217220 */ /* 0x000fe40000410000 */
[----:B------:R-:W-:Y:S01]  /*4960*/  STS [R224+0x2000], R6 ;  /* 0x00200006e0007388 */ /* 0x000fe20000000800 */
[----:B------:R-:W-:Y:S02]  /*4970*/  FADD.FTZ R34, R34, -R12 ;  /* 0x8000000c22227221 */ /* 0x000fe40000010000 */
[----:B------:R-:W-:Y:S02]  /*4980*/  FMUL.FTZ R8, R178, R35 ;  /* 0x00000023b2087220 */ /* 0x000fe40000410000 */
[----:B------:R-:W-:Y:S01]  /*4990*/  BAR.SYNC.DEFER_BLOCKING 0x0 ;  /* 0x0000000000007b1d */ /* 0x000fe20000010000 */
[----:B------:R-:W-:Y:S02]  /*49a0*/  FMUL.FTZ R34, R179, R34 ;  /* 0x00000022b3227220 */ /* 0x000fe40000410000 */
[--C-:B------:R-:W-:Y:S02]  /*49b0*/  FADD.FTZ R37, R37, -R2.reuse ;  /* 0x8000000225257221 */ /* 0x100fe40000010000 */
[----:B-1----:R-:W-:Y:S01]  /*49c0*/  FMUL.FTZ R4, R23, R29 ;  /* 0x0000001d17047220 */ /* 0x002fe20000410000 */
[----:B------:R-:W-:Y:S01]  /*49d0*/  F2FP.BF16.PACK_AB R8, R8, R34 ;  /* 0x000000220808723e */ /* 0x000fe200000010ff */
[--C-:B------:R-:W-:Y:S02]  /*49e0*/  FADD.FTZ R36, R36, -R2.reuse ;  /* 0x8000000224247221 */ /* 0x100fe40000010000 */
[--C-:B------:R-:W-:Y:S01]  /*49f0*/  FADD.FTZ R40, R40, -R2.reuse ;  /* 0x8000000228287221 */ /* 0x100fe20000010000 */
[----:B------:R-:W-:Y:S01]  /*4a00*/  F2FP.BF16.PACK_AB R4, R4, R28 ;  /* 0x0000001c0404723e */ /* 0x000fe200000010ff */
[----:B------:R-:W-:Y:S02]  /*4a10*/  FMUL.FTZ R36, R18, R36 ;  /* 0x0000002412247220 */ /* 0x000fe40000410000 */
[----:B------:R-:W-:Y:S02]  /*4a20*/  FADD.FTZ R41, R41, -R2 ;  /* 0x8000000229297221 */ /* 0x000fe40000010000 */
[----:B--2---:R-:W-:Y:S02]  /*4a30*/  FMUL.FTZ R3, R173, R24 ;  /* 0x00000018ad037220 */ /* 0x004fe40000410000 */
[----:B------:R-:W-:Y:S02]  /*4a40*/  FMUL.FTZ R2, R16, R37 ;  /* 0x0000002510027220 */ /* 0x000fe40000410000 */
[--C-:B------:R-:W-:Y:S01]  /*4a50*/  FADD.FTZ R39, R39, -R12.reuse ;  /* 0x8000000c27277221 */ /* 0x100fe20000010000 */
[----:B------:R-:W-:Y:S01]  /*4a60*/  F2FP.BF16.PACK_AB R3, R25, R3 ;  /* 0x000000031903723e */ /* 0x000fe200000010ff */
[--C-:B------:R-:W-:Y:S01]  /*4a70*/  FADD.FTZ R38, R38, -R12.reuse ;  /* 0x8000000c26267221 */ /* 0x100fe20000010000 */
[----:B------:R-:W-:Y:S01]  /*4a80*/  F2FP.BF16.PACK_AB R2, R2, R36 ;  /* 0x000000240202723e */ /* 0x000fe200000010ff */
[--C-:B------:R-:W-:Y:S02]  /*4a90*/  FADD.FTZ R43, R43, -R12.reuse ;  /* 0x8000000c2b2b7221 */ /* 0x100fe40000010000 */
[----:B------:R1:W-:Y:S01]  /*4aa0*/  STS [R223+0x23c80], R3 ;  /* 0x023c8003df007388 */ /* 0x0003e20000000800 */
[----:B------:R-:W-:Y:S02]  /*4ab0*/  FMUL.FTZ R38, R177, R38 ;  /* 0x00000026b1267220 */ /* 0x000fe40000410000 */
[----:B------:R-:W-:Y:S02]  /*4ac0*/  FADD.FTZ R42, R42, -R12 ;  /* 0x8000000c2a2a7221 */ /* 0x000fe40000010000 */
[----:B------:R-:W-:Y:S01]  /*4ad0*/  STS [R224+0x2800], R14 ;  /* 0x0028000ee0007388 */ /* 0x000fe20000000800 */
[----:B------:R-:W-:Y:S02]  /*4ae0*/  FMUL.FTZ R12, R176, R39 ;  /* 0x00000027b00c7220 */ /* 0x000fe40000410000 */
[----:B------:R-:W-:Y:S02]  /*4af0*/  FMUL.FTZ R40, R15, R40 ;  /* 0x000000280f287220 */ /* 0x000fe40000410000 */
[----:B------:R2:W-:Y:S01]  /*4b00*/  STS [R223+0x24480], R4 ;  /* 0x02448004df007388 */ /* 0x0005e20000000800 */
[----:B------:R-:W-:Y:S01]  /*4b10*/  F2FP.BF16.PACK_AB R12, R12, R38 ;  /* 0x000000260c0c723e */ /* 0x000fe200000010ff */
[----:B------:R-:W-:Y:S02]  /*4b20*/  FMUL.FTZ R41, R195, R41 ;  /* 0x00000029c3297220 */ /* 0x000fe40000410000 */
[----:B------:R-:W-:Y:S01]  /*4b30*/  FMUL.FTZ R42, R175, R42 ;  /* 0x0000002aaf2a7220 */ /* 0x000fe20000410000 */
[----:B------:R-:W-:Y:S01]  /*4b40*/  STS [R224+0x3000], R9 ;  /* 0x00300009e0007388 */ /* 0x000fe20000000800 */
[----:B------:R-:W-:Y:S05]  /*4b50*/  FMUL.FTZ R11, R194, R43 ;  /* 0x0000002bc20b7220 */ /* 0x000fea0000410000 */
[----:B------:R-:W-:Y:S01]  /*4b60*/  F2FP.BF16.PACK_AB R11, R11, R42 ;  /* 0x0000002a0b0b723e */ /* 0x000fe200000010ff */
[----:B------:R-:W-:Y:S01]  /*4b70*/  IMAD.SHL.U32 R42, R217, 0x2, RZ ;  /* 0x00000002d92a7824 */ /* 0x000fe200078e00ff */
[----:B-1----:R-:W-:Y:S05]  /*4b80*/  F2FP.BF16.PACK_AB R3, R33, R32 ;  /* 0x000000202103723e */ /* 0x002fea00000010ff */
[----:B------:R-:W-:Y:S05]  /*4b90*/  STS [R223+0x24c80], R3 ;  /* 0x024c8003df007388 */ /* 0x000fea0000000800 */
[----:B------:R-:W-:Y:S01]  /*4ba0*/  STS [R224+0x3800], R8 ;  /* 0x00380008e0007388 */ /* 0x000fe20000000800 */
[----:B--2---:R-:W-:Y:S04]  /*4bb0*/  F2FP.BF16.PACK_AB R4, R41, R40 ;  /* 0x000000282904723e */ /* 0x004fe800000010ff */
[----:B------:R-:W-:Y:S05]  /*4bc0*/  STS [R223+0x25480], R2 ;  /* 0x02548002df007388 */ /* 0x000fea0000000800 */
[----:B------:R-:W-:Y:S05]  /*4bd0*/  STS [R224+0x4000], R12 ;  /* 0x0040000ce0007388 */ /* 0x000fea0000000800 */
[----:B------:R-:W-:Y:S05]  /*4be0*/  STS [R223+0x25c80], R4 ;  /* 0x025c8004df007388 */ /* 0x000fea0000000800 */
[----:B------:R-:W-:Y:S05]  /*4bf0*/  STS [R224+0x4800], R11 ;  /* 0x0048000be0007388 */ /* 0x000fea0000000800 */
[----:B------:R-:W-:Y:S05]  /*4c00*/  LDSM.16.MT88.2 R2, [R211+0x21480] ;  /* 0x02148000d302783b */ /* 0x000fea0000004100 */
[----:B------:R-:W1:Y:S05]  /*4c10*/  LDSM.16.MT88.4 R4, [R42+0x1b080] ;  /* 0x01b080002a04783b */ /* 0x000e6a0000004200 */
[----:B------:R-:W2:Y:S05]  /*4c20*/  LDSM.16.MT88.4 R8, [R42+0x1d080] ;  /* 0x01d080002a08783b */ /* 0x000eaa0000004200 */
[----:B------:R-:W3:Y:S05]  /*4c30*/  LDSM.16.MT88.4 R12, [R42+0x1f080] ;  /* 0x01f080002a0c783b */ /* 0x000eea0000004200 */
[----:B------:R-:W4:Y:S05]  /*4c40*/  LDSM.16.MT88.2 R16, [R211+0x21c80] ;  /* 0x021c8000d310783b */ /* 0x000f2a0000004100 */
[----:B------:R-:W5:Y:S05]  /*4c50*/  LDSM.16.MT88.2 R18, [R211+0x22480] ;  /* 0x02248000d312783b */ /* 0x000f6a0000004100 */
[----:B------:R-:W5:Y:S05]  /*4c60*/  LDSM.16.MT88.2 R20, [R211+0x22c80] ;  /* 0x022c8000d314783b */ /* 0x000f6a0000004100 */
[----:B------:R-:W5:Y:S05]  /*4c70*/  LDSM.16.MT88.2 R22, [R211+0x23480] ;  /* 0x02348000d316783b */ /* 0x000f6a0000004100 */
[----:B------:R-:W-:Y:S01]  /*4c80*/  LDSM.16.MT88.2 R28, [R212+0x21480] ;  /* 0x02148000d41c783b */ /* 0x000fe20000004100 */
[-C--:B-1----:R-:W-:Y:S04]  /*4c90*/  HMMA.16816.F32.BF16 R44, R4, R2.reuse, R44 ;  /* 0x00000002042c723c */ /* 0x082fe8000004182c */
[----:B------:R-:W1:Y:S05]  /*4ca0*/  LDSM.16.MT88.4 R24, [R42+0x1b880] ;  /* 0x01b880002a18783b */ /* 0x000e6a0000004200 */
[----:B------:R-:W1:Y:S01]  /*4cb0*/  LDSM.16.MT88.4 R32, [R42+0x1d880] ;  /* 0x01d880002a20783b */ /* 0x000e620000004200 */
[-C--:B--2---:R-:W-:Y:S04]  /*4cc0*/  HMMA.16816.F32.BF16 R48, R8, R2.reuse, R48 ;  /* 0x000000020830723c */ /* 0x084fe80000041830 */
[----:B------:R-:W2:Y:S04]  /*4cd0*/  LDSM.16.MT88.4 R36, [R42+0x1f880] ;  /* 0x01f880002a24783b */ /* 0x000ea80000004200 */
[C---:B---3--:R-:W-:Y:S01]  /*4ce0*/  HMMA.16816.F32.BF16 R52, R12.reuse, R2, R52 ;  /* 0x000000020c34723c */ /* 0x048fe20000041834 */
[----:B------:R-:W3:Y:S05]  /*4cf0*/  LDSM.16.MT88.2 R30, [R212+0x21c80] ;  /* 0x021c8000d41e783b */ /* 0x000eea0000004100 */
[----:B------:R-:W1:Y:S02]  /*4d00*/  LDSM.16.MT88.2 R40, [R212+0x22480] ;  /* 0x02248000d428783b */ /* 0x000e640000004100 */
[-C--:B----4-:R-:W-:Y:S03]  /*4d10*/  HMMA.16816.F32.BF16 R56, R12, R16.reuse, R56 ;  /* 0x000000100c38723c */ /* 0x090fe60000041838 */
[----:B------:R-:W4:Y:S05]  /*4d20*/  LDSM.16.MT88.2 R2, [R212+0x22c80] ;  /* 0x022c8000d402783b */ /* 0x000f2a0000004100 */
[-C--:B------:R-:W-:Y:S01]  /*4d30*/  HMMA.16816.F32.BF16 R60, R8, R16.reuse, R60 ;  /* 0x00000010083c723c */ /* 0x080fe2000004183c */
[----:B------:R-:W-:Y:S07]  /*4d40*/  LDSM.16.MT88.2 R104, [R212+0x22080] ;  /* 0x02208000d468783b */ /* 0x000fee0000004100 */
        /* <DEDUP_REMOVED lines=10> */
[----:B------:R-:W5:Y:S05]  /*4df0*/  LDSM.16.MT88.2 R4, [R212+0x23480] ;  /* 0x02348000d404783b */ /* 0x000f6a0000004100 */
[----:B------:R-:W-:Y:S02]  /*4e00*/  LDSM.16.MT88.2 R6, [R211+0x21880] ;  /* 0x02188000d306783b */ /* 0x000fe40000004100 */
[-C--:B------:R-:W-:Y:S03]  /*4e10*/  HMMA.16816.F32.BF16 R96, R8, R22.reuse, R96 ;  /* 0x000000160860723c */ /* 0x080fe60000041860 */
[----:B------:R-:W4:Y:S05]  /*4e20*/  LDSM.16.MT88.4 R8, [R42+0x1c080] ;  /* 0x01c080002a08783b */ /* 0x000f2a0000004200 */
[----:B------:R-:W-:Y:S01]  /*4e30*/  HMMA.16816.F32.BF16 R100, R12, R22, R100 ;  /* 0x000000160c64723c */ /* 0x000fe20000041864 */
[----:B------:R-:W4:Y:S05]  /*4e40*/  LDSM.16.MT88.4 R12, [R42+0x1e080] ;  /* 0x01e080002a0c783b */ /* 0x000f2a0000004200 */
[----:B------:R-:W4:Y:S02]  /*4e50*/  LDSM.16.MT88.2 R22, [R211+0x22880] ;  /* 0x02288000d316783b */ /* 0x000f240000004100 */
[-C--:B-1----:R-:W-:Y:S08]  /*4e60*/  HMMA.16816.F32.BF16 R44, R24, R28.reuse, R44 ;  /* 0x0000001c182c723c */ /* 0x082ff0000004182c */
[-C--:B------:R-:W-:Y:S08]  /*4e70*/  HMMA.16816.F32.BF16 R48, R32, R28.reuse, R48 ;  /* 0x0000001c2030723c */ /* 0x080ff00000041830 */
[C---:B--2---:R-:W-:Y:S01]  /*4e80*/  HMMA.16816.F32.BF16 R52, R36.reuse, R28, R52 ;  /* 0x0000001c2434723c */ /* 0x044fe20000041834 */
[----:B------:R-:W1:Y:S07]  /*4e90*/  LDSM.16.MT88.2 R28, [R211+0x23080] ;  /* 0x02308000d31c783b */ /* 0x000e6e0000004100 */
[-C--:B---3--:R-:W-:Y:S08]  /*4ea0*/  HMMA.16816.F32.BF16 R56, R36, R30.reuse, R56 ;  /* 0x0000001e2438723c */ /* 0x088ff00000041838 */
[-C--:B------:R-:W-:Y:S08]  /*4eb0*/  HMMA.16816.F32.BF16 R60, R32, R30.reuse, R60 ;  /* 0x0000001e203c723c */ /* 0x080ff0000004183c */
[C---:B------:R-:W-:Y:S01]  /*4ec0*/  HMMA.16816.F32.BF16 R64, R24.reuse, R30, R64 ;  /* 0x0000001e1840723c */ /* 0x040fe20000041840 */
[----:B------:R-:W-:Y:S07]  /*4ed0*/  LDSM.16.MT88.2 R30, [R212+0x21880] ;  /* 0x02188000d41e783b */ /* 0x000fee0000004100 */
[-C--:B------:R-:W-:Y:S08]  /*4ee0*/  HMMA.16816.F32.BF16 R68, R24, R40.reuse, R68 ;  /* 0x000000281844723c */ /* 0x080ff00000041844 */
[-C--:B------:R-:W-:Y:S08]  /*4ef0*/  HMMA.16816.F32.BF16 R72, R32, R40.reuse, R72 ;  /* 0x000000282048723c */ /* 0x080ff00000041848 */
[C---:B------:R-:W-:Y:S08]  /*4f00*/  HMMA.16816.F32.BF16 R76, R36.reuse, R40, R76 ;  /* 0x00000028244c723c */ /* 0x040ff0000004184c */
[-C--:B----4-:R-:W-:Y:S08]  /*4f10*/  HMMA.16816.F32.BF16 R80, R36, R2.reuse, R80 ;  /* 0x000000022450723c */ /* 0x090ff00000041850 */
[-C--:B------:R-:W-:Y:S08]  /*4f20*/  HMMA.16816.F32.BF16 R84, R32, R2.reuse, R84 ;  /* 0x000000022054723c */ /* 0x080ff00000041854 */
[C---:B------:R-:W-:Y:S01]  /*4f30*/  HMMA.16816.F32.BF16 R88, R24.reuse, R2, R88 ;  /* 0x000000021858723c */ /* 0x040fe20000041858 */
[----:B------:R-:W2:Y:S07]  /*4f40*/  LDSM.16.MT88.2 R2, [R211+0x23880] ;  /* 0x02388000d302783b */ /* 0x000eae0000004100 */
[-C--:B-----5:R-:W-:Y:S01]  /*4f50*/  HMMA.16816.F32.BF16 R92, R24, R4.reuse, R92 ;  /* 0x00000004185c723c */ /* 0x0a0fe2000004185c */
[----:B------:R-:W3:Y:S07]  /*4f60*/  LDSM.16.MT88.4 R24, [R42+0x1c880] ;  /* 0x01c880002a18783b */ /* 0x000eee0000004200 */
[-C--:B------:R-:W-:Y:S01]  /*4f70*/  HMMA.16816.F32.BF16 R96, R32, R4.reuse, R96 ;  /* 0x000000042060723c */ /* 0x080fe20000041860 */
[----:B------:R-:W4:Y:S05]  /*4f80*/  LDSM.16.MT88.4 R32, [R42+0x1e880] ;  /* 0x01e880002a20783b */ /* 0x000f2a0000004200 */
[----:B------:R-:W5:Y:S02]  /*4f90*/  LDSM.16.MT88.4 R40, [R42+0x20880] ;  /* 0x020880002a28783b */ /* 0x000f640000004200 */
[----:B------:R-:W-:Y:S03]  /*4fa0*/  HMMA.16816.F32.BF16 R100, R36, R4, R100 ;  /* 0x000000042464723c */ /* 0x000fe60000041864 */
[----:B------:R-:W1:Y:S05]  /*4fb0*/  LDSM.16.MT88.2 R4, [R212+0x22880] ;  /* 0x02288000d404783b */ /* 0x000e6a0000004100 */
[-C--:B------:R-:W-:Y:S08]  /*4fc0*/  HMMA.16816.F32.BF16 R44, R8, R6.reuse, R44 ;  /* 0x00000006082c723c */ /* 0x080ff0000004182c */
[-C--:B------:R-:W-:Y:S08]  /*4fd0*/  HMMA.16816.F32.BF16 R48, R12, R6.reuse, R48 ;  /* 0x000000060c30723c */ /* 0x080ff00000041830 */
[C---:B------:R-:W-:Y:S01]  /*4fe0*/  HMMA.16816.F32.BF16 R52, R16.reuse, R6, R52 ;  /* 0x000000061034723c */ /* 0x040fe20000041834 */
[----:B------:R-:W1:Y:S07]  /*4ff0*/  LDSM.16.MT88.2 R6, [R212+0x23080] ;  /* 0x02308000d406783b */ /* 0x000e6e0000004100 */
        /* <DEDUP_REMOVED lines=10> */
[----:B------:R-:W1:Y:S05]  /*50a0*/  LDSM.16.MT88.2 R8, [R212+0x23880] ;  /* 0x02388000d408783b */ /* 0x000e6a0000004100 */
[----:B------:R-:W-:Y:S02]  /*50b0*/  BAR.SYNC.DEFER_BLOCKING 0x0 ;  /* 0x0000000000007b1d */ /* 0x000fe40000010000 */
[-C--:B------:R-:W-:Y:S08]  /*50c0*/  HMMA.16816.F32.BF16 R96, R12, R2.reuse, R96 ;  /* 0x000000020c60723c */ /* 0x080ff00000041860 */
[----:B------:R-:W-:Y:S08]  /*50d0*/  HMMA.16816.F32.BF16 R100, R16, R2, R100 ;  /* 0x000000021064723c */ /* 0x000ff00000041864 */
[-C--:B---3--:R-:W-:Y:S01]  /*50e0*/  HMMA.16816.F32.BF16 R44, R24, R30.reuse, R44 ;  /* 0x0000001e182c723c */ /* 0x088fe2000004182c */
[----:B------:R2:W3:Y:S07]  /*50f0*/  LDSM.16.M88.4 R108, [R214] ;  /* 0x00000000d66c783b */ /* 0x0004ee0000000200 */
[-C--:B----4-:R-:W-:Y:S01]  /*5100*/  HMMA.16816.F32.BF16 R48, R32, R30.reuse, R48 ;  /* 0x0000001e2030723c */ /* 0x090fe20000041830 */
[----:B------:R2:W4:Y:S07]  /*5110*/  LDSM.16.MT88.4 R16, [R213] ;  /* 0x00000000d510783b */ /* 0x00052e0000004200 */
[C---:B-----5:R-:W-:Y:S01]  /*5120*/  HMMA.16816.F32.BF16 R52, R40.reuse, R30, R52 ;  /* 0x0000001e2834723c */ /* 0x060fe20000041834 */
[----:B------:R2:W5:Y:S05]  /*5130*/  LDSM.16.MT88.4 R36, [R213+0x2800] ;  /* 0x00280000d524783b */ /* 0x00056a0000004200 */
[----:B------:R2:W1:Y:S02]  /*5140*/  LDSM.16.MT88.4 R172, [R213+0x5000] ;  /* 0x00500000d5ac783b */ /* 0x0004640000004200 */
[-C--:B------:R-:W-:Y:S03]  /*5150*/  HMMA.16816.F32.BF16 R56, R40, R104.reuse, R56 ;  /* 0x000000682838723c */ /* 0x080fe60000041838 */
[----:B------:R2:W1:Y:S05]  /*5160*/  LDSM.16.M88.4 R176, [R214+0x800] ;  /* 0x00080000d6b0783b */ /* 0x00046a0000000200 */
[-C--:B------:R-:W-:Y:S01]  /*5170*/  HMMA.16816.F32.BF16 R60, R32, R104.reuse, R60 ;  /* 0x00000068203c723c */ /* 0x080fe2000004183c */
[----:B------:R2:W1:Y:S05]  /*5180*/  LDSM.16.M88.4 R184, [R214+0xc00] ;  /* 0x000c0000d6b8783b */ /* 0x00046a0000000200 */
[----:B------:R2:W1:Y:S02]  /*5190*/  LDSM.16.MT88.4 R180, [R213+0x800] ;  /* 0x00080000d5b4783b */ /* 0x0004640000004200 */
[C---:B------:R-:W-:Y:S03]  /*51a0*/  HMMA.16816.F32.BF16 R64, R24.reuse, R104, R64 ;  /* 0x000000681840723c */ /* 0x040fe60000041840 */
[----:B------:R2:W1:Y:S05]  /*51b0*/  LDSM.16.M88.4 R104, [R214+0x400] ;  /* 0x00040000d668783b */ /* 0x00046a0000000200 */
[-C--:B------:R-:W-:Y:S01]  /*51c0*/  HMMA.16816.F32.BF16 R68, R24, R4.reuse, R68 ;  /* 0x000000041844723c */ /* 0x080fe20000041844 */
[----:B------:R2:W1:Y:S05]  /*51d0*/  LDSM.16.MT88.4 R188, [R213+0x3000] ;  /* 0x00300000d5bc783b */ /* 0x00046a0000004200 */
[----:B------:R2:W1:Y:S02]  /*51e0*/  LDSM.16.MT88.4 R192, [R213+0x5800] ;  /* 0x00580000d5c0783b */ /* 0x0004640000004200 */
        /* <DEDUP_REMOVED lines=8> */
[----:B------:R-:W-:-:S07]  /*5270*/  @P0 BRA `(.L_x_841) ;  /* 0x0000039000000947 */ /* 0x000fce0003800000 */
[----:B--2345:R-:W-:Y:S01]  /*5280*/  LOP3.LUT P6, RZ, R227, 0x1, RZ, 0xc0, !PT ;  /* 0x00000001e3ff7812 */ /* 0x03cfe200078cc0ff */
[----:B------:R-:W1:Y:S01]  /*5290*/  S2R R7, SR_CTAID.Y ;  /* 0x0000000000077919 */ /* 0x000e620000002600 */
[----:B------:R-:W-:Y:S01]  /*52a0*/  P2R R12, PR, RZ, 0x4 ;  /* 0x00000004ff0c7803 */ /* 0x000fe20000000000 */
[----:B------:R-:W-:Y:S01]  /*52b0*/  USHF.R.S32.HI UR17, URZ, 0x1f, UR9 ;  /* 0x0000001f3f117899 */ /* 0x000fe20008011409 */
[----:B------:R-:W-:Y:S01]  /*52c0*/  IMAD.MOV.U32 R198, RZ, RZ, c[0x0][0x208] ;  /* 0x00008200ffc67624 */ /* 0x000fe200078e00ff */
[----:B------:R-:W-:Y:S01]  /*52d0*/  ULDC.64 UR6, c[0x0][0x208] ;  /* 0x0000820000067ab9 */ /* 0x000fe20000000a00 */
[----:B------:R-:W-:Y:S01]  /*52e0*/  IMAD.MOV.U32 R8, RZ, RZ, R196 ;  /* 0x000000ffff087224 */ /* 0x000fe200078e00c4 */
[----:B------:R-:W-:Y:S01]  /*52f0*/  UIMAD UR17, UR17, UR6, URZ ;  /* 0x00000006111172a4 */ /* 0x000fe2000f8e023f */
[----:B------:R-:W-:Y:S01]  /*5300*/  IMAD.SHL.U32 R198, R198, 0x20, RZ ;  /* 0x00000020c6c67824 */ /* 0x000fe200078e00ff */
[----:B------:R-:W-:Y:S01]  /*5310*/  UIMAD.WIDE.U32 UR20, UR9, UR6, URZ ;  /* 0x00000006091472a5 */ /* 0x000fe2000f8e003f */
[----:B------:R-:W-:Y:S01]  /*5320*/  IMAD.MOV.U32 R9, RZ, RZ, R197 ;  /* 0x000000ffff097224 */ /* 0x000fe200078e00c5 */
[----:B------:R-:W-:Y:S01]  /*5330*/  UIMAD UR17, UR9, UR7, UR17 ;  /* 0x00000007091172a4 */ /* 0x000fe2000f8e0211 */
[----:B------:R-:W-:Y:S01]  /*5340*/  IMAD R13, R252, c[0x0][0x290], RZ ;  /* 0x0000a400fc0d7a24 */ /* 0x000fe200078e02ff */
[----:B------:R-:W-:Y:S02]  /*5350*/  USHF.L.U32 UR6, UR20, 0x6, URZ ;  /* 0x0000000614067899 */ /* 0x000fe4000800063f */
[----:B------:R-:W-:Y:S04]  /*5360*/  UIADD3 UR17, UR21, UR17, URZ ;  /* 0x0000001115117290 */ /* 0x000fe8000fffe03f */
[C---:B------:R-:W-:Y:S01]  /*5370*/  IADD3 R3, P5, P0, R240.reuse, UR6, R198 ;  /* 0x00000006f0037c10 */ /* 0x040fe2000f8be0c6 */
[----:B------:R-:W-:Y:S01]  /*5380*/  USHF.L.U64.HI UR17, UR20, 0x6, UR17 ;  /* 0x0000000614117899 */ /* 0x000fe20008010211 */
[----:B-1----:R-:W-:Y:S01]  /*5390*/  SHF.R.S32.HI R10, RZ, 0x1f, R7 ;  /* 0x0000001fff0a7819 */ /* 0x002fe20000011407 */
[----:B------:R-:W-:Y:S04]  /*53a0*/  IMAD.WIDE.U32 R8, R7, c[0x0][0x288], R8 ;  /* 0x0000a20007087a25 */ /* 0x000fe800078e0008 */
[----:B------:R-:W-:Y:S02]  /*53b0*/  IADD3.X R11, R237, UR17, R250, P5, P0 ;  /* 0x00000011ed0b7c10 */ /* 0x000fe4000afe04fa */
[----:B------:R-:W-:Y:S01]  /*53c0*/  IADD3 R2, P0, R240, UR6, RZ ;  /* 0x00000006f0027c10 */ /* 0x000fe2000ff1e0ff */
[----:B------:R-:W-:Y:S01]  /*53d0*/  IMAD R10, R10, c[0x0][0x288], RZ ;  /* 0x0000a2000a0a7a24 */ /* 0x000fe200078e02ff */
[----:B------:R-:W-:Y:S02]  /*53e0*/  USHF.L.U32 UR6, UR9, 0x6, URZ ;  /* 0x0000000609067899 */ /* 0x000fe4000800063f */
[C---:B------:R-:W-:Y:S01]  /*53f0*/  LEA R6, P5, R2.reuse, c[0x0][0x1f0], 0x1 ;  /* 0x00007c0002067a11 */ /* 0x040fe200078a08ff */
[----:B------:R-:W-:Y:S01]  /*5400*/  IMAD R10, R7, c[0x0][0x28c], R10 ;  /* 0x0000a300070a7a24 */ /* 0x000fe200078e020a */
[----:B------:R-:W-:Y:S01]  /*5410*/  IADD3.X R5, R237, UR17, RZ, P0, !PT ;  /* 0x00000011ed057c10 */ /* 0x000fe200087fe4ff */
[----:B------:R-:W-:Y:S01]  /*5420*/  USHF.R.S32.HI UR7, URZ, 0x1f, UR6 ;  /* 0x0000001f3f077899 */ /* 0x000fe20008011406 */
[----:B------:R-:W-:Y:S01]  /*5430*/  LEA R4, P0, R3, c[0x0][0x1f0], 0x1 ;  /* 0x00007c0003047a11 */ /* 0x000fe200078008ff */
[----:B------:R-:W-:Y:S01]  /*5440*/  IMAD.IADD R9, R9, 0x1, R10 ;  /* 0x0000000109097824 */ /* 0x000fe200078e020a */
[----:B------:R-:W-:Y:S01]  /*5450*/  LEA.HI.X R7, R2, c[0x0][0x1f4], R5, 0x1, P5 ;  /* 0x00007d0002077a11 */ /* 0x000fe200028f0c05 */
[----:B------:R-:W-:Y:S01]  /*5460*/  IMAD.U32 R2, RZ, RZ, UR6 ;  /* 0x00000006ff027e24 */ /* 0x000fe2000f8e00ff */
[----:B------:R-:W-:Y:S02]  /*5470*/  LEA.HI.X R5, R3, c[0x0][0x1f4], R11, 0x1, P0 ;  /* 0x00007d0003057a11 */ /* 0x000fe400000f0c0b */
[----:B------:R-:W-:Y:S02]  /*5480*/  IADD3 R3, P5, P0, R8, UR6, R13 ;  /* 0x0000000608037c10 */ /* 0x000fe4000f8be00d */
[----:B------:R-:W-:Y:S02]  /*5490*/  IADD3 R2, -R232, c[0x0][0x168], -R2 ;  /* 0x00005a00e8027a10 */ /* 0x000fe40007ffe902 */
[----:B------:R-:W-:Y:S02]  /*54a0*/  IADD3.X R9, R9, UR7, R247, P5, P0 ;  /* 0x0000000709097c10 */ /* 0x000fe4000afe04f7 */
[----:B------:R-:W-:Y:S02]  /*54b0*/  LEA R8, P0, R3, c[0x0][0x280], 0x2 ;  /* 0x0000a00003087a11 */ /* 0x000fe400078010ff */
[----:B------:R-:W-:Y:S02]  /*54c0*/  LOP3.LUT P5, RZ, R227, 0x2, RZ, 0xc0, !PT ;  /* 0x00000002e3ff7812 */ /* 0x000fe400078ac0ff */
[----:B------:R-:W-:Y:S02]  /*54d0*/  LEA.HI.X R9, R3, c[0x0][0x284], R9, 0x2, P0 ;  /* 0x0000a10003097a11 */ /* 0x000fe400000f1409 */
[C---:B------:R-:W-:Y:S02]  /*54e0*/  ISETP.LT.OR P0, PT, R2.reuse, 0x1, !P6 ;  /* 0x000000010200780c */ /* 0x040fe40007701670 */
[C---:B------:R-:W-:Y:S11]  /*54f0*/  ISETP.LT.OR P6, PT, R2.reuse, 0x21, !P6 ;  /* 0x000000210200780c */ /* 0x040ff600077c1670 */
        /* <DEDUP_REMOVED lines=10> */
[----:B------:R-:W-:Y:S10]  /*55a0*/  @!P1 IMAD.SHL.U32 R2, R228, 0x10, RZ ;  /* 0x00000010e4029824 */ /* 0x000ff400078e00ff */
[----:B------:R1:W-:Y:S01]  /*55b0*/  LDGSTS.E.BYPASS.LTC128B.128 [R225+0x1f080], [R6.64+0x100], !P2 ;  /* 0x1f08010006e17fae */ /* 0x0003e2000d101d52 */
[----:B------:R-:W-:Y:S04]  /*55c0*/  ISETP.NE.AND P2, PT, R12, RZ, PT ;  /* 0x000000ff0c00720c */ /* 0x000fe80003f45270 */
[----:B------:R1:W-:Y:S05]  /*55d0*/  LDGSTS.E.BYPASS.LTC128B.128 [R225+0x1c080], [R4.64], !P6 ;  /* 0x1c08000004e17fae */ /* 0x0003ea000f101d52 */
[----:B------:R1:W-:Y:S05]  /*55e0*/  LDGSTS.E.BYPASS.LTC128B.128 [R225+0x1e080], [R4.64+0x80], !P5 ;  /* 0x1e08008004e17fae */ /* 0x0003ea000e901d52 */
[----:B------:R1:W-:Y:S05]  /*55f0*/  LDGSTS.E.BYPASS.LTC128B.128 [R225+0x20080], [R4.64+0x100], !P0 ;  /* 0x2008010004e17fae */ /* 0x0003ea000c101d52 */
[----:B------:R1:W-:Y:S02]  /*5600*/  @!P1 LDGSTS.E.BYPASS.LTC128B.128 [R2+0x21280], [R8.64] ;  /* 0x2128000008029fae */ /* 0x0003e4000b901d52 */
.L_x_841:
[-C--:B-12345:R-:W-:Y:S01]  /*5610*/  HMMA.16816.F32.BF16 R4, R108, R16.reuse, RZ ;  /* 0x000000106c04723c */ /* 0x0befe200000418ff */
[----:B------:R-:W-:Y:S01]  /*5620*/  LDSM.16.M88.4 R196, [R214+0x1000] ;  /* 0x00100000d6c4783b */ /* 0x000fe20000000200 */
[----:B------:R-:W-:Y:S02]  /*5630*/  UIMAD UR8, UR8, 0x3000, URZ ;  /* 0x00003000080878a4 */ /* 0x000fe4000f8e023f */
[----:B------:R-:W-:Y:S01]  /*5640*/  IMAD.U32 R2, RZ, RZ, UR4 ;  /* 0x00000004ff027e24 */ /* 0x000fe2000f8e00ff */
[----:B------:R-:W1:Y:S01]  /*5650*/  LDSM.16.MT88.4 R200, [R213+0x1000] ;  /* 0x00100000d5c8783b */ /* 0x000e620000004200 */
[----:B------:R-:W-:Y:S02]  /*5660*/  UIADD3 UR6, UR4, 0x1, URZ ;  /* 0x0000000104067890 */ /* 0x000fe4000fffe03f */
[C---:B------:R-:W-:Y:S01]  /*5670*/  HMMA.16816.F32.BF16 R8, R104.reuse, R16, RZ ;  /* 0x000000106808723c */ /* 0x040fe200000418ff */
[----:B------:R-:W-:Y:S01]  /*5680*/  LDSM.16.MT88.4 R204, [R213+0x3800] ;  /* 0x00380000d5cc783b */ /* 0x000fe20000004200 */
[----:B------:R-:W-:Y:S02]  /*5690*/  UISETP.GE.AND UP0, UPT, UR4, 0x1, UPT ;  /* 0x000000010400788c */ /* 0x000fe4000bf06270 */
[----:B------:R-:W-:Y:S01]  /*56a0*/  IADD3 R3, P5, R244, UR8, RZ ;  /* 0x00000008f4037c10 */ /* 0x000fe2000ffbe0ff */
[----:B------:R-:W0:Y:S01]  /*56b0*/  LDGDEPBAR ;  /* 0x00000000000079af */ /* 0x000e220000000000 */
[----:B------:R-:W-:Y:S01]  /*56c0*/  IMAD R2, R2, 0x3000, R217 ;  /* 0x0000300002027824 */ /* 0x000fe200078e02d9 */
[----:B------:R-:W-:Y:S01]  /*56d0*/  USEL UR4, UR6, URZ, !UP0 ;  /* 0x0000003f06047287 */ /* 0x000fe2000c000000 */
[-C--:B------:R-:W-:Y:S01]  /*56e0*/  HMMA.16816.F32.BF16 R12, R104, R18.reuse, RZ ;  /* 0x00000012680c723c */ /* 0x080fe200000418ff */
[----:B------:R-:W-:Y:S02]  /*56f0*/  UISETP.GE.AND UP0, UPT, UR9, UR12, UPT ;  /* 0x0000000c0900728c */ /* 0x000fe4000bf06270 */
[----:B------:R-:W-:Y:S04]  /*5700*/  UIADD3 UR6, UR11, 0x1, URZ ;  /* 0x000000010b067890 */ /* 0x000fe8000fffe03f */
[----:B------:R-:W-:Y:S01]  /*5710*/  PLOP3.LUT P0, PT, PT, PT, UP0, 0x80, 0x0 ;  /* 0x000000000000781c */ /* 0x000fe20003f0f008 */
[C---:B------:R-:W-:Y:S01]  /*5720*/  HMMA.16816.F32.BF16 R16, R108.reuse, R18, RZ ;  /* 0x000000126c10723c */ /* 0x040fe200000418ff */
[----:B------:R-:W-:Y:S04]  /*5730*/  UISETP.GE.AND UP0, UPT, UR11, 0x1, UPT ;  /* 0x000000010b00788c */ /* 0x000fe8000bf06270 */
[----:B------:R-:W-:Y:S03]  /*5740*/  USEL UR11, UR6, URZ, !UP0 ;  /* 0x0000003f060b7287 */ /* 0x000fe6000c000000 */
        /* <DEDUP_REMOVED lines=16> */
[-C--:B------:R-:W-:Y:S08]  /*5850*/  HMMA.16816.F32.BF16 R28, R184, R190.reuse, R28 ;  /* 0x000000beb81c723c */ /* 0x080ff0000004181c */
[C---:B------:R-:W-:Y:S01]  /*5860*/  HMMA.16816.F32.BF16 R32, R176.reuse, R190, R32 ;  /* 0x000000beb020723c */ /* 0x040fe20000041820 */
[----:B------:R-:W-:Y:S07]  /*5870*/  LDSM.16.M88.4 R188, [R214+0x1c00] ;  /* 0x001c0000d6bc783b */ /* 0x000fee0000000200 */
[-C--:B------:R-:W-:Y:S08]  /*5880*/  HMMA.16816.F32.BF16 R36, R176, R192.reuse, R36 ;  /* 0x000000c0b024723c */ /* 0x080ff00000041824 */
[C---:B------:R-:W-:Y:S08]  /*5890*/  HMMA.16816.F32.BF16 R40, R184.reuse, R192, R40 ;  /* 0x000000c0b828723c */ /* 0x040ff00000041828 */
[-C--:B------:R-:W-:Y:S01]  /*58a0*/  HMMA.16816.F32.BF16 R104, R184, R194.reuse, R104 ;  /* 0x000000c2b868723c */ /* 0x080fe20000041868 */
[----:B------:R-:W-:Y:S07]  /*58b0*/  LDSM.16.MT88.4 R184, [R213+0x1800] ;  /* 0x00180000d5b8783b */ /* 0x000fee0000004200 */
[----:B------:R-:W-:Y:S01]  /*58c0*/  HMMA.16816.F32.BF16 R108, R176, R194, R108 ;  /* 0x000000c2b06c723c */ /* 0x000fe2000004186c */
[----:B------:R-:W4:Y:S04]  /*58d0*/  LDSM.16.M88.4 R176, [R214+0x1800] ;  /* 0x00180000d6b0783b */ /* 0x000f280000000200 */
[----:B------:R-:W5:Y:S03]  /*58e0*/  LDSM.16.MT88.4 R192, [R213+0x4000] ;  /* 0x00400000d5c0783b */ /* 0x000f660000004200 */
        /* <DEDUP_REMOVED lines=9> */
[----:B------:R-:W-:Y:S07]  /*5980*/  LDSM.16.MT88.4 R204, [R213+0x4800] ;  /* 0x00480000d5cc783b */ /* 0x000fee0000004200 */
[-C--:B---3--:R-:W-:Y:S08]  /*5990*/  HMMA.16816.F32.BF16 R36, R196, R180.reuse, R36 ;  /* 0x000000b4c424723c */ /* 0x088ff00000041824 */
[C---:B------:R-:W-:Y:S08]  /*59a0*/  HMMA.16816.F32.BF16 R40, R172.reuse, R180, R40 ;  /* 0x000000b4ac28723c */ /* 0x040ff00000041828 */
[-C--:B------:R-:W-:Y:S01]  /*59b0*/  HMMA.16816.F32.BF16 R104, R172, R182.reuse, R104 ;  /* 0x000000b6ac68723c */ /* 0x080fe20000041868 */
[----:B------:R-:W1:Y:S07]  /*59c0*/  LDSM.16.MT88.4 R172, [R213+0x6800] ;  /* 0x00680000d5ac783b */ /* 0x000e6e0000004200 */
[----:B------:R-:W-:Y:S01]  /*59d0*/  HMMA.16816.F32.BF16 R108, R196, R182, R108 ;  /* 0x000000b6c46c723c */ /* 0x000fe2000004186c */
[----:B------:R-:W-:Y:S04]  /*59e0*/  LDSM.16.M88.4 R180, [R214+0x2000] ;  /* 0x00200000d6b4783b */ /* 0x000fe80000000200 */
[----:B------:R-:W2:Y:S03]  /*59f0*/  LDSM.16.MT88.4 R196, [R213+0x2000] ;  /* 0x00200000d5c4783b */ /* 0x000ea60000004200 */
[-C--:B----4-:R-:W-:Y:S08]  /*5a00*/  HMMA.16816.F32.BF16 R4, R176, R184.reuse, R4 ;  /* 0x000000b8b004723c */ /* 0x090ff00000041804 */
[C---:B------:R-:W-:Y:S08]  /*5a10*/  HMMA.16816.F32.BF16 R8, R188.reuse, R184, R8 ;  /* 0x000000b8bc08723c */ /* 0x040ff00000041808 */
[-C--:B------:R-:W-:Y:S08]  /*5a20*/  HMMA.16816.F32.BF16 R12, R188, R186.reuse, R12 ;  /* 0x000000babc0c723c */ /* 0x080ff0000004180c */
[C---:B------:R-:W-:Y:S01]  /*5a30*/  HMMA.16816.F32.BF16 R16, R176.reuse, R186, R16 ;  /* 0x000000bab010723c */ /* 0x040fe20000041810 */
[----:B------:R-:W3:Y:S07]  /*5a40*/  LDSM.16.MT88.4 R184, [R213+0x7000] ;  /* 0x00700000d5b8783b */ /* 0x000eee0000004200 */
[-C--:B-----5:R-:W-:Y:S08]  /*5a50*/  HMMA.16816.F32.BF16 R20, R176, R192.reuse, R20 ;  /* 0x000000c0b014723c */ /* 0x0a0ff00000041814 */
[C---:B------:R-:W-:Y:S08]  /*5a60*/  HMMA.16816.F32.BF16 R24, R188.reuse, R192, R24 ;  /* 0x000000c0bc18723c */ /* 0x040ff00000041818 */
[-C--:B------:R-:W-:Y:S08]  /*5a70*/  HMMA.16816.F32.BF16 R28, R188, R194.reuse, R28 ;  /* 0x000000c2bc1c723c */ /* 0x080ff0000004181c */
[C---:B------:R-:W-:Y:S08]  /*5a80*/  HMMA.16816.F32.BF16 R32, R176.reuse, R194, R32 ;  /* 0x000000c2b020723c */ /* 0x040ff00000041820 */
[-C--:B-1----:R-:W-:Y:S08]  /*5a90*/  HMMA.16816.F32.BF16 R36, R176, R172.reuse, R36 ;  /* 0x000000acb024723c */ /* 0x082ff00000041824 */
[C---:B------:R-:W-:Y:S07]  /*5aa0*/  HMMA.16816.F32.BF16 R40, R188.reuse, R172, R40 ;  /* 0x000000acbc28723c */ /* 0x040fee0000041828 */
[----:B------:R-:W-:Y:S01]  /*5ab0*/  IMAD.U32 R173, RZ, RZ, UR8 ;  /* 0x00000008ffad7e24 */ /* 0x000fe2000f8e00ff */
[-C--:B------:R-:W-:Y:S01]  /*5ac0*/  HMMA.16816.F32.BF16 R104, R188, R174.reuse, R104 ;  /* 0x000000aebc68723c */ /* 0x080fe20000041868 */
[----:B------:R-:W-:Y:S03]  /*5ad0*/  UMOV UR8, UR9 ;  /* 0x0000000900087c82 */ /* 0x000fe60008000000 */
[----:B------:R-:W-:Y:S02]  /*5ae0*/  LEA.HI.X.SX32 R173, R173, R246, 0x1, P5 ;  /* 0x000000f6adad7211 */ /* 0x000fe400028f0eff */
[C---:B------:R-:W-:Y:S02]  /*5af0*/  LEA R172, P5, R3.reuse, c[0x0][0x220], 0x2 ;  /* 0x0000880003ac7a11 */ /* 0x040fe400078a10ff */
[----:B------:R-:W-:Y:S04]  /*5b00*/  HMMA.16816.F32.BF16 R108, R176, R174, R108 ;  /* 0x000000aeb06c723c */ /* 0x000fe8000004186c */
[----:B------:R-:W-:Y:S04]  /*5b10*/  LEA.HI.X R173, R3, c[0x0][0x224], R173, 0x2, P5 ;  /* 0x0000890003ad7a11 */ /* 0x000fe800028f14ad */
[-C--:B--2---:R-:W-:Y:S08]  /*5b20*/  HMMA.16816.F32.BF16 R4, R180, R196.reuse, R4 ;  /* 0x000000c4b404723c */ /* 0x084ff00000041804 */
[C---:B------:R-:W-:Y:S08]  /*5b30*/  HMMA.16816.F32.BF16 R8, R200.reuse, R196, R8 ;  /* 0x000000c4c808723c */ /* 0x040ff00000041808 */
[-C--:B------:R-:W-:Y:S07]  /*5b40*/  HMMA.16816.F32.BF16 R12, R200, R198.reuse, R12 ;  /* 0x000000c6c80c723c */ /* 0x080fee000004180c */
[----:B------:R-:W-:Y:S01]  /*5b50*/  RED.E.ADD.F32.FTZ.RN.STRONG.GPU [R172.64], R4 ;  /* 0x00000004ac00798e */ /* 0x000fe2000c10e792 */
        /* <DEDUP_REMOVED lines=24> */
[----:B------:R-:W-:Y:S03]  /*5ce0*/  HMMA.16816.F32.BF16 R108, R180, R186, R108 ;  /* 0x000000bab46c723c */ /* 0x000fe6000004186c */
        /* <DEDUP_REMOVED lines=19> */
[----:B------:R1:W-:Y:S04]  /*5e20*/  RED.E.ADD.F32.FTZ.RN.STRONG.GPU [R172.64+0x9000], R40 ;  /* 0x00900028ac00798e */ /* 0x0003e8000c10e792 */
[----:B------:R-:W-:Y:S04]  /*5e30*/  LDSM.16.MT88.2 R16, [R211+0x24480] ;  /* 0x02448000d310783b */ /* 0x000fe80000004100 */
[----:B------:R-:W-:Y:S04]  /*5e40*/  LDSM.16.MT88.2 R18, [R211+0x24c80] ;  /* 0x024c8000d312783b */ /* 0x000fe80000004100 */
[----:B------:R-:W-:Y:S04]  /*5e50*/  LDSM.16.MT88.2 R20, [R211+0x25480] ;  /* 0x02548000d314783b */ /* 0x000fe80000004100 */
[----:B------:R-:W-:Y:S04]  /*5e60*/  LDSM.16.MT88.2 R22, [R211+0x25c80] ;  /* 0x025c8000d316783b */ /* 0x000fe80000004100 */
[----:B------:R-:W-:Y:S04]  /*5e70*/  LDSM.16.MT88.2 R28, [R212+0x23c80] ;  /* 0x023c8000d41c783b */ /* 0x000fe80000004100 */
[----:B------:R-:W-:Y:S01]  /*5e80*/  LDSM.16.MT88.2 R30, [R212+0x24480] ;  /* 0x02448000d41e783b */ /* 0x000fe20000004100 */
[----:B-1----:R-:W-:Y:S03]  /*5e90*/  IMAD.SHL.U32 R40, R2, 0x2, RZ ;  /* 0x0000000202287824 */ /* 0x002fe600078e00ff */
[----:B------:R-:W-:Y:S04]  /*5ea0*/  RED.E.ADD.F32.FTZ.RN.STRONG.GPU [R172.64+0x9400], R41 ;  /* 0x00940029ac00798e */ /* 0x000fe8000c10e792 */
[----:B------:R-:W-:Y:S04]  /*5eb0*/  LDSM.16.MT88.2 R2, [R211+0x23c80] ;  /* 0x023c8000d302783b */ /* 0x000fe80000004100 */
[----:B------:R-:W1:Y:S04]  /*5ec0*/  LDSM.16.MT88.4 R4, [R40+0xf080] ;  /* 0x00f080002804783b */ /* 0x000e680000004200 */
[----:B------:R-:W2:Y:S04]  /*5ed0*/  LDSM.16.MT88.4 R8, [R40+0x11080] ;  /* 0x011080002808783b */ /* 0x000ea80000004200 */
[----:B------:R-:W3:Y:S04]  /*5ee0*/  LDSM.16.MT88.4 R12, [R40+0x13080] ;  /* 0x01308000280c783b */ /* 0x000ee80000004200 */
[----:B------:R-:W4:Y:S04]  /*5ef0*/  LDSM.16.MT88.4 R24, [R40+0xf880] ;  /* 0x00f880002818783b */ /* 0x000f280000004200 */
[----:B------:R-:W5:Y:S04]  /*5f00*/  LDSM.16.MT88.4 R32, [R40+0x11880] ;  /* 0x011880002820783b */ /* 0x000f680000004200 */
[----:B------:R-:W4:Y:S04]  /*5f10*/  LDSM.16.MT88.4 R36, [R40+0x13880] ;  /* 0x013880002824783b */ /* 0x000f280000004200 */
[----:B------:R-:W-:Y:S04]  /*5f20*/  RED.E.ADD.F32.FTZ.RN.STRONG.GPU [R172.64+0x9800], R42 ;  /* 0x0098002aac00798e */ /* 0x000fe8000c10e792 */
[----:B------:R-:W-:Y:S04]  /*5f30*/  RED.E.ADD.F32.FTZ.RN.STRONG.GPU [R172.64+0x9c00], R43 ;  /* 0x009c002bac00798e */ /* 0x000fe8000c10e792 */
[----:B------:R-:W-:Y:S04]  /*5f40*/  LDSM.16.MT88.2 R42, [R212+0x25880] ;  /* 0x02588000d42a783b */ /* 0x000fe80000004100 */
[----:B------:R-:W-:Y:S01]  /*5f50*/  RED.E.ADD.F32.FTZ.RN.STRONG.GPU [R172.64+0xa000], R108 ;  /* 0x00a0006cac00798e */ /* 0x000fe2000c10e792 */
[-C--:B-1----:R-:W-:Y:S03]  /*5f60*/  HMMA.16816.F32.BF16 R112, R4, R2.reuse, R112 ;  /* 0x000000020470723c */ /* 0x082fe60000041870 */
[----:B------:R-:W-:Y:S04]  /*5f70*/  RED.E.ADD.F32.FTZ.RN.STRONG.GPU [R172.64+0xa400], R109 ;  /* 0x00a4006dac00798e */ /* 0x000fe8000c10e792 */
[----:B------:R-:W-:Y:S01]  /*5f80*/  RED.E.ADD.F32.FTZ.RN.STRONG.GPU [R172.64+0xa800], R110 ;  /* 0x00a8006eac00798e */ /* 0x000fe2000c10e792 */
[-C--:B--2---:R-:W-:Y:S03]  /*5f90*/  HMMA.16816.F32.BF16 R116, R8, R2.reuse, R116 ;  /* 0x000000020874723c */ /* 0x084fe60000041874 */
[----:B------:R-:W-:Y:S04]  /*5fa0*/  RED.E.ADD.F32.FTZ.RN.STRONG.GPU [R172.64+0xac00], R111 ;  /* 0x00ac006fac00798e */ /* 0x000fe8000c10e792 */
[----:B------:R-:W-:Y:S01]  /*5fb0*/  RED.E.ADD.F32.FTZ.RN.STRONG.GPU [R172.64+0xb000], R104 ;  /* 0x00b00068ac00798e */ /* 0x000fe2000c10e792 */
[C---:B---3--:R-:W-:Y:S03]  /*5fc0*/  HMMA.16816.F32.BF16 R120, R12.reuse, R2, R120 ;  /* 0x000000020c78723c */ /* 0x048fe60000041878 */
[----:B------:R-:W1:Y:S04]  /*5fd0*/  LDSM.16.MT88.2 R2, [R212+0x24c80] ;  /* 0x024c8000d402783b */ /* 0x000e680000004100 */
[----:B------:R-:W-:Y:S01]  /*5fe0*/  RED.E.ADD.F32.FTZ.RN.STRONG.GPU [R172.64+0xb400], R105 ;  /* 0x00b40069ac00798e */ /* 0x000fe2000c10e792 */
[-C--:B------:R-:W-:Y:S03]  /*5ff0*/  HMMA.16816.F32.BF16 R124, R12, R16.reuse, R124 ;  /* 0x000000100c7c723c */ /* 0x080fe6000004187c */
[----:B------:R-:W-:Y:S04]  /*6000*/  RED.E.ADD.F32.FTZ.RN.STRONG.GPU [R172.64+0xb800], R106 ;  /* 0x00b8006aac00798e */ /* 0x000fe8000c10e792 */
[----:B------:R-:W-:Y:S01]  /*6010*/  RED.E.ADD.F32.FTZ.RN.STRONG.GPU [R172.64+0xbc00], R107 ;  /* 0x00bc006bac00798e */ /* 0x000fe2000c10e792 */
[-C--:B------:R-:W-:Y:S08]  /*6020*/  HMMA.16816.F32.BF16 R128, R8, R16.reuse, R128 ;  /* 0x000000100880723c */ /* 0x080ff00000041880 */
[C---:B------:R-:W-:Y:S01]  /*6030*/  HMMA.16816.F32.BF16 R132, R4.reuse, R16, R132 ;  /* 0x000000100484723c */ /* 0x040fe20000041884 */
[----:B------:R-:W2:Y:S07]  /*6040*/  LDSM.16.MT88.2 R16, [R212+0x25480] ;  /* 0x02548000d410783b */ /* 0x000eae0000004100 */
[-C--:B------:R-:W-:Y:S08]  /*6050*/  HMMA.16816.F32.BF16 R136, R4, R18.reuse, R136 ;  /* 0x000000120488723c */ /* 0x080ff00000041888 */
[-C--:B------:R-:W-:Y:S08]  /*6060*/  HMMA.16816.F32.BF16 R140, R8, R18.reuse, R140 ;  /* 0x00000012088c723c */ /* 0x080ff0000004188c */
[C---:B------:R-:W-:Y:S01]  /*6070*/  HMMA.16816.F32.BF16 R144, R12.reuse, R18, R144 ;  /* 0x000000120c90723c */ /* 0x040fe20000041890 */
[----:B------:R-:W-:Y:S07]  /*6080*/  LDSM.16.MT88.2 R18, [R211+0x25880] ;  /* 0x02588000d312783b */ /* 0x000fee0000004100 */
[-C--:B------:R-:W-:Y:S08]  /*6090*/  HMMA.16816.F32.BF16 R148, R12, R20.reuse, R148 ;  /* 0x000000140c94723c */ /* 0x080ff00000041894 */
[-C--:B------:R-:W-:Y:S08]  /*60a0*/  HMMA.16816.F32.BF16 R152, R8, R20.reuse, R152 ;  /* 0x000000140898723c */ /* 0x080ff00000041898 */
[C---:B------:R-:W-:Y:S08]  /*60b0*/  HMMA.16816.F32.BF16 R156, R4.reuse, R20, R156 ;  /* 0x00000014049c723c */ /* 0x040ff0000004189c */
[-C--:B------:R-:W-:Y:S01]  /*60c0*/  HMMA.16816.F32.BF16 R160, R4, R22.reuse, R160 ;  /* 0x0000001604a0723c */ /* 0x080fe200000418a0 */
[----:B------:R-:W3:Y:S04]  /*60d0*/  LDSM.16.MT88.2 R4, [R212+0x25c80] ;  /* 0x025c8000d404783b */ /* 0x000ee80000004100 */
[----:B------:R-:W-:Y:S03]  /*60e0*/  LDSM.16.MT88.2 R6, [R211+0x24880] ;  /* 0x02488000d306783b */ /* 0x000fe60000004100 */
[-C--:B------:R-:W-:Y:S01]  /*60f0*/  HMMA.16816.F32.BF16 R164, R8, R22.reuse, R164 ;  /* 0x0000001608a4723c */ /* 0x080fe200000418a4 */
[----:B------:R-:W-:Y:S07]  /*6100*/  LDSM.16.MT88.4 R8, [R40+0x10080] ;  /* 0x010080002808783b */ /* 0x000fee0000004200 */
[----:B------:R-:W-:Y:S01]  /*6110*/  HMMA.16816.F32.BF16 R168, R12, R22, R168 ;  /* 0x000000160ca8723c */ /* 0x000fe200000418a8 */
[----:B------:R-:W-:Y:S04]  /*6120*/  LDSM.16.MT88.4 R12, [R40+0x12080] ;  /* 0x01208000280c783b */ /* 0x000fe80000004200 */
[----:B------:R-:W-:Y:S03]  /*6130*/  LDSM.16.MT88.4 R20, [R40+0x14080] ;  /* 0x014080002814783b */ /* 0x000fe60000004200 */
[-C--:B----4-:R-:W-:Y:S08]  /*6140*/  HMMA.16816.F32.BF16 R112, R24, R28.reuse, R112 ;  /* 0x0000001c1870723c */ /* 0x090ff00000041870 */
[-C--:B-----5:R-:W-:Y:S08]  /*6150*/  HMMA.16816.F32.BF16 R116, R32, R28.reuse, R116 ;  /* 0x0000001c2074723c */ /* 0x0a0ff00000041874 */
[C---:B------:R-:W-:Y:S08]  /*6160*/  HMMA.16816.F32.BF16 R120, R36.reuse, R28, R120 ;  /* 0x0000001c2478723c */ /* 0x040ff00000041878 */
[-C--:B------:R-:W-:Y:S08]  /*6170*/  HMMA.16816.F32.BF16 R124, R36, R30.reuse, R124 ;  /* 0x0000001e247c723c */ /* 0x080ff0000004187c */
[-C--:B------:R-:W-:Y:S08]  /*6180*/  HMMA.16816.F32.BF16 R128, R32, R30.reuse, R128 ;  /* 0x0000001e2080723c */ /* 0x080ff00000041880 */
[C---:B------:R-:W-:Y:S01]  /*6190*/  HMMA.16816.F32.BF16 R132, R24.reuse, R30, R132 ;  /* 0x0000001e1884723c */ /* 0x040fe20000041884 */
[----:B------:R-:W-:Y:S07]  /*61a0*/  LDSM.16.MT88.4 R28, [R40+0x10880] ;  /* 0x01088000281c783b */ /* 0x000fee0000004200 */
[-C--:B-1----:R-:W-:Y:S08]  /*61b0*/  HMMA.16816.F32.BF16 R136, R24, R2.reuse, R136 ;  /* 0x000000021888723c */ /* 0x082ff00000041888 */
[-C--:B------:R-:W-:Y:S08]  /*61c0*/  HMMA.16816.F32.BF16 R140, R32, R2.reuse, R140 ;  /* 0x00000002208c723c */ /* 0x080ff0000004188c */
[C---:B------:R-:W-:Y:S01]  /*61d0*/  HMMA.16816.F32.BF16 R144, R36.reuse, R2, R144 ;  /* 0x000000022490723c */ /* 0x040fe20000041890 */
[----:B------:R-:W1:Y:S07]  /*61e0*/  LDSM.16.MT88.2 R2, [R211+0x24080] ;  /* 0x02408000d302783b */ /* 0x000e6e0000004100 */
[-C--:B--2---:R-:W-:Y:S08]  /*61f0*/  HMMA.16816.F32.BF16 R148, R36, R16.reuse, R148 ;  /* 0x000000102494723c */ /* 0x084ff00000041894 */
[-C--:B------:R-:W-:Y:S08]  /*6200*/  HMMA.16816.F32.BF16 R152, R32, R16.reuse, R152 ;  /* 0x000000102098723c */ /* 0x080ff00000041898 */
[C---:B------:R-:W-:Y:S01]  /*6210*/  HMMA.16816.F32.BF16 R156, R24.reuse, R16, R156 ;  /* 0x00000010189c723c */ /* 0x040fe2000004189c */
[----:B------:R-:W2:Y:S07]  /*6220*/  LDSM.16.MT88.2 R16, [R211+0x25080] ;  /* 0x02508000d310783b */ /* 0x000eae0000004100 */
[-C--:B---3--:R-:W-:Y:S01]  /*6230*/  HMMA.16816.F32.BF16 R160, R24, R4.reuse, R160 ;  /* 0x0000000418a0723c */ /* 0x088fe200000418a0 */
[----:B------:R-:W3:Y:S04]  /*6240*/  LDSM.16.MT88.2 R24, [R211+0x26080] ;  /* 0x02608000d318783b */ /* 0x000ee80000004100 */
[----:B------:R-:W-:Y:S03]  /*6250*/  LDSM.16.MT88.2 R26, [R212+0x24880] ;  /* 0x02488000d41a783b */ /* 0x000fe60000004100 */
[-C--:B------:R-:W-:Y:S01]  /*6260*/  HMMA.16816.F32.BF16 R164, R32, R4.reuse, R164 ;  /* 0x0000000420a4723c */ /* 0x080fe200000418a4 */
[----:B------:R-:W-:Y:S07]  /*6270*/  LDSM.16.MT88.4 R32, [R40+0x12880] ;  /* 0x012880002820783b */ /* 0x000fee0000004200 */
[----:B------:R-:W-:Y:S01]  /*6280*/  HMMA.16816.F32.BF16 R168, R36, R4, R168 ;  /* 0x0000000424a8723c */ /* 0x000fe200000418a8 */
[----:B------:R-:W4:Y:S04]  /*6290*/  LDSM.16.MT88.2 R4, [R212+0x24080] ;  /* 0x02408000d404783b */ /* 0x000f280000004100 */
[----:B------:R-:W5:Y:S03]  /*62a0*/  LDSM.16.MT88.4 R36, [R40+0x14880] ;  /* 0x014880002824783b */ /* 0x000f660000004200 */
[-C--:B-1----:R-:W-:Y:S01]  /*62b0*/  HMMA.16816.F32.BF16 R112, R8, R2.reuse, R112 ;  /* 0x000000020870723c */ /* 0x082fe20000041870 */
[----:B------:R-:W1:Y:S07]  /*62c0*/  LDSM.16.MT88.2 R40, [R212+0x25080] ;  /* 0x02508000d428783b */ /* 0x000e6e0000004100 */
        /* <DEDUP_REMOVED lines=21> */
[-C--:B-1----:R-:W-:Y:S08]  /*6420*/  HMMA.16816.F32.BF16 R136, R28, R40.reuse, R136 ;  /* 0x000000281c88723c */ /* 0x082ff00000041888 */
[-C--:B------:R-:W-:Y:S08]  /*6430*/  HMMA.16816.F32.BF16 R140, R32, R40.reuse, R140 ;  /* 0x00000028208c723c */ /* 0x080ff0000004188c */
[C---:B------:R-:W-:Y:S08]  /*6440*/  HMMA.16816.F32.BF16 R144, R36.reuse, R40, R144 ;  /* 0x000000282490723c */ /* 0x040ff00000041890 */
[-C--:B------:R-:W-:Y:S08]  /*6450*/  HMMA.16816.F32.BF16 R148, R36, R42.reuse, R148 ;  /* 0x0000002a2494723c */ /* 0x080ff00000041894 */
[-C--:B------:R-:W-:Y:S08]  /*6460*/  HMMA.16816.F32.BF16 R152, R32, R42.reuse, R152 ;  /* 0x0000002a2098723c */ /* 0x080ff00000041898 */
[C---:B------:R-:W-:Y:S08]  /*6470*/  HMMA.16816.F32.BF16 R156, R28.reuse, R42, R156 ;  /* 0x0000002a1c9c723c */ /* 0x040ff0000004189c */
[-C--:B------:R-:W-:Y:S08]  /*6480*/  HMMA.16816.F32.BF16 R160, R28, R2.reuse, R160 ;  /* 0x000000021ca0723c */ /* 0x080ff000000418a0 */
        /* <DEDUP_REMOVED lines=64> */
.L_x_831:
[----:B------:R-:W-:Y:S05]  /*6890*/  @P1 BRA `(.L_x_843) ;  /* 0x0000371000001947 */ /* 0x000fea0003800000 */
[----:B------:R-:W-:Y:S01]  /*68a0*/  SHF.R.S32.HI R4, RZ, 0x1f, R228 ;  /* 0x0000001fff047819 */ /* 0x000fe200000114e4 */
[----:B------:R-:W-:Y:S01]  /*68b0*/  BAR.SYNC.DEFER_BLOCKING 0x1, 0x100 ;  /* 0x0044000000007b1d */ /* 0x000fe20000010000 */
[----:B------:R-:W-:Y:S02]  /*68c0*/  F2FP.BF16.PACK_AB R91, R91, R90 ;  /* 0x0000005a5b5b723e */ /* 0x000fe400000010ff */
[----:B------:R-:W-:-:S02]  /*68d0*/  LEA.HI R0, R4, R228, RZ, 0x3 ;  /* 0x000000e404007211 */ /* 0x000fc400078f18ff */
[-C--:B------:R-:W-:Y:S01]  /*68e0*/  LEA.HI R2, R4, R228.reuse, RZ, 0x2 ;  /* 0x000000e404027211 */ /* 0x080fe200078f10ff */
[----:B------:R-:W-:Y:S01]  /*68f0*/  BSSY B0, `(.L_x_844) ;  /* 0x0000304000007945 */ /* 0x000fe20003800000 */
[----:B------:R-:W-:Y:S02]  /*6900*/  LOP3.LUT R3, R0, 0x1ffffff8, RZ, 0xc0, !PT ;  /* 0x1ffffff800037812 */ /* 0x000fe400078ec0ff */
[----:B------:R-:W-:Y:S02]  /*6910*/  SHF.R.S32.HI R90, RZ, 0x3, R0 ;  /* 0x00000003ff5a7819 */ /* 0x000fe40000011400 */
[-C--:B------:R-:W-:Y:S01]  /*6920*/  LEA.HI R5, R4, R228.reuse, RZ, 0x7 ;  /* 0x000000e404057211 */ /* 0x080fe200078f38ff */
[----:B------:R-:W-:Y:S01]  /*6930*/  IMAD.IADD R6, R228, 0x1, -R3 ;  /* 0x00000001e4067824 */ /* 0x000fe200078e0a03 */
[-C--:B------:R-:W-:Y:S01]  /*6940*/  LEA.HI R7, R4, R228.reuse, RZ, 0x5 ;  /* 0x000000e404077211 */ /* 0x080fe200078f28ff */
[----:B------:R-:W-:Y:S01]  /*6950*/  IMAD.SHL.U32 R3, R228, 0x80, RZ ;  /* 0x00000080e4037824 */ /* 0x000fe200078e00ff */
[----:B------:R-:W-:-:S02]  /*6960*/  LEA.HI R9, R4, R228, RZ, 0x6 ;  /* 0x000000e404097211 */ /* 0x000fc400078f30ff */
[--C-:B------:R-:W-:Y:S02]  /*6970*/  SHF.R.S32.HI R4, RZ, 0x2, R2.reuse ;  /* 0x00000002ff047819 */ /* 0x100fe40000011402 */
[----:B------:R-:W-:Y:S01]  /*6980*/  SHF.R.S32.HI R0, RZ, 0x1f, R2 ;  /* 0x0000001fff007819 */ /* 0x000fe20000011402 */
[----:B------:R-:W-:Y:S01]  /*6990*/  IMAD.SHL.U32 R2, R90, 0x40, RZ ;  /* 0x000000405a027824 */ /* 0x000fe200078e00ff */
[----:B------:R-:W-:Y:S01]  /*69a0*/  LOP3.LUT R10, R3, 0x180, RZ, 0xc0, !PT ;  /* 0x00000180030a7812 */ /* 0x000fe200078ec0ff */
[----:B------:R-:W-:Y:S01]  /*69b0*/  IMAD.SHL.U32 R3, R5, 0x4, RZ ;  /* 0x0000000405037824 */ /* 0x000fe200078e00ff */
[----:B------:R-:W-:Y:S01]  /*69c0*/  F2FP.BF16.PACK_AB R182, R89, R88 ;  /* 0x0000005859b6723e */ /* 0x000fe200000010ff */
[----:B------:R-:W-:Y:S01]  /*69d0*/  IMAD.SHL.U32 R88, R6, 0x8, RZ ;  /* 0x0000000806587824 */ /* 0x000fe200078e00ff */
[----:B------:R-:W-:Y:S02]  /*69e0*/  LEA.HI R0, R0, R4, RZ, 0x3 ;  /* 0x0000000400007211 */ /* 0x000fe400078f18ff */
[----:B------:R-:W-:-:S02]  /*69f0*/  LOP3.LUT R8, R2, 0x1c0, RZ, 0xc0, !PT ;  /* 0x000001c002087812 */ /* 0x000fc400078ec0ff */
[----:B------:R-:W-:Y:S02]  /*6a00*/  SHF.R.U32.HI R6, RZ, 0x1, R7 ;  /* 0x00000001ff067819 */ /* 0x000fe40000011607 */
[----:B------:R-:W-:Y:S02]  /*6a10*/  LOP3.LUT R5, R3, 0xfffffe00, RZ, 0xc0, !PT ;  /* 0xfffffe0003057812 */ /* 0x000fe400078ec0ff */
[----:B------:R-:W-:Y:S02]  /*6a20*/  LOP3.LUT R2, R0, 0xfffffff8, RZ, 0xc0, !PT ;  /* 0xfffffff800027812 */ /* 0x000fe400078ec0ff */
[----:B------:R-:W-:Y:S02]  /*6a30*/  LOP3.LUT R3, R8, 0x38, R88, 0xf8, !PT ;  /* 0x0000003808037812 */ /* 0x000fe400078ef858 */
[----:B------:R-:W-:Y:S02]  /*6a40*/  LOP3.LUT R0, R10, 0x30, R6, 0xf8, !PT ;  /* 0x000000300a007812 */ /* 0x000fe400078ef806 */
[----:B------:R-:W-:-:S02]  /*6a50*/  SHF.R.U32.HI R8, RZ, 0x3, R8 ;  /* 0x00000003ff087819 */ /* 0x000fc40000011608 */
[----:B------:R-:W-:Y:S02]  /*6a60*/  SHF.R.U32.HI R6, RZ, 0x3, R10 ;  /* 0x00000003ff067819 */ /* 0x000fe4000001160a */
[----:B------:R-:W-:Y:S01]  /*6a70*/  F2FP.BF16.PACK_AB R186, R83, R82 ;  /* 0x0000005253ba723e */ /* 0x000fe200000010ff */
[----:B------:R-:W-:Y:S01]  /*6a80*/  IMAD.SHL.U32 R83, R9, 0x8, RZ ;  /* 0x0000000809537824 */ /* 0x000fe200078e00ff */
[C---:B------:R-:W-:Y:S02]  /*6a90*/  LOP3.LUT R10, R0.reuse, 0x2800, RZ, 0xfc, !PT ;  /* 0x00002800000a7812 */ /* 0x040fe400078efcff */
[----:B------:R-:W-:Y:S02]  /*6aa0*/  F2FP.BF16.PACK_AB R105, R49, R48 ;  /* 0x000000303169723e */ /* 0x000fe400000010ff */
[----:B------:R-:W-:Y:S02]  /*6ab0*/  LOP3.LUT R82, R3, R8, RZ, 0x3c, !PT ;  /* 0x0000000803527212 */ /* 0x000fe400078e3cff */
[----:B------:R-:W-:-:S02]  /*6ac0*/  LOP3.LUT R27, R0, 0x2c40, RZ, 0xfc, !PT ;  /* 0x00002c40001b7812 */ /* 0x000fc400078efcff */
[----:B------:R-:W-:Y:S02]  /*6ad0*/  F2FP.BF16.PACK_AB R174, R57, R56 ;  /* 0x0000003839ae723e */ /* 0x000fe400000010ff */
[----:B------:R-:W-:Y:S02]  /*6ae0*/  IADD3 R2, R5, R4, -R2 ;  /* 0x0000000405027210 */ /* 0x000fe40007ffe802 */
[----:B------:R-:W-:Y:S02]  /*6af0*/  LOP3.LUT R43, R6, R0, RZ, 0x3c, !PT ;  /* 0x00000000062b7212 */ /* 0x000fe400078e3cff */
[C---:B------:R-:W-:Y:S02]  /*6b00*/  LOP3.LUT R3, R0.reuse, 0x3848, RZ, 0xfc, !PT ;  /* 0x0000384800037812 */ /* 0x040fe400078efcff */
[C---:B------:R-:W-:Y:S02]  /*6b10*/  LOP3.LUT R16, R0.reuse, 0x8, RZ, 0xfc, !PT ;  /* 0x0000000800107812 */ /* 0x040fe400078efcff */
[----:B------:R-:W-:-:S02]  /*6b20*/  LOP3.LUT R48, R0, 0x3040, RZ, 0xfc, !PT ;  /* 0x0000304000307812 */ /* 0x000fc400078efcff */
[----:B------:R-:W-:Y:S02]  /*6b30*/  F2FP.BF16.PACK_AB R176, R59, R58 ;  /* 0x0000003a3bb0723e */ /* 0x000fe400000010ff */
[C---:B------:R-:W-:Y:S02]  /*6b40*/  LOP3.LUT R17, R0.reuse, 0x40, RZ, 0xfc, !PT ;  /* 0x0000004000117812 */ /* 0x040fe400078efcff */
[C---:B------:R-:W-:Y:S02]  /*6b50*/  LOP3.LUT R14, R0.reuse, 0x1400, RZ, 0xfc, !PT ;  /* 0x00001400000e7812 */ /* 0x040fe400078efcff */
[C---:B------:R-:W-:Y:S02]  /*6b60*/  LOP3.LUT R7, R0.reuse, 0x2848, RZ, 0xfc, !PT ;  /* 0x0000284800077812 */ /* 0x040fe400078efcff */
[C---:B------:R-:W-:Y:S02]  /*6b70*/  LOP3.LUT R6, R0.reuse, 0x400, RZ, 0xfc, !PT ;  /* 0x0000040000067812 */ /* 0x040fe400078efcff */
[----:B------:R-:W-:-:S02]  /*6b80*/  LOP3.LUT R5, R0, 0x440, RZ, 0xfc, !PT ;  /* 0x0000044000057812 */ /* 0x000fc400078efcff */
[C---:B------:R-:W-:Y:S02]  /*6b90*/  LOP3.LUT R18, R0.reuse, 0x448, RZ, 0xfc, !PT ;  /* 0x0000044800127812 */ /* 0x040fe400078efcff */
[C---:B------:R-:W-:Y:S02]  /*6ba0*/  LOP3.LUT R56, R0.reuse, 0xc08, RZ, 0xfc, !PT ;  /* 0x00000c0800387812 */ /* 0x040fe400078efcff */
[----:B------:R-:W-:Y:S02]  /*6bb0*/  F2FP.BF16.PACK_AB R109, R55, R54 ;  /* 0x00000036376d723e */ /* 0x000fe400000010ff */
[C---:B------:R-:W-:Y:S02]  /*6bc0*/  LOP3.LUT R15, R0.reuse, 0x48, RZ, 0xfc, !PT ;  /* 0x00000048000f7812 */ /* 0x040fe400078efcff */
[C---:B------:R-:W-:Y:S02]  /*6bd0*/  LOP3.LUT R4, R0.reuse, 0x408, RZ, 0xfc, !PT ;  /* 0x0000040800047812 */ /* 0x040fe400078efcff */
[----:B------:R-:W-:-:S02]  /*6be0*/  LOP3.LUT R33, R0, 0x840, RZ, 0xfc, !PT ;  /* 0x0000084000217812 */ /* 0x000fc400078efcff */
[C---:B------:R-:W-:Y:S02]  /*6bf0*/  LOP3.LUT R34, R0.reuse, 0x808, RZ, 0xfc, !PT ;  /* 0x0000080800227812 */ /* 0x040fe400078efcff */
[C---:B------:R-:W-:Y:S02]  /*6c00*/  LOP3.LUT R40, R0.reuse, 0x1c40, RZ, 0xfc, !PT ;  /* 0x00001c4000287812 */ /* 0x040fe400078efcff */
[----:B------:R-:W-:Y:S02]  /*6c10*/  LOP3.LUT R58, R0, 0x2000, RZ, 0xfc, !PT ;  /* 0x00002000003a7812 */ /* 0x000fe400078efcff */
[----:B------:R-:W-:Y:S02]  /*6c20*/  LOP3.LUT R35, R10, 0x180, RZ, 0xc0, !PT ;  /* 0x000001800a237812 */ /* 0x000fe400078ec0ff */
[----:B------:R-:W-:Y:S02]  /*6c30*/  F2FP.BF16.PACK_AB R104, R45, R44 ;  /* 0x0000002c2d68723e */ /* 0x000fe400000010ff */
[----:B------:R-:W-:-:S02]  /*6c40*/  F2FP.BF16.PACK_AB R107, R53, R52 ;  /* 0x00000034356b723e */ /* 0x000fc400000010ff */
        /* <DEDUP_REMOVED lines=11> */
[----:B------:R-:W-:-:S02]  /*6d00*/  F2FP.BF16.PACK_AB R106, R47, R46 ;  /* 0x0000002e2f6a723e */ /* 0x000fc400000010ff */
[----:B------:R-:W-:Y:S02]  /*6d10*/  F2FP.BF16.PACK_AB R108, R51, R50 ;  /* 0x00000032336c723e */ /* 0x000fe400000010ff */
[----:B------:R-:W-:Y:S02]  /*6d20*/  F2FP.BF16.PACK_AB R173, R61, R60 ;  /* 0x0000003c3dad723e */ /* 0x000fe400000010ff */
[----:B------:R-:W-:Y:S02]  /*6d30*/  F2FP.BF16.PACK_AB R180, R79, R78 ;  /* 0x0000004e4fb4723e */ /* 0x000fe400000010ff */
        /* <DEDUP_REMOVED lines=10> */
[----:B------:R-:W-:Y:S02]  /*6de0*/  LOP3.LUT R77, R0, 0x2448, RZ, 0xfc, !PT ;  /* 0x00002448004d7812 */ /* 0x000fe400078efcff */
[----:B------:R-:W-:Y:S02]  /*6df0*/  LOP3.LUT R52, R3, 0x1c0, RZ, 0xc0, !PT ;  /* 0x000001c003347812 */ /* 0x000fe400078ec0ff */
[----:B------:R-:W-:Y:S02]  /*6e00*/  LOP3.LUT R49, R16, 0x180, RZ, 0xc0, !PT ;  /* 0x0000018010317812 */ /* 0x000fe400078ec0ff */
[----:B------:R-:W-:Y:S02]  /*6e10*/  LOP3.LUT R27, R48, 0x1c0, RZ, 0xc0, !PT ;  /* 0x000001c0301b7812 */ /* 0x000fe400078ec0ff */
[----:B------:R-:W-:-:S02]  /*6e20*/  F2FP.BF16.PACK_AB R111, R65, R64 ;  /* 0x00000040416f723e */ /* 0x000fc400000010ff */
[----:B------:R-:W-:Y:S02]  /*6e30*/  F2FP.BF16.PACK_AB R172, R63, R62 ;  /* 0x0000003e3fac723e */ /* 0x000fe400000010ff */
[----:B------:R-:W-:Y:S02]  /*6e40*/  F2FP.BF16.PACK_AB R175, R69, R68 ;  /* 0x0000004445af723e */ /* 0x000fe400000010ff */
[----:B------:R-:W-:Y:S02]  /*6e50*/  F2FP.BF16.PACK_AB R178, R71, R70 ;  /* 0x0000004647b2723e */ /* 0x000fe400000010ff */
[----:B------:R-:W-:Y:S02]  /*6e60*/  F2FP.BF16.PACK_AB R177, R73, R72 ;  /* 0x0000004849b1723e */ /* 0x000fe400000010ff */
[----:B------:R-:W-:Y:S02]  /*6e70*/  F2FP.BF16.PACK_AB R179, R75, R74 ;  /* 0x0000004a4bb3723e */ /* 0x000fe400000010ff */
[----:B------:R-:W-:-:S02]  /*6e80*/  LOP3.LUT R44, R0, 0x1c08, RZ, 0xfc, !PT ;  /* 0x00001c08002c7812 */ /* 0x000fc400078efcff */
[C---:B------:R-:W-:Y:S02]  /*6e90*/  LOP3.LUT R47, R0.reuse, 0x3000, RZ, 0xfc, !PT ;  /* 0x00003000002f7812 */ /* 0x040fe400078efcff */
[C---:B------:R-:W-:Y:S02]  /*6ea0*/  LOP3.LUT R50, R0.reuse, 0x3008, RZ, 0xfc, !PT ;  /* 0x0000300800327812 */ /* 0x040fe400078efcff */
[C---:B------:R-:W-:Y:S02]  /*6eb0*/  LOP3.LUT R53, R0.reuse, 0x3048, RZ, 0xfc, !PT ;  /* 0x0000304800357812 */ /* 0x040fe400078efcff */
[C---:B------:R-:W-:Y:S02]  /*6ec0*/  LOP3.LUT R55, R0.reuse, 0xc40, RZ, 0xfc, !PT ;  /* 0x00000c4000377812 */ /* 0x040fe400078efcff */
[C---:B------:R-:W-:Y:S02]  /*6ed0*/  LOP3.LUT R60, R0.reuse, 0x2008, RZ, 0xfc, !PT ;  /* 0x00002008003c7812 */ /* 0x040fe400078efcff */
        /* <DEDUP_REMOVED lines=8> */
[----:B------:R-:W-:Y:S01]  /*6f60*/  F2FP.BF16.PACK_AB R184, R81, R80 ;  /* 0x0000005051b8723e */ /* 0x000fe200000010ff */
[----:B------:R-:W-:Y:S01]  /*6f70*/  IMAD.IADD R81, R2, 0x1, R43 ;  /* 0x0000000102517824 */ /* 0x000fe200078e022b */
        /* <DEDUP_REMOVED lines=43> */
[----:B------:R-:W-:Y:S02]  /*7230*/  LOP3.LUT R31, R50, 0x180, RZ, 0xc0, !PT ;  /* 0x00000180321f7812 */ /* 0x000fe400078ec0ff */
[----:B------:R-:W-:Y:S02]  /*7240*/  LOP3.LUT R34, R53, 0x1c0, RZ, 0xc0, !PT ;  /* 0x000001c035227812 */ /* 0x000fe400078ec0ff */
[----:B------:R-:W-:-:S02]  /*7250*/  LOP3.LUT R45, R55, 0x1c0, RZ, 0xc0, !PT ;  /* 0x000001c0372d7812 */ /* 0x000fc400078ec0ff */
[----:B------:R-:W-:Y:S02]  /*7260*/  LOP3.LUT R60, R60, 0x180, RZ, 0xc0, !PT ;  /* 0x000001803c3c7812 */ /* 0x000fe400078ec0ff */
[----:B------:R-:W-:Y:S02]  /*7270*/  LOP3.LUT R78, R78, 0x180, RZ, 0xc0, !PT ;  /* 0x000001804e4e7812 */ /* 0x000fe400078ec0ff */
[----:B------:R-:W-:Y:S02]  /*7280*/  SHF.R.U32.HI R57, RZ, 0x3, R51 ;  /* 0x00000003ff397819 */ /* 0x000fe40000011633 */
[----:B------:R-:W-:Y:S02]  /*7290*/  SHF.R.U32.HI R52, RZ, 0x3, R42 ;  /* 0x00000003ff347819 */ /* 0x000fe4000001162a */
[----:B------:R-:W-:Y:S02]  /*72a0*/  SHF.R.U32.HI R43, RZ, 0x3, R25 ;  /* 0x00000003ff2b7819 */ /* 0x000fe40000011619 */
        /* <DEDUP_REMOVED lines=15> */
[----:B------:R-:W-:Y:S02]  /*73a0*/  SHF.R.U32.HI R42, RZ, 0x3, R22 ;  /* 0x00000003ff2a7819 */ /* 0x000fe40000011616 */
[----:B------:R-:W-:Y:S02]  /*73b0*/  SHF.R.U32.HI R25, RZ, 0x3, R6 ;  /* 0x00000003ff197819 */ /* 0x000fe40000011606 */
[----:B------:R-:W-:Y:S02]  /*73c0*/  SHF.R.U32.HI R24, RZ, 0x3, R5 ;  /* 0x00000003ff187819 */ /* 0x000fe40000011605 */
[----:B------:R-:W-:-:S02]  /*73d0*/  LOP3.LUT R80, R80, 0x180, RZ, 0xc0, !PT ;  /* 0x0000018050507812 */ /* 0x000fc400078ec0ff */
        /* <DEDUP_REMOVED lines=22> */
[----:B------:R-:W-:Y:S02]  /*7540*/  F2FP.BF16.PACK_AB R110, R67, R66 ;  /* 0x00000042436e723e */ /* 0x000fe400000010ff */
        /* <DEDUP_REMOVED lines=14> */
[----:B------:R-:W-:Y:S02]  /*7630*/  LOP3.LUT R68, R57, 0x40, R0, 0x1e, !PT ;  /* 0x0000004039447812 */ /* 0x000fe400078e1e00 */
[----:B------:R-:W-:Y:S02]  /*7640*/  F2FP.BF16.PACK_AB R185, R87, R86 ;  /* 0x0000005657b9723e */ /* 0x000fe400000010ff */
        /* <DEDUP_REMOVED lines=13> */
[--C-:B------:R-:W-:Y:S02]  /*7720*/  LOP3.LUT R67, R55, 0x8, R0.reuse, 0x1e, !PT ;  /* 0x0000000837437812 */ /* 0x100fe400078e1e00 */
[----:B------:R-:W-:-:S02]  /*7730*/  LOP3.LUT R45, R25, 0x840, R0, 0x1e, !PT ;  /* 0x00000840192d7812 */ /* 0x000fc400078e1e00 */
[----:B------:R-:W-:Y:S02]  /*7740*/  SHF.R.U32.HI R80, RZ, 0x3, R80 ;  /* 0x00000003ff507819 */ /* 0x000fe40000011650 */
[--C-:B------:R-:W-:Y:S01]  /*7750*/  LOP3.LUT R86, R59, 0x3848, R0.reuse, 0x1e, !PT ;  /* 0x000038483b567812 */ /* 0x100fe200078e1e00 */
[C---:B------:R-:W-:Y:S01]  /*7760*/  IMAD.IADD R45, R2.reuse, 0x1, R45 ;  /* 0x00000001022d7824 */ /* 0x040fe200078e022d */
[--C-:B------:R-:W-:Y:S02]  /*7770*/  LOP3.LUT R66, R53, 0x48, R0.reuse, 0x1e, !PT ;  /* 0x0000004835427812 */ /* 0x100fe400078e1e00 */
[----:B------:R-:W-:Y:S01]  /*7780*/  LOP3.LUT R64, R51, 0x1440, R0, 0x1e, !PT ;  /* 0x0000144033407812 */ /* 0x000fe200078e1e00 */
[----:B------:R-:W-:Y:S01]  /*7790*/  IMAD.IADD R86, R2, 0x1, R86 ;  /* 0x0000000102567824 */ /* 0x000fe200078e0256 */
[--C-:B------:R-:W-:Y:S02]  /*77a0*/  LOP3.LUT R62, R47, 0x2800, R0.reuse, 0x1e, !PT ;  /* 0x000028002f3e7812 */ /* 0x100fe400078e1e00 */
[----:B------:R-:W-:-:S02]  /*77b0*/  LOP3.LUT R61, R46, 0x2840, R0, 0x1e, !PT ;  /* 0x000028402e3d7812 */ /* 0x000fc400078e1e00 */
[--C-:B------:R-:W-:Y:S02]  /*77c0*/  LOP3.LUT R25, R5, 0x2000, R0.reuse, 0x1e, !PT ;  /* 0x0000200005197812 */ /* 0x100fe400078e1e00 */
[--C-:B------:R-:W-:Y:S02]  /*77d0*/  LOP3.LUT R65, R52, 0x1400, R0.reuse, 0x1e, !PT ;  /* 0x0000140034417812 */ /* 0x100fe400078e1e00 */
[--C-:B------:R-:W-:Y:S02]  /*77e0*/  LOP3.LUT R31, R49, 0x1448, R0.reuse, 0x1e, !PT ;  /* 0x00001448311f7812 */ /* 0x100fe400078e1e00 */
[--C-:B------:R-:W-:Y:S02]  /*77f0*/  LOP3.LUT R60, R44, 0x2808, R0.reuse, 0x1e, !PT ;  /* 0x000028082c3c7812 */ /* 0x100fe400078e1e00 */
[--C-:B------:R-:W-:Y:S01]  /*7800*/  LOP3.LUT R51, R42, 0x400, R0.reuse, 0x1e, !PT ;  /* 0x000004002a337812 */ /* 0x100fe200078e1e00 */
[----:B------:R-:W-:Y:S01]  /*7810*/  IMAD.IADD R31, R2, 0x1, R31 ;  /* 0x00000001021f7824 */ /* 0x000fe200078e021f */
[----:B------:R-:W-:-:S02]  /*7820*/  LOP3.LUT R55, R39, 0x408, R0, 0x1e, !PT ;  /* 0x0000040827377812 */ /* 0x000fc400078e1e00 */
[--C-:B------:R-:W-:Y:S01]  /*7830*/  LOP3.LUT R57, R38, 0x448, R0.reuse, 0x1e, !PT ;  /* 0x0000044826397812 */ /* 0x100fe200078e1e00 */
[C---:B------:R-:W-:Y:S01]  /*7840*/  IMAD.IADD R51, R2.reuse, 0x1, R51 ;  /* 0x0000000102337824 */ /* 0x040fe200078e0233 */
[--C-:B------:R-:W-:Y:S01]  /*7850*/  LOP3.LUT R59, R37, 0x1800, R0.reuse, 0x1e, !PT ;  /* 0x00001800253b7812 */ /* 0x100fe200078e1e00 */
[----:B------:R-:W-:Y:S01]  /*7860*/  IMAD.IADD R55, R2, 0x1, R55 ;  /* 0x0000000102377824 */ /* 0x000fe200078e0237 */
[--C-:B------:R-:W-:Y:S01]  /*7870*/  LOP3.LUT R58, R36, 0x1840, R0.reuse, 0x1e, !PT ;  /* 0x00001840243a7812 */ /* 0x100fe200078e1e00 */
[C---:B------:R-:W-:Y:S01]  /*7880*/  IMAD.IADD R57, R2.reuse, 0x1, R57 ;  /* 0x0000000102397824 */ /* 0x040fe200078e0239 */
[--C-:B------:R-:W-:Y:S01]  /*7890*/  LOP3.LUT R56, R35, 0x1808, R0.reuse, 0x1e, !PT ;  /* 0x0000180823387812 */ /* 0x100fe200078e1e00 */
[C---:B------:R-:W-:Y:S01]  /*78a0*/  IMAD.IADD R59, R2.reuse, 0x1, R59 ;  /* 0x00000001023b7824 */ /* 0x040fe200078e023b */
[----:B------:R-:W-:Y:S01]  /*78b0*/  LOP3.LUT R54, R33, 0x1848, R0, 0x1e, !PT ;  /* 0x0000184821367812 */ /* 0x000fe200078e1e00 */
[C---:B------:R-:W-:Y:S01]  /*78c0*/  IMAD.IADD R58, R2.reuse, 0x1, R58 ;  /* 0x00000001023a7824 */ /* 0x040fe200078e023a */
[----:B------:R-:W-:Y:S01]  /*78d0*/  LOP3.LUT R48, R29, 0x2c08, R0, 0x1e, !PT ;  /* 0x00002c081d307812 */ /* 0x000fe200078e1e00 */
[----:B------:R-:W-:Y:S01]  /*78e0*/  IMAD.IADD R56, R2, 0x1, R56 ;  /* 0x0000000102387824 */ /* 0x000fe200078e0238 */
[----:B------:R-:W-:Y:S01]  /*78f0*/  LOP3.LUT R47, R28, 0x2c48, R0, 0x1e, !PT ;  /* 0x00002c481c2f7812 */ /* 0x000fe200078e1e00 */
[----:B------:R-:W-:Y:S01]  /*7900*/  IMAD.IADD R54, R2, 0x1, R54 ;  /* 0x0000000102367824 */ /* 0x000fe200078e0236 */
[----:B------:R-:W-:Y:S01]  /*7910*/  LOP3.LUT R46, R26, 0x800, R0, 0x1e, !PT ;  /* 0x000008001a2e7812 */ /* 0x000fe200078e1e00 */
[----:B------:R-:W-:Y:S01]  /*7920*/  IMAD.IADD R48, R2, 0x1, R48 ;  /* 0x0000000102307824 */ /* 0x000fe200078e0230 */
[--C-:B------:R-:W-:Y:S01]  /*7930*/  LOP3.LUT R19, R4, 0x2040, R0.reuse, 0x1e, !PT ;  /* 0x0000204004137812 */ /* 0x100fe200078e1e00 */
[C---:B------:R-:W-:Y:S01]  /*7940*/  IMAD.IADD R47, R2.reuse, 0x1, R47 ;  /* 0x00000001022f7824 */ /* 0x040fe200078e022f */
[----:B------:R-:W-:Y:S01]  /*7950*/  LOP3.LUT R5, R77, 0x2448, R0, 0x1e, !PT ;  /* 0x000024484d057812 */ /* 0x000fe200078e1e00 */
[----:B------:R-:W-:Y:S01]  /*7960*/  IMAD.IADD R46, R2, 0x1, R46 ;  /* 0x00000001022e7824 */ /* 0x000fe200078e022e */
[--C-:B------:R-:W-:Y:S01]  /*7970*/  LOP3.LUT R63, R50, 0x1408, R0.reuse, 0x1e, !PT ;  /* 0x00001408323f7812 */ /* 0x100fe200078e1e00 */
[----:B------:R-:W-:Y:S01]  /*7980*/  IMAD.SHL.U32 R31, R31, 0x2, RZ ;  /* 0x000000021f1f7824 */ /* 0x000fe200078e00ff */
[----:B------:R-:W-:-:S02]  /*7990*/  LOP3.LUT R49, R43, 0x2848, R0, 0x1e, !PT ;  /* 0x000028482b317812 */ /* 0x000fc400078e1e00 */
[----:B------:R-:W-:Y:S01]  /*79a0*/  LOP3.LUT R44, R24, 0x808, R0, 0x1e, !PT ;  /* 0x00000808182c7812 */ /* 0x000fe200078e1e00 */
[C---:B------:R-:W-:Y:S01]  /*79b0*/  IMAD.IADD R24, R2.reuse, 0x1, R68 ;  /* 0x0000000102187824 */ /* 0x040fe200078e0244 */
[--C-:B------:R-:W-:Y:S01]  /*79c0*/  LOP3.LUT R42, R17, 0x1c00, R0.reuse, 0x1e, !PT ;  /* 0x00001c00112a7812 */ /* 0x100fe200078e1e00 */
[----:B------:R-:W-:Y:S01]  /*79d0*/  IMAD.IADD R49, R2, 0x1, R49 ;  /* 0x0000000102317824 */ /* 0x000fe200078e0231 */
[--C-:B------:R-:W-:Y:S01]  /*79e0*/  LOP3.LUT R40, R16, 0x1c40, R0.reuse, 0x1e, !PT ;  /* 0x00001c4010287812 */ /* 0x100fe200078e1e00 */
[----:B------:R-:W-:Y:S01]  /*79f0*/  IMAD.SHL.U32 R24, R24, 0x2, RZ ;  /* 0x0000000218187824 */ /* 0x000fe200078e00ff */
[----:B------:R-:W-:Y:S01]  /*7a00*/  LOP3.LUT R39, R15, 0x1c08, R0, 0x1e, !PT ;  /* 0x00001c080f277812 */ /* 0x000fe200078e1e00 */
[----:B------:R-:W-:Y:S01]  /*7a10*/  IMAD.IADD R44, R2, 0x1, R44 ;  /* 0x00000001022c7824 */ /* 0x000fe200078e022c */
[----:B------:R-:W-:Y:S01]  /*7a20*/  LOP3.LUT R38, R14, 0x1c48, R0, 0x1e, !PT ;  /* 0x00001c480e267812 */ /* 0x000fe200078e1e00 */
[C---:B------:R-:W-:Y:S01]  /*7a30*/  IMAD.IADD R42, R2.reuse, 0x1, R42 ;  /* 0x00000001022a7824 */ /* 0x040fe200078e022a */
[----:B------:R-:W-:Y:S01]  /*7a40*/  LOP3.LUT R37, R13, 0x3000, R0, 0x1e, !PT ;  /* 0x000030000d257812 */ /* 0x000fe200078e1e00 */
[----:B------:R-:W-:Y:S01]  /*7a50*/  IMAD.IADD R40, R2, 0x1, R40 ;  /* 0x0000000102287824 */ /* 0x000fe200078e0228 */
[--C-:B------:R-:W-:Y:S01]  /*7a60*/  LOP3.LUT R36, R12, 0x3040, R0.reuse, 0x1e, !PT ;  /* 0x000030400c247812 */ /* 0x100fe200078e1e00 */
[----:B------:R-:W-:Y:S01]  /*7a70*/  IMAD.IADD R39, R2, 0x1, R39 ;  /* 0x0000000102277824 */ /* 0x000fe200078e0227 */
[----:B------:R-:W-:-:S02]  /*7a80*/  LOP3.LUT R35, R11, 0x3008, R0, 0x1e, !PT ;  /* 0x000030080b237812 */ /* 0x000fc400078e1e00 */
[--C-:B------:R-:W-:Y:S02]  /*7a90*/  LOP3.LUT R34, R10, 0x3048, R0.reuse, 0x1e, !PT ;  /* 0x000030480a227812 */ /* 0x100fe400078e1e00 */
[--C-:B------:R-:W-:Y:S02]  /*7aa0*/  LOP3.LUT R33, R9, 0xc00, R0.reuse, 0x1e, !PT ;  /* 0x00000c0009217812 */ /* 0x100fe400078e1e00 */
[--C-:B------:R-:W-:Y:S02]  /*7ab0*/  LOP3.LUT R29, R8, 0xc40, R0.reuse, 0x1e, !PT ;  /* 0x00000c40081d7812 */ /* 0x100fe400078e1e00 */
[--C-:B------:R-:W-:Y:S02]  /*7ac0*/  LOP3.LUT R28, R7, 0xc08, R0.reuse, 0x1e, !PT ;  /* 0x00000c08071c7812 */ /* 0x100fe400078e1e00 */
[--C-:B------:R-:W-:Y:S02]  /*7ad0*/  LOP3.LUT R26, R6, 0xc48, R0.reuse, 0x1e, !PT ;  /* 0x00000c48061a7812 */ /* 0x100fe400078e1e00 */
[----:B------:R-:W-:-:S02]  /*7ae0*/  LOP3.LUT R18, R3, 0x2008, R0, 0x1e, !PT ;  /* 0x0000200803127812 */ /* 0x000fc400078e1e00 */
[--C-:B------:R-:W-:Y:S02]  /*7af0*/  LOP3.LUT R4, R78, 0x3800, R0.reuse, 0x1e, !PT ;  /* 0x000038004e047812 */ /* 0x100fe400078e1e00 */
[----:B------:R-:W-:Y:S01]  /*7b00*/  LOP3.LUT R53, R41, 0x440, R0, 0x1e, !PT ;  /* 0x0000044029357812 */ /* 0x000fe200078e1e00 */
[----:B------:R-:W-:Y:S01]  /*7b10*/  IMAD.IADD R41, R2, 0x1, R60 ;  /* 0x0000000102297824 */ /* 0x000fe200078e023c */
[--C-:B------:R-:W-:Y:S01]  /*7b20*/  LOP3.LUT R52, R32, 0x2c00, R0.reuse, 0x1e, !PT ;  /* 0x00002c0020347812 */ /* 0x100fe200078e1e00 */
[----:B------:R-:W-:Y:S01]  /*7b30*/  IMAD.IADD R32, R2, 0x1, R63 ;  /* 0x0000000102207824 */ /* 0x000fe200078e023f */
[----:B------:R-:W-:Y:S01]  /*7b40*/  LOP3.LUT R50, R30, 0x2c40, R0, 0x1e, !PT ;  /* 0x00002c401e327812 */ /* 0x000fe200078e1e00 */
[----:B------:R-:W-:Y:S01]  /*7b50*/  IMAD.IADD R30, R2, 0x1, R62 ;  /* 0x00000001021e7824 */ /* 0x000fe200078e023e */
[----:B------:R-:W-:Y:S01]  /*7b60*/  LOP3.LUT R43, R22, 0x848, R0, 0x1e, !PT ;  /* 0x00000848162b7812 */ /* 0x000fe200078e1e00 */
[----:B------:R-:W-:Y:S01]  /*7b70*/  IMAD.IADD R22, R2, 0x1, R66 ;  /* 0x0000000102167824 */ /* 0x000fe200078e0242 */
[----:B------:R-:W-:Y:S01]  /*7b80*/  LOP3.LUT R17, R20, 0x2048, R0, 0x1e, !PT ;  /* 0x0000204814117812 */ /* 0x000fe200078e1e00 */
[C---:B------:R-:W-:Y:S01]  /*7b90*/  IMAD.IADD R20, R2.reuse, 0x1, R64 ;  /* 0x0000000102147824 */ /* 0x040fe200078e0240 */
[--C-:B------:R-:W-:Y:S01]  /*7ba0*/  LOP3.LUT R16, R21, 0x3400, R0.reuse, 0x1e, !PT ;  /* 0x0000340015107812 */ /* 0x100fe200078e1e00 */
[C---:B------:R-:W-:Y:S01]  /*7bb0*/  IMAD.IADD R21, R2.reuse, 0x1, R65 ;  /* 0x0000000102157824 */ /* 0x040fe200078e0241 */
[--C-:B------:R-:W-:Y:S01]  /*7bc0*/  LOP3.LUT R15, R23, 0x3440, R0.reuse, 0x1e, !PT ;  /* 0x00003440170f7812 */ /* 0x100fe200078e1e00 */
[C---:B------:R-:W-:Y:S01]  /*7bd0*/  IMAD.IADD R23, R2.reuse, 0x1, R67 ;  /* 0x0000000102177824 */ /* 0x040fe200078e0243 */
[--C-:B------:R-:W-:Y:S01]  /*7be0*/  LOP3.LUT R14, R27, 0x3408, R0.reuse, 0x1e, !PT ;  /* 0x000034081b0e7812 */ /* 0x100fe200078e1e00 */
[C---:B------:R-:W-:Y:S01]  /*7bf0*/  IMAD.IADD R27, R2.reuse, 0x1, R61 ;  /* 0x00000001021b7824 */ /* 0x040fe200078e023d */
[----:B------:R-:W-:Y:S01]  /*7c00*/  LOP3.LUT R13, R69, 0x3448, R0, 0x1e, !PT ;  /* 0x00003448450d7812 */ /* 0x000fe200078e1e00 */
[----:B------:R-:W-:Y:S01]  /*7c10*/  IMAD.IADD R62, R2, 0x1, R38 ;  /* 0x00000001023e7824 */ /* 0x000fe200078e0226 */
[--C-:B------:R-:W-:Y:S01]  /*7c20*/  LOP3.LUT R12, R70, 0x1000, R0.reuse, 0x1e, !PT ;  /* 0x00001000460c7812 */ /* 0x100fe200078e1e00 */
[----:B------:R-:W-:Y:S01]  /*7c30*/  IMAD.IADD R61, R2, 0x1, R37 ;  /* 0x00000001023d7824 */ /* 0x000fe200078e0225 */
[--C-:B------:R-:W-:Y:S01]  /*7c40*/  LOP3.LUT R11, R71, 0x1040, R0.reuse, 0x1e, !PT ;  /* 0x00001040470b7812 */ /* 0x100fe200078e1e00 */
[----:B------:R-:W-:Y:S01]  /*7c50*/  IMAD.SHL.U32 R23, R23, 0x2, RZ ;  /* 0x0000000217177824 */ /* 0x000fe200078e00ff */
[--C-:B------:R-:W-:Y:S01]  /*7c60*/  LOP3.LUT R10, R72, 0x1008, R0.reuse, 0x1e, !PT ;  /* 0x00001008480a7812 */ /* 0x100fe200078e1e00 */
[----:B------:R-:W-:Y:S01]  /*7c70*/  IMAD.IADD R53, R2, 0x1, R53 ;  /* 0x0000000102357824 */ /* 0x000fe200078e0235 */
[--C-:B------:R-:W-:Y:S01]  /*7c80*/  LOP3.LUT R9, R73, 0x1048, R0.reuse, 0x1e, !PT ;  /* 0x0000104849097812 */ /* 0x100fe200078e1e00 */
[----:B------:R-:W-:Y:S01]  /*7c90*/  IMAD.SHL.U32 R73, R81, 0x2, RZ ;  /* 0x0000000251497824 */ /* 0x000fe200078e00ff */
[----:B------:R-:W-:Y:S01]  /*7ca0*/  LOP3.LUT R8, R74, 0x2400, R0, 0x1e, !PT ;  /* 0x000024004a087812 */ /* 0x000fe200078e1e00 */
[C---:B------:R-:W-:Y:S01]  /*7cb0*/  IMAD.IADD R52, R2.reuse, 0x1, R52 ;  /* 0x0000000102347824 */ /* 0x040fe200078e0234 */
[----:B------:R-:W-:Y:S01]  /*7cc0*/  LOP3.LUT R7, R75, 0x2440, R0, 0x1e, !PT ;  /* 0x000024404b077812 */ /* 0x000fe200078e1e00 */
[----:B------:R-:W-:Y:S01]  /*7cd0*/  IMAD.IADD R50, R2, 0x1, R50 ;  /* 0x0000000102327824 */ /* 0x000fe200078e0232 */
[--C-:B------:R-:W-:Y:S01]  /*7ce0*/  LOP3.LUT R6, R76, 0x2408, R0.reuse, 0x1e, !PT ;  /* 0x000024084c067812 */ /* 0x100fe200078e1e00 */
[C---:B------:R-:W-:Y:S01]  /*7cf0*/  IMAD.IADD R43, R2.reuse, 0x1, R43 ;  /* 0x00000001022b7824 */ /* 0x040fe200078e022b */
[--C-:B------:R-:W-:Y:S01]  /*7d00*/  LOP3.LUT R3, R79, 0x3840, R0.reuse, 0x1e, !PT ;  /* 0x000038404f037812 */ /* 0x100fe200078e1e00 */
[----:B------:R-:W-:Y:S01]  /*7d10*/  IMAD.IADD R79, R2, 0x1, R5 ;  /* 0x00000001024f7824 */ /* 0x000fe200078e0205 */
[----:B------:R-:W-:Y:S01]  /*7d20*/  LOP3.LUT R0, R80, 0x3808, R0, 0x1e, !PT ;  /* 0x0000380850007812 */ /* 0x000fe200078e1e00 */
[C---:B------:R-:W-:Y:S01]  /*7d30*/  IMAD.IADD R60, R2.reuse, 0x1, R36 ;  /* 0x00000001023c7824 */ /* 0x040fe200078e0224 */
[----:B------:R-:W-:Y:S01]  /*7d40*/  F2FP.BF16.PACK_AB R183, R85, R84 ;  /* 0x0000005455b7723e */ /* 0x000fe200000010ff */
[----:B------:R-:W-:Y:S01]  /*7d50*/  IMAD.IADD R85, R2, 0x1, R4 ;  /* 0x0000000102557824 */ /* 0x000fe200078e0204 */
[----:B------:R-:W-:Y:S01]  /*7d60*/  PRMT R89, R104, 0x7610, R89 ;  /* 0x0000761068597816 */ /* 0x000fe20000000059 */
[C---:B------:R-:W-:Y:S01]  /*7d70*/  IMAD.IADD R84, R2.reuse, 0x1, R3 ;  /* 0x0000000102547824 */ /* 0x040fe200078e0203 */
[----:B------:R-:W-:Y:S01]  /*7d80*/  F2FP.BF16.PACK_AB R92, R93, R92 ;  /* 0x0000005c5d5c723e */ /* 0x000fe200000010ff */
[----:B------:R-:W-:Y:S01]  /*7d90*/  IMAD.IADD R37, R2, 0x1, R35 ;  /* 0x0000000102257824 */ /* 0x000fe200078e0223 */
[----:B------:R-:W-:Y:S01]  /*7da0*/  PRMT R5, R104, 0x7632, R5 ;  /* 0x0000763268057816 */ /* 0x000fe20000000005 */
[----:B------:R-:W-:Y:S01]  /*7db0*/  IMAD.IADD R38, R2, 0x1, R34 ;  /* 0x0000000102267824 */ /* 0x000fe200078e0222 */
[----:B------:R-:W-:Y:S01]  /*7dc0*/  LOP3.LUT R93, R82, 0x7ffffe00, R83, 0xf8, !PT ;  /* 0x7ffffe00525d7812 */ /* 0x000fe200078ef853 */
[----:B------:R-:W-:Y:S01]  /*7dd0*/  IMAD.IADD R67, R2, 0x1, R33 ;  /* 0x0000000102437824 */ /* 0x000fe200078e0221 */
[----:B------:R-:W-:Y:S01]  /*7de0*/  PRMT R4, R106, 0x7610, R4 ;  /* 0x000076106a047816 */ /* 0x000fe20000000004 */
[----:B------:R-:W-:Y:S01]  /*7df0*/  IMAD.IADD R66, R2, 0x1, R29 ;  /* 0x0000000102427824 */ /* 0x000fe200078e021d */
[----:B------:R-:W-:Y:S01]  /*7e00*/  PRMT R3, R106, 0x7632, R3 ;  /* 0x000076326a037816 */ /* 0x000fe20000000003 */
[C---:B------:R-:W-:Y:S01]  /*7e10*/  IMAD.IADD R65, R2.reuse, 0x1, R28 ;  /* 0x0000000102417824 */ /* 0x040fe200078e021c */
[----:B------:R1:W-:Y:S01]  /*7e20*/  STS.U16 [R73+0x7880], R89 ;  /* 0x0078805949007388 */ /* 0x0003e20000000400 */
[C---:B------:R-:W-:Y:S01]  /*7e30*/  IMAD.IADD R64, R2.reuse, 0x1, R26 ;  /* 0x0000000102407824 */ /* 0x040fe200078e021a */
[----:B------:R-:W-:Y:S01]  /*7e40*/  F2FP.BF16.PACK_AB R94, R95, R94 ;  /* 0x0000005e5f5e723e */ /* 0x000fe200000010ff */
        /* <DEDUP_REMOVED lines=9> */
[----:B------:R-:W-:Y:S01]  /*7ee0*/  F2FP.BF16.PACK_AB R100, R101, R100 ;  /* 0x000000646564723e */ /* 0x000fe200000010ff */
[C---:B------:R-:W-:Y:S01]  /*7ef0*/  IMAD.IADD R68, R2.reuse, 0x1, R15 ;  /* 0x0000000102447824 */ /* 0x040fe200078e020f */
[----:B------:R-:W-:Y:S01]  /*7f00*/  F2FP.BF16.PACK_AB R102, R103, R102 ;  /* 0x000000666766723e */ /* 0x000fe200000010ff */
[----:B------:R-:W-:Y:S01]  /*7f10*/  IMAD.IADD R78, R2, 0x1, R14 ;  /* 0x00000001024e7824 */ /* 0x000fe200078e020e */
[----:B------:R-:W-:Y:S01]  /*7f20*/  ISETP.GT.AND P2, PT, R228, 0x27f, PT ;  /* 0x0000027fe400780c */ /* 0x000fe20003f44270 */
[----:B------:R-:W-:Y:S01]  /*7f30*/  IMAD.IADD R77, R2, 0x1, R13 ;  /* 0x00000001024d7824 */ /* 0x000fe200078e020d */
[----:B------:R-:W-:Y:S01]  /*7f40*/  ISETP.GT.AND P1, PT, R228, 0x17f, PT ;  /* 0x0000017fe400780c */ /* 0x000fe20003f24270 */
[----:B------:R-:W-:Y:S01]  /*7f50*/  IMAD.IADD R76, R2, 0x1, R12 ;  /* 0x00000001024c7824 */ /* 0x000fe200078e020c */
[----:B------:R-:W-:Y:S01]  /*7f60*/  ISETP.GT.AND P0, PT, R228, 0x7f, PT ;  /* 0x0000007fe400780c */ /* 0x000fe20003f04270 */
[----:B------:R-:W-:-:S02]  /*7f70*/  IMAD.IADD R75, R2, 0x1, R11 ;  /* 0x00000001024b7824 */ /* 0x000fc400078e020b */
[C---:B------:R-:W-:Y:S02]  /*7f80*/  IMAD.IADD R74, R2.reuse, 0x1, R10 ;  /* 0x00000001024a7824 */ /* 0x040fe400078e020a */
[C---:B------:R-:W-:Y:S01]  /*7f90*/  IMAD.IADD R83, R2.reuse, 0x1, R9 ;  /* 0x0000000102537824 */ /* 0x040fe200078e0209 */
[----:B-1----:R-:W-:Y:S01]  /*7fa0*/  SHF.R.S32.HI R89, RZ, 0x1f, R88 ;  /* 0x0000001fff597819 */ /* 0x002fe20000011458 */
[C---:B------:R-:W-:Y:S02]  /*7fb0*/  IMAD.IADD R82, R2.reuse, 0x1, R8 ;  /* 0x0000000102527824 */ /* 0x040fe400078e0208 */
[----:B------:R-:W-:Y:S01]  /*7fc0*/  IMAD.IADD R81, R2, 0x1, R7 ;  /* 0x0000000102517824 */ /* 0x000fe200078e0207 */
[----:B--2---:R-:W-:Y:S01]  /*7fd0*/  PRMT R5, R108, 0x7610, R5 ;  /* 0x000076106c057816 */ /* 0x004fe20000000005 */
[C---:B------:R-:W-:Y:S02]  /*7fe0*/  IMAD.IADD R80, R2.reuse, 0x1, R6 ;  /* 0x0000000102507824 */ /* 0x040fe400078e0206 */
[----:B------:R-:W-:Y:S01]  /*7ff0*/  IMAD.IADD R87, R2, 0x1, R0 ;  /* 0x0000000102577824 */ /* 0x000fe200078e0200 */
[C---:B------:R-:W-:Y:S01]  /*8000*/  PRMT R2, R105.reuse, 0x7610, R2 ;  /* 0x0000761069027816 */ /* 0x040fe20000000002 */
[----:B------:R-:W-:Y:S01]  /*8010*/  IMAD.SHL.U32 R22, R22, 0x2, RZ ;  /* 0x0000000216167824 */ /* 0x000fe200078e00ff */
[----:B------:R-:W-:Y:S01]  /*8020*/  PRMT R0, R105, 0x7632, R0 ;  /* 0x0000763269007816 */ /* 0x000fe20000000000 */
[----:B------:R-:W-:Y:S01]  /*8030*/  IMAD.SHL.U32 R21, R21, 0x2, RZ ;  /* 0x0000000215157824 */ /* 0x000fe200078e00ff */
[----:B---3--:R-:W-:Y:S01]  /*8040*/  PRMT R4, R108, 0x7632, R4 ;  /* 0x000076326c047816 */ /* 0x008fe20000000004 */
[----:B------:R-:W-:Y:S01]  /*8050*/  IMAD.SHL.U32 R20, R20, 0x2, RZ ;  /* 0x0000000214147824 */ /* 0x000fe200078e00ff */
[----:B------:R1:W-:Y:S01]  /*8060*/  STS.U16 [R22+0x7880], R3 ;  /* 0x0078800316007388 */ /* 0x0003e20000000400 */
[----:B------:R-:W-:-:S02]  /*8070*/  IMAD.SHL.U32 R32, R32, 0x2, RZ ;  /* 0x0000000220207824 */ /* 0x000fc400078e00ff */
[----:B------:R-:W-:Y:S01]  /*8080*/  IMAD.SHL.U32 R30, R30, 0x2, RZ ;  /* 0x000000021e1e7824 */ /* 0x000fe200078e00ff */
[----:B------:R2:W-:Y:S01]  /*8090*/  STS.U16 [R21+0x7880], R2 ;  /* 0x0078800215007388 */ /* 0x0005e20000000400 */
[----:B------:R-:W-:Y:S02]  /*80a0*/  IMAD.SHL.U32 R27, R27, 0x2, RZ ;  /* 0x000000021b1b7824 */ /* 0x000fe400078e00ff */
[----:B------:R-:W-:Y:S01]  /*80b0*/  IMAD.SHL.U32 R41, R41, 0x2, RZ ;  /* 0x0000000229297824 */ /* 0x000fe200078e00ff */
[----:B------:R3:W-:Y:S01]  /*80c0*/  STS.U16 [R20+0x7880], R0 ;  /* 0x0078800014007388 */ /* 0x0007e20000000400 */
[----:B------:R-:W-:Y:S02]  /*80d0*/  IMAD.SHL.U32 R6, R49, 0x2, RZ ;  /* 0x0000000231067824 */ /* 0x000fe400078e00ff */
[----:B------:R-:W-:Y:S01]  /*80e0*/  IMAD.SHL.U32 R8, R51, 0x2, RZ ;  /* 0x0000000233087824 */ /* 0x000fe200078e00ff */
[----:B------:R4:W-:Y:S01]  /*80f0*/  STS.U16 [R32+0x7880], R5 ;  /* 0x0078800520007388 */ /* 0x0009e20000000400 */
[----:B------:R-:W-:-:S02]  /*8100*/  IMAD.SHL.U32 R7, R53, 0x2, RZ ;  /* 0x0000000235077824 */ /* 0x000fc400078e00ff */
[----:B------:R-:W-:Y:S01]  /*8110*/  IMAD.SHL.U32 R9, R55, 0x2, RZ ;  /* 0x0000000237097824 */ /* 0x000fe200078e00ff */
[----:B------:R5:W-:Y:S01]  /*8120*/  STS.U16 [R31+0x7880], R4 ;  /* 0x007880041f007388 */ /* 0x000be20000000400 */
[----:B------:R-:W-:Y:S02]  /*8130*/  IMAD.SHL.U32 R14, R57, 0x2, RZ ;  /* 0x00000002390e7824 */ /* 0x000fe400078e00ff */
[----:B------:R-:W-:Y:S02]  /*8140*/  IMAD.SHL.U32 R11, R59, 0x2, RZ ;  /* 0x000000023b0b7824 */ /* 0x000fe400078e00ff */
[----:B------:R-:W-:Y:S02]  /*8150*/  IMAD.SHL.U32 R10, R58, 0x2, RZ ;  /* 0x000000023a0a7824 */ /* 0x000fe400078e00ff */
[----:B------:R-:W-:Y:S01]  /*8160*/  IMAD.SHL.U32 R13, R56, 0x2, RZ ;  /* 0x00000002380d7824 */ /* 0x000fe200078e00ff */
[----:B-1----:R-:W-:Y:S01]  /*8170*/  PRMT R3, R107, 0x7610, R3 ;  /* 0x000076106b037816 */ /* 0x002fe20000000003 */
[----:B------:R-:W-:-:S02]  /*8180*/  IMAD.SHL.U32 R12, R54, 0x2, RZ ;  /* 0x00000002360c7824 */ /* 0x000fc400078e00ff */
[----:B------:R-:W-:Y:S01]  /*8190*/  IMAD.SHL.U32 R26, R52, 0x2, RZ ;  /* 0x00000002341a7824 */ /* 0x000fe200078e00ff */
[----:B--2---:R-:W-:Y:S01]  /*81a0*/  PRMT R2, R107, 0x7632, R2 ;  /* 0x000076326b027816 */ /* 0x004fe20000000002 */
[----:B------:R1:W-:Y:S01]  /*81b0*/  STS.U16 [R30+0x7880], R3 ;  /* 0x007880031e007388 */ /* 0x0003e20000000400 */
[----:B------:R-:W-:Y:S01]  /*81c0*/  IMAD.SHL.U32 R15, R50, 0x2, RZ ;  /* 0x00000002320f7824 */ /* 0x000fe200078e00ff */
[C---:B---3--:R-:W-:Y:S02]  /*81d0*/  PRMT R0, R109.reuse, 0x7610, R0 ;  /* 0x000076106d007816 */ /* 0x048fe40000000000 */
[----:B------:R2:W-:Y:S01]  /*81e0*/  STS.U16 [R27+0x7880], R2 ;  /* 0x007880021b007388 */ /* 0x0005e20000000400 */
[----:B------:R-:W-:Y:S01]  /*81f0*/  IMAD.SHL.U32 R17, R48, 0x2, RZ ;  /* 0x0000000230117824 */ /* 0x000fe200078e00ff */
[----:B----4-:R-:W-:Y:S02]  /*8200*/  PRMT R5, R109, 0x7632, R5 ;  /* 0x000076326d057816 */ /* 0x010fe40000000005 */
[----:B------:R3:W-:Y:S01]  /*8210*/  STS.U16 [R41+0x7880], R0 ;  /* 0x0078800029007388 */ /* 0x0007e20000000400 */
[----:B------:R-:W-:Y:S01]  /*8220*/  IMAD.SHL.U32 R16, R47, 0x2, RZ ;  /* 0x000000022f107824 */ /* 0x000fe200078e00ff */
[----:B-----5:R-:W-:-:S02]  /*8230*/  PRMT R4, R111, 0x7610, R4 ;  /* 0x000076106f047816 */ /* 0x020fc40000000004 */
[----:B------:R4:W-:Y:S01]  /*8240*/  STS.U16 [R6+0x7880], R5 ;  /* 0x0078800506007388 */ /* 0x0009e20000000400 */
[----:B------:R-:W-:Y:S02]  /*8250*/  IMAD.SHL.U32 R18, R46, 0x2, RZ ;  /* 0x000000022e127824 */ /* 0x000fe400078e00ff */
        /* <DEDUP_REMOVED lines=9> */
[C---:B--2---:R-:W-:Y:S01]  /*82f0*/  PRMT R2, R110.reuse, 0x7610, R2 ;  /* 0x000076106e027816 */ /* 0x044fe20000000002 */
[----:B------:R1:W-:Y:S01]  /*8300*/  STS.U16 [R7+0x7880], R3 ;  /* 0x0078800307007388 */ /* 0x0003e20000000400 */
[----:B------:R-:W-:Y:S01]  /*8310*/  IMAD.SHL.U32 R36, R61, 0x2, RZ ;  /* 0x000000023d247824 */ /* 0x000fe200078e00ff */
[----:B---3--:R-:W-:Y:S02]  /*8320*/  PRMT R0, R110, 0x7632, R0 ;  /* 0x000076326e007816 */ /* 0x008fe40000000000 */
        /* <DEDUP_REMOVED lines=11> */
[----:B------:R-:W-:Y:S01]  /*83e0*/  IMAD.SHL.U32 R43, R65, 0x2, RZ ;  /* 0x00000002412b7824 */ /* 0x000fe200078e00ff */
[----:B------:R-:W-:Y:S01]  /*83f0*/  CS2R R66, SRZ ;  /* 0x0000000000427805 */ /* 0x000fe2000001ff00 */
        /* <DEDUP_REMOVED lines=11> */
[----:B------:R-:W-:Y:S01]  /*84b0*/  CS2R R70, SRZ ;  /* 0x0000000000467805 */ /* 0x000fe2000001ff00 */
[----:B----4-:R-:W-:Y:S01]  /*84c0*/  PRMT R5, R174, 0x7632, R5 ;  /* 0x00007632ae057816 */ /* 0x010fe20000000005 */
[----:B------:R3:W-:Y:S01]  /*84d0*/  STS.U16 [R26+0x7880], R0 ;  /* 0x007880001a007388 */ /* 0x0007e20000000400 */
[----:B------:R-:W-:Y:S01]  /*84e0*/  IMAD.SHL.U32 R54, R68, 0x2, RZ ;  /* 0x0000000244367824 */ /* 0x000fe200078e00ff */
[----:B-----5:R-:W-:-:S02]  /*84f0*/  PRMT R4, R176, 0x7610, R4 ;  /* 0x00007610b0047816 */ /* 0x020fc40000000004 */
[----:B------:R4:W-:Y:S01]  /*8500*/  STS.U16 [R15+0x7880], R5 ;  /* 0x007880050f007388 */ /* 0x0009e20000000400 */
[----:B------:R-:W-:Y:S01]  /*8510*/  IMAD.SHL.U32 R50, R78, 0x2, RZ ;  /* 0x000000024e327824 */ /* 0x000fe200078e00ff */
[----:B------:R-:W-:Y:S01]  /*8520*/  CS2R R68, SRZ ;  /* 0x0000000000447805 */ /* 0x000fe2000001ff00 */
[----:B------:R-:W-:Y:S01]  /*8530*/  IMAD.SHL.U32 R49, R77, 0x2, RZ ;  /* 0x000000024d317824 */ /* 0x000fe200078e00ff */
[----:B------:R5:W-:Y:S01]  /*8540*/  STS.U16 [R17+0x7880], R4 ;  /* 0x0078800411007388 */ /* 0x000be20000000400 */
[----:B------:R-:W-:Y:S02]  /*8550*/  IMAD.SHL.U32 R53, R76, 0x2, RZ ;  /* 0x000000024c357824 */ /* 0x000fe400078e00ff */
[----:B------:R-:W-:Y:S01]  /*8560*/  IMAD.SHL.U32 R52, R75, 0x2, RZ ;  /* 0x000000024b347824 */ /* 0x000fe200078e00ff */
[----:B------:R-:W-:Y:S01]  /*8570*/  CS2R R76, SRZ ;  /* 0x00000000004c7805 */ /* 0x000fe2000001ff00 */
[----:B------:R-:W-:Y:S02]  /*8580*/  IMAD.SHL.U32 R63, R74, 0x2, RZ ;  /* 0x000000024a3f7824 */ /* 0x000fe400078e00ff */
[----:B------:R-:W-:Y:S01]  /*8590*/  IMAD.SHL.U32 R57, R83, 0x2, RZ ;  /* 0x0000000253397824 */ /* 0x000fe200078e00ff */
[----:B------:R-:W-:Y:S01]  /*85a0*/  CS2R R74, SRZ ;  /* 0x00000000004a7805 */ /* 0x000fe2000001ff00 */
[----:B-1----:R-:W-:Y:S01]  /*85b0*/  PRMT R3, R176, 0x7632, R3 ;  /* 0x00007632b0037816 */ /* 0x002fe20000000003 */
[----:B------:R-:W-:-:S02]  /*85c0*/  IMAD.SHL.U32 R56, R82, 0x2, RZ ;  /* 0x0000000252387824 */ /* 0x000fc400078e00ff */
[----:B------:R-:W-:Y:S01]  /*85d0*/  IMAD.SHL.U32 R55, R81, 0x2, RZ ;  /* 0x0000000251377824 */ /* 0x000fe200078e00ff */
[C---:B--2---:R-:W-:Y:S01]  /*85e0*/  PRMT R2, R175.reuse, 0x7610, R2 ;  /* 0x00007610af027816 */ /* 0x044fe20000000002 */
[----:B------:R1:W-:Y:S01]  /*85f0*/  STS.U16 [R16+0x7880], R3 ;  /* 0x0078800310007388 */ /* 0x0003e20000000400 */
[----:B------:R-:W-:Y:S01]  /*8600*/  IMAD.SHL.U32 R58, R80, 0x2, RZ ;  /* 0x00000002503a7824 */ /* 0x000fe200078e00ff */
[----:B------:R-:W-:Y:S01]  /*8610*/  CS2R R82, SRZ ;  /* 0x0000000000527805 */ /* 0x000fe2000001ff00 */
[----:B---3--:R-:W-:Y:S01]  /*8620*/  PRMT R0, R175, 0x7632, R0 ;  /* 0x00007632af007816 */ /* 0x008fe20000000000 */
[----:B------:R2:W-:Y:S01]  /*8630*/  STS.U16 [R18+0x7880], R2 ;  /* 0x0078800212007388 */ /* 0x0005e20000000400 */
[----:B------:R-:W-:Y:S01]  /*8640*/  IMAD.SHL.U32 R64, R79, 0x2, RZ ;  /* 0x000000024f407824 */ /* 0x000fe200078e00ff */
[----:B------:R-:W-:Y:S01]  /*8650*/  CS2R R80, SRZ ;  /* 0x0000000000507805 */ /* 0x000fe2000001ff00 */
[C---:B----4-:R-:W-:Y:S01]  /*8660*/  PRMT R5, R178.reuse, 0x7610, R5 ;  /* 0x00007610b2057816 */ /* 0x050fe20000000005 */
[----:B------:R3:W-:Y:S01]  /*8670*/  STS.U16 [R33+0x7880], R0 ;  /* 0x0078800021007388 */ /* 0x0007e20000000400 */
[----:B------:R-:W-:Y:S01]  /*8680*/  IMAD.SHL.U32 R62, R85, 0x2, RZ ;  /* 0x00000002553e7824 */ /* 0x000fe200078e00ff */
[----:B------:R-:W-:Y:S01]  /*8690*/  CS2R R78, SRZ ;  /* 0x00000000004e7805 */ /* 0x000fe2000001ff00 */
[----:B-----5:R-:W-:Y:S01]  /*86a0*/  PRMT R4, R178, 0x7632, R4 ;  /* 0x00007632b2047816 */ /* 0x020fe20000000004 */
[----:B------:R4:W-:Y:S01]  /*86b0*/  STS.U16 [R25+0x7880], R5 ;  /* 0x0078800519007388 */ /* 0x0009e20000000400 */
[----:B------:R-:W-:-:S02]  /*86c0*/  IMAD.SHL.U32 R61, R84, 0x2, RZ ;  /* 0x00000002543d7824 */ /* 0x000fc400078e00ff */
[----:B------:R-:W-:Y:S01]  /*86d0*/  IMAD.SHL.U32 R60, R87, 0x2, RZ ;  /* 0x00000002573c7824 */ /* 0x000fe200078e00ff */
[----:B------:R5:W-:Y:S01]  /*86e0*/  STS.U16 [R19+0x7880], R4 ;  /* 0x0078800413007388 */ /* 0x000be20000000400 */
[----:B------:R-:W-:Y:S01]  /*86f0*/  IMAD.SHL.U32 R59, R86, 0x2, RZ ;  /* 0x00000002563b7824 */ /* 0x000fe200078e00ff */
[----:B------:R-:W-:Y:S01]  /*8700*/  CS2R R84, SRZ ;  /* 0x0000000000547805 */ /* 0x000fe2000001ff00 */
[----:B------:R-:W-:Y:S01]  /*8710*/  CS2R R86, SRZ ;  /* 0x0000000000567805 */ /* 0x000fe2000001ff00 */
[C---:B-1----:R-:W-:Y:S02]  /*8720*/  PRMT R3, R177.reuse, 0x7610, R3 ;  /* 0x00007610b1037816 */ /* 0x042fe40000000003 */
[----:B--2---:R-:W-:-:S03]  /*8730*/  PRMT R2, R177, 0x7632, R2 ;  /* 0x00007632b1027816 */ /* 0x004fc60000000002 */
[----:B------:R1:W-:Y:S01]  /*8740*/  STS.U16 [R29+0x7880], R3 ;  /* 0x007880031d007388 */ /* 0x0003e20000000400 */
[----:B---3--:R-:W-:-:S03]  /*8750*/  PRMT R0, R179, 0x7610, R0 ;  /* 0x00007610b3007816 */ /* 0x008fc60000000000 */
[----:B------:R2:W-:Y:S01]  /*8760*/  STS.U16 [R28+0x7880], R2 ;  /* 0x007880021c007388 */ /* 0x0005e20000000400 */
[----:B----4-:R-:W-:-:S03]  /*8770*/  PRMT R5, R179, 0x7632, R5 ;  /* 0x00007632b3057816 */ /* 0x010fc60000000005 */
[----:B------:R3:W-:Y:S01]  /*8780*/  STS.U16 [R40+0x7880], R0 ;  /* 0x0078800028007388 */ /* 0x0007e20000000400 */
[----:B-----5:R-:W-:-:S03]  /*8790*/  PRMT R4, R181, 0x7610, R4 ;  /* 0x00007610b5047816 */ /* 0x020fc60000000004 */
[----:B------:R4:W-:Y:S04]  /*87a0*/  STS.U16 [R34+0x7880], R5 ;  /* 0x0078800522007388 */ /* 0x0009e80000000400 */
[----:B------:R5:W-:Y:S01]  /*87b0*/  STS.U16 [R36+0x7880], R4 ;  /* 0x0078800424007388 */ /* 0x000be20000000400 */
[----:B-1----:R-:W-:Y:S02]  /*87c0*/  PRMT R3, R181, 0x7632, R3 ;  /* 0x00007632b5037816 */ /* 0x002fe40000000003 */
        /* <DEDUP_REMOVED lines=9> */
[C---:B-1----:R-:W-:Y:S02]  /*8860*/  PRMT R3, R91.reuse, 0x7610, R3 ;  /* 0x000076105b037816 */ /* 0x042fe40000000003 */
[----:B--2---:R-:W-:-:S03]  /*8870*/  PRMT R2, R91, 0x7632, R2 ;  /* 0x000076325b027816 */ /* 0x004fc60000000002 */
[----:B------:R1:W-:Y:S01]  /*8880*/  STS.U16 [R43+0x7880], R3 ;  /* 0x007880032b007388 */ /* 0x0003e20000000400 */
[----:B------:R-:W-:Y:S02]  /*8890*/  SHF.R.S32.HI R91, RZ, 0x1f, R90 ;  /* 0x0000001fff5b7819 */ /* 0x000fe4000001145a */
[C---:B---3--:R-:W-:Y:S01]  /*88a0*/  PRMT R0, R183.reuse, 0x7610, R0 ;  /* 0x00007610b7007816 */ /* 0x048fe20000000000 */
        /* <DEDUP_REMOVED lines=24> */
[----:B------:R-:W-:Y:S04]  /*8a30*/  STS.U16 [R57+0x7880], R5 ;  /* 0x0078800539007388 */ /* 0x000fe80000000400 */
[----:B------:R4:W-:Y:S04]  /*8a40*/  STS.U16 [R56+0x7880], R4 ;  /* 0x0078800438007388 */ /* 0x0009e80000000400 */
[----:B------:R-:W5:Y:S01]  /*8a50*/  S2R R92, SR_CTAID.Z ;  /* 0x00000000005c7919 */ /* 0x000f620000002700 */
[----:B-1----:R-:W-:Y:S02]  /*8a60*/  PRMT R3, R96, 0x7632, R3 ;  /* 0x0000763260037816 */ /* 0x002fe40000000003 */
[----:B--2---:R-:W-:-:S03]  /*8a70*/  PRMT R2, R98, 0x7610, R2 ;  /* 0x0000761062027816 */ /* 0x004fc60000000002 */
[----:B------:R1:W-:Y:S01]  /*8a80*/  STS.U16 [R55+0x7880], R3 ;  /* 0x0078800337007388 */ /* 0x0003e20000000400 */
[----:B---3--:R-:W-:-:S03]  /*8a90*/  PRMT R0, R98, 0x7632, R0 ;  /* 0x0000763262007816 */ /* 0x008fc60000000000 */
[----:B------:R2:W-:Y:S04]  /*8aa0*/  STS.U16 [R58+0x7880], R2 ;  /* 0x007880023a007388 */ /* 0x0005e80000000400 */
[----:B------:R3:W-:Y:S01]  /*8ab0*/  STS.U16 [R64+0x7880], R0 ;  /* 0x0078800040007388 */ /* 0x0007e20000000400 */
[C---:B----4-:R-:W-:Y:S02]  /*8ac0*/  PRMT R4, R102.reuse, 0x7610, R4 ;  /* 0x0000761066047816 */ /* 0x050fe40000000004 */
[----:B-----5:R-:W-:Y:S02]  /*8ad0*/  SHF.R.S32.HI R94, RZ, 0x1f, R92 ;  /* 0x0000001fff5e7819 */ /* 0x020fe4000001145c */
[----:B-1----:R-:W-:Y:S02]  /*8ae0*/  PRMT R3, R102, 0x7632, R3 ;  /* 0x0000763266037816 */ /* 0x002fe40000000003 */
[----:B--2---:R-:W-:-:S02]  /*8af0*/  PRMT R2, R100, 0x7610, R2 ;  /* 0x0000761064027816 */ /* 0x004fc40000000002 */
[----:B---3--:R-:W-:-:S03]  /*8b00*/  PRMT R0, R100, 0x7632, R0 ;  /* 0x0000763264007816 */ /* 0x008fc60000000000 */
[----:B------:R1:W-:Y:S04]  /*8b10*/  STS.U16 [R62+0x7880], R2 ;  /* 0x007880023e007388 */ /* 0x0003e80000000400 */
[----:B------:R2:W-:Y:S04]  /*8b20*/  STS.U16 [R61+0x7880], R0 ;  /* 0x007880003d007388 */ /* 0x0005e80000000400 */
[----:B------:R3:W-:Y:S04]  /*8b30*/  STS.U16 [R60+0x7880], R4 ;  /* 0x007880043c007388 */ /* 0x0007e80000000400 */
[----:B------:R4:W-:Y:S01]  /*8b40*/  STS.U16 [R59+0x7880], R3 ;  /* 0x007880033b007388 */ /* 0x0009e20000000400 */
[----:B-1----:R-:W-:-:S02]  /*8b50*/  F2FP.BF16.PACK_AB R2, R115, R114 ;  /* 0x000000727302723e */ /* 0x002fc400000010ff */
[----:B--2---:R-:W-:-:S04]  /*8b60*/  F2FP.BF16.PACK_AB R0, R113, R112 ;  /* 0x000000707100723e */ /* 0x004fc800000010ff */
[C---:B------:R-:W-:Y:S02]  /*8b70*/  PRMT R5, R0.reuse, 0x7610, R5 ;  /* 0x0000761000057816 */ /* 0x040fe40000000005 */
[----:B---3--:R-:W-:Y:S02]  /*8b80*/  PRMT R4, R0, 0x7632, R4 ;  /* 0x0000763200047816 */ /* 0x008fe40000000004 */
[C---:B----4-:R-:W-:Y:S01]  /*8b90*/  PRMT R3, R2.reuse, 0x7610, R3 ;  /* 0x0000761002037816 */ /* 0x050fe20000000003 */
[----:B------:R1:W-:Y:S01]  /*8ba0*/  STS.U16 [R73+0x80], R5 ;  /* 0x0000800549007388 */ /* 0x0003e20000000400 */
[----:B------:R-:W-:Y:S02]  /*8bb0*/  PRMT R2, R2, 0x7632, R2 ;  /* 0x0000763202027816 */ /* 0x000fe40000000002 */
[----:B------:R-:W-:Y:S01]  /*8bc0*/  F2FP.BF16.PACK_AB R0, R117, R116 ;  /* 0x000000747500723e */ /* 0x000fe200000010ff */
[----:B------:R2:W-:Y:S04]  /*8bd0*/  STS.U16 [R24+0x80], R4 ;  /* 0x0000800418007388 */ /* 0x0005e80000000400 */
[----:B------:R-:W-:Y:S04]  /*8be0*/  STS.U16 [R23+0x80], R3 ;  /* 0x0000800317007388 */ /* 0x000fe80000000400 */
[----:B------:R3:W-:Y:S04]  /*8bf0*/  STS.U16 [R22+0x80], R2 ;  /* 0x0000800216007388 */ /* 0x0007e80000000400 */
[----:B------:R4:W-:Y:S01]  /*8c00*/  STS.U16 [R21+0x80], R0 ;  /* 0x0000800015007388 */ /* 0x0009e20000000400 */
[----:B-1----:R-:W-:Y:S01]  /*8c10*/  CS2R R72, SRZ ;  /* 0x0000000000487805 */ /* 0x002fe2000001ff00 */
[----:B--2---:R-:W-:-:S05]  /*8c20*/  PRMT R4, R0, 0x7632, R4 ;  /* 0x0000763200047816 */ /* 0x004fca0000000004 */
[----:B------:R1:W-:Y:S01]  /*8c30*/  STS.U16 [R20+0x80], R4 ;  /* 0x0000800414007388 */ /* 0x0003e20000000400 */
[----:B---3--:R-:W-:Y:S01]  /*8c40*/  F2FP.BF16.PACK_AB R2, R119, R118 ;  /* 0x000000767702723e */ /* 0x008fe200000010ff */
[----:B------:R-:W-:Y:S01]  /*8c50*/  CS2R R22, SRZ ;  /* 0x0000000000167805 */ /* 0x000fe2000001ff00 */
[----:B----4-:R-:W-:Y:S02]  /*8c60*/  F2FP.BF16.PACK_AB R0, R121, R120 ;  /* 0x000000787900723e */ /* 0x010fe400000010ff */
[C---:B------:R-:W-:Y:S02]  /*8c70*/  PRMT R5, R2.reuse, 0x7610, R5 ;  /* 0x0000761002057816 */ /* 0x040fe40000000005 */
[----:B------:R-:W-:Y:S02]  /*8c80*/  PRMT R3, R2, 0x7632, R3 ;  /* 0x0000763202037816 */ /* 0x000fe40000000003 */
[C---:B------:R-:W-:Y:S01]  /*8c90*/  PRMT R2, R0.reuse, 0x7632, R2 ;  /* 0x0000763200027816 */ /* 0x040fe20000000002 */
[----:B------:R2:W-:Y:S04]  /*8ca0*/  STS.U16 [R32+0x80], R5 ;  /* 0x0000800520007388 */ /* 0x0005e80000000400 */
[----:B------:R-:W-:Y:S01]  /*8cb0*/  STS.U16 [R31+0x80], R3 ;  /* 0x000080031f007388 */ /* 0x000fe20000000400 */
[----:B-1----:R-:W-:Y:S01]  /*8cc0*/  PRMT R4, R0, 0x7610, R4 ;  /* 0x0000761000047816 */ /* 0x002fe20000000004 */
[----:B------:R-:W-:Y:S01]  /*8cd0*/  CS2R R20, SRZ ;  /* 0x0000000000147805 */ /* 0x000fe2000001ff00 */
[----:B------:R-:W-:-:S03]  /*8ce0*/  F2FP.BF16.PACK_AB R0, R123, R122 ;  /* 0x0000007a7b00723e */ /* 0x000fc600000010ff */
[----:B------:R1:W-:Y:S04]  /*8cf0*/  STS.U16 [R30+0x80], R4 ;  /* 0x000080041e007388 */ /* 0x0003e80000000400 */
[----:B------:R3:W-:Y:S01]  /*8d00*/  STS.U16 [R27+0x80], R2 ;  /* 0x000080021b007388 */ /* 0x0007e20000000400 */
[----:B--2---:R-:W-:-:S05]  /*8d10*/  PRMT R5, R0, 0x7610, R5 ;  /* 0x0000761000057816 */ /* 0x004fca0000000005 */
[----:B------:R-:W-:Y:S01]  /*8d20*/  STS.U16 [R41+0x80], R5 ;  /* 0x0000800529007388 */ /* 0x000fe20000000400 */
[----:B-1----:R-:W-:Y:S01]  /*8d30*/  PRMT R4, R0, 0x7632, R4 ;  /* 0x0000763200047816 */ /* 0x002fe20000000004 */
[----:B------:R-:W-:Y:S01]  /*8d40*/  CS2R R30, SRZ ;  /* 0x00000000001e7805 */ /* 0x000fe2000001ff00 */
[----:B------:R-:W-:Y:S02]  /*8d50*/  F2FP.BF16.PACK_AB R0, R135, R134 ;  /* 0x000000868700723e */ /* 0x000fe400000010ff */
[----:B---3--:R-:W-:Y:S01]  /*8d60*/  F2FP.BF16.PACK_AB R2, R133, R132 ;  /* 0x000000848502723e */ /* 0x008fe200000010ff */
[----:B------:R1:W-:Y:S03]  /*8d70*/  STS.U16 [R6+0x80], R4 ;  /* 0x0000800406007388 */ /* 0x0003e60000000400 */
[C---:B------:R-:W-:Y:S02]  /*8d80*/  PRMT R3, R2.reuse, 0x7610, R3 ;  /* 0x0000761002037816 */ /* 0x040fe40000000003 */
[----:B------:R-:W-:-:S03]  /*8d90*/  PRMT R2, R2, 0x7632, R2 ;  /* 0x0000763202027816 */ /* 0x000fc60000000002 */
[----:B------:R-:W-:Y:S04]  /*8da0*/  STS.U16 [R8+0x80], R3 ;  /* 0x0000800308007388 */ /* 0x000fe80000000400 */
[----:B------:R2:W-:Y:S04]  /*8db0*/  STS.U16 [R7+0x80], R2 ;  /* 0x0000800207007388 */ /* 0x0005e80000000400 */
[----:B------:R3:W-:Y:S01]  /*8dc0*/  STS.U16 [R9+0x80], R0 ;  /* 0x0000800009007388 */ /* 0x0007e20000000400 */
[----:B-1----:R-:W-:Y:S01]  /*8dd0*/  PRMT R4, R0, 0x7632, R4 ;  /* 0x0000763200047816 */ /* 0x002fe20000000004 */
[----:B------:R-:W-:-:S04]  /*8de0*/  IMAD R6, R94, c[0x0][0x340], RZ ;  /* 0x0000d0005e067a24 */ /* 0x000fc800078e02ff */
[----:B------:R1:W-:Y:S01]  /*8df0*/  STS.U16 [R14+0x80], R4 ;  /* 0x000080040e007388 */ /* 0x0003e20000000400 */
[----:B------:R-:W-:Y:S01]  /*8e00*/  IMAD R6, R92, c[0x0][0x344], R6 ;  /* 0x0000d1005c067a24 */ /* 0x000fe200078e0206 */
[----:B--2---:R-:W-:Y:S02]  /*8e10*/  F2FP.BF16.PACK_AB R2, R129, R128 ;  /* 0x000000808102723e */ /* 0x004fe400000010ff */
[----:B---3--:R-:W-:Y:S02]  /*8e20*/  F2FP.BF16.PACK_AB R0, R131, R130 ;  /* 0x000000828300723e */ /* 0x008fe400000010ff */
[C---:B------:R-:W-:Y:S02]  /*8e30*/  PRMT R5, R2.reuse, 0x7610, R5 ;  /* 0x0000761002057816 */ /* 0x040fe40000000005 */
[----:B------:R-:W-:Y:S02]  /*8e40*/  PRMT R3, R2, 0x7632, R3 ;  /* 0x0000763202037816 */ /* 0x000fe40000000003 */
[C---:B------:R-:W-:Y:S01]  /*8e50*/  PRMT R2, R0.reuse, 0x7632, R2 ;  /* 0x0000763200027816 */ /* 0x040fe20000000002 */
[----:B------:R2:W-:Y:S04]  /*8e60*/  STS.U16 [R11+0x80], R5 ;  /* 0x000080050b007388 */ /* 0x0005e80000000400 */
[----:B------:R-:W-:Y:S01]  /*8e70*/  STS.U16 [R10+0x80], R3 ;  /* 0x000080030a007388 */ /* 0x000fe20000000400 */
[----:B-1----:R-:W-:-:S02]  /*8e80*/  PRMT R4, R0, 0x7610, R4 ;  /* 0x0000761000047816 */ /* 0x002fc40000000004 */
[----:B------:R-:W-:-:S03]  /*8e90*/  F2FP.BF16.PACK_AB R0, R125, R124 ;  /* 0x0000007c7d00723e */ /* 0x000fc600000010ff */
[----:B------:R1:W-:Y:S04]  /*8ea0*/  STS.U16 [R13+0x80], R4 ;  /* 0x000080040d007388 */ /* 0x0003e80000000400 */
[----:B------:R3:W-:Y:S01]  /*8eb0*/  STS.U16 [R12+0x80], R2 ;  /* 0x000080020c007388 */ /* 0x0007e20000000400 */
[----:B--2---:R-:W-:-:S05]  /*8ec0*/  PRMT R5, R0, 0x7610, R5 ;  /* 0x0000761000057816 */ /* 0x004fca0000000005 */
[----:B------:R2:W-:Y:S01]  /*8ed0*/  STS.U16 [R26+0x80], R5 ;  /* 0x000080051a007388 */ /* 0x0005e20000000400 */
[----:B-1----:R-:W-:Y:S02]  /*8ee0*/  PRMT R4, R0, 0x7632, R4 ;  /* 0x0000763200047816 */ /* 0x002fe40000000004 */
[----:B------:R-:W-:Y:S02]  /*8ef0*/  F2FP.BF16.PACK_AB R0, R137, R136 ;  /* 0x000000888900723e */ /* 0x000fe400000010ff */
[----:B---3--:R-:W-:Y:S01]  /*8f00*/  F2FP.BF16.PACK_AB R2, R127, R126 ;  /* 0x0000007e7f02723e */ /* 0x008fe200000010ff */
[----:B------:R1:W-:Y:S01]  /*8f10*/  STS.U16 [R15+0x80], R4 ;  /* 0x000080040f007388 */ /* 0x0003e20000000400 */
[----:B------:R-:W-:Y:S02]  /*8f20*/  CS2R R12, SRZ ;  /* 0x00000000000c7805 */ /* 0x000fe4000001ff00 */
[C---:B------:R-:W-:Y:S02]  /*8f30*/  PRMT R3, R2.reuse, 0x7610, R3 ;  /* 0x0000761002037816 */ /* 0x040fe40000000003 */
[----:B------:R-:W-:-:S03]  /*8f40*/  PRMT R2, R2, 0x7632, R2 ;  /* 0x0000763202027816 */ /* 0x000fc60000000002 */
[----:B------:R-:W-:Y:S04]  /*8f50*/  STS.U16 [R17+0x80], R3 ;  /* 0x0000800311007388 */ /* 0x000fe80000000400 */
[----:B------:R3:W-:Y:S01]  /*8f60*/  STS.U16 [R16+0x80], R2 ;  /* 0x0000800210007388 */ /* 0x0007e20000000400 */
[----:B--2---:R-:W-:-:S03]  /*8f70*/  CS2R R26, SRZ ;  /* 0x00000000001a7805 */ /* 0x004fc6000001ff00 */
[----:B------:R2:W-:Y:S01]  /*8f80*/  STS.U16 [R18+0x80], R0 ;  /* 0x0000800012007388 */ /* 0x0005e20000000400 */
[----:B-1----:R-:W-:Y:S01]  /*8f90*/  PRMT R4, R0, 0x7632, R4 ;  /* 0x0000763200047816 */ /* 0x002fe20000000004 */
[----:B------:R-:W-:-:S04]  /*8fa0*/  CS2R R14, SRZ ;  /* 0x00000000000e7805 */ /* 0x000fc8000001ff00 */
[----:B------:R1:W-:Y:S01]  /*8fb0*/  STS.U16 [R33+0x80], R4 ;  /* 0x0000800421007388 */ /* 0x0003e20000000400 */
[----:B---3--:R-:W-:Y:S01]  /*8fc0*/  F2FP.BF16.PACK_AB R2, R139, R138 ;  /* 0x0000008a8b02723e */ /* 0x008fe200000010ff */
[----:B------:R-:W-:Y:S01]  /*8fd0*/  CS2R R16, SRZ ;  /* 0x0000000000107805 */ /* 0x000fe2000001ff00 */
[----:B--2---:R-:W-:Y:S02]  /*8fe0*/  F2FP.BF16.PACK_AB R0, R141, R140 ;  /* 0x0000008c8d00723e */ /* 0x004fe400000010ff */
[C---:B------:R-:W-:Y:S02]  /*8ff0*/  PRMT R5, R2.reuse, 0x7610, R5 ;  /* 0x0000761002057816 */ /* 0x040fe40000000005 */
[----:B------:R-:W-:Y:S02]  /*9000*/  PRMT R3, R2, 0x7632, R3 ;  /* 0x0000763202037816 */ /* 0x000fe40000000003 */
[C---:B------:R-:W-:Y:S01]  /*9010*/  PRMT R2, R0.reuse, 0x7632, R2 ;  /* 0x0000763200027816 */ /* 0x040fe20000000002 */
[----:B------:R2:W-:Y:S04]  /*9020*/  STS.U16 [R25+0x80], R5 ;  /* 0x0000800519007388 */ /* 0x0005e80000000400 */
[----:B------:R3:W-:Y:S01]  /*9030*/  STS.U16 [R19+0x80], R3 ;  /* 0x0000800313007388 */ /* 0x0007e20000000400 */
[----:B-1----:R-:W-:Y:S01]  /*9040*/  PRMT R4, R0, 0x7610, R4 ;  /* 0x0000761000047816 */ /* 0x002fe20000000004 */
[----:B------:R-:W-:Y:S01]  /*9050*/  CS2R R32, SRZ ;  /* 0x0000000000207805 */ /* 0x000fe2000001ff00 */
[----:B------:R-:W-:-:S03]  /*9060*/  F2FP.BF16.PACK_AB R0, R143, R142 ;  /* 0x0000008e8f00723e */ /* 0x000fc600000010ff */
[----:B------:R1:W-:Y:S04]  /*9070*/  STS.U16 [R29+0x80], R4 ;  /* 0x000080041d007388 */ /* 0x0003e80000000400 */
[----:B------:R4:W-:Y:S01]  /*9080*/  STS.U16 [R28+0x80], R2 ;  /* 0x000080021c007388 */ /* 0x0009e20000000400 */
[----:B--2---:R-:W-:Y:S01]  /*9090*/  PRMT R5, R0, 0x7610, R5 ;  /* 0x0000761000057816 */ /* 0x004fe20000000005 */
[----:B------:R-:W-:Y:S01]  /*90a0*/  CS2R R24, SRZ ;  /* 0x0000000000187805 */ /* 0x000fe2000001ff00 */
[----:B---3--:R-:W-:-:S03]  /*90b0*/  CS2R R18, SRZ ;  /* 0x0000000000127805 */ /* 0x008fc6000001ff00 */
[----:B------:R2:W-:Y:S01]  /*90c0*/  STS.U16 [R40+0x80], R5 ;  /* 0x0000800528007388 */ /* 0x0005e20000000400 */
[----:B-1----:R-:W-:Y:S02]  /*90d0*/  PRMT R4, R0, 0x7632, R4 ;  /* 0x0000763200047816 */ /* 0x002fe40000000004 */
[----:B------:R-:W-:Y:S02]  /*90e0*/  F2FP.BF16.PACK_AB R0, R147, R146 ;  /* 0x000000929300723e */ /* 0x000fe400000010ff */
[----:B----4-:R-:W-:Y:S01]  /*90f0*/  F2FP.BF16.PACK_AB R2, R145, R144 ;  /* 0x000000909102723e */ /* 0x010fe200000010ff */
        /* <DEDUP_REMOVED lines=8> */
[----:B-1----:R-:W-:-:S05]  /*9180*/  PRMT R4, R0, 0x7632, R4 ;  /* 0x0000763200047816 */ /* 0x002fca0000000004 */
[----:B------:R1:W-:Y:S01]  /*9190*/  STS.U16 [R44+0x80], R4 ;  /* 0x000080042c007388 */ /* 0x0003e20000000400 */
[----:B---3--:R-:W-:Y:S01]  /*91a0*/  F2FP.BF16.PACK_AB R2, R157, R156 ;  /* 0x0000009c9d02723e */ /* 0x008fe200000010ff */
[----:B------:R-:W-:Y:S01]  /*91b0*/  CS2R R34, SRZ ;  /* 0x0000000000227805 */ /* 0x000fe2000001ff00 */
[----:B--2---:R-:W-:Y:S01]  /*91c0*/  F2FP.BF16.PACK_AB R0, R159, R158 ;  /* 0x0000009e9f00723e */ /* 0x004fe200000010ff */
[----:B------:R-:W-:Y:S01]  /*91d0*/  CS2R R36, SRZ ;  /* 0x0000000000247805 */ /* 0x000fe2000001ff00 */
[C---:B------:R-:W-:Y:S02]  /*91e0*/  PRMT R5, R2.reuse, 0x7610, R5 ;  /* 0x0000761002057816 */ /* 0x040fe40000000005 */
[----:B------:R-:W-:Y:S02]  /*91f0*/  PRMT R3, R2, 0x7632, R3 ;  /* 0x0000763202037816 */ /* 0x000fe40000000003 */
[C---:B------:R-:W-:Y:S01]  /*9200*/  PRMT R2, R0.reuse, 0x7632, R2 ;  /* 0x0000763200027816 */ /* 0x040fe20000000002 */
[----:B------:R2:W-:Y:S04]  /*9210*/  STS.U16 [R39+0x80], R5 ;  /* 0x0000800527007388 */ /* 0x0005e80000000400 */
[----:B------:R3:W-:Y:S01]  /*9220*/  STS.U16 [R38+0x80], R3 ;  /* 0x0000800326007388 */ /* 0x0007e20000000400 */
[----:B-1----:R-:W-:-:S02]  /*9230*/  PRMT R4, R0, 0x7610, R4 ;  /* 0x0000761000047816 */ /* 0x002fc40000000004 */
[----:B------:R-:W-:-:S03]  /*9240*/  F2FP.BF16.PACK_AB R0, R153, R152 ;  /* 0x000000989900723e */ /* 0x000fc600000010ff */
[----:B------:R1:W-:Y:S04]  /*9250*/  STS.U16 [R43+0x80], R4 ;  /* 0x000080042b007388 */ /* 0x0003e80000000400 */
[----:B------:R4:W-:Y:S01]  /*9260*/  STS.U16 [R42+0x80], R2 ;  /* 0x000080022a007388 */ /* 0x0009e20000000400 */
[----:B--2---:R-:W-:Y:S01]  /*9270*/  PRMT R5, R0, 0x7610, R5 ;  /* 0x0000761000057816 */ /* 0x004fe20000000005 */
[----:B---3--:R-:W-:-:S04]  /*9280*/  CS2R R38, SRZ ;  /* 0x0000000000267805 */ /* 0x008fc8000001ff00 */
        /* <DEDUP_REMOVED lines=8> */
[----:B------:R3:W-:Y:S04]  /*9310*/  STS.U16 [R47+0x80], R3 ;  /* 0x000080032f007388 */ /* 0x0007e80000000400 */
[----:B------:R4:W-:Y:S04]  /*9320*/  STS.U16 [R46+0x80], R2 ;  /* 0x000080022e007388 */ /* 0x0009e80000000400 */
[----:B------:R5:W-:Y:S04]  /*9330*/  STS.U16 [R48+0x80], R0 ;  /* 0x0000800030007388 */ /* 0x000be80000000400 */
[----:B--2---:R-:W2:Y:S01]  /*9340*/  S2R R51, SR_CTAID.Y ;  /* 0x0000000000337919 */ /* 0x004ea20000002600 */
[----:B-1----:R-:W-:Y:S01]  /*9350*/  CS2R R44, SRZ ;  /* 0x00000000002c7805 */ /* 0x002fe2000001ff00 */
[----:B---3--:R-:W-:-:S02]  /*9360*/  PRMT R3, R0, 0x7632, R3 ;  /* 0x0000763200037816 */ /* 0x008fc40000000003 */
[----:B----4-:R-:W-:-:S03]  /*9370*/  F2FP.BF16.PACK_AB R2, R151, R150 ;  /* 0x000000969702723e */ /* 0x010fc600000010ff */
[----:B------:R1:W-:Y:S01]  /*9380*/  STS.U16 [R54+0x80], R3 ;  /* 0x0000800336007388 */ /* 0x0003e20000000400 */
[----:B------:R-:W-:Y:S01]  /*9390*/  CS2R R46, SRZ ;  /* 0x00000000002e7805 */ /* 0x000fe2000001ff00 */
[----:B-----5:R-:W-:Y:S02]  /*93a0*/  F2FP.BF16.PACK_AB R0, R161, R160 ;  /* 0x000000a0a100723e */ /* 0x020fe400000010ff */
[C---:B------:R-:W-:Y:S02]  /*93b0*/  PRMT R4, R2.reuse, 0x7610, R4 ;  /* 0x0000761002047816 */ /* 0x040fe40000000004 */
[----:B------:R-:W-:Y:S02]  /*93c0*/  PRMT R2, R2, 0x7632, R2 ;  /* 0x0000763202027816 */ /* 0x000fe40000000002 */
[----:B------:R-:W-:Y:S01]  /*93d0*/  IADD3 R48, R88, 0x40, RZ ;  /* 0x0000004058307810 */ /* 0x000fe20007ffe0ff */
[----:B------:R3:W-:Y:S04]  /*93e0*/  STS.U16 [R50+0x80], R4 ;  /* 0x0000800432007388 */ /* 0x0007e80000000400 */
[----:B------:R4:W-:Y:S01]  /*93f0*/  STS.U16 [R49+0x80], R2 ;  /* 0x0000800231007388 */ /* 0x0009e20000000400 */
[----:B-1----:R-:W-:-:S02]  /*9400*/  PRMT R3, R0, 0x7610, R3 ;  /* 0x0000761000037816 */ /* 0x002fc40000000003 */
[----:B------:R-:W-:-:S03]  /*9410*/  PRMT R0, R0, 0x7632, R0 ;  /* 0x0000763200007816 */ /* 0x000fc60000000000 */
[----:B------:R1:W-:Y:S04]  /*9420*/  STS.U16 [R53+0x80], R3 ;  /* 0x0000800335007388 */ /* 0x0003e80000000400 */
[----:B------:R5:W-:Y:S01]  /*9430*/  STS.U16 [R52+0x80], R0 ;  /* 0x0000800034007388 */ /* 0x000be20000000400 */
[----:B---3--:R-:W-:Y:S01]  /*9440*/  IMAD.MOV.U32 R50, RZ, RZ, -0x50 ;  /* 0xffffffb0ff327424 */ /* 0x008fe200078e00ff */
[----:B----4-:R-:W-:Y:S02]  /*9450*/  F2FP.BF16.PACK_AB R2, R163, R162 ;  /* 0x000000a2a302723e */ /* 0x010fe400000010ff */
[----:B------:R-:W-:Y:S02]  /*9460*/  IADD3 R49, R88, 0x80, RZ ;  /* 0x0000008058317810 */ /* 0x000fe40007ffe0ff */
[----:B------:R-:W-:-:S02]  /*9470*/  PRMT R5, R2, 0x7610, R5 ;  /* 0x0000761002057816 */ /* 0x000fc40000000005 */
[----:B------:R-:W-:-:S03]  /*9480*/  PRMT R4, R2, 0x7632, R4 ;  /* 0x0000763202047816 */ /* 0x000fc60000000004 */
[----:B------:R3:W-:Y:S04]  /*9490*/  STS.U16 [R63+0x80], R5 ;  /* 0x000080053f007388 */ /* 0x0007e80000000400 */
[----:B------:R-:W-:Y:S01]  /*94a0*/  STS.U16 [R57+0x80], R4 ;  /* 0x0000800439007388 */ /* 0x000fe20000000400 */
[----:B-1----:R-:W-:Y:S02]  /*94b0*/  F2FP.BF16.PACK_AB R3, R167, R166 ;  /* 0x000000a6a703723e */ /* 0x002fe400000010ff */
[----:B-----5:R-:W-:Y:S01]  /*94c0*/  F2FP.BF16.PACK_AB R0, R165, R164 ;  /* 0x000000a4a500723e */ /* 0x020fe200000010ff */
[----:B------:R-:W-:-:S03]  /*94d0*/  CS2R R52, SRZ ;  /* 0x0000000000347805 */ /* 0x000fc6000001ff00 */
[C---:B------:R-:W-:Y:S02]  /*94e0*/  PRMT R2, R0.reuse, 0x7610, R2 ;  /* 0x0000761000027816 */ /* 0x040fe40000000002 */
[----:B------:R-:W-:-:S03]  /*94f0*/  PRMT R0, R0, 0x7632, R0 ;  /* 0x0000763200007816 */ /* 0x000fc60000000000 */
[----:B------:R1:W-:Y:S04]  /*9500*/  STS.U16 [R56+0x80], R2 ;  /* 0x0000800238007388 */ /* 0x0003e80000000400 */
[----:B------:R4:W-:Y:S01]  /*9510*/  STS.U16 [R55+0x80], R0 ;  /* 0x0000800037007388 */ /* 0x0009e20000000400 */
[----:B---3--:R-:W-:-:S03]  /*9520*/  PRMT R5, R3, 0x7632, R5 ;  /* 0x0000763203057816 */ /* 0x008fc60000000005 */
[----:B------:R3:W-:Y:S04]  /*9530*/  STS.U16 [R58+0x80], R3 ;  /* 0x000080033a007388 */ /* 0x0007e80000000400 */
[----:B------:R5:W-:Y:S01]  /*9540*/  STS.U16 [R64+0x80], R5 ;  /* 0x0000800540007388 */ /* 0x000be20000000400 */
[----:B-1----:R-:W-:Y:S01]  /*9550*/  F2FP.BF16.PACK_AB R2, R169, R168 ;  /* 0x000000a8a902723e */ /* 0x002fe200000010ff */
[----:B------:R-:W-:-:S03]  /*9560*/  CS2R R56, SRZ ;  /* 0x0000000000387805 */ /* 0x000fc6000001ff00 */
[C---:B------:R-:W-:Y:S01]  /*9570*/  PRMT R4, R2.reuse, 0x7610, R4 ;  /* 0x0000761002047816 */ /* 0x040fe20000000004 */
[----:B----4-:R-:W-:Y:S01]  /*9580*/  CS2R R54, SRZ ;  /* 0x0000000000367805 */ /* 0x010fe2000001ff00 */
[----:B------:R-:W-:Y:S02]  /*9590*/  F2FP.BF16.PACK_AB R0, R171, R170 ;  /* 0x000000aaab00723e */ /* 0x000fe400000010ff */
[----:B---3--:R-:W-:Y:S01]  /*95a0*/  PRMT R3, R2, 0x7632, R3 ;  /* 0x0000763202037816 */ /* 0x008fe20000000003 */
[----:B------:R1:W-:Y:S01]  /*95b0*/  STS.U16 [R62+0x80], R4 ;  /* 0x000080043e007388 */ /* 0x0003e20000000400 */
[C---:B------:R-:W-:Y:S02]  /*95c0*/  PRMT R2, R0.reuse, 0x7610, R2 ;  /* 0x0000761000027816 */ /* 0x040fe40000000002 */
[----:B------:R-:W-:Y:S01]  /*95d0*/  PRMT R0, R0, 0x7632, R0 ;  /* 0x0000763200007816 */ /* 0x000fe20000000000 */
[----:B------:R-:W-:Y:S01]  /*95e0*/  STS.U16 [R61+0x80], R3 ;  /* 0x000080033d007388 */ /* 0x000fe20000000400 */
[----:B-----5:R-:W-:-:S03]  /*95f0*/  CS2R R64, SRZ ;  /* 0x0000000000407805 */ /* 0x020fc6000001ff00 */
[----:B------:R3:W-:Y:S04]  /*9600*/  STS.U16 [R60+0x80], R2 ;  /* 0x000080023c007388 */ /* 0x0007e80000000400 */
[----:B------:R4:W-:Y:S04]  /*9610*/  STS.U16 [R59+0x80], R0 ;  /* 0x000080003b007388 */ /* 0x0009e80000000400 */
[----:B-1----:R-:W1:Y:S01]  /*9620*/  S2R R4, SR_CTAID.X ;  /* 0x0000000000047919 */ /* 0x002e620000002500 */
[----:B------:R-:W-:Y:S01]  /*9630*/  CS2R R62, SRZ ;  /* 0x00000000003e7805 */ /* 0x000fe2000001ff00 */
[----:B---3--:R-:W-:Y:S01]  /*9640*/  CS2R R60, SRZ ;  /* 0x00000000003c7805 */ /* 0x008fe2000001ff00 */
[----:B--2---:R-:W-:Y:S01]  /*9650*/  IMAD.WIDE.U32 R2, R51, c[0x0][0x338], R88 ;  /* 0x0000ce0033027a25 */ /* 0x004fe200078e0058 */
[----:B----4-:R-:W-:-:S03]  /*9660*/  CS2R R58, SRZ ;  /* 0x00000000003a7805 */ /* 0x010fc6000001ff00 */
[----:B------:R-:W-:Y:S01]  /*9670*/  IMAD.SHL.U32 R0, R93, 0x2, RZ ;  /* 0x000000025d007824 */ /* 0x000fe200078e00ff */
[----:B------:R-:W-:Y:S01]  /*9680*/  BAR.SYNC.DEFER_BLOCKING 0x1, 0x100 ;  /* 0x0044000000007b1d */ /* 0x000fe20000010000 */
[----:B------:R-:W-:Y:S01]  /*9690*/  SHF.R.S32.HI R93, RZ, 0x1f, R51 ;  /* 0x0000001fff5d7819 */ /* 0x000fe20000011433 */
[----:B-1----:R-:W-:-:S05]  /*96a0*/  IMAD R50, R4, R50, c[0x0][0x2f0] ;  /* 0x0000bc0004327624 */ /* 0x002fca00078e0232 */
[----:B------:R-:W-:-:S04]  /*96b0*/  IMNMX R50, R50, 0x50, PT ;  /* 0x0000005032327817 */ /* 0x000fc80003800200 */
[----:B------:R-:W-:Y:S01]  /*96c0*/  ISETP.GE.AND P6, PT, R90, R50, PT ;  /* 0x000000325a00720c */ /* 0x000fe20003fc6270 */
[----:B------:R-:W1:Y:S04]  /*96d0*/  @!P2 LDS.128 R12, [R0+0x7880] ;  /* 0x00788000000ca984 */ /* 0x000e680000000c00 */
[----:B------:R-:W2:Y:S04]  /*96e0*/  @!P2 LDS.128 R16, [R0+0xa080] ;  /* 0x00a080000010a984 */ /* 0x000ea80000000c00 */
[----:B------:R-:W3:Y:S04]  /*96f0*/  @!P2 LDS.128 R20, [R0+0xc880] ;  /* 0x00c880000014a984 */ /* 0x000ee80000000c00 */
[----:B------:R-:W4:Y:S04]  /*9700*/  @!P1 LDS.128 R24, [R0+0x8880] ;  /* 0x0088800000189984 */ /* 0x000f280000000c00 */
[----:B------:R-:W5:Y:S04]  /*9710*/  @!P1 LDS.128 R28, [R0+0xb080] ;  /* 0x00b08000001c9984 */ /* 0x000f680000000c00 */
        /* <DEDUP_REMOVED lines=15> */
[----:B------:R-:W-:-:S04]  /*9810*/  IMAD.IADD R3, R3, 0x1, R0 ;  /* 0x0000000103037824 */ /* 0x000fc800078e0200 */
[----:B------:R-:W-:-:S04]  /*9820*/  IMAD.WIDE.U32 R10, R92, c[0x0][0x340], R2 ;  /* 0x0000d0005c0a7a25 */ /* 0x000fc800078e0002 */
[----:B------:R-:W-:-:S04]  /*9830*/  IMAD.WIDE R2, R4, 0x50, R90 ;  /* 0x0000005004027825 */ /* 0x000fc800078e025a */
[----:B------:R-:W-:Y:S01]  /*9840*/  IMAD.IADD R7, R11, 0x1, R6 ;  /* 0x000000010b077824 */ /* 0x000fe200078e0206 */
[----:B------:R-:W-:Y:S05]  /*9850*/  @P6 BRA `(.L_x_845) ;  /* 0x000000d000006947 */ /* 0x000fea0003800000 */
[----:B-1-345:R-:W-:Y:S01]  /*9860*/  IMAD R0, R3, c[0x0][0x330], RZ ;  /* 0x0000cc0003007a24 */ /* 0x03afe200078e02ff */
        /* <DEDUP_REMOVED lines=12> */
.L_x_845:
[----:B-1-345:R-:W-:Y:S05]  /*9930*/  BSYNC B0 ;  /* 0x0000000000007941 */ /* 0x03afea0003800000 */
.L_x_844:
[----:B------:R-:W-:Y:S01]  /*9940*/  IADD3 R0, R90, 0x20, RZ ;  /* 0x000000205a007810 */ /* 0x000fe20007ffe0ff */
[----:B------:R-:W-:Y:S03]  /*9950*/  BSSY B0, `(.L_x_846) ;  /* 0x0000013000007945 */ /* 0x000fe60003800000 */
[----:B------:R-:W-:-:S13]  /*9960*/  ISETP.GE.AND P5, PT, R0, R50, PT ;  /* 0x000000320000720c */ /* 0x000fda0003fa6270 */
[----:B------:R-:W-:Y:S05]  /*9970*/  @P5 BRA `(.L_x_847) ;  /* 0x0000010000005947 */ /* 0x000fea0003800000 */
[----:B------:R-:W-:Y:S02]  /*9980*/  IADD3 R0, P0, R2, 0x20, RZ ;  /* 0x0000002002007810 */ /* 0x000fe40007f1e0ff */
[----:B------:R-:W-:Y:S02]  /*9990*/  MOV R5, R7 ;  /* 0x0000000700057202 */ /* 0x000fe40000000f00 */
        /* <DEDUP_REMOVED lines=11> */
[----:B------:R1:W-:Y:S04]  /*9a50*/  @!P2 STG.E.128 [R4.64], R24 ;  /* 0x000000180400a986 */ /* 0x0003e8000c101d12 */
[----:B------:R1:W-:Y:S04]  /*9a60*/  @!P1 STG.E.128 [R4.64+0x80], R28 ;  /* 0x0000801c04009986 */ /* 0x0003e8000c101d12 */
[----:B------:R1:W-:Y:S02]  /*9a70*/  @!P0 STG.E.128 [R4.64+0x100], R32 ;  /* 0x0001002004008986 */ /* 0x0003e4000c101d12 */
.L_x_847:
[----:B------:R-:W-:Y:S05]  /*9a80*/  BSYNC B0 ;  /* 0x0000000000007941 */ /* 0x000fea0003800000 */
.L_x_846:
[----:B------:R-:W-:Y:S01]  /*9a90*/  IADD3 R0, R90, 0x40, RZ ;  /* 0x000000405a007810 */ /* 0x000fe20007ffe0ff */
[----:B------:R-:W-:Y:S03]  /*9aa0*/  BSSY B0, `(.L_x_848) ;  /* 0x0000012000007945 */ /* 0x000fe60003800000 */
[----:B------:R-:W-:-:S13]  /*9ab0*/  ISETP.GE.AND P4, PT, R0, R50, PT ;  /* 0x000000320000720c */ /* 0x000fda0003f86270 */
[----:B------:R-:W-:Y:S05]  /*9ac0*/  @P4 BRA `(.L_x_849) ;  /* 0x000000f000004947 */ /* 0x000fea0003800000 */
[----:B------:R-:W-:Y:S01]  /*9ad0*/  IADD3 R0, P0, R2, 0x40, RZ ;  /* 0x0000004002007810 */ /* 0x000fe20007f1e0ff */
[----:B------:R-:W-:Y:S01]  /*9ae0*/  IMAD.MOV.U32 R6, RZ, RZ, R10 ;  /* 0x000000ffff067224 */ /* 0x000fe200078e000a */
[----:B------:R-:W-:Y:S02]  /*9af0*/  ISETP.GE.AND P2, PT, R88, c[0x0][0x324], PT ;  /* 0x0000c90058007a0c */ /* 0x000fe40003f46270 */
[----:B------:R-:W-:Y:S01]  /*9b00*/  ISETP.GE.AND P1, PT, R48, c[0x0][0x324], PT ;  /* 0x0000c90030007a0c */ /* 0x000fe20003f26270 */
[----:B-1----:R-:W-:Y:S01]  /*9b10*/  IMAD.X R4, RZ, RZ, R3, P0 ;  /* 0x000000ffff047224 */ /* 0x002fe200000e0603 */
[----:B------:R-:W-:Y:S01]  /*9b20*/  ISETP.GE.AND P0, PT, R49, c[0x0][0x324], PT ;  /* 0x0000c90031007a0c */ /* 0x000fe20003f06270 */
[----:B------:R-:W-:-:S04]  /*9b30*/  IMAD.WIDE.U32 R6, R0, c[0x0][0x330], R6 ;  /* 0x0000cc0000067a25 */ /* 0x000fc800078e0006 */
        /* <DEDUP_REMOVED lines=8> */
.L_x_849:
[----:B------:R-:W-:Y:S05]  /*9bc0*/  BSYNC B0 ;  /* 0x0000000000007941 */ /* 0x000fea0003800000 */
.L_x_848:
        /* <DEDUP_REMOVED lines=23> */
.L_x_851:
[----:B------:R-:W-:Y:S05]  /*9d40*/  BSYNC B0 ;  /* 0x0000000000007941 */ /* 0x000fea0003800000 */
.L_x_850:
        /* <DEDUP_REMOVED lines=18> */
.L_x_853:
[----:B------:R-:W-:Y:S05]  /*9e70*/  BSYNC B0 ;  /* 0x0000000000007941 */ /* 0x000fea0003800000 */
.L_x_852:
[----:B------:R-:W-:Y:S05]  /*9e80*/  @P4 EXIT ;  /* 0x000000000000494d */ /* 0x000fea0003800000 */
[----:B------:R-:W-:Y:S02]  /*9e90*/  IADD3 R0, P0, R2, 0x40, RZ ;  /* 0x0000004002007810 */ /* 0x000fe40007f1e0ff */
[----:B------:R-:W-:-:S03]  /*9ea0*/  ISETP.GE.AND P1, PT, R88, c[0x0][0x2f4], PT ;  /* 0x0000bd0058007a0c */ /* 0x000fc60003f26270 */
[----:B------:R-:W-:Y:S01]  /*9eb0*/  IMAD.X R2, RZ, RZ, R3, P0 ;  /* 0x000000ffff027224 */ /* 0x000fe200000e0603 */
[----:B------:R-:W-:Y:S02]  /*9ec0*/  MOV R3, R7 ;  /* 0x0000000700037202 */ /* 0x000fe40000000f00 */
[----:B------:R-:W-:Y:S01]  /*9ed0*/  ISETP.GE.AND P0, PT, R48, c[0x0][0x2f4], PT ;  /* 0x0000bd0030007a0c */ /* 0x000fe20003f06270 */
[----:B------:R-:W-:Y:S02]  /*9ee0*/  IMAD R6, R2, c[0x0][0x300], RZ ;  /* 0x0000c00002067a24 */ /* 0x000fe400078e02ff */
[----:B------:R-:W-:-:S04]  /*9ef0*/  IMAD.MOV.U32 R2, RZ, RZ, R10 ;  /* 0x000000ffff027224 */ /* 0x000fc800078e000a */
[----:B-1----:R-:W-:-:S04]  /*9f00*/  IMAD.WIDE.U32 R4, R0, c[0x0][0x300], R2 ;  /* 0x0000c00000047a25 */ /* 0x002fc800078e0002 */
[----:B------:R-:W-:Y:S01]  /*9f10*/  IMAD R0, R0, c[0x0][0x304], R6 ;  /* 0x0000c10000007a24 */ /* 0x000fe200078e0206 */
[----:B------:R-:W-:-:S03]  /*9f20*/  LEA R2, P2, R4, c[0x0][0x2e8], 0x1 ;  /* 0x0000ba0004027a11 */ /* 0x000fc600078408ff */
        /* <DEDUP_REMOVED lines=8> */
.L_x_843:
[----:B------:R-:W1:Y:S01]  /*9fb0*/  S2R R19, SR_CTAID.Y ;  /* 0x0000000000137919 */ /* 0x000e620000002600 */
[----:B------:R-:W-:Y:S01]  /*9fc0*/  SHF.R.S32.HI R0, RZ, 0x1f, R228 ;  /* 0x0000001fff007819 */ /* 0x000fe200000114e4 */
[----:B------:R-:W-:Y:S01]  /*9fd0*/  BSSY B0, `(.L_x_854) ;  /* 0x0000028000007945 */ /* 0x000fe20003800000 */
[----:B------:R-:W-:Y:S01]  /*9fe0*/  MOV R18, 0xffffffb0 ;  /* 0xffffffb000127802 */ /* 0x000fe20000000f00 */
[----:B------:R-:W2:Y:S01]  /*9ff0*/  S2R R4, SR_CTAID.X ;  /* 0x0000000000047919 */ /* 0x000ea20000002500 */
[----:B------:R-:W-:-:S03]  /*a000*/  LEA.HI R8, R0, R228, RZ, 0x3 ;  /* 0x000000e400087211 */ /* 0x000fc600078f18ff */
[----:B------:R-:W3:Y:S01]  /*a010*/  S2R R20, SR_CTAID.Z ;  /* 0x0000000000147919 */ /* 0x000ee20000002700 */
[----:B------:R-:W-:Y:S02]  /*a020*/  LOP3.LUT R0, R8, 0x1ffffff8, RZ, 0xc0, !PT ;  /* 0x1ffffff808007812 */ /* 0x000fe400078ec0ff */
[----:B------:R-:W-:-:S03]  /*a030*/  SHF.R.S32.HI R8, RZ, 0x3, R8 ;  /* 0x00000003ff087819 */ /* 0x000fc60000011408 */
[----:B------:R-:W-:Y:S01]  /*a040*/  IMAD.IADD R0, R228, 0x1, -R0 ;  /* 0x00000001e4007824 */ /* 0x000fe200078e0a00 */
[----:B------:R-:W-:-:S03]  /*a050*/  SHF.R.S32.HI R9, RZ, 0x1f, R8 ;  /* 0x0000001fff097819 */ /* 0x000fc60000011408 */
[----:B------:R-:W-:-:S05]  /*a060*/  IMAD.SHL.U32 R10, R0, 0x8, RZ ;  /* 0x00000008000a7824 */ /* 0x000fca00078e00ff */
[----:B------:R-:W-:Y:S02]  /*a070*/  SHF.R.S32.HI R11, RZ, 0x1f, R10 ;  /* 0x0000001fff0b7819 */ /* 0x000fe4000001140a */
[----:B-1----:R-:W-:Y:S02]  /*a080*/  SHF.R.S32.HI R21, RZ, 0x1f, R19 ;  /* 0x0000001fff157819 */ /* 0x002fe40000011413 */
[----:B------:R-:W-:Y:S01]  /*a090*/  IADD3 R16, R10, 0x40, RZ ;  /* 0x000000400a107810 */ /* 0x000fe20007ffe0ff */
[----:B--2---:R-:W-:Y:S01]  /*a0a0*/  IMAD R18, R4, R18, c[0x0][0x2f0] ;  /* 0x0000bc0004127624 */ /* 0x004fe200078e0212 */
[----:B------:R-:W-:Y:S01]  /*a0b0*/  IADD3 R17, R10, 0x80, RZ ;  /* 0x000000800a117810 */ /* 0x000fe20007ffe0ff */
[----:B------:R-:W-:Y:S01]  /*a0c0*/  IMAD R0, R21, c[0x0][0x308], RZ ;  /* 0x0000c20015007a24 */ /* 0x000fe200078e02ff */
[----:B---3--:R-:W-:Y:S01]  /*a0d0*/  SHF.R.S32.HI R22, RZ, 0x1f, R20 ;  /* 0x0000001fff167819 */ /* 0x008fe20000011414 */
[----:B------:R-:W-:Y:S01]  /*a0e0*/  IMAD.WIDE.U32 R2, R19, c[0x0][0x308], R10 ;  /* 0x0000c20013027a25 */ /* 0x000fe200078e000a */
[----:B------:R-:W-:-:S03]  /*a0f0*/  ISETP.GE.AND P6, PT, R8, R18, PT ;  /* 0x000000120800720c */ /* 0x000fc60003fc6270 */
[----:B------:R-:W-:Y:S02]  /*a100*/  IMAD R0, R19, c[0x0][0x30c], R0 ;  /* 0x0000c30013007a24 */ /* 0x000fe400078e0200 */
[----:B------:R-:W-:Y:S02]  /*a110*/  IMAD R6, R22, c[0x0][0x310], RZ ;  /* 0x0000c40016067a24 */ /* 0x000fe400078e02ff */
[----:B------:R-:W-:Y:S02]  /*a120*/  IMAD.IADD R3, R3, 0x1, R0 ;  /* 0x0000000103037824 */ /* 0x000fe400078e0200 */
[C---:B------:R-:W-:Y:S02]  /*a130*/  IMAD R6, R20.reuse, c[0x0][0x314], R6 ;  /* 0x0000c50014067a24 */ /* 0x040fe400078e0206 */
[----:B------:R-:W-:-:S04]  /*a140*/  IMAD.WIDE.U32 R14, R20, c[0x0][0x310], R2 ;  /* 0x0000c400140e7a25 */ /* 0x000fc800078e0002 */
[----:B------:R-:W-:Y:S01]  /*a150*/  IMAD.WIDE R2, R4, 0x50, R8 ;  /* 0x0000005004027825 */ /* 0x000fe200078e0208 */
        /* <DEDUP_REMOVED lines=15> */
.L_x_855:
[----:B------:R-:W-:Y:S05]  /*a250*/  BSYNC B0 ;  /* 0x0000000000007941 */ /* 0x000fea0003800000 */
.L_x_854:
        /* <DEDUP_REMOVED lines=8> */
[----:B-1----:R-:W-:Y:S01]  /*a2e0*/  IMAD.X R4, RZ, RZ, R3, P0 ;  /* 0x000000ffff047224 */ /* 0x002fe200000e0603 */
        /* <DEDUP_REMOVED lines=11> */
.L_x_857:
[----:B------:R-:W-:Y:S05]  /*a3a0*/  BSYNC B0 ;  /* 0x0000000000007941 */ /* 0x000fea0003800000 */
.L_x_856:
        /* <DEDUP_REMOVED lines=19> */
.L_x_859:
[----:B------:R-:W-:Y:S05]  /*a4e0*/  BSYNC B0 ;  /* 0x0000000000007941 */ /* 0x000fea0003800000 */
.L_x_858:
        /* <DEDUP_REMOVED lines=23> */
.L_x_861:
[----:B------:R-:W-:Y:S05]  /*a660*/  BSYNC B0 ;  /* 0x0000000000007941 */ /* 0x000fea0003800000 */
.L_x_860:
[----:B------:R-:W-:Y:S01]  /*a670*/  BSSY B0, `(.L_x_862) ;  /* 0x0000012000007945 */ /* 0x000fe20003800000 */
[----:B------:R-:W-:Y:S05]  /*a680*/  @P5 BRA `(.L_x_863) ;  /* 0x0000010000005947 */ /* 0x000fea0003800000 */
[----:B------:R-:W-:Y:S01]  /*a690*/  IADD3 R0, P0, R2, 0x20, RZ ;  /* 0x0000002002007810 */ /* 0x000fe20007f1e0ff */
[----:B------:R-:W-:Y:S01]  /*a6a0*/  IMAD.MOV.U32 R8, RZ, RZ, R12 ;  /* 0x000000ffff087224 */ /* 0x000fe200078e000c */
[----:B------:R-:W-:-:S02]  /*a6b0*/  MOV R9, R7 ;  /* 0x0000000700097202 */ /* 0x000fc40000000f00 */
        /* <DEDUP_REMOVED lines=13> */
.L_x_863:
[----:B------:R-:W-:Y:S05]  /*a790*/  BSYNC B0 ;  /* 0x0000000000007941 */ /* 0x000fea0003800000 */
.L_x_862:
        /* <DEDUP_REMOVED lines=19> */
.L_x_864:
        /* <DEDUP_REMOVED lines=11> */
.L_x_1411:


//--------------------- .text._ZN7cutlass13device_kernelIN5flash19enable_sm80_to_sm89INS1_16FlashAttnBwdSm80INS1_25CollectiveMainloopBwdSm80ILi2ELi1EN4cute5tupleIJNS5_1CILi64EEENS7_ILi80EEENS7_ILi192EEEEEENS_10bfloat16_tEfNS_4arch4Sm80ELb0ELb1ELb0ELb0ELb1ELb0ELb1ELb0ELi2ELi4ELi2ELi2ELb0EEENS1_21CollectiveEpilogueBwdISB_SC_SE_Li256ELb0ELb1ELi4EEENS1_19SingleTileSchedulerILb0ELb0ELb0ELi80EEEEEEEEEvNT_6ParamsE --------------------------
	.section	.text._ZN7cutlass13device_kernelIN5flash19enable_sm80_to_sm89INS1_16FlashAttnBwdSm80INS1_25CollectiveMainloopBwdSm80ILi2ELi1EN4cute5tupleIJNS5_1CILi64EEENS7_ILi80EEENS7_ILi192EEEEEENS_10bfloat16_tEfNS_4arch4Sm80ELb0ELb1ELb0ELb0ELb1ELb0ELb1ELb0ELi2ELi4ELi2ELi2ELb0EEENS1_21CollectiveEpilogueBwdISB_SC_SE_Li256ELb0ELb1ELi4EEENS1_19SingleTileSchedulerILb0ELb0ELb0ELi80EEEEEEEEEvNT_6ParamsE,"ax",@progbits
	.sectioninfo	@"SHI_REGISTERS=255"
	.align	128
.text._ZN7cutlass13device_kernelIN5flash19enable_sm80_to_sm89INS1_16FlashAttnBwdSm80INS1_25CollectiveMainloopBwdSm80ILi2ELi1EN4cute5tupleIJNS5_1CILi64EEENS7_ILi80EEENS7_ILi192EEEEEENS_10bfloat16_tEfNS_4arch4Sm80ELb0ELb1ELb0ELb0ELb1ELb0ELb1ELb0ELi2ELi4ELi2ELi2ELb0EEENS1_21CollectiveEpilogueBwdISB_SC_SE_Li256ELb0ELb1ELi4EEENS1_19SingleTileSchedulerILb0ELb0ELb0ELi80EEEEEEEEEvNT_6ParamsE:
        .type           _ZN7cutlass13device_kernelIN5flash19enable_sm80_to_sm89INS1_16FlashAttnBwdSm80INS1_25CollectiveMainloopBwdSm80ILi2ELi1EN4cute5tupleIJNS5_1CILi64EEENS7_ILi80EEENS7_ILi192EEEEEENS_10bfloat16_tEfNS_4arch4Sm80ELb0ELb1ELb0ELb0ELb1ELb0ELb1ELb0ELi2ELi4ELi2ELi2ELb0EEENS1_21CollectiveEpilogueBwdISB_SC_SE_Li256ELb0ELb1ELi4EEENS1_19SingleTileSchedulerILb0ELb0ELb0ELi80EEEEEEEEEvNT_6ParamsE,@function
        .size           _ZN7cutlass13device_kernelIN5flash19enable_sm80_to_sm89INS1_16FlashAttnBwdSm80INS1_25CollectiveMainloopBwdSm80ILi2ELi1EN4cute5tupleIJNS5_1CILi64EEENS7_ILi80EEENS7_ILi192EEEEEENS_10bfloat16_tEfNS_4arch4Sm80ELb0ELb1ELb0ELb0ELb1ELb0ELb1ELb0ELi2ELi4ELi2ELi2ELb0EEENS1_21CollectiveEpilogueBwdISB_SC_SE_Li256ELb0ELb1ELi4EEENS1_19SingleTileSchedulerILb0ELb0ELb0ELi80EEEEEEEEEvNT_6ParamsE,(.L_x_1412 - _ZN7cutlass13device_kernelIN5flash19enable_sm80_to_sm89INS1_16FlashAttnBwdSm80INS1_25CollectiveMainloopBwdSm80ILi2ELi1EN4cute5tupleIJNS5_1CILi64EEENS7_ILi80EEENS7_ILi192EEEEEENS_10bfloat16_tEfNS_4arch4Sm80ELb0ELb1ELb0ELb0ELb1ELb0ELb1ELb0ELi2ELi4ELi2ELi2ELb0EEENS1_21CollectiveEpilogueBwdISB_SC_SE_Li256ELb0ELb1ELi4EEENS1_19SingleTileSchedulerILb0ELb0ELb0ELi80EEEEEEEEEvNT_6ParamsE)
        .other          _ZN7cutlass13device_kernelIN5flash19enable_sm80_to_sm89INS1_16FlashAttnBwdSm80INS1_25CollectiveMainloopBwdSm80ILi2ELi1EN4cute5tupleIJNS5_1CILi64EEENS7_ILi80EEENS7_ILi192EEEEEENS_10bfloat16_tEfNS_4arch4Sm80ELb0ELb1ELb0ELb0ELb1ELb0ELb1ELb0ELi2ELi4ELi2ELi2ELb0EEENS1_21CollectiveEpilogueBwdISB_SC_SE_Li256ELb0ELb1ELi4EEENS1_19SingleTileSchedulerILb0ELb0ELb0ELi80EEEEEEEEEvNT_6ParamsE,@"STO_CUDA_ENTRY STV_DEFAULT"
_ZN7cutlass13device_kernelIN5flash19enable_sm80_to_sm89INS1_16FlashAttnBwdSm80INS1_25CollectiveMainloopBwdSm80ILi2ELi1EN4cute5tupleIJNS5_1CILi64EEENS7_ILi80EEENS7_ILi192EEEEEENS_10bfloat16_tEfNS_4arch4Sm80ELb0ELb1ELb0ELb0ELb1ELb0ELb1ELb0ELi2ELi4ELi2ELi2ELb0EEENS1_21CollectiveEpilogueBwdISB_SC_SE_Li256ELb0ELb1ELi4EEENS1_19SingleTileSchedulerILb0ELb0ELb0ELi80EEEEEEEEEvNT_6ParamsE:
        /* <DEDUP_REMOVED lines=25> */
.L_x_865:
        /* <DEDUP_REMOVED lines=565> */
.L_x_877:
        /* <DEDUP_REMOVED lines=173> */
.L_x_869:
[----:B------:R-:W-:Y:S11]  /*2fb0*/  ISETP.NE.AND P0, PT, R249, c[0x0][0x2a8], PT ;  /* 0x0000aa00f9007a0c */ /* 0x000ff60003f05270 */
[----:B------:R-:W-:Y:S02]  /*2fc0*/  @!UPT UIADD3 URZ, URZ, URZ, URZ ;  /* 0x0000003f3f3ff290 */ /* 0x000fe4000fffe03f */
[----:B------:R-:W-:Y:S05]  /*2fd0*/  @P0 IMAD.HI.U32 R24, R3, c[0x0][0x2ac], RZ ;  /* 0x0000ab0003180a27 */ /* 0x000fea00078e00ff */
[----:B------:R-:W-:Y:S02]  /*2fe0*/  @P0 SHF.R.U32.HI R3, RZ, c[0x0][0x2b0], R24 ;  /* 0x0000ac00ff030a19 */ /* 0x000fe40000011618 */
.L_x_870:
[----:B------:R-:W-:Y:S05]  /*2ff0*/  BSYNC B0 ;  /* 0x0000000000007941 */ /* 0x000fea0003800000 */
.L_x_868:
[C-C-:B------:R-:W-:Y:S01]  /*3000*/  IADD3 R24, R2.reuse, c[0x0][0x2a4], R230.reuse ;  /* 0x0000a90002187a10 */ /* 0x140fe20007ffe0e6 */
[----:B------:R-:W-:Y:S01]  /*3010*/  IMAD R3, R3, c[0x0][0x2a8], R235 ;  /* 0x0000aa0003037a24 */ /* 0x000fe200078e02eb */
[----:B------:R-:W-:Y:S02]  /*3020*/  IADD3 R192, R2, UR10, R230 ;  /* 0x0000000a02c07c10 */ /* 0x000fe4000fffe0e6 */
[----:B------:R-:W-:Y:S02]  /*3030*/  IMNMX R24, R231, R24, PT ;  /* 0x00000018e7187217 */ /* 0x000fe40003800200 */
[----:B------:R-:W-:Y:S02]  /*3040*/  IADD3 R193, R3, c[0x0][0x2a8], RZ ;  /* 0x0000aa0003c17a10 */ /* 0x000fe40007ffe0ff */
[----:B------:R-:W-:Y:S02]  /*3050*/  IMNMX R192, R192, R3, !PT ;  /* 0x00000003c0c07217 */ /* 0x000fe40007800200 */
[----:B------:R-:W-:Y:S02]  /*3060*/  IMNMX R193, R24, R193, PT ;  /* 0x000000c118c17217 */ /* 0x000fe40003800200 */
.L_x_867:
        /* <DEDUP_REMOVED lines=17> */
.L_x_873:
[----:B------:R-:W-:Y:S11]  /*3180*/  ISETP.NE.AND P0, PT, R249, c[0x0][0x2a8], PT ;  /* 0x0000aa00f9007a0c */ /* 0x000ff60003f05270 */
[----:B------:R-:W-:Y:S02]  /*3190*/  @!UPT UIADD3 URZ, URZ, URZ, URZ ;  /* 0x0000003f3f3ff290 */ /* 0x000fe4000fffe03f */
[----:B------:R-:W-:Y:S05]  /*31a0*/  @P0 IMAD.HI.U32 R3, R2, c[0x0][0x2ac], RZ ;  /* 0x0000ab0002030a27 */ /* 0x000fea00078e00ff */
[----:B------:R-:W-:Y:S02]  /*31b0*/  @P0 SHF.R.U32.HI R2, RZ, c[0x0][0x2b0], R3 ;  /* 0x0000ac00ff020a19 */ /* 0x000fe40000011603 */
.L_x_874:
[----:B------:R-:W-:Y:S05]  /*31c0*/  BSYNC B0 ;  /* 0x0000000000007941 */ /* 0x000fea0003800000 */
.L_x_872:
[----:B------:R-:W-:Y:S05]  /*31d0*/  IMAD R2, R2, c[0x0][0x2a8], R235 ;  /* 0x0000aa0002027a24 */ /* 0x000fea00078e02eb */
[----:B------:R-:W-:Y:S02]  /*31e0*/  IADD3 R3, R2, c[0x0][0x2a8], RZ ;  /* 0x0000aa0002037a10 */ /* 0x000fe40007ffe0ff */
[----:B------:R-:W-:Y:S02]  /*31f0*/  IMNMX R190, R190, R2, !PT ;  /* 0x00000002bebe7217 */ /* 0x000fe40007800200 */
[----:B------:R-:W-:Y:S02]  /*3200*/  IMNMX R191, R191, R3, PT ;  /* 0x00000003bfbf7217 */ /* 0x000fe40003800200 */
.L_x_871:
        /* <DEDUP_REMOVED lines=77> */
.L_x_875:
        /* <DEDUP_REMOVED lines=499> */
.L_x_876:
        /* <DEDUP_REMOVED lines=296> */
.L_x_866:
        /* <DEDUP_REMOVED lines=778> */
.L_x_880:
[----:B-1-345:R-:W-:Y:S05]  /*9930*/  BSYNC B0 ;  /* 0x0000000000007941 */ /* 0x03afea0003800000 */
.L_x_879:
        /* <DEDUP_REMOVED lines=20> */
.L_x_882:
[----:B------:R-:W-:Y:S05]  /*9a80*/  BSYNC B0 ;  /* 0x0000000000007941 */ /* 0x000fea0003800000 */
.L_x_881:
        /* <DEDUP_REMOVED lines=19> */
.L_x_884:
[----:B------:R-:W-:Y:S05]  /*9bc0*/  BSYNC B0 ;  /* 0x0000000000007941 */ /* 0x000fea0003800000 */
.L_x_883:
        /* <DEDUP_REMOVED lines=23> */
.L_x_886:
[----:B------:R-:W-:Y:S05]  /*9d40*/  BSYNC B0 ;  /* 0x0000000000007941 */ /* 0x000fea0003800000 */
.L_x_885:
        /* <DEDUP_REMOVED lines=18> */
.L_x_888:
[----:B------:R-:W-:Y:S05]  /*9e70*/  BSYNC B0 ;  /* 0x0000000000007941 */ /* 0x000fea0003800000 */
.L_x_887:
        /* <DEDUP_REMOVED lines=19> */
.L_x_878:
        /* <DEDUP_REMOVED lines=42> */
.L_x_890:
[----:B------:R-:W-:Y:S05]  /*a250*/  BSYNC B0 ;  /* 0x0000000000007941 */ /* 0x000fea0003800000 */
.L_x_889:
        /* <DEDUP_REMOVED lines=20> */
.L_x_892:
[----:B------:R-:W-:Y:S05]  /*a3a0*/  BSYNC B0 ;  /* 0x0000000000007941 */ /* 0x000fea0003800000 */
.L_x_891:
        /* <DEDUP_REMOVED lines=19> */
.L_x_894:
[----:B------:R-:W-:Y:S05]  /*a4e0*/  BSYNC B0 ;  /* 0x0000000000007941 */ /* 0x000fea0003800000 */
.L_x_893:
        /* <DEDUP_REMOVED lines=23> */
.L_x_896:
[----:B------:R-:W-:Y:S05]  /*a660*/  BSYNC B0 ;  /* 0x0000000000007941 */ /* 0x000fea0003800000 */
.L_x_895:
        /* <DEDUP_REMOVED lines=18> */
.L_x_898:
[----:B------:R-:W-:Y:S05]  /*a790*/  BSYNC B0 ;  /* 0x0000000000007941 */ /* 0x000fea0003800000 */
.L_x_897:
        /* <DEDUP_REMOVED lines=19> */
.L_x_899:
        /* <DEDUP_REMOVED lines=11> */
.L_x_1412:


//--------------------- .text._ZN7cutlass13device_kernelIN5flash19enable_sm80_to_sm89INS1_16FlashAttnBwdSm80INS1_25CollectiveMainloopBwdSm80ILi2ELi1EN4cute5tupleIJNS5_1CILi64EEENS7_ILi80EEENS7_ILi192EEEEEENS_10bfloat16_tEfNS_4arch4Sm80ELb0ELb1ELb0ELb0ELb0ELb0ELb1ELb0ELi2ELi4ELi2ELi2ELb0EEENS1_24CollectiveEpilogueBwdGQAISB_fSE_Li256ELb0ELb0EEENS1_19SingleTileSchedulerILb0ELb0ELb0ELi80EEEEEEEEEvNT_6ParamsE --------------------------
	.section	.text._ZN7cutlass13device_kernelIN5flash19enable_sm80_to_sm89INS1_16FlashAttnBwdSm80INS1_25CollectiveMainloopBwdSm80ILi2ELi1EN4cute5tupleIJNS5_1CILi64EEENS7_ILi80EEENS7_ILi192EEEEEENS_10bfloat16_tEfNS_4arch4Sm80ELb0ELb1ELb0ELb0ELb0ELb0ELb1ELb0ELi2ELi4ELi2ELi2ELb0EEENS1_24CollectiveEpilogueBwdGQAISB_fSE_Li256ELb0ELb0EEENS1_19SingleTileSchedulerILb0ELb0ELb0ELi80EEEEEEEEEvNT_6ParamsE,"ax",@progbits
	.sectioninfo	@"SHI_REGISTERS=255"
	.align	128
.text._ZN7cutlass13device_kernelIN5flash19enable_sm80_to_sm89INS1_16FlashAttnBwdSm80INS1_25CollectiveMainloopBwdSm80ILi2ELi1EN4cute5tupleIJNS5_1CILi64EEENS7_ILi80EEENS7_ILi192EEEEEENS_10bfloat16_tEfNS_4arch4Sm80ELb0ELb1ELb0ELb0ELb0ELb0ELb1ELb0ELi2ELi4ELi2ELi2ELb0EEENS1_24CollectiveEpilogueBwdGQAISB_fSE_Li256ELb0ELb0EEENS1_19SingleTileSchedulerILb0ELb0ELb0ELi80EEEEEEEEEvNT_6ParamsE:
        .type           _ZN7cutlass13device_kernelIN5flash19enable_sm80_to_sm89INS1_16FlashAttnBwdSm80INS1_25CollectiveMainloopBwdSm80ILi2ELi1EN4cute5tupleIJNS5_1CILi64EEENS7_ILi80EEENS7_ILi192EEEEEENS_10bfloat16_tEfNS_4arch4Sm80ELb0ELb1ELb0ELb0ELb0ELb0ELb1ELb0ELi2ELi4ELi2ELi2ELb0EEENS1_24CollectiveEpilogueBwdGQAISB_fSE_Li256ELb0ELb0EEENS1_19SingleTileSchedulerILb0ELb0ELb0ELi80EEEEEEEEEvNT_6ParamsE,@function
        .size           _ZN7cutlass13device_kernelIN5flash19enable_sm80_to_sm89INS1_16FlashAttnBwdSm80INS1_25CollectiveMainloopBwdSm80ILi2ELi1EN4cute5tupleIJNS5_1CILi64EEENS7_ILi80EEENS7_ILi192EEEEEENS_10bfloat16_tEfNS_4arch4Sm80ELb0ELb1ELb0ELb0ELb0ELb0ELb1ELb0ELi2ELi4ELi2ELi2ELb0EEENS1_24CollectiveEpilogueBwdGQAISB_fSE_Li256ELb0ELb0EEENS1_19SingleTileSchedulerILb0ELb0ELb0ELi80EEEEEEEEEvNT_6ParamsE,(.L_x_1413 - _ZN7cutlass13device_kernelIN5flash19enable_sm80_to_sm89INS1_16FlashAttnBwdSm80INS1_25CollectiveMainloopBwdSm80ILi2ELi1EN4cute5tupleIJNS5_1CILi64EEENS7_ILi80EEENS7_ILi192EEEEEENS_10bfloat16_tEfNS_4arch4Sm80ELb0ELb1ELb0ELb0ELb0ELb0ELb1ELb0ELi2ELi4ELi2ELi2ELb0EEENS1_24CollectiveEpilogueBwdGQAISB_fSE_Li256ELb0ELb0EEENS1_19SingleTileSchedulerILb0ELb0ELb0ELi80EEEEEEEEEvNT_6ParamsE)
        .other          _ZN7cutlass13device_kernelIN5flash19enable_sm80_to_sm89INS1_16FlashAttnBwdSm80INS1_25CollectiveMainloopBwdSm80ILi2ELi1EN4cute5tupleIJNS5_1CILi64EEENS7_ILi80EEENS7_ILi192EEEEEENS_10bfloat16_tEfNS_4arch4Sm80ELb0ELb1ELb0ELb0ELb0ELb0ELb1ELb0ELi2ELi4ELi2ELi2ELb0EEENS1_24CollectiveEpilogueBwdGQAISB_fSE_Li256ELb0ELb0EEENS1_19SingleTileSchedulerILb0ELb0ELb0ELi80EEEEEEEEEvNT_6ParamsE,@"STO_CUDA_ENTRY STV_DEFAULT"
_ZN7cutlass13device_kernelIN5flash19enable_sm80_to_sm89INS1_16FlashAttnBwdSm80INS1_25CollectiveMainloopBwdSm80ILi2ELi1EN4cute5tupleIJNS5_1CILi64EEENS7_ILi80EEENS7_ILi192EEEEEENS_10bfloat16_tEfNS_4arch4Sm80ELb0ELb1ELb0ELb0ELb0ELb0ELb1ELb0ELi2ELi4ELi2ELi2ELb0EEENS1_24CollectiveEpilogueBwdGQAISB_fSE_Li256ELb0ELb0EEENS1_19SingleTileSchedulerILb0ELb0ELb0ELi80EEEEEEEEEvNT_6ParamsE:
        /* <DEDUP_REMOVED lines=25> */
.L_x_900:
        /* <DEDUP_REMOVED lines=77> */
[--C-:B------:R-:W-:Y:S01]  /*0660*/  IMAD.MOV.U32 R6, RZ, RZ, R29.reuse ;  /* 0x000000ffff067224 */ /* 0x100fe200078e001d */
[----:B------:R-:W1:Y:S01]  /*0670*/  S2R R248, SR_CTAID.Z ;  /* 0x0000000000f87919 */ /* 0x000e620000002700 */
[----:B------:R-:W-:Y:S01]  /*0680*/  USHF.R.S32.HI UR18, URZ, 0x1f, UR19 ;  /* 0x0000001f3f127899 */ /* 0x000fe20008011413 */
[----:B------:R-:W-:Y:S01]  /*0690*/  ISETP.NE.AND P0, PT, R0, 0x1, PT ;  /* 0x000000010000780c */ /* 0x000fe20003f05270 */
[----:B------:R-:W-:Y:S01]  /*06a0*/  IMAD.SHL.U32 R236, R230, 0x4, RZ ;  /* 0x00000004e6ec7824 */ /* 0x000fe200078e00ff */
[-C--:B------:R-:W-:Y:S01]  /*06b0*/  LEA.HI R19, R16, R230.reuse, RZ, 0x3 ;  /* 0x000000e610137211 */ /* 0x080fe200078f18ff */
[----:B------:R-:W2:Y:S01]  /*06c0*/  S2R R20, SR_CTAID.X ;  /* 0x0000000000147919 */ /* 0x000ea20000002500 */
[----:B------:R-:W-:Y:S01]  /*06d0*/  ULDC.64 UR4, c[0x0][0x278] ;  /* 0x00009e0000047ab9 */ /* 0x000fe20000000a00 */
[----:B------:R-:W-:Y:S01]  /*06e0*/  SHF.R.S32.HI R28, RZ, 0x1f, R29 ;  /* 0x0000001fff1c7819 */ /* 0x000fe2000001141d */
[----:B------:R-:W-:Y:S01]  /*06f0*/  UIMAD UR8, UR18, UR4, URZ ;  /* 0x00000004120872a4 */ /* 0x000fe2000f8e023f */
[--C-:B------:R-:W-:Y:S01]  /*0700*/  SHF.R.S32.HI R237, RZ, 0x1f, R236.reuse ;  /* 0x0000001fffed7819 */ /* 0x100fe200000114ec */
[----:B------:R-:W-:Y:S01]  /*0710*/  USHF.L.U32 UR20, UR14, 0x6, URZ ;  /* 0x000000060e147899 */ /* 0x000fe2000800063f */
[----:B------:R-:W-:Y:S01]  /*0720*/  SHF.R.S32.HI R234, RZ, 0x3, R19 ;  /* 0x00000003ffea7819 */ /* 0x000fe20000011413 */
[C---:B------:R-:W-:Y:S01]  /*0730*/  IMAD R8, R28.reuse, c[0x0][0x270], RZ ;  /* 0x00009c001c087a24 */ /* 0x040fe200078e02ff */
[----:B------:R-:W-:Y:S01]  /*0740*/  UIMAD.WIDE.U32 UR12, UR19, UR4, URZ ;  /* 0x00000004130c72a5 */ /* 0x000fe2000f8e003f */
[C---:B------:R-:W-:Y:S01]  /*0750*/  IMAD.WIDE.U32 R4, R29.reuse, c[0x0][0x270], R236 ;  /* 0x00009c001d047a25 */ /* 0x040fe200078e00ec */
[----:B------:R-:W-:Y:S01]  /*0760*/  UIMAD UR8, UR19, UR5, UR8 ;  /* 0x00000005130872a4 */ /* 0x000fe2000f8e0208 */
[----:B------:R-:W-:Y:S01]  /*0770*/  SHF.R.S32.HI R235, RZ, 0x1f, R234 ;  /* 0x0000001fffeb7819 */ /* 0x000fe200000114ea */
[----:B------:R-:W-:Y:S01]  /*0780*/  ULDC.64 UR6, c[0x0][0x290] ;  /* 0x0000a40000067ab9 */ /* 0x000fe20000000a00 */
[C---:B------:R-:W-:Y:S01]  /*0790*/  @P0 IMAD.HI.U32 R0, R29.reuse, c[0x0][0x24c], RZ ;  /* 0x000093001d000a27 */ /* 0x040fe200078e00ff */
[----:B------:R-:W-:Y:S01]  /*07a0*/  ULDC.64 UR4, c[0x0][0x1e8] ;  /* 0x00007a0000047ab9 */ /* 0x000fe20000000a00 */
[----:B------:R-:W-:Y:S01]  /*07b0*/  SHF.R.S32.HI R231, RZ, 0x1f, R230 ;  /* 0x0000001fffe77819 */ /* 0x000fe200000114e6 */
[----:B------:R-:W-:Y:S01]  /*07c0*/  UIMAD UR4, UR18, UR4, URZ ;  /* 0x00000004120472a4 */ /* 0x000fe2000f8e023f */
[----:B------:R-:W-:Y:S01]  /*07d0*/  IMAD R8, R29, c[0x0][0x274], R8 ;  /* 0x00009d001d087a24 */ /* 0x000fe200078e0208 */
[----:B------:R-:W-:Y:S01]  /*07e0*/  @P0 SHF.R.U32.HI R6, RZ, c[0x0][0x250], R0 ;  /* 0x00009400ff060a19 */ /* 0x000fe20000011600 */
[----:B------:R-:W-:Y:S01]  /*07f0*/  IMAD.U32 R13, RZ, RZ, UR20 ;  /* 0x00000014ff0d7e24 */ /* 0x000fe2000f8e00ff */
[----:B------:R-:W-:Y:S01]  /*0800*/  LOP3.LUT R0, R19, 0xfffffff8, RZ, 0xc0, !PT ;  /* 0xfffffff813007812 */ /* 0x000fe200078ec0ff */
[----:B------:R-:W-:Y:S01]  /*0810*/  IMAD R12, R28, c[0x0][0x288], RZ ;  /* 0x0000a2001c0c7a24 */ /* 0x000fe200078e02ff */
[----:B------:R-:W-:Y:S01]  /*0820*/  SHF.R.S32.HI R7, RZ, 0x1f, R6 ;  /* 0x0000001fff077819 */ /* 0x000fe20000011406 */
[----:B------:R-:W-:Y:S01]  /*0830*/  UIMAD.WIDE.U32 UR10, UR19, UR6, URZ ;  /* 0x00000006130a72a5 */ /* 0x000fe2000f8e003f */
[----:B------:R-:W-:Y:S01]  /*0840*/  IMAD.IADD R15, R5, 0x1, R8 ;  /* 0x00000001050f7824 */ /* 0x000fe200078e0208 */
[----:B------:R-:W-:Y:S01]  /*0850*/  UIMAD UR6, UR18, UR6, URZ ;  /* 0x00000006120672a4 */ /* 0x000fe2000f8e023f */
[----:B------:R-:W-:Y:S01]  /*0860*/  IMAD.IADD R17, R230, 0x1, -R0 ;  /* 0x00000001e6117824 */ /* 0x000fe200078e0a00 */
[----:B------:R-:W-:Y:S01]  /*0870*/  UIMAD UR21, UR19, UR5, UR4 ;  /* 0x00000005131572a4 */ /* 0x000fe2000f8e0204 */
[----:B------:R-:W-:Y:S01]  /*0880*/  IMAD R0, R7, c[0x0][0x1e0], RZ ;  /* 0x0000780007007a24 */ /* 0x000fe200078e02ff */
[----:B------:R-:W-:Y:S01]  /*0890*/  IADD3 R18, P3, P2, R13, UR12, R4 ;  /* 0x0000000c0d127c10 */ /* 0x000fe2000fa7e004 */
[----:B------:R-:W-:Y:S01]  /*08a0*/  IMAD.SHL.U32 R10, R17, 0x8, RZ ;  /* 0x00000008110a7824 */ /* 0x000fe200078e00ff */
[----:B------:R-:W-:Y:S01]  /*08b0*/  ULDC.64 UR4, c[0x0][0x1b8] ;  /* 0x00006e0000047ab9 */ /* 0x000fe20000000a00 */
[----:B------:R-:W-:Y:S01]  /*08c0*/  IMAD R0, R6, c[0x0][0x1e4], R0 ;  /* 0x0000790006007a24 */ /* 0x000fe200078e0200 */
[----:B------:R-:W-:Y:S01]  /*08d0*/  UIMAD UR7, UR19, UR7, UR6 ;  /* 0x00000007130772a4 */ /* 0x000fe2000f8e0206 */
[----:B------:R-:W-:Y:S01]  /*08e0*/  IMAD R7, R7, c[0x0][0x1b0], RZ ;  /* 0x00006c0007077a24 */ /* 0x000fe200078e02ff */
[----:B------:R-:W-:Y:S01]  /*08f0*/  SHF.R.S32.HI R11, RZ, 0x1f, R10 ;  /* 0x0000001fff0b7819 */ /* 0x000fe2000001140a */
[----:B------:R-:W-:Y:S01]  /*0900*/  IMAD.WIDE.U32 R8, R29, c[0x0][0x288], R236 ;  /* 0x0000a2001d087a25 */ /* 0x000fe200078e00ec */
[----:B------:R-:W-:Y:S01]  /*0910*/  UIMAD UR6, UR18, UR4, URZ ;  /* 0x00000004120672a4 */ /* 0x000fe2000f8e023f */
[----:B------:R-:W-:Y:S01]  /*0920*/  ISETP.GE.AND P6, PT, R10, c[0x0][0x1cc], PT ;  /* 0x000073000a007a0c */ /* 0x000fe20003fc6270 */
[----:B------:R-:W-:Y:S01]  /*0930*/  USHF.R.S32.HI UR4, URZ, 0x1f, UR20 ;  /* 0x0000001f3f047899 */ /* 0x000fe20008011414 */
[----:B------:R-:W-:Y:S01]  /*0940*/  IMAD.WIDE.U32 R2, R6, c[0x0][0x1e0], R10 ;  /* 0x0000780006027a25 */ /* 0x000fe200078e000a */
[----:B------:R-:W-:Y:S01]  /*0950*/  IADD3 R22, P1, P0, R13, UR10, R8 ;  /* 0x0000000a0d167c10 */ /* 0x000fe2000f83e008 */
[----:B------:R-:W-:Y:S01]  /*0960*/  UIMAD UR6, UR19, UR5, UR6 ;  /* 0x00000005130672a4 */ /* 0x000fe2000f8e0206 */
[----:B------:R-:W-:Y:S01]  /*0970*/  IADD3 R23, R10, 0x80, RZ ;  /* 0x000000800a177810 */ /* 0x000fe20007ffe0ff */
[----:B------:R-:W-:Y:S01]  /*0980*/  IMAD.IADD R3, R3, 0x1, R0 ;  /* 0x0000000103037824 */ /* 0x000fe200078e0200 */
[----:B------:R-:W-:Y:S01]  /*0990*/  UIADD3 UR5, UR13, UR8, URZ ;  /* 0x000000080d057290 */ /* 0x000fe2000fffe03f */
[----:B------:R-:W-:Y:S01]  /*09a0*/  IMAD R12, R29, c[0x0][0x28c], R12 ;  /* 0x0000a3001d0c7a24 */ /* 0x000fe200078e020c */
[----:B------:R-:W-:Y:S01]  /*09b0*/  UIADD3 UR8, UR11, UR7, URZ ;  /* 0x000000070b087290 */ /* 0x000fe2000fffe03f */
[C---:B------:R-:W-:Y:S01]  /*09c0*/  IMAD R0, R6.reuse, c[0x0][0x1b4], R7 ;  /* 0x00006d0006007a24 */ /* 0x040fe200078e0207 */
[----:B------:R-:W-:Y:S01]  /*09d0*/  UIMAD UR15, UR15, -0x50, URZ ;  /* 0xffffffb00f0f78a4 */ /* 0x000fe2000f8e023f */
[----:B------:R-:W-:Y:S01]  /*09e0*/  IMAD.WIDE.U32 R4, R6, c[0x0][0x1b0], R10 ;  /* 0x00006c0006047a25 */ /* 0x000fe200078e000a */
[----:B------:R-:W-:Y:S01]  /*09f0*/  ULDC UR26, c[0x0][0x198] ;  /* 0x00006600001a7ab9 */ /* 0x000fe20000000800 */
[----:B------:R-:W-:Y:S01]  /*0a00*/  CS2R R170, SRZ ;  /* 0x0000000000aa7805 */ /* 0x000fe2000001ff00 */
[----:B------:R-:W-:Y:S01]  /*0a10*/  UIADD3 UR26, UR15, UR26, URZ ;  /* 0x0000001a0f1a7290 */ /* 0x000fe2000fffe03f */
[----:B-1----:R-:W-:Y:S01]  /*0a20*/  IMAD.WIDE.U32 R6, R248, c[0x0][0x1e8], R2 ;  /* 0x00007a00f8067a25 */ /* 0x002fe200078e0002 */
[----:B------:R-:W-:Y:S01]  /*0a30*/  UISETP.GE.AND UP1, UPT, UR15, 0x1, UPT ;  /* 0x000000010f00788c */ /* 0x000fe2000bf26270 */
[----:B------:R-:W-:Y:S01]  /*0a40*/  CS2R R168, SRZ ;  /* 0x0000000000a87805 */ /* 0x000fe2000001ff00 */
[----:B------:R-:W-:Y:S01]  /*0a50*/  UISETP.GE.AND UP0, UPT, UR15, 0x2, UPT ;  /* 0x000000020f00788c */ /* 0x000fe2000bf06270 */
[----:B------:R-:W-:Y:S01]  /*0a60*/  IMAD.IADD R14, R9, 0x1, R12 ;  /* 0x00000001090e7824 */ /* 0x000fe200078e020c */
[----:B------:R-:W-:Y:S01]  /*0a70*/  UP2UR UR24, UPR, URZ, 0x2 ;  /* 0x000000023f187883 */ /* 0x000fe20008000000 */
[----:B--2---:R-:W-:Y:S01]  /*0a80*/  IMAD.WIDE R12, R20, 0x50, R234 ;  /* 0x00000050140c7825 */ /* 0x004fe200078e02ea */
[----:B------:R-:W-:Y:S01]  /*0a90*/  IADD3 R20, R10, 0x40, RZ ;  /* 0x000000400a147810 */ /* 0x000fe20007ffe0ff */
[----:B------:R-:W-:Y:S01]  /*0aa0*/  UISETP.GE.AND UP1, UPT, UR15, 0x11, UPT ;  /* 0x000000110f00788c */ /* 0x000fe2000bf26270 */
[----:B------:R-:W-:Y:S01]  /*0ab0*/  CS2R R166, SRZ ;  /* 0x0000000000a67805 */ /* 0x000fe2000001ff00 */
[----:B------:R-:W-:Y:S01]  /*0ac0*/  IMAD.IADD R3, R5, 0x1, R0 ;  /* 0x0000000105037824 */ /* 0x000fe200078e0200 */
[----:B------:R-:W-:Y:S01]  /*0ad0*/  IADD3 R5, R7, UR21, RZ ;  /* 0x0000001507057c10 */ /* 0x000fe2000fffe0ff */
[----:B------:R-:W-:Y:S01]  /*0ae0*/  IMAD.SHL.U32 R0, R234, 0x40, RZ ;  /* 0x00000040ea007824 */ /* 0x000fe200078e00ff */
[----:B------:R-:W-:Y:S01]  /*0af0*/  ISETP.GE.AND P5, PT, R20, c[0x0][0x1cc], PT ;  /* 0x0000730014007a0c */ /* 0x000fe20003fa6270 */
[----:B------:R-:W-:Y:S01]  /*0b00*/  IMAD.MOV.U32 R2, RZ, RZ, R4 ;  /* 0x000000ffff027224 */ /* 0x000fe200078e0004 */
[----:B------:R-:W-:Y:S01]  /*0b10*/  UP2UR UR23, UPR, URZ, 0x1 ;  /* 0x000000013f177883 */ /* 0x000fe20008000000 */
[----:B------:R-:W-:Y:S01]  /*0b20*/  IMAD.MOV.U32 R4, RZ, RZ, R6 ;  /* 0x000000ffff047224 */ /* 0x000fe200078e0006 */
[----:B------:R-:W-:Y:S01]  /*0b30*/  LOP3.LUT R0, R0, 0x1c0, RZ, 0xc0, !PT ;  /* 0x000001c000007812 */ /* 0x000fe200078ec0ff */
[----:B------:R-:W-:Y:S01]  /*0b40*/  IMAD R7, R13, c[0x0][0x1d8], RZ ;  /* 0x000076000d077a24 */ /* 0x000fe200078e02ff */
[----:B------:R-:W-:Y:S01]  /*0b50*/  UISETP.GE.AND UP0, UPT, UR15, 0x12, UPT ;  /* 0x000000120f00788c */ /* 0x000fe2000bf06270 */
[----:B------:R-:W-:Y:S01]  /*0b60*/  IMAD.U32 R6, RZ, RZ, UR4 ;  /* 0x00000004ff067e24 */ /* 0x000fe2000f8e00ff */
[----:B------:R-:W-:Y:S01]  /*0b70*/  USHF.R.S32.HI UR4, URZ, 0x1f, UR14 ;  /* 0x0000001f3f047899 */ /* 0x000fe2000801140e */
[----:B------:R-:W-:Y:S01]  /*0b80*/  IMAD.WIDE.U32 R8, R248, c[0x0][0x1b8], R2 ;  /* 0x00006e00f8087a25 */ /* 0x000fe200078e0002 */
[----:B------:R-:W-:Y:S01]  /*0b90*/  CS2R R164, SRZ ;  /* 0x0000000000a47805 */ /* 0x000fe2000001ff00 */
[----:B------:R-:W-:Y:S01]  /*0ba0*/  CS2R R162, SRZ ;  /* 0x0000000000a27805 */ /* 0x000fe2000001ff00 */
[----:B------:R-:W-:Y:S01]  /*0bb0*/  IADD3.X R15, R6, UR5, R15, P3, P2 ;  /* 0x00000005060f7c10 */ /* 0x000fe20009fe440f */
[----:B------:R-:W-:Y:S01]  /*0bc0*/  IMAD R7, R12, c[0x0][0x1dc], R7 ;  /* 0x000077000c077a24 */ /* 0x000fe200078e0207 */
[----:B------:R-:W-:Y:S01]  /*0bd0*/  IADD3.X R24, R6, UR8, R14, P1, P0 ;  /* 0x0000000806187c10 */ /* 0x000fe20008fe040e */
[----:B------:R-:W-:Y:S01]  /*0be0*/  IMAD.WIDE.U32 R2, R12, c[0x0][0x1d8], R4 ;  /* 0x000076000c027a25 */ /* 0x000fe200078e0004 */
[----:B------:R-:W-:Y:S01]  /*0bf0*/  LOP3.LUT R6, R0, 0x38, R10, 0xf8, !PT ;  /* 0x0000003800067812 */ /* 0x000fe200078ef80a */
[----:B------:R-:W-:Y:S01]  /*0c00*/  CS2R R160, SRZ ;  /* 0x0000000000a07805 */ /* 0x000fe2000001ff00 */
[----:B------:R-:W-:Y:S01]  /*0c10*/  SHF.R.U32.HI R5, RZ, 0x3, R0 ;  /* 0x00000003ff057819 */ /* 0x000fe20000011600 */
[----:B------:R-:W-:Y:S01]  /*0c20*/  IMAD.IADD R0, R3, 0x1, R7 ;  /* 0x0000000103007824 */ /* 0x000fe200078e0207 */
[----:B------:R-:W-:Y:S01]  /*0c30*/  LEA R4, P0, R2, c[0x0][0x1c0], 0x1 ;  /* 0x0000700002047a11 */ /* 0x000fe200078008ff */
[----:B------:R-:W-:Y:S01]  /*0c40*/  IMAD.MOV.U32 R7, RZ, RZ, c[0x0][0x1d8] ;  /* 0x00007600ff077624 */ /* 0x000fe200078e00ff */
[----:B------:R-:W-:Y:S01]  /*0c50*/  LOP3.LUT R6, R6, R5, RZ, 0x3c, !PT ;  /* 0x0000000506067212 */ /* 0x000fe200078e3cff */
[----:B------:R-:W-:Y:S01]  /*0c60*/  IMAD.MOV.U32 R3, RZ, RZ, c[0x0][0x1dc] ;  /* 0x00007700ff037624 */ /* 0x000fe200078e00ff */
[----:B------:R-:W-:Y:S01]  /*0c70*/  LEA.HI.X R5, R2, c[0x0][0x1c4], R0, 0x1, P0 ;  /* 0x0000710002057a11 */ /* 0x000fe200000f0c00 */
[----:B------:R-:W-:Y:S01]  /*0c80*/  IMAD.U32 R0, RZ, RZ, UR15 ;  /* 0x0000000fff007e24 */ /* 0x000fe2000f8e00ff */
[----:B------:R-:W-:Y:S01]  /*0c90*/  LEA.HI R2, R16, R230, RZ, 0x6 ;  /* 0x000000e610027211 */ /* 0x000fe200078f30ff */
[----:B------:R-:W-:Y:S01]  /*0ca0*/  IMAD.MOV.U32 R25, RZ, RZ, 0x5 ;  /* 0x00000005ff197424 */ /* 0x000fe200078e00ff */
[----:B------:R-:W-:Y:S01]  /*0cb0*/  ISETP.GE.AND P0, PT, R23, c[0x0][0x1cc], PT ;  /* 0x0000730017007a0c */ /* 0x000fe20003f06270 */
[C---:B------:R-:W-:Y:S01]  /*0cc0*/  IMAD.SHL.U32 R14, R7.reuse, 0x20, RZ ;  /* 0x00000020070e7824 */ /* 0x040fe200078e00ff */
[----:B------:R-:W-:Y:S01]  /*0cd0*/  IADD3 R0, R0, c[0x0][0x198], -R234 ;  /* 0x0000660000007a10 */ /* 0x000fe20007ffe8ea */
[----:B------:R-:W-:Y:S01]  /*0ce0*/  IMAD.MOV.U32 R27, RZ, RZ, 0x6 ;  /* 0x00000006ff1b7424 */ /* 0x000fe200078e00ff */
[----:B------:R-:W-:Y:S01]  /*0cf0*/  SHF.R.S32.HI R21, RZ, 0x6, R2 ;  /* 0x00000006ff157819 */ /* 0x000fe20000011402 */
[----:B------:R-:W-:Y:S01]  /*0d00*/  IMAD.MOV.U32 R222, RZ, RZ, 0x10 ;  /* 0x00000010ffde7424 */ /* 0x000fe200078e00ff */
[C---:B------:R-:W-:Y:S01]  /*0d10*/  ISETP.LT.OR P2, PT, R0.reuse, 0x1, P6 ;  /* 0x000000010000780c */ /* 0x040fe20003741670 */
[----:B------:R-:W-:Y:S01]  /*0d20*/  IMAD.MOV.U32 R212, RZ, RZ, 0x120 ;  /* 0x00000120ffd47424 */ /* 0x000fe200078e00ff */
[----:B------:R-:W-:Y:S01]  /*0d30*/  LEA R2, P4, R7, R4, 0x6 ;  /* 0x0000000407027211 */ /* 0x000fe200078830ff */
[----:B------:R-:W-:Y:S01]  /*0d40*/  IMAD R6, R21, 0x200, R6 ;  /* 0x0000020015067824 */ /* 0x000fe200078e0206 */
[----:B------:R-:W-:Y:S01]  /*0d50*/  ISETP.LT.OR P3, PT, R0, 0x1, P5 ;  /* 0x000000010000780c */ /* 0x000fe20002f61670 */
[----:B------:R-:W-:Y:S01]  /*0d60*/  IMAD.MOV.U32 R251, RZ, RZ, 0x1 ;  /* 0x00000001fffb7424 */ /* 0x000fe200078e00ff */
[----:B------:R-:W-:Y:S01]  /*0d70*/  LEA.HI.X R3, R7, R5, R3, 0x6, P4 ;  /* 0x0000000507037211 */ /* 0x000fe200020f3403 */
[----:B------:R-:W-:Y:S01]  /*0d80*/  IMAD.SHL.U32 R226, R6, 0x2, RZ ;  /* 0x0000000206e27824 */ /* 0x000fe200078e00ff */
[----:B------:R-:W-:Y:S01]  /*0d90*/  ISETP.LT.OR P4, PT, R0, 0x1, P0 ;  /* 0x000000010000780c */ /* 0x000fe20000781670 */
[----:B------:R-:W-:Y:S01]  /*0da0*/  IMAD R6, R13, c[0x0][0x1a8], RZ ;  /* 0x00006a000d067a24 */ /* 0x000fe200078e02ff */
[----:B------:R-:W-:Y:S01]  /*0db0*/  ISETP.GT.AND P1, PT, R230, 0x7f, PT ;  /* 0x0000007fe600780c */ /* 0x000fe20003f24270 */
[----:B------:R-:W-:Y:S01]  /*0dc0*/  CS2R R158, SRZ ;  /* 0x00000000009e7805 */ /* 0x000fe2000001ff00 */
[C---:B------:R-:W-:Y:S01]  /*0dd0*/  ISETP.LT.OR P6, PT, R0.reuse, 0x21, P6 ;  /* 0x000000210000780c */ /* 0x040fe200037c1670 */
[----:B------:R-:W-:Y:S01]  /*0de0*/  @!PT LDS RZ, [RZ] ;  /* 0x00000000fffff984 */ /* 0x000fe20000000800 */
[----:B------:R-:W-:Y:S01]  /*0df0*/  @!PT LDS RZ, [RZ] ;  /* 0x00000000fffff984 */ /* 0x000fe20000000800 */
[----:B------:R-:W-:Y:S01]  /*0e00*/  @!PT LDS RZ, [RZ] ;  /* 0x00000000fffff984 */ /* 0x000fe20000000800 */
[----:B------:R1:W-:Y:S01]  /*0e10*/  LDGSTS.E.BYPASS.LTC128B.128 [R226+0x7880], [R4.64], !P2 ;  /* 0x0788000004e27fae */ /* 0x0003e2000d101d50 */
[----:B------:R-:W-:Y:S01]  /*0e20*/  ISETP.LT.OR P2, PT, R0, 0x21, P5 ;  /* 0x000000210000780c */ /* 0x000fe20002f41670 */
[----:B------:R-:W-:Y:S01]  /*0e30*/  IMAD R13, R12, c[0x0][0x1ac], R6 ;  /* 0x00006b000c0d7a24 */ /* 0x000fe200078e0206 */
[C---:B------:R-:W-:Y:S01]  /*0e40*/  ISETP.LT.OR P0, PT, R0.reuse, 0x21, P0 ;  /* 0x000000210000780c */ /* 0x040fe20000701670 */
[----:B------:R1:W-:Y:S01]  /*0e50*/  LDGSTS.E.BYPASS.LTC128B.128 [R226+0xa080], [R4.64+0x80], !P3 ;  /* 0x0a08008004e27fae */ /* 0x0003e2000d901d50 */
[----:B------:R-:W-:Y:S01]  /*0e60*/  IADD3 R9, R9, UR6, RZ ;  /* 0x0000000609097c10 */ /* 0x000fe2000fffe0ff */
[----:B------:R-:W-:Y:S01]  /*0e70*/  ULDC.64 UR6, c[0x0][0x188] ;  /* 0x0000620000067ab9 */ /* 0x000fe20000000a00 */
[----:B------:R-:W-:Y:S01]  /*0e80*/  SHF.L.U64.HI R7, R7, R25, c[0x0][0x1dc] ;  /* 0x0000770007077619 */ /* 0x000fe20000010219 */
[----:B------:R1:W-:Y:S01]  /*0e90*/  LDGSTS.E.BYPASS.LTC128B.128 [R226+0xc880], [R4.64+0x100], !P4 ;  /* 0x0c88010004e27fae */ /* 0x0003e2000e101d50 */
[----:B------:R-:W-:Y:S01]  /*0ea0*/  UIMAD UR6, UR18, UR6, URZ ;  /* 0x00000006120672a4 */ /* 0x000fe2000f8e023f */
[----:B------:R-:W-:Y:S01]  /*0eb0*/  @!P1 ISETP.GE.AND P4, PT, R0, 0x41, PT ;  /* 0x000000410000980c */ /* 0x000fe20003f86270 */
[----:B------:R-:W-:Y:S01]  /*0ec0*/  IMAD.WIDE.U32 R8, R12, c[0x0][0x1a8], R8 ;  /* 0x00006a000c087a25 */ /* 0x000fe200078e0008 */
[----:B------:R2:W-:Y:S01]  /*0ed0*/  LDGSTS.E.BYPASS.LTC128B.128 [R226+0x8880], [R2.64], !P6 ;  /* 0x0888000002e27fae */ /* 0x0005e2000f101d50 */
[----:B------:R-:W-:Y:S01]  /*0ee0*/  @!P1 ISETP.LT.OR P5, PT, R0, 0x41, P5 ;  /* 0x000000410000980c */ /* 0x000fe20002fa1670 */
[----:B------:R-:W-:Y:S01]  /*0ef0*/  UIMAD UR7, UR19, UR7, UR6 ;  /* 0x00000007130772a4 */ /* 0x000fe2000f8e0206 */
[C---:B------:R-:W-:Y:S01]  /*0f00*/  @!P1 ISETP.GE.OR P6, PT, R10.reuse, c[0x0][0x1cc], !P4 ;  /* 0x000073000a009a0c */ /* 0x040fe200067c6670 */
[----:B------:R2:W-:Y:S01]  /*0f10*/  LDGSTS.E.BYPASS.LTC128B.128 [R226+0xb080], [R2.64+0x80], !P2 ;  /* 0x0b08008002e27fae */ /* 0x0005e2000d101d50 */
[C---:B------:R-:W-:Y:S01]  /*0f20*/  @!P1 ISETP.GE.OR P4, PT, R23.reuse, c[0x0][0x1cc], !P4 ;  /* 0x0000730017009a0c */ /* 0x040fe20006786670 */
[----:B------:R-:W-:Y:S01]  /*0f30*/  CS2R R156, SRZ ;  /* 0x00000000009c7805 */ /* 0x000fe2000001ff00 */
[----:B------:R-:W-:Y:S01]  /*0f40*/  ISETP.GE.AND P2, PT, R10, c[0x0][0x19c], PT ;  /* 0x000067000a007a0c */ /* 0x000fe20003f46270 */
[----:B------:R2:W-:Y:S01]  /*0f50*/  LDGSTS.E.BYPASS.LTC128B.128 [R226+0xd880], [R2.64+0x100], !P0 ;  /* 0x0d88010002e27fae */ /* 0x0005e2000c101d50 */
[----:B------:R-:W-:Y:S01]  /*0f60*/  @!P1 LEA R6, P3, R14, R2, 0x1 ;  /* 0x000000020e069211 */ /* 0x000fe200078608ff */
[----:B------:R-:W-:Y:S01]  /*0f70*/  CS2R R154, SRZ ;  /* 0x00000000009a7805 */ /* 0x000fe2000001ff00 */
[----:B------:R-:W-:Y:S01]  /*0f80*/  ISETP.LT.OR P0, PT, R0, 0x1, P2 ;  /* 0x000000010000780c */ /* 0x000fe20001701670 */
[----:B------:R-:W-:Y:S01]  /*0f90*/  CS2R R152, SRZ ;  /* 0x0000000000987805 */ /* 0x000fe2000001ff00 */
[----:B------:R-:W-:Y:S01]  /*0fa0*/  @!P1 LEA.HI.X R7, R14, R3, R7, 0x1, P3 ;  /* 0x000000030e079211 */ /* 0x000fe200018f0c07 */
[----:B------:R-:W-:Y:S01]  /*0fb0*/  IMAD R14, R28, c[0x0][0x180], RZ ;  /* 0x000060001c0e7a24 */ /* 0x000fe200078e02ff */
[----:B------:R-:W-:Y:S01]  /*0fc0*/  CS2R R150, SRZ ;  /* 0x0000000000967805 */ /* 0x000fe2000001ff00 */
[----:B------:R-:W-:Y:S01]  /*0fd0*/  CS2R R148, SRZ ;  /* 0x0000000000947805 */ /* 0x000fe2000001ff00 */
[----:B------:R-:W-:Y:S01]  /*0fe0*/  CS2R R146, SRZ ;  /* 0x0000000000927805 */ /* 0x000fe2000001ff00 */
[----:B------:R3:W-:Y:S01]  /*0ff0*/  @!P1 LDGSTS.E.BYPASS.LTC128B.128 [R226+0x9880], [R6.64], !P6 ;  /* 0x0988000006e29fae */ /* 0x0007e2000f101d50 */
[----:B------:R-:W-:Y:S01]  /*1000*/  ISETP.GE.AND P6, PT, R20, c[0x0][0x19c], PT ;  /* 0x0000670014007a0c */ /* 0x000fe20003fc6270 */
[----:B------:R-:W-:Y:S01]  /*1010*/  CS2R R144, SRZ ;  /* 0x0000000000907805 */ /* 0x000fe2000001ff00 */
[----:B------:R-:W-:Y:S01]  /*1020*/  CS2R R142, SRZ ;  /* 0x00000000008e7805 */ /* 0x000fe2000001ff00 */
[----:B------:R3:W-:Y:S01]  /*1030*/  @!P1 LDGSTS.E.BYPASS.LTC128B.128 [R226+0xc080], [R6.64+0x80], !P5 ;  /* 0x0c08008006e29fae */ /* 0x0007e2000e901d50 */
[----:B------:R-:W-:Y:S01]  /*1040*/  ISETP.GE.AND P5, PT, R23, c[0x0][0x19c], PT ;  /* 0x0000670017007a0c */ /* 0x000fe20003fa6270 */
[----:B-1----:R-:W-:Y:S01]  /*1050*/  IMAD.MOV.U32 R5, RZ, RZ, c[0x0][0x1ac] ;  /* 0x00006b00ff057624 */ /* 0x002fe200078e00ff */
[----:B------:R-:W-:Y:S01]  /*1060*/  CS2R R140, SRZ ;  /* 0x00000000008c7805 */ /* 0x000fe2000001ff00 */
[----:B------:R3:W-:Y:S01]  /*1070*/  @!P1 LDGSTS.E.BYPASS.LTC128B.128 [R226+0xe880], [R6.64+0x100], !P4 ;  /* 0x0e88010006e29fae */ /* 0x0007e2000e101d50 */
[----:B------:R-:W-:Y:S01]  /*1080*/  ISETP.LT.OR P4, PT, R0, 0x1, P6 ;  /* 0x000000010000780c */ /* 0x000fe20003781670 */
[----:B------:R-:W-:Y:S01]  /*1090*/  CS2R R138, SRZ ;  /* 0x00000000008a7805 */ /* 0x000fe2000001ff00 */
[----:B------:R-:W-:Y:S01]  /*10a0*/  CS2R R136, SRZ ;  /* 0x0000000000887805 */ /* 0x000fe2000001ff00 */
[----:B------:R-:W-:Y:S01]  /*10b0*/  CS2R R134, SRZ ;  /* 0x0000000000867805 */ /* 0x000fe2000001ff00 */
[----:B------:R-:W-:Y:S01]  /*10c0*/  CS2R R132, SRZ ;  /* 0x0000000000847805 */ /* 0x000fe2000001ff00 */
[----:B------:R-:W-:Y:S01]  /*10d0*/  CS2R R130, SRZ ;  /* 0x0000000000827805 */ /* 0x000fe2000001ff00 */
[----:B------:R-:W-:Y:S01]  /*10e0*/  CS2R R128, SRZ ;  /* 0x0000000000807805 */ /* 0x000fe2000001ff00 */
[----:B------:R-:W-:Y:S01]  /*10f0*/  CS2R R126, SRZ ;  /* 0x00000000007e7805 */ /* 0x000fe2000001ff00 */
[----:B--2---:R-:W-:Y:S01]  /*1100*/  IMAD.IADD R3, R9, 0x1, R13 ;  /* 0x0000000109037824 */ /* 0x004fe200078e020d */
[C---:B------:R-:W-:Y:S01]  /*1110*/  LEA R2, P3, R8.reuse, c[0x0][0x190], 0x1 ;  /* 0x0000640008027a11 */ /* 0x040fe200078608ff */
[----:B------:R-:W-:Y:S01]  /*1120*/  CS2R R124, SRZ ;  /* 0x00000000007c7805 */ /* 0x000fe2000001ff00 */
[----:B------:R-:W-:Y:S01]  /*1130*/  CS2R R122, SRZ ;  /* 0x00000000007a7805 */ /* 0x000fe2000001ff00 */
[----:B------:R-:W-:Y:S01]  /*1140*/  CS2R R120, SRZ ;  /* 0x0000000000787805 */ /* 0x000fe2000001ff00 */
[----:B------:R-:W-:Y:S01]  /*1150*/  LEA.HI.X R3, R8, c[0x0][0x194], R3, 0x1, P3 ;  /* 0x0000650008037a11 */ /* 0x000fe200018f0c03 */
[----:B------:R-:W-:Y:S01]  /*1160*/  CS2R R118, SRZ ;  /* 0x0000000000767805 */ /* 0x000fe2000001ff00 */
[C---:B------:R-:W-:Y:S01]  /*1170*/  ISETP.LT.OR P3, PT, R0.reuse, 0x1, P5 ;  /* 0x000000010000780c */ /* 0x040fe20002f61670 */
[----:B------:R-:W-:Y:S01]  /*1180*/  CS2R R116, SRZ ;  /* 0x0000000000747805 */ /* 0x000fe2000001ff00 */
[----:B------:R-:W-:Y:S01]  /*1190*/  CS2R R114, SRZ ;  /* 0x0000000000727805 */ /* 0x000fe2000001ff00 */
[----:B------:R1:W-:Y:S01]  /*11a0*/  LDGSTS.E.BYPASS.LTC128B.128 [R226+0x80], [R2.64], !P0 ;  /* 0x0008000002e27fae */ /* 0x0003e2000c101d50 */
[----:B------:R-:W-:Y:S01]  /*11b0*/  CS2R R112, SRZ ;  /* 0x0000000000707805 */ /* 0x000fe2000001ff00 */
[----:B------:R-:W-:Y:S01]  /*11c0*/  CS2R R102, SRZ ;  /* 0x0000000000667805 */ /* 0x000fe2000001ff00 */
[----:B------:R-:W-:Y:S01]  /*11d0*/  CS2R R100, SRZ ;  /* 0x0000000000647805 */ /* 0x000fe2000001ff00 */
[----:B------:R1:W-:Y:S01]  /*11e0*/  LDGSTS.E.BYPASS.LTC128B.128 [R226+0x2880], [R2.64+0x80], !P4 ;  /* 0x0288008002e27fae */ /* 0x0003e2000e101d50 */
[C---:B------:R-:W-:Y:S01]  /*11f0*/  ISETP.LT.OR P4, PT, R0.reuse, 0x21, P2 ;  /* 0x000000210000780c */ /* 0x040fe20001781670 */
[----:B------:R-:W-:Y:S01]  /*1200*/  CS2R R98, SRZ ;  /* 0x0000000000627805 */ /* 0x000fe2000001ff00 */
[----:B------:R-:W-:Y:S01]  /*1210*/  @!P1 ISETP.LT.OR P2, PT, R0, 0x41, P2 ;  /* 0x000000410000980c */ /* 0x000fe20001741670 */
[----:B---3--:R-:W-:Y:S01]  /*1220*/  IMAD.MOV.U32 R6, RZ, RZ, c[0x0][0x1a8] ;  /* 0x00006a00ff067624 */ /* 0x008fe200078e00ff */
[----:B------:R-:W-:Y:S01]  /*1230*/  CS2R R96, SRZ ;  /* 0x0000000000607805 */ /* 0x000fe2000001ff00 */
[----:B------:R1:W-:Y:S01]  /*1240*/  LDGSTS.E.BYPASS.LTC128B.128 [R226+0x5080], [R2.64+0x100], !P3 ;  /* 0x0508010002e27fae */ /* 0x0003e2000d901d50 */
[----:B------:R-:W-:Y:S01]  /*1250*/  ISETP.GE.AND P3, PT, R20, c[0x0][0x16c], PT ;  /* 0x00005b0014007a0c */ /* 0x000fe20003f66270 */
[C---:B------:R-:W-:Y:S01]  /*1260*/  IMAD.SHL.U32 R7, R6.reuse, 0x20, RZ ;  /* 0x0000002006077824 */ /* 0x040fe200078e00ff */
[C---:B------:R-:W-:Y:S01]  /*1270*/  LEA R4, P0, R6.reuse, R2, 0x6 ;  /* 0x0000000206047211 */ /* 0x040fe200078030ff */
[----:B------:R-:W-:Y:S01]  /*1280*/  CS2R R94, SRZ ;  /* 0x00000000005e7805 */ /* 0x000fe2000001ff00 */
[----:B------:R-:W-:Y:S01]  /*1290*/  SEL R12, RZ, 0xffffffff, P3 ;  /* 0xffffffffff0c7807 */ /* 0x000fe20001800000 */
[----:B------:R-:W-:Y:S01]  /*12a0*/  CS2R R92, SRZ ;  /* 0x00000000005c7805 */ /* 0x000fe2000001ff00 */
[C---:B------:R-:W-:Y:S01]  /*12b0*/  LEA.HI.X R5, R6.reuse, R3, R5, 0x6, P0 ;  /* 0x0000000306057211 */ /* 0x040fe200000f3405 */
[----:B------:R-:W-:Y:S01]  /*12c0*/  CS2R R90, SRZ ;  /* 0x00000000005a7805 */ /* 0x000fe2000001ff00 */
[----:B------:R-:W-:Y:S01]  /*12d0*/  SHF.L.U64.HI R6, R6, R25, c[0x0][0x1ac] ;  /* 0x00006b0006067619 */ /* 0x000fe20000010219 */
[----:B------:R-:W-:Y:S01]  /*12e0*/  IMAD.SHL.U32 R12, R12, 0x2, RZ ;  /* 0x000000020c0c7824 */ /* 0x000fe200078e00ff */
[C---:B------:R-:W-:Y:S01]  /*12f0*/  @!P1 LEA R8, P0, R7.reuse, R4, 0x1 ;  /* 0x0000000407089211 */ /* 0x040fe200078008ff */
[----:B------:R2:W-:Y:S01]  /*1300*/  LDGSTS.E.BYPASS.LTC128B.128 [R226+0x1080], [R4.64], !P4 ;  /* 0x0108000004e27fae */ /* 0x0005e2000e101d50 */
[----:B------:R-:W-:Y:S01]  /*1310*/  ISETP.LT.OR P3, PT, R0, 0x21, P6 ;  /* 0x000000210000780c */ /* 0x000fe20003761670 */
[----:B------:R-:W-:Y:S01]  /*1320*/  CS2R R88, SRZ ;  /* 0x0000000000587805 */ /* 0x000fe2000001ff00 */
[----:B------:R-:W-:Y:S01]  /*1330*/  @!P1 LEA.HI.X R9, R7, R5, R6, 0x1, P0 ;  /* 0x0000000507099211 */ /* 0x000fe200000f0c06 */
[----:B------:R-:W-:Y:S01]  /*1340*/  IMAD R6, R235, c[0x0][0x178], RZ ;  /* 0x00005e00eb067a24 */ /* 0x000fe200078e02ff */
[----:B------:R-:W-:Y:S01]  /*1350*/  ISETP.GE.AND P0, PT, R10, c[0x0][0x16c], PT ;  /* 0x00005b000a007a0c */ /* 0x000fe20003f06270 */
[----:B------:R-:W-:Y:S01]  /*1360*/  CS2R R86, SRZ ;  /* 0x0000000000567805 */ /* 0x000fe2000001ff00 */
[----:B------:R-:W-:Y:S01]  /*1370*/  @!P1 ISETP.LT.OR P6, PT, R0, 0x41, P6 ;  /* 0x000000410000980c */ /* 0x000fe200037c1670 */
[----:B------:R-:W-:Y:S01]  /*1380*/  IMAD R6, R234, c[0x0][0x17c], R6 ;  /* 0x00005f00ea067a24 */ /* 0x000fe200078e0206 */
[----:B------:R-:W-:Y:S01]  /*1390*/  SEL R7, RZ, 0x1, P0 ;  /* 0x00000001ff077807 */ /* 0x000fe20000000000 */
[----:B------:R-:W-:Y:S01]  /*13a0*/  CS2R R84, SRZ ;  /* 0x0000000000547805 */ /* 0x000fe2000001ff00 */
[----:B------:R-:W-:Y:S01]  /*13b0*/  ISETP.GE.AND P0, PT, R23, c[0x0][0x16c], PT ;  /* 0x00005b0017007a0c */ /* 0x000fe20003f06270 */
[----:B------:R-:W-:Y:S01]  /*13c0*/  CS2R R82, SRZ ;  /* 0x0000000000527805 */ /* 0x000fe2000001ff00 */
[----:B------:R-:W-:Y:S01]  /*13d0*/  LOP3.LUT R12, R12, 0x2, R7, 0xe2, !PT ;  /* 0x000000020c0c7812 */ /* 0x000fe200078ee207 */
[----:B------:R2:W-:Y:S01]  /*13e0*/  LDGSTS.E.BYPASS.LTC128B.128 [R226+0x3880], [R4.64+0x80], !P3 ;  /* 0x0388008004e27fae */ /* 0x0005e2000d901d50 */
[----:B-1----:R-:W-:Y:S01]  /*13f0*/  IMAD.WIDE.U32 R2, R234, c[0x0][0x178], R10 ;  /* 0x00005e00ea027a25 */ /* 0x002fe200078e000a */
[----:B------:R-:W-:Y:S01]  /*1400*/  SEL R13, RZ, 0x4, P0 ;  /* 0x00000004ff0d7807 */ /* 0x000fe20000000000 */
[----:B------:R-:W-:Y:S01]  /*1410*/  CS2R R80, SRZ ;  /* 0x0000000000507805 */ /* 0x000fe2000001ff00 */
[C---:B------:R-:W-:Y:S01]  /*1420*/  ISETP.LT.OR P0, PT, R0.reuse, 0x21, P5 ;  /* 0x000000210000780c */ /* 0x040fe20002f01670 */
[----:B------:R-:W-:Y:S01]  /*1430*/  IMAD.IADD R3, R3, 0x1, R6 ;  /* 0x0000000103037824 */ /* 0x000fe200078e0206 */
[----:B------:R-:W-:Y:S01]  /*1440*/  @!P1 ISETP.LT.OR P5, PT, R0, 0x41, P5 ;  /* 0x000000410000980c */ /* 0x000fe20002fa1670 */
[C---:B------:R-:W-:Y:S01]  /*1450*/  IMAD R6, R29.reuse, c[0x0][0x184], R14 ;  /* 0x000061001d067a24 */ /* 0x040fe200078e020e */
[----:B------:R-:W-:Y:S01]  /*1460*/  CS2R R78, SRZ ;  /* 0x00000000004e7805 */ /* 0x000fe2000001ff00 */
[----:B------:R-:W-:Y:S01]  /*1470*/  IMAD.WIDE.U32 R2, R29, c[0x0][0x180], R2 ;  /* 0x000060001d027a25 */ /* 0x000fe200078e0002 */
[----:B------:R-:W-:Y:S01]  /*1480*/  CS2R R76, SRZ ;  /* 0x00000000004c7805 */ /* 0x000fe2000001ff00 */
[----:B------:R-:W-:Y:S01]  /*1490*/  CS2R R74, SRZ ;  /* 0x00000000004a7805 */ /* 0x000fe2000001ff00 */
[----:B------:R-:W-:Y:S01]  /*14a0*/  CS2R R72, SRZ ;  /* 0x0000000000487805 */ /* 0x000fe2000001ff00 */
[----:B------:R-:W-:Y:S01]  /*14b0*/  IMAD.MOV.U32 R14, RZ, RZ, c[0x0][0x178] ;  /* 0x00005e00ff0e7624 */ /* 0x000fe200078e00ff */
[----:B------:R-:W-:Y:S01]  /*14c0*/  CS2R R70, SRZ ;  /* 0x0000000000467805 */ /* 0x000fe2000001ff00 */
[----:B------:R-:W-:Y:S01]  /*14d0*/  IMAD R0, R235, c[0x0][0x208], RZ ;  /* 0x00008200eb007a24 */ /* 0x000fe200078e02ff */
[----:B------:R-:W-:Y:S01]  /*14e0*/  CS2R R68, SRZ ;  /* 0x0000000000447805 */ /* 0x000fe2000001ff00 */
[----:B------:R-:W-:Y:S01]  /*14f0*/  IMAD.IADD R3, R3, 0x1, R6 ;  /* 0x0000000103037824 */ /* 0x000fe200078e0206 */
[----:B------:R2:W-:Y:S01]  /*1500*/  LDGSTS.E.BYPASS.LTC128B.128 [R226+0x6080], [R4.64+0x100], !P0 ;  /* 0x0608010004e27fae */ /* 0x0005e2000c101d50 */
[----:B------:R-:W-:Y:S01]  /*1510*/  IMAD.WIDE.U32 R6, R234, c[0x0][0x208], R10 ;  /* 0x00008200ea067a25 */ /* 0x000fe200078e000a */
[----:B------:R-:W-:Y:S01]  /*1520*/  SHF.L.U64.HI R11, R14, R27, c[0x0][0x17c] ;  /* 0x00005f000e0b7619 */ /* 0x000fe2000001021b */
[----:B------:R-:W-:Y:S01]  /*1530*/  CS2R R66, SRZ ;  /* 0x0000000000427805 */ /* 0x000fe2000001ff00 */
[----:B------:R1:W-:Y:S01]  /*1540*/  @!P1 LDGSTS.E.BYPASS.LTC128B.128 [R226+0x2080], [R8.64], !P2 ;  /* 0x0208000008e29fae */ /* 0x0003e2000d101d50 */
[----:B------:R-:W-:Y:S01]  /*1550*/  IMAD R0, R234, c[0x0][0x20c], R0 ;  /* 0x00008300ea007a24 */ /* 0x000fe200078e0200 */
[----:B------:R-:W-:Y:S01]  /*1560*/  SHF.L.U64.HI R30, R14, R25, c[0x0][0x17c] ;  /* 0x00005f000e1e7619 */ /* 0x000fe20000010219 */
[----:B------:R-:W-:Y:S01]  /*1570*/  IMAD.WIDE.U32 R244, R248, c[0x0][0x188], R2 ;  /* 0x00006200f8f47a25 */ /* 0x000fe200078e0002 */
[----:B------:R1:W-:Y:S01]  /*1580*/  @!P1 LDGSTS.E.BYPASS.LTC128B.128 [R226+0x4880], [R8.64+0x80], !P6 ;  /* 0x0488008008e29fae */ /* 0x0003e2000f101d50 */
[----:B------:R-:W-:Y:S01]  /*1590*/  CS2R R64, SRZ ;  /* 0x0000000000407805 */ /* 0x000fe2000001ff00 */
[----:B------:R-:W-:Y:S01]  /*15a0*/  CS2R R62, SRZ ;  /* 0x00000000003e7805 */ /* 0x000fe2000001ff00 */
[----:B------:R-:W-:Y:S01]  /*15b0*/  IMAD.IADD R3, R7, 0x1, R0 ;  /* 0x0000000107037824 */ /* 0x000fe200078e0200 */
[----:B------:R-:W-:Y:S01]  /*15c0*/  LOP3.LUT R0, R12, R13, RZ, 0xfc, !PT ;  /* 0x0000000d0c007212 */ /* 0x000fe200078efcff */
[----:B------:R-:W-:Y:S01]  /*15d0*/  IMAD R7, R11, UR14, RZ ;  /* 0x0000000e0b077c24 */ /* 0x000fe2000f8e02ff */
[----:B------:R-:W-:Y:S01]  /*15e0*/  IADD3 R241, R245, UR7, RZ ;  /* 0x00000007f5f17c10 */ /* 0x000fe2000fffe0ff */
[----:B------:R-:W-:Y:S01]  /*15f0*/  IMAD.MOV.U32 R2, RZ, RZ, R6 ;  /* 0x000000ffff027224 */ /* 0x000fe200078e0006 */
[----:B------:R-:W-:Y:S01]  /*1600*/  LOP3.LUT P4, RZ, R0, 0x1, RZ, 0xc0, !PT ;  /* 0x0000000100ff7812 */ /* 0x000fe2000788c0ff */
[----:B------:R-:W-:Y:S01]  /*1610*/  IMAD R11, R28, c[0x0][0x210], RZ ;  /* 0x000084001c0b7a24 */ /* 0x000fe200078e02ff */
[C---:B------:R-:W-:Y:S01]  /*1620*/  LOP3.LUT P3, RZ, R0.reuse, 0x2, RZ, 0xc0, !PT ;  /* 0x0000000200ff7812 */ /* 0x040fe2000786c0ff */
[C---:B------:R-:W-:Y:S01]  /*1630*/  IMAD.WIDE.U32 R2, R29.reuse, c[0x0][0x210], R2 ;  /* 0x000084001d027a25 */ /* 0x040fe200078e0002 */
[----:B------:R-:W-:Y:S01]  /*1640*/  LOP3.LUT P2, RZ, R0, 0x4, RZ, 0xc0, !PT ;  /* 0x0000000400ff7812 */ /* 0x000fe2000784c0ff */
[----:B------:R1:W-:Y:S01]  /*1650*/  @!P1 LDGSTS.E.BYPASS.LTC128B.128 [R226+0x7080], [R8.64+0x100], !P5 ;  /* 0x0708010008e29fae */ /* 0x0003e2000e901d50 */
[----:B------:R-:W-:Y:S01]  /*1660*/  ULDC.64 UR6, c[0x0][0x218] ;  /* 0x0000860000067ab9 */ /* 0x000fe20000000a00 */
[----:B------:R-:W-:Y:S01]  /*1670*/  IMAD R11, R29, c[0x0][0x214], R11 ;  /* 0x000085001d0b7a24 */ /* 0x000fe200078e020b */
[----:B------:R-:W-:Y:S01]  /*1680*/  UIMAD UR6, UR18, UR6, URZ ;  /* 0x00000006120672a4 */ /* 0x000fe2000f8e023f */
[----:B------:R-:W-:Y:S01]  /*1690*/  IMAD.SHL.U32 R26, R14, 0x40, RZ ;  /* 0x000000400e1a7824 */ /* 0x000fe200078e00ff */
[----:B------:R-:W0:Y:S01]  /*16a0*/  LDGDEPBAR ;  /* 0x00000000000079af */ /* 0x000e220000000000 */
[----:B------:R-:W-:Y:S01]  /*16b0*/  IMAD.IADD R3, R3, 0x1, R11 ;  /* 0x0000000103037824 */ /* 0x000fe200078e020b */
[----:B------:R-:W-:Y:S01]  /*16c0*/  UIMAD UR6, UR19, UR7, UR6 ;  /* 0x00000007130672a4 */ /* 0x000fe2000f8e0206 */
[----:B------:R-:W-:Y:S01]  /*16d0*/  IMAD.U32 R11, RZ, RZ, UR20 ;  /* 0x00000014ff0b7e24 */ /* 0x000fe2000f8e00ff */
[----:B------:R-:W-:Y:S01]  /*16e0*/  CS2R R60, SRZ ;  /* 0x00000000003c7805 */ /* 0x000fe2000001ff00 */
[----:B------:R-:W-:Y:S01]  /*16f0*/  IMAD.MOV.U32 R240, RZ, RZ, R244 ;  /* 0x000000fffff07224 */ /* 0x000fe200078e00f4 */
[----:B------:R-:W-:Y:S01]  /*1700*/  CS2R R58, SRZ ;  /* 0x00000000003a7805 */ /* 0x000fe2000001ff00 */
[----:B------:R-:W-:Y:S01]  /*1710*/  IMAD R12, R26, UR4, R7 ;  /* 0x000000041a0c7c24 */ /* 0x000fe2000f8e0207 */
[----:B------:R-:W-:Y:S01]  /*1720*/  IADD3 R0, -R234, c[0x0][0x168], -R11 ;  /* 0x00005a00ea007a10 */ /* 0x000fe20007ffe90b */
[----:B------:R-:W-:Y:S01]  /*1730*/  IMAD.WIDE.U32 R6, R26, UR14, R240 ;  /* 0x0000000e1a067c25 */ /* 0x000fe2000f8e00f0 */
[----:B------:R-:W-:Y:S01]  /*1740*/  IADD3 R11, -R11, c[0x0][0x168], -R234 ;  /* 0x00005a000b0b7a10 */ /* 0x000fe20007ffe9ea */
[----:B------:R-:W-:Y:S01]  /*1750*/  CS2R R56, SRZ ;  /* 0x0000000000387805 */ /* 0x000fe2000001ff00 */
[C---:B------:R-:W-:Y:S01]  /*1760*/  ISETP.LT.OR P6, PT, R0.reuse, 0x1, !P4 ;  /* 0x000000010000780c */ /* 0x040fe200067c1670 */
[----:B--2---:R-:W-:Y:S01]  /*1770*/  IMAD.IADD R5, R7, 0x1, R12 ;  /* 0x0000000107057824 */ /* 0x004fe200078e020c */
[C---:B------:R-:W-:Y:S01]  /*1780*/  ISETP.LT.OR P1, PT, R0.reuse, 0x1, !P3 ;  /* 0x000000010000780c */ /* 0x040fe20005f21670 */
[----:B------:R-:W-:Y:S01]  /*1790*/  IMAD.MOV.U32 R13, RZ, RZ, c[0x0][0x208] ;  /* 0x00008200ff0d7624 */ /* 0x000fe200078e00ff */
[----:B------:R-:W-:Y:S01]  /*17a0*/  ISETP.LT.OR P5, PT, R0, 0x1, !P2 ;  /* 0x000000010000780c */ /* 0x000fe200057a1670 */
[----:B------:R-:W-:Y:S01]  /*17b0*/  IMAD.WIDE.U32 R242, R248, c[0x0][0x218], R2 ;  /* 0x00008600f8f27a25 */ /* 0x000fe200078e0002 */
[C---:B------:R-:W-:Y:S01]  /*17c0*/  LEA R4, P0, R6.reuse, c[0x0][0x160], 0x1 ;  /* 0x0000580006047a11 */ /* 0x040fe200078008ff */
[----:B------:R-:W-:Y:S01]  /*17d0*/  CS2R R54, SRZ ;  /* 0x0000000000367805 */ /* 0x000fe2000001ff00 */
[C---:B------:R-:W-:Y:S01]  /*17e0*/  SHF.L.U64.HI R7, R13.reuse, R27, c[0x0][0x20c] ;  /* 0x000083000d077619 */ /* 0x040fe2000001021b */
[----:B------:R-:W-:Y:S01]  /*17f0*/  IMAD.MOV.U32 R238, RZ, RZ, R242 ;  /* 0x000000ffffee7224 */ /* 0x000fe200078e00f2 */
[----:B------:R-:W-:Y:S01]  /*1800*/  LEA.HI.X R5, R6, c[0x0][0x164], R5, 0x1, P0 ;  /* 0x0000590006057a11 */ /* 0x000fe200000f0c05 */
[----:B-1----:R-:W-:Y:S01]  /*1810*/  IMAD.SHL.U32 R9, R14, 0x20, RZ ;  /* 0x000000200e097824 */ /* 0x002fe200078e00ff */
[C---:B------:R-:W-:Y:S01]  /*1820*/  ISETP.LT.OR P0, PT, R0.reuse, 0x21, !P4 ;  /* 0x000000210000780c */ /* 0x040fe20006701670 */
[----:B------:R-:W-:Y:S01]  /*1830*/  IMAD.SHL.U32 R8, R13, 0x40, RZ ;  /* 0x000000400d087824 */ /* 0x000fe200078e00ff */
[----:B------:R-:W-:Y:S01]  /*1840*/  IADD3 R239, R243, UR6, RZ ;  /* 0x00000006f3ef7c10 */ /* 0x000fe2000fffe0ff */
[----:B------:R1:W-:Y:S01]  /*1850*/  LDGSTS.E.BYPASS.LTC128B.128 [R226+0xf080], [R4.64], !P6 ;  /* 0x0f08000004e27fae */ /* 0x0003e2000f101d50 */
[----:B------:R-:W-:Y:S01]  /*1860*/  IMAD R7, R7, UR14, RZ ;  /* 0x0000000e07077c24 */ /* 0x000fe2000f8e02ff */
[----:B------:R-:W-:Y:S01]  /*1870*/  ISETP.LT.OR P6, PT, R0, 0x21, !P3 ;  /* 0x000000210000780c */ /* 0x000fe20005fc1670 */
[----:B------:R-:W-:Y:S01]  /*1880*/  IMAD.SHL.U32 R14, R13, 0x20, RZ ;  /* 0x000000200d0e7824 */ /* 0x000fe200078e00ff */
[----:B------:R1:W-:Y:S01]  /*1890*/  LDGSTS.E.BYPASS.LTC128B.128 [R226+0x11080], [R4.64+0x80], !P1 ;  /* 0x1108008004e27fae */ /* 0x0003e2000c901d50 */
[C---:B------:R-:W-:Y:S01]  /*18a0*/  LEA R6, P1, R9.reuse, R4, 0x1 ;  /* 0x0000000409067211 */ /* 0x040fe200078208ff */
[----:B------:R-:W-:Y:S01]  /*18b0*/  IMAD.WIDE.U32 R2, R8, UR14, R238 ;  /* 0x0000000e08027c25 */ /* 0x000fe2000f8e00ee */
[----:B------:R-:W-:Y:S01]  /*18c0*/  P2R R12, PR, RZ, 0x10 ;  /* 0x00000010ff0c7803 */ /* 0x000fe20000000000 */
[----:B------:R1:W-:Y:S01]  /*18d0*/  LDGSTS.E.BYPASS.LTC128B.128 [R226+0x13080], [R4.64+0x100], !P5 ;  /* 0x1308010004e27fae */ /* 0x0003e2000e901d50 */
[----:B------:R-:W-:Y:S01]  /*18e0*/  ISETP.LT.OR P5, PT, R0, 0x21, !P2 ;  /* 0x000000210000780c */ /* 0x000fe200057a1670 */
[----:B------:R-:W-:Y:S01]  /*18f0*/  IMAD R0, R8, UR4, R7 ;  /* 0x0000000408007c24 */ /* 0x000fe2000f8e0207 */
[----:B------:R-:W-:Y:S01]  /*1900*/  LEA.HI.X R7, R9, R5, R30, 0x1, P1 ;  /* 0x0000000509077211 */ /* 0x000fe200008f0c1e */
[----:B------:R-:W-:Y:S01]  /*1910*/  ULDC.64 UR6, c[0x0][0x240] ;  /* 0x0000900000067ab9 */ /* 0x000fe20000000a00 */
[----:B------:R-:W-:Y:S01]  /*1920*/  ISETP.GT.AND P1, PT, R230, 0xf, PT ;  /* 0x0000000fe600780c */ /* 0x000fe20003f24270 */
[----:B------:R-:W-:Y:S01]  /*1930*/  IMAD.IADD R0, R3, 0x1, R0 ;  /* 0x0000000103007824 */ /* 0x000fe200078e0200 */
[----:B------:R-:W-:Y:S01]  /*1940*/  ISETP.GE.AND P4, PT, R10, c[0x0][0x1fc], PT ;  /* 0x00007f000a007a0c */ /* 0x000fe20003f86270 */
[----:B------:R2:W-:Y:S01]  /*1950*/  LDGSTS.E.BYPASS.LTC128B.128 [R226+0x10080], [R6.64], !P0 ;  /* 0x1008000006e27fae */ /* 0x0005e2000c101d50 */
[C---:B------:R-:W-:Y:S01]  /*1960*/  LEA R8, P0, R18.reuse, c[0x0][0x258], 0x2 ;  /* 0x0000960012087a11 */ /* 0x040fe200078010ff */
[----:B------:R-:W-:Y:S01]  /*1970*/  UIMAD UR6, UR18, UR6, URZ ;  /* 0x00000006120672a4 */ /* 0x000fe2000f8e023f */
[----:B------:R-:W-:Y:S01]  /*1980*/  SHF.L.U64.HI R252, R13, R25, c[0x0][0x20c] ;  /* 0x000083000dfc7619 */ /* 0x000fe20000010219 */
[----:B------:R2:W-:Y:S01]  /*1990*/  LDGSTS.E.BYPASS.LTC128B.128 [R226+0x12080], [R6.64+0x80], !P6 ;  /* 0x1208008006e27fae */ /* 0x0005e2000f101d50 */
[----:B------:R-:W-:Y:S01]  /*19a0*/  LEA.HI.X R9, R18, c[0x0][0x25c], R15, 0x2, P0 ;  /* 0x0000970012097a11 */ /* 0x000fe200000f140f */
[----:B------:R-:W-:Y:S01]  /*19b0*/  UIMAD UR25, UR19, UR7, UR6 ;  /* 0x00000007131972a4 */ /* 0x000fe2000f8e0206 */
[----:B------:R-:W-:Y:S01]  /*19c0*/  ISETP.LT.OR P0, PT, R11, 0x1, P4 ;  /* 0x000000010b00780c */ /* 0x000fe20002701670 */
[----:B------:R2:W-:Y:S01]  /*19d0*/  LDGSTS.E.BYPASS.LTC128B.128 [R226+0x14080], [R6.64+0x100], !P5 ;  /* 0x1408010006e27fae */ /* 0x0005e2000e901d50 */
[----:B------:R-:W-:Y:S01]  /*19e0*/  ISETP.GE.AND P6, PT, R20, c[0x0][0x1fc], PT ;  /* 0x00007f0014007a0c */ /* 0x000fe20003fc6270 */
[----:B------:R-:W-:Y:S01]  /*19f0*/  @!P1 IMAD.SHL.U32 R3, R230, 0x10, RZ ;  /* 0x00000010e6039824 */ /* 0x000fe200078e00ff */
[----:B------:R-:W-:Y:S01]  /*1a00*/  LEA.HI R13, R16, R230, RZ, 0x4 ;  /* 0x000000e6100d7211 */ /* 0x000fe200078f20ff */
[----:B------:R-:W-:Y:S01]  /*1a10*/  UMOV UR7, 0x1 ;  /* 0x0000000100077882 */ /* 0x000fe20000000000 */
[----:B------:R-:W-:Y:S01]  /*1a20*/  CS2R R52, SRZ ;  /* 0x0000000000347805 */ /* 0x000fe2000001ff00 */
[----:B------:R-:W-:Y:S01]  /*1a30*/  ULDC UR6, c[0x0][0x168] ;  /* 0x00005a0000067ab9 */ /* 0x000fe20000000800 */
[----:B------:R3:W-:Y:S01]  /*1a40*/  @!P1 LDGSTS.E.BYPASS.LTC128B.128 [R3+0x21080], [R8.64] ;  /* 0x2108000008039fae */ /* 0x0007e2000b901d50 */
[----:B------:R-:W-:Y:S01]  /*1a50*/  UIADD3 UR6, UR26, -UR6, UR7 ;  /* 0x800000061a067290 */ /* 0x000fe2000fffe007 */
[----:B------:R-:W-:Y:S01]  /*1a60*/  CS2R R50, SRZ ;  /* 0x0000000000327805 */ /* 0x000fe2000001ff00 */
[----:B------:R-:W-:Y:S01]  /*1a70*/  CS2R R48, SRZ ;  /* 0x0000000000307805 */ /* 0x000fe2000001ff00 */
[C---:B-1----:R-:W-:Y:S01]  /*1a80*/  LEA R4, P5, R2.reuse, c[0x0][0x1f0], 0x1 ;  /* 0x00007c0002047a11 */ /* 0x042fe200078a08ff */
[----:B------:R-:W0:Y:S01]  /*1a90*/  LDGDEPBAR ;  /* 0x00000000000079af */ /* 0x000e220000000000 */
[----:B------:R-:W-:Y:S01]  /*1aa0*/  CS2R R46, SRZ ;  /* 0x00000000002e7805 */ /* 0x000fe2000001ff00 */
[----:B------:R-:W-:Y:S01]  /*1ab0*/  CS2R R44, SRZ ;  /* 0x00000000002c7805 */ /* 0x000fe2000001ff00 */
[----:B------:R-:W-:Y:S01]  /*1ac0*/  LEA.HI.X R5, R2, c[0x0][0x1f4], R0, 0x1, P5 ;  /* 0x00007d0002057a11 */ /* 0x000fe200028f0c00 */
[----:B------:R-:W-:Y:S01]  /*1ad0*/  IMAD R0, R28, c[0x0][0x238], RZ ;  /* 0x00008e001c007a24 */ /* 0x000fe200078e02ff */
[----:B------:R-:W-:Y:S01]  /*1ae0*/  ISETP.GE.AND P5, PT, R23, c[0x0][0x1fc], PT ;  /* 0x00007f0017007a0c */ /* 0x000fe20003fa6270 */
[----:B------:R-:W-:Y:S01]  /*1af0*/  ULDC UR19, c[0x0][0x2a0] ;  /* 0x0000a80000137ab9 */ /* 0x000fe20000000800 */
[----:B------:R-:W-:Y:S01]  /*1b00*/  IADD3 R247, R226, 0xf080, RZ ;  /* 0x0000f080e2f77810 */ /* 0x000fe20007ffe0ff */
[----:B------:R1:W-:Y:S01]  /*1b10*/  LDGSTS.E.BYPASS.LTC128B.128 [R226+0x1b080], [R4.64], !P0 ;  /* 0x1b08000004e27fae */ /* 0x0003e2000c101d50 */
[----:B------:R-:W-:Y:S01]  /*1b20*/  ISETP.LT.OR P0, PT, R11, 0x1, P6 ;  /* 0x000000010b00780c */ /* 0x000fe20003701670 */
[----:B------:R-:W-:Y:S01]  /*1b30*/  IMAD R0, R29, c[0x0][0x23c], R0 ;  /* 0x00008f001d007a24 */ /* 0x000fe200078e0200 */
[----:B------:R-:W-:Y:S01]  /*1b40*/  ISETP.LT.OR P6, PT, R11, 0x21, P6 ;  /* 0x000000210b00780c */ /* 0x000fe200037c1670 */
[----:B------:R-:W-:-:S02]  /*1b50*/  UP2UR UR22, UPR, URZ, 0x2 ;  /* 0x000000023f167883 */ /* 0x000fc40008000000 */
[----:B------:R-:W-:Y:S02]  /*1b60*/  UMOV UR4, URZ ;  /* 0x0000003f00047c82 */ /* 0x000fe40008000000 */
[----:B------:R-:W-:Y:S02]  /*1b70*/  UMOV UR20, 0x1 ;  /* 0x0000000100147882 */ /* 0x000fe40000000000 */
[----:B------:R-:W-:Y:S02]  /*1b80*/  ULDC UR18, c[0x0][0x168] ;  /* 0x00005a0000127ab9 */ /* 0x000fe40000000800 */
[----:B------:R-:W-:Y:S02]  /*1b90*/  ULOP3.LUT UR19, URZ, UR19, URZ, 0x33, !UPT ;  /* 0x000000133f137292 */ /* 0x000fe4000f8e333f */
[----:B------:R1:W-:Y:S01]  /*1ba0*/  LDGSTS.E.BYPASS.LTC128B.128 [R226+0x1d080], [R4.64+0x80], !P0 ;  /* 0x1d08008004e27fae */ /* 0x0003e2000c101d50 */
[----:B--2---:R-:W-:Y:S01]  /*1bb0*/  LEA R6, P0, R14, R4, 0x1 ;  /* 0x000000040e067211 */ /* 0x004fe200078008ff */
[----:B---3--:R-:W-:Y:S01]  /*1bc0*/  IMAD.WIDE.U32 R2, R29, c[0x0][0x238], R230 ;  /* 0x00008e001d027a25 */ /* 0x008fe200078e00e6 */
[----:B------:R-:W-:-:S02]  /*1bd0*/  UISETP.GE.AND UP6, UPT, UR15, 0x21, UPT ;  /* 0x000000210f00788c */ /* 0x000fc4000bfc6270 */
[----:B------:R-:W-:Y:S01]  /*1be0*/  LEA.HI.X R7, R14, R5, R252, 0x1, P0 ;  /* 0x000000050e077211 */ /* 0x000fe200000f0cfc */
[----:B------:R-:W-:Y:S01]  /*1bf0*/  IMAD.IADD R3, R3, 0x1, R0 ;  /* 0x0000000103037824 */ /* 0x000fe200078e0200 */
[C---:B------:R-:W-:Y:S01]  /*1c00*/  ISETP.LT.OR P0, PT, R11.reuse, 0x1, P5 ;  /* 0x000000010b00780c */ /* 0x040fe20002f01670 */
[----:B------:R-:W-:Y:S01]  /*1c10*/  UP2UR UR21, UPR, URZ, 0x1 ;  /* 0x000000013f157883 */ /* 0x000fe20008000000 */
[----:B------:R-:W-:Y:S01]  /*1c20*/  ISETP.LT.OR P5, PT, R11, 0x21, P5 ;  /* 0x000000210b00780c */ /* 0x000fe20002fa1670 */
[----:B------:R-:W-:Y:S01]  /*1c30*/  IMAD.WIDE.U32 R248, R248, c[0x0][0x240], R2 ;  /* 0x00009000f8f87a25 */ /* 0x000fe200078e0002 */
[----:B------:R-:W-:Y:S02]  /*1c40*/  UISETP.GE.AND UP5, UPT, UR15, 0x22, UPT ;  /* 0x000000220f00788c */ /* 0x000fe4000bfa6270 */
[----:B------:R-:W-:Y:S02]  /*1c50*/  UISETP.GE.AND UP4, UPT, UR15, 0x31, UPT ;  /* 0x000000310f00788c */ /* 0x000fe4000bf86270 */
[----:B------:R-:W-:Y:S01]  /*1c60*/  IADD3 R250, R249, UR25, RZ ;  /* 0x00000019f9fa7c10 */ /* 0x000fe2000fffe0ff */
[----:B------:R-:W-:-:S02]  /*1c70*/  UISETP.GE.AND UP3, UPT, UR15, 0x32, UPT ;  /* 0x000000320f00788c */ /* 0x000fc4000bf66270 */
[----:B------:R-:W-:Y:S02]  /*1c80*/  UISETP.GE.AND UP2, UPT, UR15, 0x41, UPT ;  /* 0x000000410f00788c */ /* 0x000fe4000bf46270 */
[----:B------:R1:W-:Y:S01]  /*1c90*/  LDGSTS.E.BYPASS.LTC128B.128 [R226+0x1f080], [R4.64+0x100], !P0 ;  /* 0x1f08010004e27fae */ /* 0x0003e2000c101d50 */
[----:B------:R-:W-:Y:S01]  /*1ca0*/  ISETP.LT.OR P0, PT, R11, 0x21, P4 ;  /* 0x000000210b00780c */ /* 0x000fe20002701670 */
[----:B------:R-:W-:Y:S01]  /*1cb0*/  UISETP.GE.AND UP1, UPT, UR15, 0x42, UPT ;  /* 0x000000420f00788c */ /* 0x000fe2000bf26270 */
[----:B------:R-:W-:Y:S02]  /*1cc0*/  ISETP.NE.AND P4, PT, R12, RZ, PT ;  /* 0x000000ff0c00720c */ /* 0x000fe40003f85270 */
[CC--:B------:R-:W-:Y:S02]  /*1cd0*/  LEA.HI R12, R16.reuse, R230.reuse, RZ, 0x2 ;  /* 0x000000e6100c7211 */ /* 0x0c0fe400078f10ff */
[----:B------:R-:W-:Y:S02]  /*1ce0*/  LEA.HI R11, R16, R230, RZ, 0x5 ;  /* 0x000000e6100b7211 */ /* 0x000fe400078f28ff */
[----:B------:R-:W-:-:S02]  /*1cf0*/  SHF.R.S32.HI R0, RZ, 0x2, R12 ;  /* 0x00000002ff007819 */ /* 0x000fc4000001140c */
[--C-:B------:R-:W-:Y:S02]  /*1d00*/  SHF.R.S32.HI R8, RZ, 0x1f, R11.reuse ;  /* 0x0000001fff087819 */ /* 0x100fe4000001140b */
[----:B------:R-:W-:Y:S01]  /*1d10*/  SHF.R.S32.HI R15, RZ, 0x5, R11 ;  /* 0x00000005ff0f7819 */ /* 0x000fe2000001140b */
[----:B------:R2:W-:Y:S01]  /*1d20*/  LDGSTS.E.BYPASS.LTC128B.128 [R226+0x1c080], [R6.64], !P0 ;  /* 0x1c08000006e27fae */ /* 0x0005e2000c101d50 */
[----:B------:R-:W-:Y:S02]  /*1d30*/  ISETP.GE.AND P0, PT, R10, c[0x0][0x1fc], PT ;  /* 0x00007f000a007a0c */ /* 0x000fe40003f06270 */
[----:B------:R-:W-:Y:S01]  /*1d40*/  LEA.HI R10, R16, R230, RZ, 0x7 ;  /* 0x000000e6100a7211 */ /* 0x000fe200078f38ff */
[----:B------:R2:W-:Y:S01]  /*1d50*/  LDGSTS.E.BYPASS.LTC128B.128 [R226+0x1e080], [R6.64+0x80], !P6 ;  /* 0x1e08008006e27fae */ /* 0x0005e2000f101d50 */
[----:B------:R-:W-:Y:S02]  /*1d60*/  ISETP.GE.AND P6, PT, R20, c[0x0][0x1fc], PT ;  /* 0x00007f0014007a0c */ /* 0x000fe40003fc6270 */
[----:B------:R-:W-:Y:S01]  /*1d70*/  SHF.R.S32.HI R18, RZ, 0x7, R10 ;  /* 0x00000007ff127819 */ /* 0x000fe2000001140a */
[----:B------:R2:W-:Y:S01]  /*1d80*/  LDGSTS.E.BYPASS.LTC128B.128 [R226+0x20080], [R6.64+0x100], !P5 ;  /* 0x2008010006e27fae */ /* 0x0005e2000e901d50 */
[----:B------:R-:W-:-:S02]  /*1d90*/  ISETP.GE.AND P5, PT, R230, 0x10, PT ;  /* 0x00000010e600780c */ /* 0x000fc40003fa6270 */
[----:B------:R-:W-:Y:S01]  /*1da0*/  SEL R20, RZ, 0x1, P0 ;  /* 0x00000001ff147807 */ /* 0x000fe20000000000 */
[----:B------:R-:W-:Y:S01]  /*1db0*/  IMAD.SHL.U32 R3, R18, 0x8, RZ ;  /* 0x0000000812037824 */ /* 0x000fe200078e00ff */
[----:B-1----:R-:W-:Y:S02]  /*1dc0*/  SHF.R.S32.HI R5, RZ, 0x1f, R12 ;  /* 0x0000001fff057819 */ /* 0x002fe4000001140c */
[----:B------:R-:W-:Y:S02]  /*1dd0*/  SHF.R.S32.HI R4, RZ, 0x4, R13 ;  /* 0x00000004ff047819 */ /* 0x000fe4000001140d */
[----:B------:R-:W-:Y:S02]  /*1de0*/  LEA.HI R5, R5, R0, RZ, 0x3 ;  /* 0x0000000005057211 */ /* 0x000fe400078f18ff */
[----:B------:R-:W-:Y:S02]  /*1df0*/  LEA.HI R9, R13, R4, RZ, 0x1 ;  /* 0x000000040d097211 */ /* 0x000fe400078f08ff */
[----:B------:R-:W-:-:S02]  /*1e00*/  LOP3.LUT R5, R5, 0xfffffff8, RZ, 0xc0, !PT ;  /* 0xfffffff805057812 */ /* 0x000fc400078ec0ff */
[----:B------:R-:W-:Y:S02]  /*1e10*/  LOP3.LUT R9, R9, 0xfffffffe, RZ, 0xc0, !PT ;  /* 0xfffffffe09097812 */ /* 0x000fe400078ec0ff */
[----:B------:R-:W-:Y:S01]  /*1e20*/  LOP3.LUT R10, R3, 0x8, RZ, 0xc0, !PT ;  /* 0x00000008030a7812 */ /* 0x000fe200078ec0ff */
[----:B------:R-:W-:Y:S01]  /*1e30*/  IMAD.IADD R14, R0, 0x1, -R5 ;  /* 0x00000001000e7824 */ /* 0x000fe200078e0a05 */
[----:B------:R-:W-:Y:S01]  /*1e40*/  LEA.HI R5, R8, R15, RZ, 0x2 ;  /* 0x0000000f08057211 */ /* 0x000fe200078f10ff */
[----:B------:R-:W-:Y:S01]  /*1e50*/  IMAD.IADD R0, R4, 0x1, -R9 ;  /* 0x0000000104007824 */ /* 0x000fe200078e0a09 */
[----:B------:R-:W-:Y:S02]  /*1e60*/  LEA R8, P0, R22, c[0x0][0x280], 0x2 ;  /* 0x0000a00016087a11 */ /* 0x000fe400078010ff */
[----:B------:R-:W-:Y:S02]  /*1e70*/  LOP3.LUT R2, R5, 0xfffffffc, RZ, 0xc0, !PT ;  /* 0xfffffffc05027812 */ /* 0x000fe400078ec0ff */
[----:B------:R-:W-:-:S02]  /*1e80*/  LOP3.LUT R5, R12, 0x3ffffffc, RZ, 0xc0, !PT ;  /* 0x3ffffffc0c057812 */ /* 0x000fc400078ec0ff */
[----:B--2---:R-:W-:Y:S01]  /*1e90*/  LOP3.LUT R6, R11, 0xffffffe0, RZ, 0xc0, !PT ;  /* 0xffffffe00b067812 */ /* 0x004fe200078ec0ff */
[----:B------:R-:W-:Y:S01]  /*1ea0*/  IMAD.IADD R16, R15, 0x1, -R2 ;  /* 0x000000010f107824 */ /* 0x000fe200078e0a02 */
[----:B------:R-:W-:Y:S01]  /*1eb0*/  LEA.HI.X R9, R22, c[0x0][0x284], R24, 0x2, P0 ;  /* 0x0000a10016097a11 */ /* 0x000fe200000f1418 */
[C---:B------:R-:W-:Y:S01]  /*1ec0*/  IMAD.SHL.U32 R2, R14.reuse, 0x10, RZ ;  /* 0x000000100e027824 */ /* 0x040fe200078e00ff */
[----:B------:R-:W-:Y:S01]  /*1ed0*/  LOP3.LUT P0, RZ, R14, 0x1, RZ, 0xc0, !PT ;  /* 0x000000010eff7812 */ /* 0x000fe2000780c0ff */
[C---:B------:R-:W-:Y:S01]  /*1ee0*/  IMAD.SHL.U32 R3, R16.reuse, 0x100, RZ ;  /* 0x0000010010037824 */ /* 0x040fe200078e00ff */
[----:B------:R-:W-:Y:S01]  /*1ef0*/  LEA.HI R4, R16, R16, RZ, 0x1 ;  /* 0x0000001010047211 */ /* 0x000fe200078f08ff */
[----:B------:R-:W-:Y:S01]  /*1f00*/  IMAD.IADD R5, R230, 0x1, -R5 ;  /* 0x00000001e6057824 */ /* 0x000fe200078e0a05 */
[----:B------:R-:W-:Y:S02]  /*1f10*/  LOP3.LUT R2, R10, 0x70, R2, 0xf8, !PT ;  /* 0x000000700a027812 */ /* 0x000fe400078ef802 */
[----:B------:R-:W-:Y:S01]  /*1f20*/  LEA.HI R12, R18, R18, RZ, 0x1 ;  /* 0x00000012120c7211 */ /* 0x000fe200078f08ff */
[----:B------:R-:W-:Y:S01]  /*1f30*/  IMAD.SHL.U32 R4, R4, 0x100, RZ ;  /* 0x0000010004047824 */ /* 0x000fe200078e00ff */
[----:B------:R-:W-:-:S04]  /*1f40*/  LOP3.LUT R2, R2, 0x100, R3, 0xf8, !PT ;  /* 0x0000010002027812 */ /* 0x000fc800078ef803 */
[----:B------:R-:W-:Y:S02]  /*1f50*/  LOP3.LUT R4, R4, 0x7ffffe00, RZ, 0xc0, !PT ;  /* 0x7ffffe0004047812 */ /* 0x000fe400078ec0ff */
[----:B------:R-:W-:-:S03]  /*1f60*/  SHF.R.U32.HI R3, RZ, 0x3, R2 ;  /* 0x00000003ff037819 */ /* 0x000fc60000011602 */
[----:B------:R-:W-:Y:S01]  /*1f70*/  IMAD R7, R5, 0x2, R4 ;  /* 0x0000000205077824 */ /* 0x000fe200078e0204 */
[----:B------:R-:W-:Y:S01]  /*1f80*/  LOP3.LUT R2, R2, 0x28, R3, 0x78, !PT ;  /* 0x0000002802027812 */ /* 0x000fe200078e7803 */
[C---:B------:R-:W-:Y:S01]  /*1f90*/  IMAD.IADD R3, R230.reuse, 0x1, -R6 ;  /* 0x00000001e6037824 */ /* 0x040fe200078e0a06 */
[----:B------:R-:W-:Y:S01]  /*1fa0*/  LOP3.LUT R4, R13, 0xfffffff0, RZ, 0xc0, !PT ;  /* 0xfffffff00d047812 */ /* 0x000fe200078ec0ff */
[C---:B------:R-:W-:Y:S01]  /*1fb0*/  @!P5 IMAD.SHL.U32 R5, R230.reuse, 0x10, RZ ;  /* 0x00000010e605d824 */ /* 0x040fe200078e00ff */
[----:B------:R-:W-:Y:S01]  /*1fc0*/  SEL R13, RZ, 0xffffffff, P6 ;  /* 0xffffffffff0d7807 */ /* 0x000fe20003000000 */
[----:B------:R-:W-:Y:S01]  /*1fd0*/  IMAD.IADD R6, R7, 0x1, R2 ;  /* 0x0000000107067824 */ /* 0x000fe200078e0202 */
[----:B------:R-:W-:Y:S01]  /*1fe0*/  LOP3.LUT P6, RZ, R17, 0x2, RZ, 0xc0, !PT ;  /* 0x0000000211ff7812 */ /* 0x000fe200078cc0ff */
[----:B------:R-:W-:Y:S01]  /*1ff0*/  IMAD.IADD R2, R230, 0x1, -R4 ;  /* 0x00000001e6027824 */ /* 0x000fe200078e0a04 */
[----:B------:R-:W-:Y:S01]  /*2000*/  SHF.R.S32.HI R4, RZ, 0x1f, R3 ;  /* 0x0000001fff047819 */ /* 0x000fe20000011403 */
[----:B------:R1:W-:Y:S01]  /*2010*/  @!P5 LDGSTS.E.BYPASS.LTC128B.128 [R5+0x21280], [R8.64] ;  /* 0x212800000805dfae */ /* 0x0003e2000b901d50 */
[----:B------:R-:W-:Y:S01]  /*2020*/  IMAD.SHL.U32 R224, R6, 0x2, RZ ;  /* 0x0000000206e07824 */ /* 0x000fe200078e00ff */
[----:B------:R-:W-:Y:S01]  /*2030*/  SEL R208, R222, 0xfffffff0, !P6 ;  /* 0xfffffff0ded07807 */ /* 0x000fe20007000000 */
[----:B------:R-:W-:Y:S01]  /*2040*/  IMAD.SHL.U32 R7, R15, 0x100, RZ ;  /* 0x000001000f077824 */ /* 0x000fe200078e00ff */
[C---:B------:R-:W-:Y:S01]  /*2050*/  LOP3.LUT P6, RZ, R2.reuse, 0x2, RZ, 0xc0, !PT ;  /* 0x0000000202ff7812 */ /* 0x040fe200078cc0ff */
[----:B------:R-:W-:Y:S01]  /*2060*/  IMAD.SHL.U32 R211, R2, 0x2, RZ ;  /* 0x0000000202d37824 */ /* 0x000fe200078e00ff */
[----:B------:R-:W-:Y:S01]  /*2070*/  IADD3 R225, R224, 0x215a0, RZ ;  /* 0x000215a0e0e17810 */ /* 0x000fe20007ffe0ff */
[----:B------:R-:W0:Y:S01]  /*2080*/  LDGDEPBAR ;  /* 0x00000000000079af */ /* 0x000e220000000000 */
[----:B------:R-:W-:-:S02]  /*2090*/  ISETP.GE.AND P5, PT, R23, c[0x0][0x1fc], PT ;  /* 0x00007f0017007a0c */ /* 0x000fc40003fa6270 */
[----:B------:R-:W-:Y:S01]  /*20a0*/  SEL R212, R212, 0xe0, !P6 ;  /* 0x000000e0d4d47807 */ /* 0x000fe20007000000 */
[----:B------:R-:W0:Y:S01]  /*20b0*/  LDGDEPBAR ;  /* 0x00000000000079af */ /* 0x000e220000000000 */
[----:B-1----:R-:W-:Y:S01]  /*20c0*/  LEA.HI R8, R4, R3, RZ, 0x2 ;  /* 0x0000000304087211 */ /* 0x002fe200078f10ff */
[----:B------:R-:W-:-:S03]  /*20d0*/  IMAD.SHL.U32 R5, R2, 0x10, RZ ;  /* 0x0000001002057824 */ /* 0x000fc600078e00ff */
[----:B------:R-:W-:Y:S02]  /*20e0*/  LOP3.LUT R6, R8, 0x7ffffffc, RZ, 0xc0, !PT ;  /* 0x7ffffffc08067812 */ /* 0x000fe400078ec0ff */
[----:B------:R-:W-:Y:S02]  /*20f0*/  LOP3.LUT R4, R5, 0xf0, RZ, 0xc0, !PT ;  /* 0x000000f005047812 */ /* 0x000fe400078ec0ff */
[----:B------:R-:W-:Y:S01]  /*2100*/  IADD3 R5, R224, 0x21480, RZ ;  /* 0x00021480e0057810 */ /* 0x000fe20007ffe0ff */
[----:B------:R-:W-:Y:S01]  /*2110*/  IMAD.IADD R11, R3, 0x1, -R6 ;  /* 0x00000001030b7824 */ /* 0x000fe200078e0a06 */
[----:B------:R-:W-:Y:S02]  /*2120*/  SHF.R.S32.HI R3, RZ, 0x1f, R2 ;  /* 0x0000001fff037819 */ /* 0x000fe40000011402 */
[C---:B------:R-:W-:Y:S02]  /*2130*/  LOP3.LUT R10, R4.reuse, R10, RZ, 0xfc, !PT ;  /* 0x0000000a040a7212 */ /* 0x040fe400078efcff */
[----:B------:R-:W-:Y:S01]  /*2140*/  LEA.HI R213, R3, R2, RZ, 0x3 ;  /* 0x0000000203d57211 */ /* 0x000fe200078f18ff */
[----:B------:R-:W-:Y:S01]  /*2150*/  IMAD.SHL.U32 R3, R17, 0x40, RZ ;  /* 0x0000004011037824 */ /* 0x000fe200078e00ff */
[----:B------:R-:W-:Y:S01]  /*2160*/  LOP3.LUT R9, R4, 0x100, R7, 0xf8, !PT ;  /* 0x0000010004097812 */ /* 0x000fe200078ef807 */
[----:B------:R-:W-:Y:S01]  /*2170*/  IMAD.SHL.U32 R7, R21, 0x8, RZ ;  /* 0x0000000815077824 */ /* 0x000fe200078e00ff */
[C---:B------:R-:W-:Y:S01]  /*2180*/  LOP3.LUT R4, R213.reuse, 0xfffffff8, RZ, 0xc0, !PT ;  /* 0xfffffff8d5047812 */ /* 0x040fe200078ec0ff */
[----:B------:R-:W-:Y:S01]  /*2190*/  IMAD.SHL.U32 R213, R213, 0x40, RZ ;  /* 0x00000040d5d57824 */ /* 0x000fe200078e00ff */
[----:B------:R-:W-:Y:S01]  /*21a0*/  LOP3.LUT R6, R3, 0x1c0, RZ, 0xc0, !PT ;  /* 0x000001c003067812 */ /* 0x000fe200078ec0ff */
[----:B------:R-:W-:Y:S01]  /*21b0*/  IMAD.SHL.U32 R3, R16, 0x10, RZ ;  /* 0x0000001010037824 */ /* 0x000fe200078e00ff */
[----:B------:R-:W-:Y:S01]  /*21c0*/  @P0 IADD3 R225, R5, 0xe0, RZ ;  /* 0x000000e005e10810 */ /* 0x000fe20007ffe0ff */
[----:B------:R-:W-:Y:S01]  /*21d0*/  IMAD.IADD R4, R2, 0x1, -R4 ;  /* 0x0000000102047824 */ /* 0x000fe200078e0a04 */
[----:B------:R-:W-:Y:S01]  /*21e0*/  LOP3.LUT R5, R6, 0x8, R19, 0xf8, !PT ;  /* 0x0000000806057812 */ /* 0x000fe200078ef813 */
[----:B------:R-:W-:Y:S01]  /*21f0*/  IMAD.SHL.U32 R2, R0, 0x20, RZ ;  /* 0x0000002000027824 */ /* 0x000fe200078e00ff */
[----:B------:R-:W-:-:S02]  /*2200*/  LEA.HI.SX32 R227, R8, R3, 0x1e ;  /* 0x0000000308e37211 */ /* 0x000fc400078ff2ff */
[----:B------:R-:W-:Y:S02]  /*2210*/  LOP3.LUT R3, R6, 0x30, R3, 0xf8, !PT ;  /* 0x0000003006037812 */ /* 0x000fe400078ef803 */
[----:B------:R-:W-:Y:S02]  /*2220*/  SHF.R.U32.HI R14, RZ, 0x3, R6 ;  /* 0x00000003ff0e7819 */ /* 0x000fe40000011606 */
[----:B------:R-:W-:Y:S02]  /*2230*/  LOP3.LUT R2, R2, 0x20, RZ, 0xc0, !PT ;  /* 0x0000002002027812 */ /* 0x000fe400078ec0ff */
[----:B------:R-:W-:Y:S01]  /*2240*/  LOP3.LUT R6, R12, 0x1ffffffe, RZ, 0xc0, !PT ;  /* 0x1ffffffe0c067812 */ /* 0x000fe200078ec0ff */
[----:B------:R-:W-:Y:S01]  /*2250*/  IMAD.MOV.U32 R12, RZ, RZ, 0x20 ;  /* 0x00000020ff0c7424 */ /* 0x000fe200078e00ff */
[----:B------:R-:W-:Y:S02]  /*2260*/  LOP3.LUT R211, R10, 0x18, R211, 0x78, !PT ;  /* 0x000000180ad37812 */ /* 0x000fe400078e78d3 */
[----:B------:R-:W-:Y:S01]  /*2270*/  LOP3.LUT R10, R2, 0x18, R7, 0xf8, !PT ;  /* 0x00000018020a7812 */ /* 0x000fe200078ef807 */
[----:B------:R-:W-:Y:S01]  /*2280*/  IMAD.IADD R6, R18, 0x1, -R6 ;  /* 0x0000000112067824 */ /* 0x000fe200078e0a06 */
[----:B------:R-:W-:Y:S01]  /*2290*/  LOP3.LUT P0, RZ, R17, 0x4, RZ, 0xc0, !PT ;  /* 0x0000000411ff7812 */ /* 0x000fe2000780c0ff */
[----:B------:R-:W-:Y:S01]  /*22a0*/  IMAD.SHL.U32 R2, R0, 0x8, RZ ;  /* 0x0000000800027824 */ /* 0x000fe200078e00ff */
[----:B------:R-:W-:Y:S01]  /*22b0*/  LOP3.LUT R5, R5, R14, RZ, 0x3c, !PT ;  /* 0x0000000e05057212 */ /* 0x000fe200078e3cff */
[----:B------:R-:W-:Y:S01]  /*22c0*/  IMAD R11, R6, 0x4, R11 ;  /* 0x00000004060b7824 */ /* 0x000fe200078e020b */
[----:B------:R-:W-:Y:S01]  /*22d0*/  SEL R209, R12, 0xffffffe0, !P0 ;  /* 0xffffffe00cd17807 */ /* 0x000fe20004000000 */
[----:B------:R-:W-:Y:S01]  /*22e0*/  IMAD.SHL.U32 R211, R211, 0x2, RZ ;  /* 0x00000002d3d37824 */ /* 0x000fe200078e00ff */
[----:B------:R-:W-:Y:S01]  /*22f0*/  LOP3.LUT R6, R2, 0x8, RZ, 0xc0, !PT ;  /* 0x0000000802067812 */ /* 0x000fe200078ec0ff */
[----:B------:R-:W-:Y:S01]  /*2300*/  IMAD.SHL.U32 R2, R13, 0x2, RZ ;  /* 0x000000020d027824 */ /* 0x000fe200078e00ff */
[----:B------:R-:W-:Y:S01]  /*2310*/  SEL R8, RZ, 0x4, P5 ;  /* 0x00000004ff087807 */ /* 0x000fe20002800000 */
[----:B------:R-:W-:Y:S01]  /*2320*/  IMAD R212, R212, 0x2, R211 ;  /* 0x00000002d4d47824 */ /* 0x000fe200078e02d3 */
[----:B------:R-:W-:-:S02]  /*2330*/  LOP3.LUT P5, RZ, R4, 0x4, RZ, 0xc0, !PT ;  /* 0x0000000404ff7812 */ /* 0x000fc400078ac0ff */
[C---:B------:R-:W-:Y:S01]  /*2340*/  LOP3.LUT P0, RZ, R4.reuse, 0x2, RZ, 0xc0, !PT ;  /* 0x0000000204ff7812 */ /* 0x040fe2000780c0ff */
[----:B------:R-:W-:Y:S01]  /*2350*/  IMAD.SHL.U32 R4, R4, 0x40, RZ ;  /* 0x0000004004047824 */ /* 0x000fe200078e00ff */
[----:B------:R-:W-:Y:S01]  /*2360*/  LOP3.LUT R7, R3, 0x8, R19, 0xf8, !PT ;  /* 0x0000000803077812 */ /* 0x000fe200078ef813 */
[----:B------:R-:W-:Y:S01]  /*2370*/  IMAD R3, R18, 0x200, R5 ;  /* 0x0000020012037824 */ /* 0x000fe200078e0205 */
[----:B------:R-:W-:Y:S02]  /*2380*/  LOP3.LUT R5, R2, 0x2, R20, 0xe2, !PT ;  /* 0x0000000202057812 */ /* 0x000fe400078ee214 */
[----:B------:R-:W-:Y:S02]  /*2390*/  LOP3.LUT R4, R4, 0x1c0, RZ, 0xc0, !PT ;  /* 0x000001c004047812 */ /* 0x000fe400078ec0ff */
[----:B------:R-:W-:Y:S02]  /*23a0*/  LOP3.LUT R2, R7, R14, RZ, 0x3c, !PT ;  /* 0x0000000e07027212 */ /* 0x000fe400078e3cff */
[----:B------:R-:W-:-:S02]  /*23b0*/  LOP3.LUT R228, R5, R8, RZ, 0xfc, !PT ;  /* 0x0000000805e47212 */ /* 0x000fc400078efcff */
[----:B------:R-:W-:Y:S01]  /*23c0*/  LOP3.LUT R213, R213, 0xfffffe00, RZ, 0xc0, !PT ;  /* 0xfffffe00d5d57812 */ /* 0x000fe200078ec0ff */
[----:B------:R-:W-:Y:S01]  /*23d0*/  IMAD R218, R0, 0x200, R2 ;  /* 0x0000020000da7824 */ /* 0x000fe200078e0202 */
[----:B------:R-:W-:Y:S02]  /*23e0*/  SHF.R.U32.HI R5, RZ, 0x3, R4 ;  /* 0x00000003ff057819 */ /* 0x000fe40000011604 */
[----:B------:R-:W-:Y:S01]  /*23f0*/  SHF.R.U32.HI R214, RZ, 0x3, R9 ;  /* 0x00000003ffd67819 */ /* 0x000fe20000011609 */
[----:B------:R-:W-:Y:S01]  /*2400*/  IMAD R2, R16, 0x400, R213 ;  /* 0x0000040010027824 */ /* 0x000fe200078e02d5 */
[C---:B------:R-:W-:Y:S02]  /*2410*/  LOP3.LUT R0, R5.reuse, R4, R6, 0x1e, !PT ;  /* 0x0000000405007212 */ /* 0x040fe400078e1e06 */
[----:B------:R-:W-:Y:S02]  /*2420*/  SEL R222, R222, 0xfffffff0, !P0 ;  /* 0xfffffff0dede7807 */ /* 0x000fe40004000000 */
[----:B------:R-:W-:Y:S01]  /*2430*/  LOP3.LUT R214, R214, 0x38, RZ, 0xc0, !PT ;  /* 0x00000038d6d67812 */ /* 0x000fe200078ec0ff */
[----:B------:R-:W-:Y:S01]  /*2440*/  IMAD.IADD R219, R2, 0x1, R0 ;  /* 0x0000000102db7824 */ /* 0x000fe200078e0200 */
[----:B------:R-:W-:Y:S01]  /*2450*/  LOP3.LUT R4, R5, R10, R4, 0x1e, !PT ;  /* 0x0000000a05047212 */ /* 0x000fe200078e1e04 */
[----:B------:R-:W-:Y:S01]  /*2460*/  IMAD.SHL.U32 R0, R3, 0x2, RZ ;  /* 0x0000000203007824 */ /* 0x000fe200078e00ff */
[----:B------:R-:W-:Y:S01]  /*2470*/  SEL R2, R12, 0xffffffe0, !P5 ;  /* 0xffffffe00c027807 */ /* 0x000fe20006800000 */
[----:B------:R-:W-:Y:S01]  /*2480*/  IMAD.SHL.U32 R216, R219, 0x2, RZ ;  /* 0x00000002dbd87824 */ /* 0x000fe200078e00ff */
[----:B------:R-:W-:Y:S01]  /*2490*/  LOP3.LUT R214, R214, R9, R6, 0x1e, !PT ;  /* 0x00000009d6d67212 */ /* 0x000fe200078e1e06 */
[----:B------:R-:W-:Y:S01]  /*24a0*/  IMAD.SHL.U32 R3, R11, 0x2, RZ ;  /* 0x000000020b037824 */ /* 0x000fe200078e00ff */
[----:B------:R-:W-:Y:S01]  /*24b0*/  LOP3.LUT R213, R4, R213, RZ, 0xfc, !PT ;  /* 0x000000d504d57212 */ /* 0x000fe200078efcff */
[--C-:B------:R-:W-:Y:S01]  /*24c0*/  IMAD R208, R208, 0x2, R0.reuse ;  /* 0x00000002d0d07824 */ /* 0x100fe200078e0200 */
[----:B------:R-:W-:Y:S01]  /*24d0*/  IADD3 R215, R216, 0x1b080, RZ ;  /* 0x0001b080d8d77810 */ /* 0x000fe20007ffe0ff */
[----:B------:R-:W-:Y:S01]  /*24e0*/  IMAD.SHL.U32 R221, R222, 0x2, RZ ;  /* 0x00000002dedd7824 */ /* 0x000fe200078e00ff */
[----:B------:R-:W-:Y:S01]  /*24f0*/  IADD3 R229, -R3, UR6, RZ ;  /* 0x0000000603e57c10 */ /* 0x000fe2000fffe1ff */
[C---:B------:R-:W-:Y:S01]  /*2500*/  IMAD R210, R209.reuse, 0x2, R0 ;  /* 0x00000002d1d27824 */ /* 0x040fe200078e0200 */
[----:B------:R-:W-:Y:S01]  /*2510*/  LEA R214, R214, 0x23c80, 0x1 ;  /* 0x00023c80d6d67811 */ /* 0x000fe200078e08ff */
[----:B------:R-:W-:Y:S01]  /*2520*/  IMAD R209, R209, 0x2, R208 ;  /* 0x00000002d1d17824 */ /* 0x000fe200078e02d0 */
[C---:B------:R-:W-:Y:S01]  /*2530*/  IADD3 R232, -R3.reuse, UR26, RZ ;  /* 0x0000001a03e87c10 */ /* 0x040fe2000fffe1ff */
[----:B------:R-:W-:Y:S01]  /*2540*/  IMAD R215, R2, 0x2, R215 ;  /* 0x0000000202d77824 */ /* 0x000fe200078e02d7 */
[----:B------:R-:W-:Y:S01]  /*2550*/  IADD3 R246, -R3, UR15, RZ ;  /* 0x0000000f03f67c10 */ /* 0x000fe2000fffe1ff */
[----:B------:R-:W-:Y:S01]  /*2560*/  IMAD.IADD R220, R219, 0x1, R2 ;  /* 0x00000001dbdc7824 */ /* 0x000fe200078e0202 */
[----:B------:R-:W-:Y:S01]  /*2570*/  LEA R213, R213, 0x80, 0x1 ;  /* 0x00000080d5d57811 */ /* 0x000fe200078e08ff */
[----:B------:R-:W-:Y:S01]  /*2580*/  IMAD.IADD R217, R216, 0x1, R221 ;  /* 0x00000001d8d97824 */ /* 0x000fe200078e02dd */
[----:B------:R-:W-:Y:S01]  /*2590*/  ISETP.LE.AND P0, PT, R251, c[0x0][0x2a8], PT ;  /* 0x0000aa00fb007a0c */ /* 0x000fe20003f03270 */
[----:B------:R-:W-:Y:S01]  /*25a0*/  IMAD.IADD R223, R219, 0x1, R222 ;  /* 0x00000001dbdf7824 */ /* 0x000fe200078e02de */
[----:B------:R-:W-:-:S02]  /*25b0*/  IADD3 R233, R229, c[0x0][0x2a4], RZ ;  /* 0x0000a900e5e97a10 */ /* 0x000fc40007ffe0ff */
.L_x_912:
        /* <DEDUP_REMOVED lines=173> */
.L_x_904:
[----:B------:R-:W-:Y:S11]  /*3090*/  ISETP.NE.AND P0, PT, R251, c[0x0][0x2a8], PT ;  /* 0x0000aa00fb007a0c */ /* 0x000ff60003f05270 */
[----:B------:R-:W-:Y:S02]  /*30a0*/  @!UPT UIADD3 URZ, URZ, URZ, URZ ;  /* 0x0000003f3f3ff290 */ /* 0x000fe4000fffe03f */
[----:B------:R-:W-:Y:S05]  /*30b0*/  @P0 IMAD.HI.U32 R24, R3, c[0x0][0x2ac], RZ ;  /* 0x0000ab0003180a27 */ /* 0x000fea00078e00ff */
[----:B------:R-:W-:Y:S02]  /*30c0*/  @P0 SHF.R.U32.HI R3, RZ, c[0x0][0x2b0], R24 ;  /* 0x0000ac00ff030a19 */ /* 0x000fe40000011618 */
.L_x_905:
[----:B------:R-:W-:Y:S05]  /*30d0*/  BSYNC B0 ;  /* 0x0000000000007941 */ /* 0x000fea0003800000 */
.L_x_903:
[C-C-:B------:R-:W-:Y:S01]  /*30e0*/  IADD3 R24, R2.reuse, c[0x0][0x2a4], R229.reuse ;  /* 0x0000a90002187a10 */ /* 0x140fe20007ffe0e5 */
[----:B------:R-:W-:Y:S01]  /*30f0*/  IMAD R3, R3, c[0x0][0x2a8], R246 ;  /* 0x0000aa0003037a24 */ /* 0x000fe200078e02f6 */
[----:B------:R-:W-:Y:S02]  /*3100*/  IADD3 R191, R2, UR19, R229 ;  /* 0x0000001302bf7c10 */ /* 0x000fe4000fffe0e5 */
[----:B------:R-:W-:Y:S02]  /*3110*/  IMNMX R24, R232, R24, PT ;  /* 0x00000018e8187217 */ /* 0x000fe40003800200 */
[----:B------:R-:W-:Y:S02]  /*3120*/  IADD3 R192, R3, c[0x0][0x2a8], RZ ;  /* 0x0000aa0003c07a10 */ /* 0x000fe40007ffe0ff */
[----:B------:R-:W-:Y:S02]  /*3130*/  IMNMX R191, R191, R3, !PT ;  /* 0x00000003bfbf7217 */ /* 0x000fe40007800200 */
[----:B------:R-:W-:Y:S02]  /*3140*/  IMNMX R192, R24, R192, PT ;  /* 0x000000c018c07217 */ /* 0x000fe40003800200 */
.L_x_902:
        /* <DEDUP_REMOVED lines=17> */
.L_x_908:
[----:B------:R-:W-:Y:S11]  /*3260*/  ISETP.NE.AND P0, PT, R251, c[0x0][0x2a8], PT ;  /* 0x0000aa00fb007a0c */ /* 0x000ff60003f05270 */
[----:B------:R-:W-:Y:S02]  /*3270*/  @!UPT UIADD3 URZ, URZ, URZ, URZ ;  /* 0x0000003f3f3ff290 */ /* 0x000fe4000fffe03f */
[----:B------:R-:W-:Y:S05]  /*3280*/  @P0 IMAD.HI.U32 R3, R2, c[0x0][0x2ac], RZ ;  /* 0x0000ab0002030a27 */ /* 0x000fea00078e00ff */
[----:B------:R-:W-:Y:S02]  /*3290*/  @P0 SHF.R.U32.HI R2, RZ, c[0x0][0x2b0], R3 ;  /* 0x0000ac00ff020a19 */ /* 0x000fe40000011603 */
.L_x_909:
[----:B------:R-:W-:Y:S05]  /*32a0*/  BSYNC B0 ;  /* 0x0000000000007941 */ /* 0x000fea0003800000 */
.L_x_907:
[----:B------:R-:W-:Y:S05]  /*32b0*/  IMAD R2, R2, c[0x0][0x2a8], R246 ;  /* 0x0000aa0002027a24 */ /* 0x000fea00078e02f6 */
[----:B------:R-:W-:Y:S02]  /*32c0*/  IADD3 R3, R2, c[0x0][0x2a8], RZ ;  /* 0x0000aa0002037a10 */ /* 0x000fe40007ffe0ff */
[----:B------:R-:W-:Y:S02]  /*32d0*/  IMNMX R189, R189, R2, !PT ;  /* 0x00000002bdbd7217 */ /* 0x000fe40007800200 */
[----:B------:R-:W-:Y:S02]  /*32e0*/  IMNMX R190, R190, R3, PT ;  /* 0x00000003bebe7217 */ /* 0x000fe40003800200 */
.L_x_906:
[----:B------:R-:W-:Y:S04]  /*32f0*/  DEPBAR.LE SB0, 0x0 ;  /* 0x000080000000791a */ /* 0x000fe80000000000 */
[----:B------:R-:W-:Y:S01]  /*3300*/  BAR.SYNC.DEFER_BLOCKING 0x0 ;  /* 0x0000000000007b1d */ /* 0x000fe20000010000 */
[----:B------:R-:W-:Y:S04]  /*3310*/  UIADD3 UR15, UR14, 0x1, URZ ;  /* 0x000000010e0f7890 */ /* 0x000fe8000fffe03f */
[----:B------:R-:W-:Y:S06]  /*3320*/  UISETP.GE.AND UP0, UPT, UR15, UR9, UPT ;  /* 0x000000090f00728c */ /* 0x000fec000bf06270 */
        /* <DEDUP_REMOVED lines=16> */
[----:B------:R-:W-:Y:S01]  /*3430*/  IMAD.U32 R30, RZ, RZ, UR14 ;  /* 0x0000000eff1e7e24 */ /* 0x000fe2000f8e00ff */
[----:B------:R-:W-:Y:S01]  /*3440*/  UIMAD.WIDE.U32 UR26, UR15, UR6, URZ ;  /* 0x000000060f1a72a5 */ /* 0x000fe2000f8e003f */
[----:B------:R-:W-:Y:S01]  /*3450*/  IMAD.MOV.U32 R34, RZ, RZ, 0x5 ;  /* 0x00000005ff227424 */ /* 0x000fe200078e00ff */
[----:B------:R-:W-:Y:S01]  /*3460*/  USHF.R.S32.HI UR25, URZ, 0x1f, UR15 ;  /* 0x0000001f3f197899 */ /* 0x000fe2000801140f */
[----:B------:R-:W-:Y:S02]  /*3470*/  IMAD.MOV.U32 R31, RZ, RZ, c[0x0][0x178] ;  /* 0x00005e00ff1f7624 */ /* 0x000fe400078e00ff */
[----:B------:R-:W-:Y:S01]  /*3480*/  @!P1 IMAD.MOV.U32 R25, RZ, RZ, R237 ;  /* 0x000000ffff199224 */ /* 0x000fe200078e00ed */
[----:B------:R-:W-:Y:S01]  /*3490*/  UIMAD UR25, UR25, UR6, URZ ;  /* 0x00000006191972a4 */ /* 0x000fe2000f8e023f */
[----:B------:R-:W-:Y:S01]  /*34a0*/  IMAD.MOV.U32 R38, RZ, RZ, c[0x0][0x178] ;  /* 0x00005e00ff267624 */ /* 0x000fe200078e00ff */
[----:B------:R-:W-:Y:S01]  /*34b0*/  SHF.L.U64.HI R31, R31, R34, c[0x0][0x17c] ;  /* 0x00005f001f1f7619 */ /* 0x000fe20000010222 */
[----:B------:R-:W-:Y:S02]  /*34c0*/  USHF.L.U32 UR6, UR26, 0x6, URZ ;  /* 0x000000061a067899 */ /* 0x000fe4000800063f */
[----:B------:R-:W-:Y:S01]  /*34d0*/  IMAD.SHL.U32 R38, R38, 0x20, RZ ;  /* 0x0000002026267824 */ /* 0x000fe200078e00ff */
[----:B------:R-:W-:Y:S04]  /*34e0*/  UIMAD UR25, UR15, UR7, UR25 ;  /* 0x000000070f1972a4 */ /* 0x000fe8000f8e0219 */
[----:B------:R-:W-:Y:S04]  /*34f0*/  UIADD3 UR25, UR27, UR25, URZ ;  /* 0x000000191b197290 */ /* 0x000fe8000fffe03f */
[----:B------:R-:W-:Y:S01]  /*3500*/  USHF.L.U64.HI UR25, UR26, 0x6, UR25 ;  /* 0x000000061a197899 */ /* 0x000fe20008010219 */
[----:B--2---:R-:W-:Y:S05]  /*3510*/  @!P1 SHF.R.S32.HI R24, RZ, 0x1f, R26 ;  /* 0x0000001fff189819 */ /* 0x004fea000001141a */
[----:B------:R-:W-:Y:S02]  /*3520*/  @!P1 IMAD R27, R24, c[0x0][0x270], RZ ;  /* 0x00009c00181b9a24 */ /* 0x000fe400078e02ff */
[----:B------:R-:W-:Y:S02]  /*3530*/  @!P1 IMAD.MOV.U32 R24, RZ, RZ, R236 ;  /* 0x000000ffff189224 */ /* 0x000fe400078e00ec */
[C---:B------:R-:W-:Y:S02]  /*3540*/  @!P1 IMAD R27, R26.reuse, c[0x0][0x274], R27 ;  /* 0x00009d001a1b9a24 */ /* 0x040fe400078e021b */
[----:B------:R-:W-:Y:S01]  /*3550*/  @!P1 IMAD.WIDE.U32 R24, R26, c[0x0][0x270], R24 ;  /* 0x00009c001a189a25 */ /* 0x000fe200078e0018 */
[----:B------:R-:W-:Y:S04]  /*3560*/  @!P1 LEA R26, R30, 0x40, 0x6 ;  /* 0x000000401e1a9811 */ /* 0x000fe800078e30ff */
[----:B------:R-:W-:Y:S01]  /*3570*/  @!P1 IADD3 R35, P5, P0, R26, UR12, R24 ;  /* 0x0000000c1a239c10 */ /* 0x000fe2000f8be018 */
[----:B------:R-:W-:Y:S01]  /*3580*/  @!P1 IMAD.IADD R24, R25, 0x1, R27 ;  /* 0x0000000119189824 */ /* 0x000fe200078e021b */
[----:B------:R-:W-:Y:S04]  /*3590*/  @!P1 SHF.R.S32.HI R26, RZ, 0x1f, R26 ;  /* 0x0000001fff1a9819 */ /* 0x000fe8000001141a */
[----:B------:R-:W-:Y:S02]  /*35a0*/  @!P1 IADD3.X R39, R26, UR5, R24, P5, P0 ;  /* 0x000000051a279c10 */ /* 0x000fe4000afe0418 */
[C---:B------:R-:W-:Y:S04]  /*35b0*/  IADD3 R27, P5, P0, R244.reuse, UR6, R38 ;  /* 0x00000006f41b7c10 */ /* 0x040fe8000f8be026 */
[C---:B------:R-:W-:Y:S02]  /*35c0*/  IADD3.X R38, R241.reuse, UR25, R31, P5, P0 ;  /* 0x00000019f1267c10 */ /* 0x040fe4000afe041f */
[----:B------:R-:W-:Y:S01]  /*35d0*/  IADD3 R24, P5, R244, UR6, RZ ;  /* 0x00000006f4187c10 */ /* 0x000fe2000ffbe0ff */
[----:B------:R-:W-:Y:S03]  /*35e0*/  UIMAD UR6, UR15, -0x40, UR18 ;  /* 0xffffffc00f0678a4 */ /* 0x000fe6000f8e0212 */
[----:B------:R-:W-:Y:S02]  /*35f0*/  IADD3.X R31, R241, UR25, RZ, P5, !PT ;  /* 0x00000019f11f7c10 */ /* 0x000fe4000affe4ff */
[C---:B------:R-:W-:Y:S02]  /*3600*/  LEA R26, P5, R27.reuse, c[0x0][0x160], 0x1 ;  /* 0x000058001b1a7a11 */ /* 0x040fe400078a08ff */
[----:B------:R-:W-:Y:S02]  /*3610*/  IADD3 R25, -R234, UR6, RZ ;  /* 0x00000006ea197c10 */ /* 0x000fe4000fffe1ff */
[C---:B------:R-:W-:Y:S02]  /*3620*/  LEA R30, P0, R24.reuse, c[0x0][0x160], 0x1 ;  /* 0x00005800181e7a11 */ /* 0x040fe400078008ff */
[----:B------:R-:W-:Y:S02]  /*3630*/  LEA.HI.X R27, R27, c[0x0][0x164], R38, 0x1, P5 ;  /* 0x000059001b1b7a11 */ /* 0x000fe400028f0c26 */
[----:B------:R-:W-:Y:S02]  /*3640*/  ISETP.LT.OR P5, PT, R25, 0x1, !P4 ;  /* 0x000000011900780c */ /* 0x000fe400067a1670 */
[----:B------:R-:W-:Y:S01]  /*3650*/  LEA.HI.X R31, R24, c[0x0][0x164], R31, 0x1, P0 ;  /* 0x00005900181f7a11 */ /* 0x000fe200000f0c1f */
[----:B------:R-:W-:Y:S01]  /*3660*/  IMAD.U32 R24, RZ, RZ, UR20 ;  /* 0x00000014ff187e24 */ /* 0x000fe2000f8e00ff */
[C---:B------:R-:W-:Y:S03]  /*3670*/  @!P1 LEA R34, P0, R35.reuse, c[0x0][0x258], 0x2 ;  /* 0x0000960023229a11 */ /* 0x040fe600078010ff */
[----:B------:R-:W-:Y:S01]  /*3680*/  IMAD R24, R24, 0x6000, R247 ;  /* 0x0000600018187824 */ /* 0x000fe200078e02f7 */
[----:B------:R-:W-:Y:S02]  /*3690*/  @!P1 LEA.HI.X R35, R35, c[0x0][0x25c], R39, 0x2, P0 ;  /* 0x0000970023239a11 */ /* 0x000fe400000f1427 */
[C---:B------:R-:W-:Y:S03]  /*36a0*/  ISETP.LT.OR P0, PT, R25.reuse, 0x1, !P3 ;  /* 0x000000011900780c */ /* 0x040fe60005f01670 */
[----:B------:R-:W-:Y:S01]  /*36b0*/  @!PT LDS RZ, [RZ] ;  /* 0x00000000fffff984 */ /* 0x000fe20000000800 */
[----:B------:R-:W-:Y:S01]  /*36c0*/  @!PT LDS RZ, [RZ] ;  /* 0x00000000fffff984 */ /* 0x000fe20000000800 */
[----:B------:R-:W-:Y:S01]  /*36d0*/  @!PT LDS RZ, [RZ] ;  /* 0x00000000fffff984 */ /* 0x000fe20000000800 */
[----:B------:R2:W-:Y:S01]  /*36e0*/  LDGSTS.E.BYPASS.LTC128B.128 [R24], [R30.64], !P5 ;  /* 0x000000001e187fae */ /* 0x0005e2000e901d50 */
[C---:B------:R-:W-:Y:S09]  /*36f0*/  ISETP.LT.OR P5, PT, R25.reuse, 0x1, !P2 ;  /* 0x000000011900780c */ /* 0x040ff200057a1670 */
[----:B------:R2:W-:Y:S01]  /*3700*/  LDGSTS.E.BYPASS.LTC128B.128 [R24+0x2000], [R30.64+0x80], !P0 ;  /* 0x020000801e187fae */ /* 0x0005e2000c101d50 */
[C---:B------:R-:W-:Y:S04]  /*3710*/  ISETP.LT.OR P0, PT, R25.reuse, 0x21, !P4 ;  /* 0x000000211900780c */ /* 0x040fe80006701670 */
[----:B------:R2:W-:Y:S01]  /*3720*/  LDGSTS.E.BYPASS.LTC128B.128 [R24+0x4000], [R30.64+0x100], !P5 ;  /* 0x040001001e187fae */ /* 0x0005e2000e901d50 */
[C---:B------:R-:W-:Y:S08]  /*3730*/  ISETP.LT.OR P5, PT, R25.reuse, 0x21, !P3 ;  /* 0x000000211900780c */ /* 0x040ff00005fa1670 */
[----:B------:R3:W-:Y:S01]  /*3740*/  LDGSTS.E.BYPASS.LTC128B.128 [R24+0x1000], [R26.64], !P0 ;  /* 0x010000001a187fae */ /* 0x0007e2000c101d50 */
[----:B------:R-:W-:Y:S04]  /*3750*/  ISETP.LT.OR P0, PT, R25, 0x21, !P2 ;  /* 0x000000211900780c */ /* 0x000fe80005701670 */
[----:B------:R3:W-:Y:S09]  /*3760*/  LDGSTS.E.BYPASS.LTC128B.128 [R24+0x3000], [R26.64+0x80], !P5 ;  /* 0x030000801a187fae */ /* 0x0007f2000e901d50 */
[----:B------:R3:W-:Y:S01]  /*3770*/  LDGSTS.E.BYPASS.LTC128B.128 [R24+0x5000], [R26.64+0x100], !P0 ;  /* 0x050001001a187fae */ /* 0x0007e2000c101d50 */
[----:B--2---:R-:W-:Y:S04]  /*3780*/  IMAD.U32 R30, RZ, RZ, UR20 ;  /* 0x00000014ff1e7e24 */ /* 0x004fe8000f8e00ff */
[----:B------:R-:W-:Y:S04]  /*3790*/  @!P1 IMAD R25, R30, 0x10, R230 ;  /* 0x000000101e199824 */ /* 0x000fe800078e02e6 */
[----:B------:R-:W-:Y:S04]  /*37a0*/  @!P1 IMAD.SHL.U32 R25, R25, 0x4, RZ ;  /* 0x0000000419199824 */ /* 0x000fe800078e00ff */
[----:B------:R-:W-:Y:S05]  /*37b0*/  @!P1 IMAD.SHL.U32 R25, R25, 0x4, RZ ;  /* 0x0000000419199824 */ /* 0x000fea00078e00ff */
[----:B------:R3:W-:Y:S02]  /*37c0*/  @!P1 LDGSTS.E.BYPASS.LTC128B.128 [R25+0x21080], [R34.64] ;  /* 0x2108000022199fae */ /* 0x0007e4000b901d50 */
.L_x_910:
        /* <DEDUP_REMOVED lines=15> */
[C---:B------:R-:W-:Y:S04]  /*38c0*/  ISETP.GT.AND P5, PT, R189.reuse, RZ, P5 ;  /* 0x000000ffbd00720c */ /* 0x040fe80002fa4270 */
[----:B------:R-:W-:Y:S02]  /*38d0*/  ISETP.LT.OR P5, PT, R190, 0x1, P5 ;  /* 0x00000001be00780c */ /* 0x000fe40002fa1670 */
        /* <DEDUP_REMOVED lines=68> */
[----:B------:R-:W-:Y:S01]  /*3d20*/  ISETP.GT.AND P5, PT, R191, 0x1, P5 ;  /* 0x00000001bf00780c */ /* 0x000fe20002fa4270 */
[----:B------:R-:W1:Y:S01]  /*3d30*/  LDSM.16.M88.2 R6, [R209+0xb880] ;  /* 0x00b88000d106783b */ /* 0x000e620000000100 */
[C---:B--2---:R-:W-:Y:S03]  /*3d40*/  HMMA.16816.F32.BF16 R36, R172.reuse, R104, R36 ;  /* 0x00000068ac24723c */ /* 0x044fe60000041824 */
[C---:B------:R-:W-:Y:S01]  /*3d50*/  ISETP.LT.OR P5, PT, R192.reuse, 0x2, P5 ;  /* 0x00000002c000780c */ /* 0x040fe20002fa1670 */
        /* <DEDUP_REMOVED lines=17> */
[C---:B------:R-:W-:Y:S01]  /*3e70*/  ISETP.GT.AND P5, PT, R189.reuse, 0x10, P5 ;  /* 0x00000010bd00780c */ /* 0x040fe20002fa4270 */
[----:B------:R-:W1:Y:S01]  /*3e80*/  LDSM.16.M88.2 R2, [R0+0xd880] ;  /* 0x00d880000002783b */ /* 0x000e620000000100 */
[----:B------:R-:W-:Y:S02]  /*3e90*/  UP2UR UR6, UPR, URZ, 0x1 ;  /* 0x000000013f067883 */ /* 0x000fe40008000000 */
[----:B------:R-:W-:Y:S01]  /*3ea0*/  ISETP.LT.OR P5, PT, R190, 0x11, P5 ;  /* 0x00000011be00780c */ /* 0x000fe20002fa1670 */
        /* <DEDUP_REMOVED lines=21> */
[----:B------:R-:W-:Y:S04]  /*4000*/  ISETP.GT.AND P5, PT, R189, 0x21, P5 ;  /* 0x00000021bd00780c */ /* 0x000fe80002fa4270 */
[C---:B------:R-:W-:Y:S01]  /*4010*/  ISETP.LT.OR P5, PT, R190.reuse, 0x22, P5 ;  /* 0x00000022be00780c */ /* 0x040fe20002fa1670 */
[C---:B-1----:R-:W-:Y:S01]  /*4020*/  HMMA.16816.F32.BF16 R32, R172.reuse, R2, R32 ;  /* 0x00000002ac20723c */ /* 0x042fe20000041820 */
[----:B------:R-:W-:Y:S02]  /*4030*/  LDSM.16.M88.2 R2, [R208+0xd880] ;  /* 0x00d88000d002783b */ /* 0x000fe40000000100 */
[----:B------:R1:W5:Y:S01]  /*4040*/  MUFU.EX2 R186, R14 ;  /* 0x0000000e00ba7308 */ /* 0x0003620000000800 */
[----:B------:R-:W-:Y:S02]  /*4050*/  FSEL R177, R15, -INF , !P5 ;  /* 0xff8000000fb17808 */ /* 0x000fe40006800000 */
[----:B------:R-:W-:Y:S02]  /*4060*/  PLOP3.LUT P5, PT, PT, PT, UP4, 0x40, 0x0 ;  /* 0x000000000000781c */ /* 0x000fe40003fae848 */
[C---:B----4-:R-:W-:Y:S01]  /*4070*/  HMMA.16816.F32.BF16 R36, R172.reuse, R6, R36 ;  /* 0x00000006ac24723c */ /* 0x050fe20000041824 */
[----:B------:R-:W-:Y:S02]  /*4080*/  LDSM.16.M88.2 R6, [R208+0xe080] ;  /* 0x00e08000d006783b */ /* 0x000fe40000000100 */
[C---:B------:R-:W-:Y:S04]  /*4090*/  ISETP.GT.AND P5, PT, R189.reuse, 0x30, P5 ;  /* 0x00000030bd00780c */ /* 0x040fe80002fa4270 */
[----:B------:R-:W-:Y:S01]  /*40a0*/  ISETP.LT.OR P5, PT, R190, 0x31, P5 ;  /* 0x00000031be00780c */ /* 0x000fe20002fa1670 */
        /* <DEDUP_REMOVED lines=8> */
[----:B------:R-:W-:Y:S02]  /*4130*/  ISETP.GT.AND P5, PT, R189, 0x31, P5 ;  /* 0x00000031bd00780c */ /* 0x000fe40002fa4270 */
[----:B------:R-:W-:Y:S02]  /*4140*/  LDSM.16.M88.2 R4, [R210+0xc880] ;  /* 0x00c88000d204783b */ /* 0x000fe40000000100 */
[C---:B------:R-:W-:Y:S04]  /*4150*/  ISETP.LT.OR P5, PT, R190.reuse, 0x32, P5 ;  /* 0x00000032be00780c */ /* 0x040fe80002fa1670 */
        /* <DEDUP_REMOVED lines=31> */
[----:B------:R-:W-:Y:S03]  /*4350*/  ISETP.GT.AND P5, PT, R191, 0x11, P5 ;  /* 0x00000011bf00780c */ /* 0x000fe60002fa4270 */
[----:B------:R-:W-:Y:S01]  /*4360*/  MUFU.EX2 R175, R8 ;  /* 0x0000000800af7308 */ /* 0x000fe20000000800 */
[C---:B------:R-:W-:Y:S01]  /*4370*/  ISETP.LT.OR P5, PT, R192.reuse, 0x12, P5 ;  /* 0x00000012c000780c */ /* 0x040fe20002fa1670 */
        /* <DEDUP_REMOVED lines=26> */
[C---:B------:R-:W-:Y:S01]  /*4520*/  ISETP.GT.AND P5, PT, R191.reuse, 0x30, P5 ;  /* 0x00000030bf00780c */ /* 0x040fe20002fa4270 */
[----:B------:R3:W-:Y:S01]  /*4530*/  MUFU.EX2 R23, R13 ;  /* 0x0000000d00177308 */ /* 0x0007e20000000800 */
[C---:B------:R-:W-:Y:S01]  /*4540*/  HMMA.16816.F32.BF16 R36, R104.reuse, R6, R36 ;  /* 0x000000066824723c */ /* 0x040fe20000041824 */
[----:B------:R-:W4:Y:S02]  /*4550*/  LDSM.16.M88.2 R6, [R209+0xe080] ;  /* 0x00e08000d106783b */ /* 0x000f240000000100 */
[----:B------:R-:W-:Y:S01]  /*4560*/  ISETP.LT.OR P5, PT, R192, 0x31, P5 ;  /* 0x00000031c000780c */ /* 0x000fe20002fa1670 */
        /* <DEDUP_REMOVED lines=18> */
[C---:B------:R-:W-:Y:S03]  /*4690*/  ISETP.GT.AND P5, PT, R191.reuse, 0x40, P5 ;  /* 0x00000040bf00780c */ /* 0x040fe60002fa4270 */
        /* <DEDUP_REMOVED lines=208> */
[----:B------:R-:W-:Y:S01]  /*53a0*/  ULDC.64 UR6, c[0x0][0x208] ;  /* 0x0000820000067ab9 */ /* 0x000fe20000000a00 */
[----:B------:R-:W-:Y:S01]  /*53b0*/  IMAD.MOV.U32 R2, RZ, RZ, R236 ;  /* 0x000000ffff027224 */ /* 0x000fe200078e00ec */
[----:B------:R-:W-:Y:S01]  /*53c0*/  USHF.L.U32 UR26, UR15, 0x6, URZ ;  /* 0x000000060f1a7899 */ /* 0x000fe2000800063f */
[----:B------:R-:W-:Y:S01]  /*53d0*/  IMAD.MOV.U32 R3, RZ, RZ, R237 ;  /* 0x000000ffff037224 */ /* 0x000fe200078e00ed */
[----:B------:R-:W-:Y:S01]  /*53e0*/  UIMAD.WIDE.U32 UR28, UR15, UR6, URZ ;  /* 0x000000060f1c72a5 */ /* 0x000fe2000f8e003f */
[----:B------:R-:W-:Y:S01]  /*53f0*/  IMAD.MOV.U32 R196, RZ, RZ, c[0x0][0x208] ;  /* 0x00008200ffc47624 */ /* 0x000fe200078e00ff */
[----:B------:R-:W-:Y:S02]  /*5400*/  USHF.R.S32.HI UR25, URZ, 0x1f, UR15 ;  /* 0x0000001f3f197899 */ /* 0x000fe4000801140f */
[----:B------:R-:W-:Y:S02]  /*5410*/  IMAD.U32 R9, RZ, RZ, UR26 ;  /* 0x0000001aff097e24 */ /* 0x000fe4000f8e00ff */
[----:B------:R-:W-:Y:S01]  /*5420*/  IMAD.SHL.U32 R196, R196, 0x20, RZ ;  /* 0x00000020c4c47824 */ /* 0x000fe200078e00ff */
[----:B------:R-:W-:Y:S02]  /*5430*/  UIMAD UR25, UR25, UR6, URZ ;  /* 0x00000006191972a4 */ /* 0x000fe4000f8e023f */
[----:B------:R-:W-:Y:S02]  /*5440*/  USHF.R.S32.HI UR6, URZ, 0x1f, UR26 ;  /* 0x0000001f3f067899 */ /* 0x000fe4000801141a */
[----:B------:R-:W-:Y:S02]  /*5450*/  UIMAD UR25, UR15, UR7, UR25 ;  /* 0x000000070f1972a4 */ /* 0x000fe4000f8e0219 */
[----:B------:R-:W-:Y:S02]  /*5460*/  USHF.L.U32 UR7, UR28, 0x6, URZ ;  /* 0x000000061c077899 */ /* 0x000fe4000800063f */
[----:B------:R-:W-:Y:S01]  /*5470*/  IMAD.U32 R10, RZ, RZ, UR6 ;  /* 0x00000006ff0a7e24 */ /* 0x000fe2000f8e00ff */
[----:B------:R-:W-:Y:S01]  /*5480*/  UIADD3 UR25, UR29, UR25, URZ ;  /* 0x000000191d197290 */ /* 0x000fe2000fffe03f */
[----:B-1----:R-:W-:Y:S01]  /*5490*/  SHF.R.S32.HI R4, RZ, 0x1f, R5 ;  /* 0x0000001fff047819 */ /* 0x002fe20000011405 */
[----:B------:R-:W-:Y:S02]  /*54a0*/  IMAD.WIDE.U32 R2, R5, c[0x0][0x288], R2 ;  /* 0x0000a20005027a25 */ /* 0x000fe400078e0002 */
[----:B------:R-:W-:Y:S02]  /*54b0*/  USHF.L.U64.HI UR25, UR28, 0x6, UR25 ;  /* 0x000000061c197899 */ /* 0x000fe40008010219 */
[----:B------:R-:W-:Y:S01]  /*54c0*/  IMAD R4, R4, c[0x0][0x288], RZ ;  /* 0x0000a20004047a24 */ /* 0x000fe200078e02ff */
[----:B------:R-:W-:Y:S03]  /*54d0*/  IADD3 R9, P5, P0, R9, UR10, R2 ;  /* 0x0000000a09097c10 */ /* 0x000fe6000f8be002 */
[----:B------:R-:W-:Y:S04]  /*54e0*/  IMAD R4, R5, c[0x0][0x28c], R4 ;  /* 0x0000a30005047a24 */ /* 0x000fe800078e0204 */
[----:B------:R-:W-:Y:S05]  /*54f0*/  IMAD.IADD R2, R3, 0x1, R4 ;  /* 0x0000000103027824 */ /* 0x000fea00078e0204 */
[----:B------:R-:W-:Y:S02]  /*5500*/  IADD3.X R10, R10, UR8, R2, P5, P0 ;  /* 0x000000080a0a7c10 */ /* 0x000fe4000afe0402 */
[C---:B------:R-:W-:Y:S04]  /*5510*/  IADD3 R3, P5, P0, R242.reuse, UR7, R196 ;  /* 0x00000007f2037c10 */ /* 0x040fe8000f8be0c4 */
[C---:B------:R-:W-:Y:S02]  /*5520*/  IADD3.X R8, R239.reuse, UR25, R252, P5, P0 ;  /* 0x00000019ef087c10 */ /* 0x040fe4000afe04fc */
[----:B------:R-:W-:Y:S04]  /*5530*/  IADD3 R2, P0, R242, UR7, RZ ;  /* 0x00000007f2027c10 */ /* 0x000fe8000ff1e0ff */
[C---:B------:R-:W-:Y:S02]  /*5540*/  LEA R6, P5, R2.reuse, c[0x0][0x1f0], 0x1 ;  /* 0x00007c0002067a11 */ /* 0x040fe400078a08ff */
[----:B------:R-:W-:Y:S02]  /*5550*/  IADD3.X R5, R239, UR25, RZ, P0, !PT ;  /* 0x00000019ef057c10 */ /* 0x000fe400087fe4ff */
[C---:B------:R-:W-:Y:S02]  /*5560*/  LEA R4, P0, R3.reuse, c[0x0][0x1f0], 0x1 ;  /* 0x00007c0003047a11 */ /* 0x040fe400078008ff */
[----:B------:R-:W-:Y:S01]  /*5570*/  LEA.HI.X R7, R2, c[0x0][0x1f4], R5, 0x1, P5 ;  /* 0x00007d0002077a11 */ /* 0x000fe200028f0c05 */
[----:B------:R-:W-:Y:S01]  /*5580*/  IMAD.U32 R2, RZ, RZ, UR26 ;  /* 0x0000001aff027e24 */ /* 0x000fe2000f8e00ff */
[----:B------:R-:W-:Y:S02]  /*5590*/  LEA.HI.X R5, R3, c[0x0][0x1f4], R8, 0x1, P0 ;  /* 0x00007d0003057a11 */ /* 0x000fe400000f0c08 */
[C---:B------:R-:W-:Y:S02]  /*55a0*/  LEA R8, P0, R9.reuse, c[0x0][0x280], 0x2 ;  /* 0x0000a00009087a11 */ /* 0x040fe400078010ff */
[----:B------:R-:W-:Y:S02]  /*55b0*/  IADD3 R2, -R234, c[0x0][0x168], -R2 ;  /* 0x00005a00ea027a10 */ /* 0x000fe40007ffe902 */
[----:B------:R-:W-:Y:S02]  /*55c0*/  LEA.HI.X R9, R9, c[0x0][0x284], R10, 0x2, P0 ;  /* 0x0000a10009097a11 */ /* 0x000fe400000f140a */
[----:B------:R-:W-:Y:S02]  /*55d0*/  ISETP.LT.OR P0, PT, R2, 0x1, !P6 ;  /* 0x000000010200780c */ /* 0x000fe40007701670 */
[----:B------:R-:W-:Y:S02]  /*55e0*/  LOP3.LUT P5, RZ, R228, 0x2, RZ, 0xc0, !PT ;  /* 0x00000002e4ff7812 */ /* 0x000fe400078ac0ff */
[C---:B------:R-:W-:Y:S09]  /*55f0*/  ISETP.LT.OR P6, PT, R2.reuse, 0x21, !P6 ;  /* 0x000000210200780c */ /* 0x040ff200077c1670 */
        /* <DEDUP_REMOVED lines=17> */
.L_x_911:
[-C--:B-12345:R-:W-:Y:S01]  /*5710*/  HMMA.16816.F32.BF16 R4, R108, R16.reuse, RZ ;  /* 0x000000106c04723c */ /* 0x0befe200000418ff */
[----:B------:R-:W-:Y:S01]  /*5720*/  LDSM.16.M88.4 R196, [R214+0x1400] ;  /* 0x00140000d6c4783b */ /* 0x000fe20000000200 */
[----:B------:R-:W-:Y:S02]  /*5730*/  UIMAD UR14, UR14, 0x3000, URZ ;  /* 0x000030000e0e78a4 */ /* 0x000fe4000f8e023f */
[----:B------:R-:W-:Y:S01]  /*5740*/  IMAD.U32 R2, RZ, RZ, UR4 ;  /* 0x00000004ff027e24 */ /* 0x000fe2000f8e00ff */
[----:B------:R-:W-:Y:S01]  /*5750*/  LDSM.16.MT88.4 R200, [R213+0x6000] ;  /* 0x00600000d5c8783b */ /* 0x000fe20000004200 */
        /* <DEDUP_REMOVED lines=34> */
[-C--:B------:R-:W-:Y:S08]  /*5980*/  HMMA.16816.F32.BF16 R36, R176, R192.reuse, R36 ;  /* 0x000000c0b024723c */ /* 0x080ff00000041824 */
[C---:B------:R-:W-:Y:S08]  /*5990*/  HMMA.16816.F32.BF16 R40, R184.reuse, R192, R40 ;  /* 0x000000c0b828723c */ /* 0x040ff00000041828 */
[-C--:B------:R-:W-:Y:S01]  /*59a0*/  HMMA.16816.F32.BF16 R104, R184, R194.reuse, R104 ;  /* 0x000000c2b868723c */ /* 0x080fe20000041868 */
[----:B------:R-:W3:Y:S07]  /*59b0*/  LDSM.16.M88.4 R184, [R214+0x1800] ;  /* 0x00180000d6b8783b */ /* 0x000eee0000000200 */
[----:B------:R-:W-:Y:S01]  /*59c0*/  HMMA.16816.F32.BF16 R108, R176, R194, R108 ;  /* 0x000000c2b06c723c */ /* 0x000fe2000004186c */
[----:B------:R-:W4:Y:S04]  /*59d0*/  LDSM.16.M88.4 R176, [R214+0x1c00] ;  /* 0x001c0000d6b0783b */ /* 0x000f280000000200 */
[----:B------:R-:W-:Y:S03]  /*59e0*/  LDSM.16.MT88.4 R192, [R213+0x2000] ;  /* 0x00200000d5c0783b */ /* 0x000fe60000004200 */
[-C--:B-1----:R-:W-:Y:S08]  /*59f0*/  HMMA.16816.F32.BF16 R4, R172, R180.reuse, R4 ;  /* 0x000000b4ac04723c */ /* 0x082ff00000041804 */
[C---:B------:R-:W-:Y:S08]  /*5a00*/  HMMA.16816.F32.BF16 R8, R196.reuse, R180, R8 ;  /* 0x000000b4c408723c */ /* 0x040ff00000041808 */
[-C--:B------:R-:W-:Y:S08]  /*5a10*/  HMMA.16816.F32.BF16 R12, R196, R182.reuse, R12 ;  /* 0x000000b6c40c723c */ /* 0x080ff0000004180c */
[C---:B------:R-:W-:Y:S01]  /*5a20*/  HMMA.16816.F32.BF16 R16, R172.reuse, R182, R16 ;  /* 0x000000b6ac10723c */ /* 0x040fe20000041810 */
[----:B------:R-:W1:Y:S07]  /*5a30*/  LDSM.16.MT88.4 R180, [R213+0x4000] ;  /* 0x00400000d5b4783b */ /* 0x000e6e0000004200 */
[-C--:B--2---:R-:W-:Y:S08]  /*5a40*/  HMMA.16816.F32.BF16 R20, R172, R188.reuse, R20 ;  /* 0x000000bcac14723c */ /* 0x084ff00000041814 */
[C---:B------:R-:W-:Y:S08]  /*5a50*/  HMMA.16816.F32.BF16 R24, R196.reuse, R188, R24 ;  /* 0x000000bcc418723c */ /* 0x040ff00000041818 */
[-C--:B------:R-:W-:Y:S08]  /*5a60*/  HMMA.16816.F32.BF16 R28, R196, R190.reuse, R28 ;  /* 0x000000bec41c723c */ /* 0x080ff0000004181c */
[C---:B------:R-:W-:Y:S01]  /*5a70*/  HMMA.16816.F32.BF16 R32, R172.reuse, R190, R32 ;  /* 0x000000beac20723c */ /* 0x040fe20000041820 */
[----:B------:R-:W-:Y:S07]  /*5a80*/  LDSM.16.M88.4 R188, [R214+0x2000] ;  /* 0x00200000d6bc783b */ /* 0x000fee0000000200 */
[-C--:B------:R-:W-:Y:S08]  /*5a90*/  HMMA.16816.F32.BF16 R36, R172, R200.reuse, R36 ;  /* 0x000000c8ac24723c */ /* 0x080ff00000041824 */
[C---:B------:R-:W-:Y:S08]  /*5aa0*/  HMMA.16816.F32.BF16 R40, R196.reuse, R200, R40 ;  /* 0x000000c8c428723c */ /* 0x040ff00000041828 */
[-C--:B------:R-:W-:Y:S01]  /*5ab0*/  HMMA.16816.F32.BF16 R104, R196, R202.reuse, R104 ;  /* 0x000000cac468723c */ /* 0x080fe20000041868 */
[----:B------:R-:W-:Y:S07]  /*5ac0*/  LDSM.16.M88.4 R196, [R214+0x2400] ;  /* 0x00240000d6c4783b */ /* 0x000fee0000000200 */
[----:B------:R-:W-:Y:S01]  /*5ad0*/  HMMA.16816.F32.BF16 R108, R172, R202, R108 ;  /* 0x000000caac6c723c */ /* 0x000fe2000004186c */
[----:B------:R-:W2:Y:S04]  /*5ae0*/  LDSM.16.MT88.4 R172, [R213+0x6800] ;  /* 0x00680000d5ac783b */ /* 0x000ea80000004200 */
[----:B------:R-:W5:Y:S03]  /*5af0*/  LDSM.16.MT88.4 R200, [R213+0x4800] ;  /* 0x00480000d5c8783b */ /* 0x000f660000004200 */
[-C--:B---3--:R-:W-:Y:S08]  /*5b00*/  HMMA.16816.F32.BF16 R4, R184, R204.reuse, R4 ;  /* 0x000000ccb804723c */ /* 0x088ff00000041804 */
[C---:B----4-:R-:W-:Y:S08]  /*5b10*/  HMMA.16816.F32.BF16 R8, R176.reuse, R204, R8 ;  /* 0x000000ccb008723c */ /* 0x050ff00000041808 */
[-C--:B------:R-:W-:Y:S08]  /*5b20*/  HMMA.16816.F32.BF16 R12, R176, R206.reuse, R12 ;  /* 0x000000ceb00c723c */ /* 0x080ff0000004180c */
[C---:B------:R-:W-:Y:S01]  /*5b30*/  HMMA.16816.F32.BF16 R16, R184.reuse, R206, R16 ;  /* 0x000000ceb810723c */ /* 0x040fe20000041810 */
[----:B------:R-:W3:Y:S07]  /*5b40*/  LDSM.16.MT88.4 R204, [R213+0x7000] ;  /* 0x00700000d5cc783b */ /* 0x000eee0000004200 */
[-C--:B-1----:R-:W-:Y:S08]  /*5b50*/  HMMA.16816.F32.BF16 R20, R184, R180.reuse, R20 ;  /* 0x000000b4b814723c */ /* 0x082ff00000041814 */
[C---:B------:R-:W-:Y:S08]  /*5b60*/  HMMA.16816.F32.BF16 R24, R176.reuse, R180, R24 ;  /* 0x000000b4b018723c */ /* 0x040ff00000041818 */
[-C--:B------:R-:W-:Y:S08]  /*5b70*/  HMMA.16816.F32.BF16 R28, R176, R182.reuse, R28 ;  /* 0x000000b6b01c723c */ /* 0x080ff0000004181c */
[C---:B------:R-:W-:Y:S08]  /*5b80*/  HMMA.16816.F32.BF16 R32, R184.reuse, R182, R32 ;  /* 0x000000b6b820723c */ /* 0x040ff00000041820 */
[-C--:B--2---:R-:W-:Y:S08]  /*5b90*/  HMMA.16816.F32.BF16 R36, R184, R172.reuse, R36 ;  /* 0x000000acb824723c */ /* 0x084ff00000041824 */
        /* <DEDUP_REMOVED lines=8> */
[-C--:B------:R-:W-:Y:S08]  /*5c20*/  HMMA.16816.F32.BF16 R4, R188, R192.reuse, R4 ;  /* 0x000000c0bc04723c */ /* 0x080ff00000041804 */
[C---:B------:R-:W-:Y:S08]  /*5c30*/  HMMA.16816.F32.BF16 R8, R196.reuse, R192, R8 ;  /* 0x000000c0c408723c */ /* 0x040ff00000041808 */
[-C--:B------:R-:W-:Y:S07]  /*5c40*/  HMMA.16816.F32.BF16 R12, R196, R194.reuse, R12 ;  /* 0x000000c2c40c723c */ /* 0x080fee000004180c */
[----:B------:R-:W-:Y:S01]  /*5c50*/  RED.E.ADD.F32.FTZ.RN.STRONG.GPU [R172.64], R4 ;  /* 0x00000004ac00798e */ /* 0x000fe2000c10e790 */
[C---:B------:R-:W-:Y:S03]  /*5c60*/  HMMA.16816.F32.BF16 R16, R188.reuse, R194, R16 ;  /* 0x000000c2bc10723c */ /* 0x040fe60000041810 */
[----:B------:R-:W-:Y:S04]  /*5c70*/  RED.E.ADD.F32.FTZ.RN.STRONG.GPU [R172.64+0x400], R5 ;  /* 0x00040005ac00798e */ /* 0x000fe8000c10e790 */
[----:B------:R-:W-:Y:S01]  /*5c80*/  RED.E.ADD.F32.FTZ.RN.STRONG.GPU [R172.64+0x800], R6 ;  /* 0x00080006ac00798e */ /* 0x000fe2000c10e790 */
[-C--:B-----5:R-:W-:Y:S03]  /*5c90*/  HMMA.16816.F32.BF16 R20, R188, R200.reuse, R20 ;  /* 0x000000c8bc14723c */ /* 0x0a0fe60000041814 */
        /* <DEDUP_REMOVED lines=207> */
.L_x_901:
[----:B------:R-:W-:Y:S05]  /*6990*/  @P1 EXIT ;  /* 0x000000000000194d */ /* 0x000fea0003800000 */
[----:B------:R-:W1:Y:S01]  /*69a0*/  S2R R0, SR_CTAID.Y ;  /* 0x0000000000007919 */ /* 0x000e620000002600 */
[----:B------:R-:W2:Y:S01]  /*69b0*/  S2UR UR5, SR_CTAID.X ;  /* 0x00000000000579c3 */ /* 0x000ea20000002500 */
[----:B------:R-:W-:Y:S02]  /*69c0*/  MOV R2, 0x1 ;  /* 0x0000000100027802 */ /* 0x000fe40000000f00 */
[----:B------:R-:W3:Y:S04]  /*69d0*/  S2R R11, SR_CTAID.Z ;  /* 0x00000000000b7919 */ /* 0x000ee80000002700 */
[----:B------:R-:W-:Y:S01]  /*69e0*/  BAR.SYNC.DEFER_BLOCKING 0x1, 0x100 ;  /* 0x0044000000007b1d */ /* 0x000fe20000010000 */
[----:B------:R-:W-:-:S13]  /*69f0*/  ISETP.NE.AND P1, PT, R2, c[0x0][0x338], PT ;  /* 0x0000ce0002007a0c */ /* 0x000fda0003f25270 */
[----:B-1----:R-:W-:Y:S01]  /*6a00*/  @P1 IMAD.HI.U32 R3, R0, c[0x0][0x33c], RZ ;  /* 0x0000cf0000031a27 */ /* 0x002fe200078e00ff */
[----:B--2---:R-:W-:-:S04]  /*6a10*/  UIMAD UR5, UR5, 0x3c00, URZ ;  /* 0x00003c00050578a4 */ /* 0x004fc8000f8e023f */
[----:B------:R-:W-:Y:S01]  /*6a20*/  @P1 SHF.R.U32.HI R0, RZ, c[0x0][0x340], R3 ;  /* 0x0000d000ff001a19 */ /* 0x000fe20000011603 */
[----:B------:R-:W-:Y:S01]  /*6a30*/  USHF.R.S32.HI UR4, URZ, 0x1f, UR5 ;  /* 0x0000001f3f047899 */ /* 0x000fe20008011405 */
[----:B------:R-:W-:Y:S02]  /*6a40*/  IADD3 R2, P0, R230, UR5, RZ ;  /* 0x00000005e6027c10 */ /* 0x000fe4000ff1e0ff */
[----:B------:R-:W-:-:S03]  /*6a50*/  SHF.R.S32.HI R4, RZ, 0x1f, R0 ;  /* 0x0000001fff047819 */ /* 0x000fc60000011400 */
[----:B------:R-:W-:Y:S02]  /*6a60*/  LEA.HI.X.SX32 R3, R230, UR4, 0x1, P0 ;  /* 0x00000004e6037c11 */ /* 0x000fe400080f0eff */
[C---:B------:R-:W-:Y:S02]  /*6a70*/  IMAD R6, R4.reuse, c[0x0][0x328], RZ ;  /* 0x0000ca0004067a24 */ /* 0x040fe400078e02ff */
[----:B------:R-:W-:Y:S02]  /*6a80*/  IMAD R7, R4, c[0x0][0x300], RZ ;  /* 0x0000c00004077a24 */ /* 0x000fe400078e02ff */
[----:B------:R-:W-:-:S04]  /*6a90*/  IMAD.WIDE.U32 R4, R0, c[0x0][0x328], R2 ;  /* 0x0000ca0000047a25 */ /* 0x000fc800078e0002 */
[----:B------:R-:W-:-:S04]  /*6aa0*/  IMAD.WIDE.U32 R2, R0, c[0x0][0x300], R2 ;  /* 0x0000c00000027a25 */ /* 0x000fc800078e0002 */
[C---:B------:R-:W-:Y:S02]  /*6ab0*/  IMAD R6, R0.reuse, c[0x0][0x32c], R6 ;  /* 0x0000cb0000067a24 */ /* 0x040fe400078e0206 */
[----:B------:R-:W-:Y:S01]  /*6ac0*/  IMAD R0, R0, c[0x0][0x304], R7 ;  /* 0x0000c10000007a24 */ /* 0x000fe200078e0207 */
[----:B---3--:R-:W-:Y:S02]  /*6ad0*/  SHF.R.S32.HI R7, RZ, 0x1f, R11 ;  /* 0x0000001fff077819 */ /* 0x008fe4000001140b */
        /* <DEDUP_REMOVED lines=135> */
.L_x_913:
        /* <DEDUP_REMOVED lines=11> */
.L_x_1413:


//--------------------- .text._ZN7cutlass13device_kernelIN5flash19enable_sm80_to_sm89INS1_16FlashAttnBwdSm80INS1_25CollectiveMainloopBwdSm80ILi2ELi1EN4cute5tupleIJNS5_1CILi64EEENS7_ILi80EEENS7_ILi192EEEEEENS_10bfloat16_tEfNS_4arch4Sm80ELb0ELb1ELb0ELb0ELb1ELb0ELb1ELb0ELi2ELi4ELi2ELi2ELb0EEENS1_24CollectiveEpilogueBwdGQAISB_fSE_Li256ELb0ELb1EEENS1_19SingleTileSchedulerILb0ELb0ELb0ELi80EEEEEEEEEvNT_6ParamsE --------------------------
	.section	.text._ZN7cutlass13device_kernelIN5flash19enable_sm80_to_sm89INS1_16FlashAttnBwdSm80INS1_25CollectiveMainloopBwdSm80ILi2ELi1EN4cute5tupleIJNS5_1CILi64EEENS7_ILi80EEENS7_ILi192EEEEEENS_10bfloat16_tEfNS_4arch4Sm80ELb0ELb1ELb0ELb0ELb1ELb0ELb1ELb0ELi2ELi4ELi2ELi2ELb0EEENS1_24CollectiveEpilogueBwdGQAISB_fSE_Li256ELb0ELb1EEENS1_19SingleTileSchedulerILb0ELb0ELb0ELi80EEEEEEEEEvNT_6ParamsE,"ax",@progbits
	.sectioninfo	@"SHI_REGISTERS=255"
	.align	128
.text._ZN7cutlass13device_kernelIN5flash19enable_sm80_to_sm89INS1_16FlashAttnBwdSm80INS1_25CollectiveMainloopBwdSm80ILi2ELi1EN4cute5tupleIJNS5_1CILi64EEENS7_ILi80EEENS7_ILi192EEEEEENS_10bfloat16_tEfNS_4arch4Sm80ELb0ELb1ELb0ELb0ELb1ELb0ELb1ELb0ELi2ELi4ELi2ELi2ELb0EEENS1_24CollectiveEpilogueBwdGQAISB_fSE_Li256ELb0ELb1EEENS1_19SingleTileSchedulerILb0ELb0ELb0ELi80EEEEEEEEEvNT_6ParamsE:
        .type           _ZN7cutlass13device_kernelIN5flash19enable_sm80_to_sm89INS1_16FlashAttnBwdSm80INS1_25CollectiveMainloopBwdSm80ILi2ELi1EN4cute5tupleIJNS5_1CILi64EEENS7_ILi80EEENS7_ILi192EEEEEENS_10bfloat16_tEfNS_4arch4Sm80ELb0ELb1ELb0ELb0ELb1ELb0ELb1ELb0ELi2ELi4ELi2ELi2ELb0EEENS1_24CollectiveEpilogueBwdGQAISB_fSE_Li256ELb0ELb1EEENS1_19SingleTileSchedulerILb0ELb0ELb0ELi80EEEEEEEEEvNT_6ParamsE,@function
        .size           _ZN7cutlass13device_kernelIN5flash19enable_sm80_to_sm89INS1_16FlashAttnBwdSm80INS1_25CollectiveMainloopBwdSm80ILi2ELi1EN4cute5tupleIJNS5_1CILi64EEENS7_ILi80EEENS7_ILi192EEEEEENS_10bfloat16_tEfNS_4arch4Sm80ELb0ELb1ELb0ELb0ELb1ELb0ELb1ELb0ELi2ELi4ELi2ELi2ELb0EEENS1_24CollectiveEpilogueBwdGQAISB_fSE_Li256ELb0ELb1EEENS1_19SingleTileSchedulerILb0ELb0ELb0ELi80EEEEEEEEEvNT_6ParamsE,(.L_x_1414 - _ZN7cutlass13device_kernelIN5flash19enable_sm80_to_sm89INS1_16FlashAttnBwdSm80INS1_25CollectiveMainloopBwdSm80ILi2ELi1EN4cute5tupleIJNS5_1CILi64EEENS7_ILi80EEENS7_ILi192EEEEEENS_10bfloat16_tEfNS_4arch4Sm80ELb0ELb1ELb0ELb0ELb1ELb0ELb1ELb0ELi2ELi4ELi2ELi2ELb0EEENS1_24CollectiveEpilogueBwdGQAISB_fSE_Li256ELb0ELb1EEENS1_19SingleTileSchedulerILb0ELb0ELb0ELi80EEEEEEEEEvNT_6ParamsE)
        .other          _ZN7cutlass13device_kernelIN5flash19enable_sm80_to_sm89INS1_16FlashAttnBwdSm80INS1_25CollectiveMainloopBwdSm80ILi2ELi1EN4cute5tupleIJNS5_1CILi64EEENS7_ILi80EEENS7_ILi192EEEEEENS_10bfloat16_tEfNS_4arch4Sm80ELb0ELb1ELb0ELb0ELb1ELb0ELb1ELb0ELi2ELi4ELi2ELi2ELb0EEENS1_24CollectiveEpilogueBwdGQAISB_fSE_Li256ELb0ELb1EEENS1_19SingleTileSchedulerILb0ELb0ELb0ELi80EEEEEEEEEvNT_6ParamsE,@"STO_CUDA_ENTRY STV_DEFAULT"
_ZN7cutlass13device_kernelIN5flash19enable_sm80_to_sm89INS1_16FlashAttnBwdSm80INS1_25CollectiveMainloopBwdSm80ILi2ELi1EN4cute5tupleIJNS5_1CILi64EEENS7_ILi80EEENS7_ILi192EEEEEENS_10bfloat16_tEfNS_4arch4Sm80ELb0ELb1ELb0ELb0ELb1ELb0ELb1ELb0ELi2ELi4ELi2ELi2ELb0EEENS1_24CollectiveEpilogueBwdGQAISB_fSE_Li256ELb0ELb1EEENS1_19SingleTileSchedulerILb0ELb0ELb0ELi80EEEEEEEEEvNT_6ParamsE:
        /* <DEDUP_REMOVED lines=25> */
.L_x_914:
        /* <DEDUP_REMOVED lines=88> */
[----:B------:R-:W-:Y:S01]  /*0710*/  UIMAD.WIDE.U32 UR12, UR19, UR4, URZ ;  /* 0x00000004130c72a5 */ /* 0x000fe2000f8e003f */
[----:B------:R-:W-:Y:S01]  /*0720*/  SHF.R.S32.HI R234, RZ, 0x3, R19 ;  /* 0x00000003ffea7819 */ /* 0x000fe20000011413 */
[----:B------:R-:W-:Y:S01]  /*0730*/  IMAD R8, R28, c[0x0][0x270], RZ ;  /* 0x00009c001c087a24 */ /* 0x000fe200078e02ff */
[----:B------:R-:W-:Y:S01]  /*0740*/  UIMAD UR8, UR19, UR5, UR8 ;  /* 0x00000005130872a4 */ /* 0x000fe2000f8e0208 */
[C---:B------:R-:W-:Y:S01]  /*0750*/  IMAD.WIDE.U32 R4, R29.reuse, c[0x0][0x270], R230 ;  /* 0x00009c001d047a25 */ /* 0x040fe200078e00e6 */
[----:B------:R-:W-:Y:S01]  /*0760*/  USHF.L.U32 UR20, UR14, 0x6, URZ ;  /* 0x000000060e147899 */ /* 0x000fe2000800063f */
[----:B------:R-:W-:Y:S01]  /*0770*/  SHF.R.S32.HI R235, RZ, 0x1f, R234 ;  /* 0x0000001fffeb7819 */ /* 0x000fe200000114ea */
[----:B------:R-:W-:Y:S01]  /*0780*/  ULDC.64 UR4, c[0x0][0x1e8] ;  /* 0x00007a0000047ab9 */ /* 0x000fe20000000a00 */
[C---:B------:R-:W-:Y:S01]  /*0790*/  @P0 IMAD.HI.U32 R0, R29.reuse, c[0x0][0x24c], RZ ;  /* 0x000093001d000a27 */ /* 0x040fe200078e00ff */
[----:B------:R-:W-:Y:S01]  /*07a0*/  UIMAD UR4, UR18, UR4, URZ ;  /* 0x00000004120472a4 */ /* 0x000fe2000f8e023f */
[----:B------:R-:W-:Y:S01]  /*07b0*/  SHF.R.S32.HI R237, RZ, 0x1f, R236 ;  /* 0x0000001fffed7819 */ /* 0x000fe200000114ec */
[----:B------:R-:W-:Y:S01]  /*07c0*/  ULDC.64 UR6, c[0x0][0x290] ;  /* 0x0000a40000067ab9 */ /* 0x000fe20000000a00 */
[----:B------:R-:W-:Y:S01]  /*07d0*/  IMAD R8, R29, c[0x0][0x274], R8 ;  /* 0x00009d001d087a24 */ /* 0x000fe200078e0208 */
[----:B------:R-:W-:Y:S01]  /*07e0*/  @P0 SHF.R.U32.HI R6, RZ, c[0x0][0x250], R0 ;  /* 0x00009400ff060a19 */ /* 0x000fe20000011600 */
[----:B------:R-:W-:Y:S01]  /*07f0*/  UIMAD.WIDE.U32 UR10, UR19, UR6, URZ ;  /* 0x00000006130a72a5 */ /* 0x000fe2000f8e003f */
[----:B------:R-:W-:Y:S01]  /*0800*/  LOP3.LUT R0, R19, 0xfffffff8, RZ, 0xc0, !PT ;  /* 0xfffffff813007812 */ /* 0x000fe200078ec0ff */
[----:B------:R-:W-:Y:S01]  /*0810*/  IMAD.U32 R12, RZ, RZ, UR20 ;  /* 0x00000014ff0c7e24 */ /* 0x000fe2000f8e00ff */
[----:B------:R-:W-:Y:S01]  /*0820*/  SHF.R.S32.HI R7, RZ, 0x1f, R6 ;  /* 0x0000001fff077819 */ /* 0x000fe20000011406 */
[----:B------:R-:W-:Y:S01]  /*0830*/  UIMAD UR6, UR18, UR6, URZ ;  /* 0x00000006120672a4 */ /* 0x000fe2000f8e023f */
[----:B------:R-:W-:Y:S01]  /*0840*/  IMAD.IADD R15, R5, 0x1, R8 ;  /* 0x00000001050f7824 */ /* 0x000fe200078e0208 */
[----:B------:R-:W-:Y:S01]  /*0850*/  UIMAD UR21, UR19, UR5, UR4 ;  /* 0x00000005131572a4 */ /* 0x000fe2000f8e0204 */
[----:B------:R-:W-:Y:S01]  /*0860*/  IMAD.IADD R17, R236, 0x1, -R0 ;  /* 0x00000001ec117824 */ /* 0x000fe200078e0a00 */
[----:B------:R-:W-:Y:S01]  /*0870*/  UIMAD UR7, UR19, UR7, UR6 ;  /* 0x00000007130772a4 */ /* 0x000fe2000f8e0206 */
[----:B------:R-:W-:Y:S01]  /*0880*/  IMAD R0, R7, c[0x0][0x1e0], RZ ;  /* 0x0000780007007a24 */ /* 0x000fe200078e02ff */
[----:B------:R-:W-:Y:S01]  /*0890*/  ULDC.64 UR4, c[0x0][0x1b8] ;  /* 0x00006e0000047ab9 */ /* 0x000fe20000000a00 */
[----:B------:R-:W-:Y:S01]  /*08a0*/  IMAD.SHL.U32 R10, R17, 0x8, RZ ;  /* 0x00000008110a7824 */ /* 0x000fe200078e00ff */
[----:B------:R-:W-:Y:S01]  /*08b0*/  IADD3 R18, P3, P2, R12, UR12, R4 ;  /* 0x0000000c0c127c10 */ /* 0x000fe2000fa7e004 */
[----:B------:R-:W-:Y:S01]  /*08c0*/  IMAD R0, R6, c[0x0][0x1e4], R0 ;  /* 0x0000790006007a24 */ /* 0x000fe200078e0200 */
[----:B------:R-:W-:Y:S01]  /*08d0*/  UIMAD UR6, UR18, UR4, URZ ;  /* 0x00000004120672a4 */ /* 0x000fe2000f8e023f */
[----:B------:R-:W-:Y:S01]  /*08e0*/  IMAD.WIDE.U32 R8, R29, c[0x0][0x288], R230 ;  /* 0x0000a2001d087a25 */ /* 0x000fe200078e00e6 */
[----:B------:R-:W-:Y:S01]  /*08f0*/  SHF.R.S32.HI R11, RZ, 0x1f, R10 ;  /* 0x0000001fff0b7819 */ /* 0x000fe2000001140a */
[----:B------:R-:W-:Y:S01]  /*0900*/  USHF.R.S32.HI UR4, URZ, 0x1f, UR20 ;  /* 0x0000001f3f047899 */ /* 0x000fe20008011414 */
[----:B------:R-:W-:Y:S01]  /*0910*/  ISETP.GE.AND P6, PT, R10, c[0x0][0x1cc], PT ;  /* 0x000073000a007a0c */ /* 0x000fe20003fc6270 */
[----:B------:R-:W-:Y:S01]  /*0920*/  IMAD R7, R7, c[0x0][0x1b0], RZ ;  /* 0x00006c0007077a24 */ /* 0x000fe200078e02ff */
[----:B------:R-:W-:Y:S01]  /*0930*/  IADD3 R22, P1, P0, R12, UR10, R8 ;  /* 0x0000000a0c167c10 */ /* 0x000fe2000f83e008 */
[----:B------:R-:W-:Y:S01]  /*0940*/  IMAD.WIDE.U32 R2, R6, c[0x0][0x1e0], R10 ;  /* 0x0000780006027a25 */ /* 0x000fe200078e000a */
[----:B------:R-:W-:Y:S01]  /*0950*/  UIMAD UR6, UR19, UR5, UR6 ;  /* 0x00000005130672a4 */ /* 0x000fe2000f8e0206 */
[----:B------:R-:W-:Y:S01]  /*0960*/  IADD3 R20, R10, 0x40, RZ ;  /* 0x000000400a147810 */ /* 0x000fe20007ffe0ff */
[----:B------:R-:W-:Y:S01]  /*0970*/  UIADD3 UR5, UR13, UR8, URZ ;  /* 0x000000080d057290 */ /* 0x000fe2000fffe03f */
[----:B------:R-:W-:Y:S01]  /*0980*/  IMAD.IADD R3, R3, 0x1, R0 ;  /* 0x0000000103037824 */ /* 0x000fe200078e0200 */
[----:B------:R-:W-:Y:S01]  /*0990*/  UIADD3 UR8, UR11, UR7, URZ ;  /* 0x000000070b087290 */ /* 0x000fe2000fffe03f */
[----:B------:R-:W-:Y:S01]  /*09a0*/  IMAD R0, R28, c[0x0][0x288], RZ ;  /* 0x0000a2001c007a24 */ /* 0x000fe200078e02ff */
[----:B------:R-:W-:Y:S01]  /*09b0*/  UIMAD UR15, UR15, -0x50, URZ ;  /* 0xffffffb00f0f78a4 */ /* 0x000fe2000f8e023f */
[----:B-1----:R-:W-:Y:S01]  /*09c0*/  IMAD.WIDE.U32 R2, R248, c[0x0][0x1e8], R2 ;  /* 0x00007a00f8027a25 */ /* 0x002fe200078e0002 */
[----:B------:R-:W-:Y:S01]  /*09d0*/  IADD3 R23, R10, 0x80, RZ ;  /* 0x000000800a177810 */ /* 0x000fe20007ffe0ff */
[----:B------:R-:W-:Y:S01]  /*09e0*/  ULDC UR26, c[0x0][0x198] ;  /* 0x00006600001a7ab9 */ /* 0x000fe20000000800 */
[----:B------:R-:W-:Y:S01]  /*09f0*/  ISETP.GE.AND P5, PT, R20, c[0x0][0x1cc], PT ;  /* 0x0000730014007a0c */ /* 0x000fe20003fa6270 */
[----:B------:R-:W-:Y:S01]  /*0a00*/  IMAD R0, R29, c[0x0][0x28c], R0 ;  /* 0x0000a3001d007a24 */ /* 0x000fe200078e0200 */
[----:B------:R-:W-:Y:S01]  /*0a10*/  IADD3 R3, R3, UR21, RZ ;  /* 0x0000001503037c10 */ /* 0x000fe2000fffe0ff */
[C---:B------:R-:W-:Y:S01]  /*0a20*/  IMAD R7, R6.reuse, c[0x0][0x1b4], R7 ;  /* 0x00006d0006077a24 */ /* 0x040fe200078e0207 */
[----:B------:R-:W-:Y:S01]  /*0a30*/  UIADD3 UR26, UR15, UR26, URZ ;  /* 0x0000001a0f1a7290 */ /* 0x000fe2000fffe03f */
[----:B------:R-:W-:Y:S01]  /*0a40*/  IMAD.WIDE.U32 R4, R6, c[0x0][0x1b0], R10 ;  /* 0x00006c0006047a25 */ /* 0x000fe200078e000a */
[----:B------:R-:W-:Y:S01]  /*0a50*/  UISETP.GE.AND UP1, UPT, UR15, 0x1, UPT ;  /* 0x000000010f00788c */ /* 0x000fe2000bf26270 */
[----:B------:R-:W-:Y:S01]  /*0a60*/  CS2R R170, SRZ ;  /* 0x0000000000aa7805 */ /* 0x000fe2000001ff00 */
[----:B------:R-:W-:Y:S01]  /*0a70*/  UISETP.GE.AND UP0, UPT, UR15, 0x2, UPT ;  /* 0x000000020f00788c */ /* 0x000fe2000bf06270 */
[----:B--2---:R-:W-:Y:S01]  /*0a80*/  IMAD.WIDE R12, R13, 0x50, R234 ;  /* 0x000000500d0c7825 */ /* 0x004fe200078e02ea */
[----:B------:R-:W-:Y:S01]  /*0a90*/  UP2UR UR24, UPR, URZ, 0x2 ;  /* 0x000000023f187883 */ /* 0x000fe20008000000 */
[----:B------:R-:W-:Y:S01]  /*0aa0*/  CS2R R168, SRZ ;  /* 0x0000000000a87805 */ /* 0x000fe2000001ff00 */
[----:B------:R-:W-:Y:S01]  /*0ab0*/  UISETP.GE.AND UP1, UPT, UR15, 0x11, UPT ;  /* 0x000000110f00788c */ /* 0x000fe2000bf26270 */
[----:B------:R-:W-:Y:S01]  /*0ac0*/  IMAD.IADD R14, R9, 0x1, R0 ;  /* 0x00000001090e7824 */ /* 0x000fe200078e0200 */
[----:B------:R-:W-:Y:S01]  /*0ad0*/  UP2UR UR23, UPR, URZ, 0x1 ;  /* 0x000000013f177883 */ /* 0x000fe20008000000 */
[----:B------:R-:W-:Y:S01]  /*0ae0*/  IMAD.SHL.U32 R0, R234, 0x40, RZ ;  /* 0x00000040ea007824 */ /* 0x000fe200078e00ff */
[----:B------:R-:W-:Y:S01]  /*0af0*/  UISETP.GE.AND UP0, UPT, UR15, 0x12, UPT ;  /* 0x000000120f00788c */ /* 0x000fe2000bf06270 */
[----:B------:R-:W-:Y:S01]  /*0b00*/  IMAD.IADD R5, R5, 0x1, R7 ;  /* 0x0000000105057824 */ /* 0x000fe200078e0207 */
[----:B------:R-:W-:Y:S01]  /*0b10*/  CS2R R166, SRZ ;  /* 0x0000000000a67805 */ /* 0x000fe2000001ff00 */
[----:B------:R-:W-:Y:S01]  /*0b20*/  IMAD R7, R13, c[0x0][0x1d8], RZ ;  /* 0x000076000d077a24 */ /* 0x000fe200078e02ff */
[----:B------:R-:W-:Y:S01]  /*0b30*/  LOP3.LUT R0, R0, 0x1c0, RZ, 0xc0, !PT ;  /* 0x000001c000007812 */ /* 0x000fe200078ec0ff */
[----:B------:R-:W-:Y:S01]  /*0b40*/  IMAD.U32 R6, RZ, RZ, UR4 ;  /* 0x00000004ff067e24 */ /* 0x000fe2000f8e00ff */
[----:B------:R-:W-:Y:S01]  /*0b50*/  USHF.R.S32.HI UR4, URZ, 0x1f, UR14 ;  /* 0x0000001f3f047899 */ /* 0x000fe2000801140e */
[C---:B------:R-:W-:Y:S01]  /*0b60*/  IMAD R7, R12.reuse, c[0x0][0x1dc], R7 ;  /* 0x000077000c077a24 */ /* 0x040fe200078e0207 */
[----:B------:R-:W-:Y:S01]  /*0b70*/  CS2R R164, SRZ ;  /* 0x0000000000a47805 */ /* 0x000fe2000001ff00 */
[----:B------:R-:W-:Y:S01]  /*0b80*/  IMAD.WIDE.U32 R2, R12, c[0x0][0x1d8], R2 ;  /* 0x000076000c027a25 */ /* 0x000fe200078e0002 */
[C---:B------:R-:W-:Y:S01]  /*0b90*/  IADD3.X R15, R6.reuse, UR5, R15, P3, P2 ;  /* 0x00000005060f7c10 */ /* 0x040fe20009fe440f */
[----:B------:R-:W-:Y:S01]  /*0ba0*/  CS2R R162, SRZ ;  /* 0x0000000000a27805 */ /* 0x000fe2000001ff00 */
        /* <DEDUP_REMOVED lines=17> */
[----:B------:R-:W-:Y:S01]  /*0cc0*/  IMAD.MOV.U32 R25, RZ, RZ, c[0x0][0x178] ;  /* 0x00005e00ff197624 */ /* 0x000fe200078e00ff */
        /* <DEDUP_REMOVED lines=13> */
[----:B------:R-:W-:Y:S01]  /*0da0*/  IMAD.MOV.U32 R251, RZ, RZ, 0x1 ;  /* 0x00000001fffb7424 */ /* 0x000fe200078e00ff */
        /* <DEDUP_REMOVED lines=21> */
[----:B------:R-:W-:Y:S01]  /*0f00*/  ISETP.GE.AND P2, PT, R10, c[0x0][0x19c], PT ;  /* 0x000067000a007a0c */ /* 0x000fe20003f46270 */
[----:B------:R-:W-:Y:S01]  /*0f10*/  CS2R R158, SRZ ;  /* 0x00000000009e7805 */ /* 0x000fe2000001ff00 */
[----:B------:R-:W-:Y:S01]  /*0f20*/  @!P1 LEA R6, P3, R14, R2, 0x1 ;  /* 0x000000020e069211 */ /* 0x000fe200078608ff */
[----:B------:R2:W-:Y:S01]  /*0f30*/  LDGSTS.E.BYPASS.LTC128B.128 [R226+0xd880], [R2.64+0x100], !P0 ;  /* 0x0d88010002e27fae */ /* 0x0005e2000c101d50 */
[----:B------:R-:W-:Y:S01]  /*0f40*/  @!P1 ISETP.GE.OR P4, PT, R23, c[0x0][0x1cc], !P4 ;  /* 0x0000730017009a0c */ /* 0x000fe20006786670 */
[----:B------:R-:W-:Y:S01]  /*0f50*/  CS2R R156, SRZ ;  /* 0x00000000009c7805 */ /* 0x000fe2000001ff00 */
[----:B------:R-:W-:Y:S01]  /*0f60*/  ISETP.LT.OR P0, PT, R0, 0x1, P2 ;  /* 0x000000010000780c */ /* 0x000fe20001701670 */
[----:B------:R-:W-:Y:S01]  /*0f70*/  CS2R R154, SRZ ;  /* 0x00000000009a7805 */ /* 0x000fe2000001ff00 */
[----:B------:R-:W-:Y:S01]  /*0f80*/  @!P1 LEA.HI.X R7, R14, R3, R7, 0x1, P3 ;  /* 0x000000030e079211 */ /* 0x000fe200018f0c07 */
[----:B------:R-:W-:Y:S01]  /*0f90*/  CS2R R152, SRZ ;  /* 0x0000000000987805 */ /* 0x000fe2000001ff00 */
[----:B------:R-:W-:Y:S01]  /*0fa0*/  SHF.L.U64.HI R30, R25, R26, c[0x0][0x17c] ;  /* 0x00005f00191e7619 */ /* 0x000fe2000001021a */
[----:B------:R-:W-:Y:S01]  /*0fb0*/  CS2R R150, SRZ ;  /* 0x0000000000967805 */ /* 0x000fe2000001ff00 */
[----:B------:R-:W-:Y:S01]  /*0fc0*/  CS2R R148, SRZ ;  /* 0x0000000000947805 */ /* 0x000fe2000001ff00 */
[----:B------:R3:W-:Y:S01]  /*0fd0*/  @!P1 LDGSTS.E.BYPASS.LTC128B.128 [R226+0x9880], [R6.64], !P6 ;  /* 0x0988000006e29fae */ /* 0x0007e2000f101d50 */
[----:B------:R-:W-:Y:S01]  /*0fe0*/  ISETP.GE.AND P6, PT, R20, c[0x0][0x19c], PT ;  /* 0x0000670014007a0c */ /* 0x000fe20003fc6270 */
[----:B------:R-:W-:Y:S01]  /*0ff0*/  CS2R R146, SRZ ;  /* 0x0000000000927805 */ /* 0x000fe2000001ff00 */
[----:B------:R-:W-:Y:S01]  /*1000*/  CS2R R144, SRZ ;  /* 0x0000000000907805 */ /* 0x000fe2000001ff00 */
[----:B------:R3:W-:Y:S01]  /*1010*/  @!P1 LDGSTS.E.BYPASS.LTC128B.128 [R226+0xc080], [R6.64+0x80], !P5 ;  /* 0x0c08008006e29fae */ /* 0x0007e2000e901d50 */
[----:B-1----:R-:W-:Y:S01]  /*1020*/  IMAD.MOV.U32 R4, RZ, RZ, c[0x0][0x1a8] ;  /* 0x00006a00ff047624 */ /* 0x002fe200078e00ff */
[----:B------:R-:W-:Y:S01]  /*1030*/  ISETP.GE.AND P5, PT, R23, c[0x0][0x19c], PT ;  /* 0x0000670017007a0c */ /* 0x000fe20003fa6270 */
[----:B------:R-:W-:Y:S01]  /*1040*/  CS2R R142, SRZ ;  /* 0x00000000008e7805 */ /* 0x000fe2000001ff00 */
[----:B------:R3:W-:Y:S01]  /*1050*/  @!P1 LDGSTS.E.BYPASS.LTC128B.128 [R226+0xe880], [R6.64+0x100], !P4 ;  /* 0x0e88010006e29fae */ /* 0x0007e2000e101d50 */
[----:B------:R-:W-:Y:S01]  /*1060*/  ISETP.LT.OR P4, PT, R0, 0x1, P6 ;  /* 0x000000010000780c */ /* 0x000fe20003781670 */
[----:B------:R-:W-:Y:S01]  /*1070*/  IMAD.SHL.U32 R5, R4, 0x20, RZ ;  /* 0x0000002004057824 */ /* 0x000fe200078e00ff */
[----:B------:R-:W-:Y:S01]  /*1080*/  CS2R R140, SRZ ;  /* 0x00000000008c7805 */ /* 0x000fe2000001ff00 */
[----:B------:R-:W-:Y:S01]  /*1090*/  CS2R R138, SRZ ;  /* 0x00000000008a7805 */ /* 0x000fe2000001ff00 */
[----:B------:R-:W-:Y:S01]  /*10a0*/  CS2R R136, SRZ ;  /* 0x0000000000887805 */ /* 0x000fe2000001ff00 */
[----:B------:R-:W-:Y:S01]  /*10b0*/  CS2R R134, SRZ ;  /* 0x0000000000867805 */ /* 0x000fe2000001ff00 */
[----:B------:R-:W-:Y:S01]  /*10c0*/  CS2R R132, SRZ ;  /* 0x0000000000847805 */ /* 0x000fe2000001ff00 */
[----:B------:R-:W-:Y:S01]  /*10d0*/  CS2R R130, SRZ ;  /* 0x0000000000827805 */ /* 0x000fe2000001ff00 */
[----:B--2---:R-:W-:Y:S01]  /*10e0*/  IMAD.IADD R3, R9, 0x1, R13 ;  /* 0x0000000109037824 */ /* 0x004fe200078e020d */
[----:B------:R-:W-:Y:S01]  /*10f0*/  LEA R2, P3, R8, c[0x0][0x190], 0x1 ;  /* 0x0000640008027a11 */ /* 0x000fe200078608ff */
[----:B------:R-:W-:Y:S01]  /*1100*/  IMAD R9, R28, c[0x0][0x180], RZ ;  /* 0x000060001c097a24 */ /* 0x000fe200078e02ff */
        /* <DEDUP_REMOVED lines=16> */
[----:B------:R-:W-:Y:S01]  /*1210*/  LEA R6, P0, R4, R2, 0x6 ;  /* 0x0000000204067211 */ /* 0x000fe200078030ff */
[----:B------:R1:W-:Y:S01]  /*1220*/  LDGSTS.E.BYPASS.LTC128B.128 [R226+0x5080], [R2.64+0x100], !P3 ;  /* 0x0508010002e27fae */ /* 0x0003e2000d901d50 */
[----:B------:R-:W-:Y:S01]  /*1230*/  ISETP.GE.AND P3, PT, R20, c[0x0][0x16c], PT ;  /* 0x00005b0014007a0c */ /* 0x000fe20003f66270 */
[----:B------:R-:W-:Y:S01]  /*1240*/  CS2R R102, SRZ ;  /* 0x0000000000667805 */ /* 0x000fe2000001ff00 */
[C---:B------:R-:W-:Y:S01]  /*1250*/  LEA.HI.X R7, R4.reuse, R3, R7, 0x6, P0 ;  /* 0x0000000304077211 */ /* 0x040fe200000f3407 */
[----:B------:R-:W-:Y:S01]  /*1260*/  CS2R R100, SRZ ;  /* 0x0000000000647805 */ /* 0x000fe2000001ff00 */
[----:B------:R-:W-:Y:S01]  /*1270*/  SHF.L.U64.HI R4, R4, R26, c[0x0][0x1ac] ;  /* 0x00006b0004047619 */ /* 0x000fe2000001021a */
[----:B------:R-:W-:Y:S01]  /*1280*/  CS2R R98, SRZ ;  /* 0x0000000000627805 */ /* 0x000fe2000001ff00 */
[C---:B------:R-:W-:Y:S01]  /*1290*/  @!P1 LEA R12, P0, R5.reuse, R6, 0x1 ;  /* 0x00000006050c9211 */ /* 0x040fe200078008ff */
[----:B------:R2:W-:Y:S01]  /*12a0*/  LDGSTS.E.BYPASS.LTC128B.128 [R226+0x1080], [R6.64], !P4 ;  /* 0x0108000006e27fae */ /* 0x0005e2000e101d50 */
[----:B------:R-:W-:Y:S01]  /*12b0*/  SEL R8, RZ, 0xffffffff, P3 ;  /* 0xffffffffff087807 */ /* 0x000fe20001800000 */
[----:B------:R-:W-:Y:S01]  /*12c0*/  CS2R R96, SRZ ;  /* 0x0000000000607805 */ /* 0x000fe2000001ff00 */
[----:B------:R-:W-:Y:S01]  /*12d0*/  @!P1 LEA.HI.X R13, R5, R7, R4, 0x1, P0 ;  /* 0x00000007050d9211 */ /* 0x000fe200000f0c04 */
[----:B------:R-:W-:Y:S01]  /*12e0*/  IMAD R4, R235, c[0x0][0x178], RZ ;  /* 0x00005e00eb047a24 */ /* 0x000fe200078e02ff */
[----:B------:R-:W-:Y:S01]  /*12f0*/  ISETP.GE.AND P0, PT, R10, c[0x0][0x16c], PT ;  /* 0x00005b000a007a0c */ /* 0x000fe20003f06270 */
[----:B------:R-:W-:Y:S01]  /*1300*/  IMAD.SHL.U32 R8, R8, 0x2, RZ ;  /* 0x0000000208087824 */ /* 0x000fe200078e00ff */
[----:B------:R-:W-:Y:S01]  /*1310*/  ISETP.LT.OR P3, PT, R0, 0x21, P6 ;  /* 0x000000210000780c */ /* 0x000fe20003761670 */
[----:B------:R-:W-:Y:S01]  /*1320*/  IMAD R4, R234, c[0x0][0x17c], R4 ;  /* 0x00005f00ea047a24 */ /* 0x000fe200078e0204 */
[----:B------:R-:W-:Y:S01]  /*1330*/  SEL R5, RZ, 0x1, P0 ;  /* 0x00000001ff057807 */ /* 0x000fe20000000000 */
[----:B------:R-:W-:Y:S01]  /*1340*/  CS2R R94, SRZ ;  /* 0x00000000005e7805 */ /* 0x000fe2000001ff00 */
[----:B------:R-:W-:Y:S01]  /*1350*/  ISETP.GE.AND P0, PT, R23, c[0x0][0x16c], PT ;  /* 0x00005b0017007a0c */ /* 0x000fe20003f06270 */
[----:B------:R-:W-:Y:S01]  /*1360*/  CS2R R92, SRZ ;  /* 0x00000000005c7805 */ /* 0x000fe2000001ff00 */
[C---:B------:R-:W-:Y:S01]  /*1370*/  @!P1 ISETP.LT.OR P6, PT, R0.reuse, 0x41, P6 ;  /* 0x000000410000980c */ /* 0x040fe200037c1670 */
[----:B------:R-:W-:Y:S01]  /*1380*/  CS2R R90, SRZ ;  /* 0x00000000005a7805 */ /* 0x000fe2000001ff00 */
[----:B------:R-:W-:Y:S01]  /*1390*/  SEL R14, RZ, 0x4, P0 ;  /* 0x00000004ff0e7807 */ /* 0x000fe20000000000 */
[----:B------:R-:W-:Y:S01]  /*13a0*/  CS2R R88, SRZ ;  /* 0x0000000000587805 */ /* 0x000fe2000001ff00 */
[----:B------:R-:W-:Y:S01]  /*13b0*/  ISETP.LT.OR P0, PT, R0, 0x21, P5 ;  /* 0x000000210000780c */ /* 0x000fe20002f01670 */
[----:B------:R-:W-:Y:S01]  /*13c0*/  CS2R R86, SRZ ;  /* 0x0000000000567805 */ /* 0x000fe2000001ff00 */
[----:B-1----:R-:W-:Y:S01]  /*13d0*/  IMAD.WIDE.U32 R2, R234, c[0x0][0x178], R10 ;  /* 0x00005e00ea027a25 */ /* 0x002fe200078e000a */
[----:B------:R-:W-:Y:S01]  /*13e0*/  @!P1 ISETP.LT.OR P5, PT, R0, 0x41, P5 ;  /* 0x000000410000980c */ /* 0x000fe20002fa1670 */
[----:B------:R2:W-:Y:S01]  /*13f0*/  LDGSTS.E.BYPASS.LTC128B.128 [R226+0x3880], [R6.64+0x80], !P3 ;  /* 0x0388008006e27fae */ /* 0x0005e2000d901d50 */
[----:B------:R-:W-:Y:S01]  /*1400*/  LOP3.LUT R8, R8, 0x2, R5, 0xe2, !PT ;  /* 0x0000000208087812 */ /* 0x000fe200078ee205 */
[----:B------:R-:W-:Y:S01]  /*1410*/  IMAD.IADD R3, R3, 0x1, R4 ;  /* 0x0000000103037824 */ /* 0x000fe200078e0204 */
[----:B------:R-:W-:Y:S01]  /*1420*/  CS2R R84, SRZ ;  /* 0x0000000000547805 */ /* 0x000fe2000001ff00 */
[----:B------:R-:W-:Y:S01]  /*1430*/  IMAD R4, R29, c[0x0][0x184], R9 ;  /* 0x000061001d047a24 */ /* 0x000fe200078e0209 */
[-C--:B------:R-:W-:Y:S01]  /*1440*/  SHF.L.U64.HI R9, R25, R27.reuse, c[0x0][0x17c] ;  /* 0x00005f0019097619 */ /* 0x080fe2000001021b */
[----:B------:R-:W-:Y:S01]  /*1450*/  IMAD.WIDE.U32 R2, R29, c[0x0][0x180], R2 ;  /* 0x000060001d027a25 */ /* 0x000fe200078e0002 */
[----:B------:R-:W-:Y:S01]  /*1460*/  CS2R R82, SRZ ;  /* 0x0000000000527805 */ /* 0x000fe2000001ff00 */
[----:B------:R-:W-:Y:S01]  /*1470*/  CS2R R80, SRZ ;  /* 0x0000000000507805 */ /* 0x000fe2000001ff00 */
[----:B------:R2:W-:Y:S01]  /*1480*/  LDGSTS.E.BYPASS.LTC128B.128 [R226+0x6080], [R6.64+0x100], !P0 ;  /* 0x0608010006e27fae */ /* 0x0005e2000c101d50 */
[----:B------:R-:W-:Y:S01]  /*1490*/  IMAD.IADD R3, R3, 0x1, R4 ;  /* 0x0000000103037824 */ /* 0x000fe200078e0204 */
[----:B------:R-:W-:Y:S01]  /*14a0*/  CS2R R78, SRZ ;  /* 0x00000000004e7805 */ /* 0x000fe2000001ff00 */
[----:B------:R-:W-:Y:S01]  /*14b0*/  IMAD R0, R235, c[0x0][0x208], RZ ;  /* 0x00008200eb007a24 */ /* 0x000fe200078e02ff */
[----:B------:R1:W-:Y:S01]  /*14c0*/  @!P1 LDGSTS.E.BYPASS.LTC128B.128 [R226+0x2080], [R12.64], !P2 ;  /* 0x020800000ce29fae */ /* 0x0003e2000d101d50 */
[----:B------:R-:W-:Y:S01]  /*14d0*/  IMAD.WIDE.U32 R244, R248, c[0x0][0x188], R2 ;  /* 0x00006200f8f47a25 */ /* 0x000fe200078e0002 */
[----:B------:R-:W-:Y:S01]  /*14e0*/  CS2R R76, SRZ ;  /* 0x00000000004c7805 */ /* 0x000fe2000001ff00 */
[----:B------:R-:W-:Y:S01]  /*14f0*/  CS2R R74, SRZ ;  /* 0x00000000004a7805 */ /* 0x000fe2000001ff00 */
[----:B------:R1:W-:Y:S01]  /*1500*/  @!P1 LDGSTS.E.BYPASS.LTC128B.128 [R226+0x4880], [R12.64+0x80], !P6 ;  /* 0x048800800ce29fae */ /* 0x0003e2000f101d50 */
[C---:B------:R-:W-:Y:S01]  /*1510*/  IMAD R0, R234.reuse, c[0x0][0x20c], R0 ;  /* 0x00008300ea007a24 */ /* 0x040fe200078e0200 */
[----:B------:R-:W-:Y:S01]  /*1520*/  IADD3 R241, R245, UR7, RZ ;  /* 0x00000007f5f17c10 */ /* 0x000fe2000fffe0ff */
[----:B------:R-:W-:Y:S01]  /*1530*/  IMAD.WIDE.U32 R4, R234, c[0x0][0x208], R10 ;  /* 0x00008200ea047a25 */ /* 0x000fe200078e000a */
[----:B------:R1:W-:Y:S01]  /*1540*/  @!P1 LDGSTS.E.BYPASS.LTC128B.128 [R226+0x7080], [R12.64+0x100], !P5 ;  /* 0x070801000ce29fae */ /* 0x0003e2000e901d50 */
[----:B------:R-:W-:Y:S01]  /*1550*/  ULDC.64 UR6, c[0x0][0x218] ;  /* 0x0000860000067ab9 */ /* 0x000fe20000000a00 */
[----:B------:R-:W-:Y:S01]  /*1560*/  CS2R R72, SRZ ;  /* 0x0000000000487805 */ /* 0x000fe2000001ff00 */
[----:B------:R-:W-:Y:S01]  /*1570*/  IMAD.IADD R3, R5, 0x1, R0 ;  /* 0x0000000105037824 */ /* 0x000fe200078e0200 */
[----:B------:R-:W-:Y:S01]  /*1580*/  LOP3.LUT R0, R8, R14, RZ, 0xfc, !PT ;  /* 0x0000000e08007212 */ /* 0x000fe200078efcff */
[----:B------:R-:W-:Y:S01]  /*1590*/  IMAD.SHL.U32 R11, R25, 0x40, RZ ;  /* 0x00000040190b7824 */ /* 0x000fe200078e00ff */
[----:B------:R-:W0:Y:S01]  /*15a0*/  LDGDEPBAR ;  /* 0x00000000000079af */ /* 0x000e220000000000 */
[----:B------:R-:W-:Y:S01]  /*15b0*/  IMAD R5, R9, UR14, RZ ;  /* 0x0000000e09057c24 */ /* 0x000fe2000f8e02ff */
[C---:B------:R-:W-:Y:S01]  /*15c0*/  LOP3.LUT P4, RZ, R0.reuse, 0x1, RZ, 0xc0, !PT ;  /* 0x0000000100ff7812 */ /* 0x040fe2000788c0ff */
[----:B------:R-:W-:Y:S01]  /*15d0*/  IMAD.MOV.U32 R2, RZ, RZ, R4 ;  /* 0x000000ffff027224 */ /* 0x000fe200078e0004 */
[C---:B------:R-:W-:Y:S01]  /*15e0*/  LOP3.LUT P3, RZ, R0.reuse, 0x2, RZ, 0xc0, !PT ;  /* 0x0000000200ff7812 */ /* 0x040fe2000786c0ff */
[----:B------:R-:W-:Y:S01]  /*15f0*/  IMAD.MOV.U32 R240, RZ, RZ, R244 ;  /* 0x000000fffff07224 */ /* 0x000fe200078e00f4 */
[----:B------:R-:W-:Y:S01]  /*1600*/  LOP3.LUT P2, RZ, R0, 0x4, RZ, 0xc0, !PT ;  /* 0x0000000400ff7812 */ /* 0x000fe2000784c0ff */
[----:B------:R-:W-:Y:S01]  /*1610*/  IMAD R4, R28, c[0x0][0x210], RZ ;  /* 0x000084001c047a24 */ /* 0x000fe200078e02ff */
[----:B------:R-:W-:Y:S01]  /*1620*/  UIMAD UR6, UR18, UR6, URZ ;  /* 0x00000006120672a4 */ /* 0x000fe2000f8e023f */
[C---:B------:R-:W-:Y:S01]  /*1630*/  IMAD R14, R11.reuse, UR4, R5 ;  /* 0x000000040b0e7c24 */ /* 0x040fe2000f8e0205 */
[----:B------:R-:W-:Y:S01]  /*1640*/  CS2R R70, SRZ ;  /* 0x0000000000467805 */ /* 0x000fe2000001ff00 */
[----:B------:R-:W-:Y:S01]  /*1650*/  IMAD.WIDE.U32 R8, R11, UR14, R240 ;  /* 0x0000000e0b087c25 */ /* 0x000fe2000f8e00f0 */
[----:B------:R-:W-:Y:S01]  /*1660*/  UIMAD UR6, UR19, UR7, UR6 ;  /* 0x00000007130672a4 */ /* 0x000fe2000f8e0206 */
[----:B------:R-:W-:Y:S01]  /*1670*/  CS2R R68, SRZ ;  /* 0x0000000000447805 */ /* 0x000fe2000001ff00 */
[----:B------:R-:W-:Y:S01]  /*1680*/  CS2R R66, SRZ ;  /* 0x0000000000427805 */ /* 0x000fe2000001ff00 */
[C---:B------:R-:W-:Y:S01]  /*1690*/  IMAD R11, R29.reuse, c[0x0][0x214], R4 ;  /* 0x000085001d0b7a24 */ /* 0x040fe200078e0204 */
[----:B------:R-:W-:Y:S01]  /*16a0*/  CS2R R64, SRZ ;  /* 0x0000000000407805 */ /* 0x000fe2000001ff00 */
[----:B------:R-:W-:Y:S01]  /*16b0*/  IMAD.WIDE.U32 R4, R29, c[0x0][0x210], R2 ;  /* 0x000084001d047a25 */ /* 0x000fe200078e0002 */
[----:B------:R-:W-:Y:S01]  /*16c0*/  LEA R2, P0, R8, c[0x0][0x160], 0x1 ;  /* 0x0000580008027a11 */ /* 0x000fe200078008ff */
[----:B------:R-:W-:Y:S01]  /*16d0*/  CS2R R62, SRZ ;  /* 0x00000000003e7805 */ /* 0x000fe2000001ff00 */
[----:B------:R-:W-:Y:S01]  /*16e0*/  CS2R R60, SRZ ;  /* 0x00000000003c7805 */ /* 0x000fe2000001ff00 */
[----:B------:R-:W-:Y:S01]  /*16f0*/  IMAD.IADD R5, R5, 0x1, R11 ;  /* 0x0000000105057824 */ /* 0x000fe200078e020b */
[----:B-1----:R-:W-:Y:S01]  /*1700*/  P2R R12, PR, RZ, 0x10 ;  /* 0x00000010ff0c7803 */ /* 0x002fe20000000000 */
[----:B------:R-:W-:Y:S01]  /*1710*/  IMAD.U32 R11, RZ, RZ, UR20 ;  /* 0x00000014ff0b7e24 */ /* 0x000fe2000f8e00ff */
[----:B------:R-:W-:Y:S01]  /*1720*/  CS2R R58, SRZ ;  /* 0x00000000003a7805 */ /* 0x000fe2000001ff00 */
[----:B------:R-:W-:Y:S01]  /*1730*/  IMAD.IADD R3, R9, 0x1, R14 ;  /* 0x0000000109037824 */ /* 0x000fe200078e020e */
[----:B------:R-:W-:Y:S01]  /*1740*/  CS2R R56, SRZ ;  /* 0x0000000000387805 */ /* 0x000fe2000001ff00 */
[----:B------:R-:W-:Y:S01]  /*1750*/  IMAD.MOV.U32 R14, RZ, RZ, c[0x0][0x208] ;  /* 0x00008200ff0e7624 */ /* 0x000fe200078e00ff */
[----:B------:R-:W-:Y:S01]  /*1760*/  IADD3 R0, -R234, c[0x0][0x168], -R11 ;  /* 0x00005a00ea007a10 */ /* 0x000fe20007ffe90b */
[----:B------:R-:W-:Y:S01]  /*1770*/  IMAD.WIDE.U32 R242, R248, c[0x0][0x218], R4 ;  /* 0x00008600f8f27a25 */ /* 0x000fe200078e0004 */
[----:B------:R-:W-:Y:S01]  /*1780*/  LEA.HI.X R3, R8, c[0x0][0x164], R3, 0x1, P0 ;  /* 0x0000590008037a11 */ /* 0x000fe200000f0c03 */
[----:B------:R-:W-:Y:S01]  /*1790*/  CS2R R54, SRZ ;  /* 0x0000000000367805 */ /* 0x000fe2000001ff00 */
[C---:B------:R-:W-:Y:S01]  /*17a0*/  ISETP.LT.OR P6, PT, R0.reuse, 0x1, !P4 ;  /* 0x000000010000780c */ /* 0x040fe200067c1670 */
[----:B------:R-:W-:Y:S01]  /*17b0*/  IMAD.SHL.U32 R8, R25, 0x20, RZ ;  /* 0x0000002019087824 */ /* 0x000fe200078e00ff */
[----:B------:R-:W-:Y:S01]  /*17c0*/  ISETP.LT.OR P1, PT, R0, 0x1, !P3 ;  /* 0x000000010000780c */ /* 0x000fe20005f21670 */
[----:B--2---:R-:W-:Y:S01]  /*17d0*/  IMAD.SHL.U32 R7, R14, 0x40, RZ ;  /* 0x000000400e077824 */ /* 0x004fe200078e00ff */
[C---:B------:R-:W-:Y:S01]  /*17e0*/  ISETP.LT.OR P5, PT, R0.reuse, 0x1, !P2 ;  /* 0x000000010000780c */ /* 0x040fe200057a1670 */
[----:B------:R-:W-:Y:S01]  /*17f0*/  IMAD.MOV.U32 R238, RZ, RZ, R242 ;  /* 0x000000ffffee7224 */ /* 0x000fe200078e00f2 */
[----:B------:R-:W-:Y:S01]  /*1800*/  ISETP.LT.OR P0, PT, R0, 0x21, !P4 ;  /* 0x000000210000780c */ /* 0x000fe20006701670 */
[C---:B------:R-:W-:Y:S01]  /*1810*/  IMAD.SHL.U32 R13, R14.reuse, 0x20, RZ ;  /* 0x000000200e0d7824 */ /* 0x040fe200078e00ff */
[----:B------:R-:W-:Y:S01]  /*1820*/  SHF.L.U64.HI R6, R14, R27, c[0x0][0x20c] ;  /* 0x000083000e067619 */ /* 0x000fe2000001021b */
[----:B------:R-:W-:Y:S01]  /*1830*/  CS2R R52, SRZ ;  /* 0x0000000000347805 */ /* 0x000fe2000001ff00 */
[----:B------:R-:W-:Y:S01]  /*1840*/  IADD3 R239, R243, UR6, RZ ;  /* 0x00000006f3ef7c10 */ /* 0x000fe2000fffe0ff */
[----:B------:R-:W-:Y:S01]  /*1850*/  ULDC.64 UR6, c[0x0][0x240] ;  /* 0x0000900000067ab9 */ /* 0x000fe20000000a00 */
[----:B------:R-:W-:Y:S01]  /*1860*/  IADD3 R11, -R11, c[0x0][0x168], -R234 ;  /* 0x00005a000b0b7a10 */ /* 0x000fe20007ffe9ea */
[----:B------:R1:W-:Y:S01]  /*1870*/  LDGSTS.E.BYPASS.LTC128B.128 [R226+0xf080], [R2.64], !P6 ;  /* 0x0f08000002e27fae */ /* 0x0003e2000f101d50 */
[----:B------:R-:W-:Y:S01]  /*1880*/  ISETP.LT.OR P6, PT, R0, 0x21, !P3 ;  /* 0x000000210000780c */ /* 0x000fe20005fc1670 */
[----:B------:R-:W-:Y:S01]  /*1890*/  IMAD R6, R6, UR14, RZ ;  /* 0x0000000e06067c24 */ /* 0x000fe2000f8e02ff */
[----:B------:R-:W-:Y:S01]  /*18a0*/  ISETP.GE.AND P4, PT, R10, c[0x0][0x1fc], PT ;  /* 0x00007f000a007a0c */ /* 0x000fe20003f86270 */
[----:B------:R1:W-:Y:S01]  /*18b0*/  LDGSTS.E.BYPASS.LTC128B.128 [R226+0x11080], [R2.64+0x80], !P1 ;  /* 0x1108008002e27fae */ /* 0x0003e2000c901d50 */
[----:B------:R-:W-:Y:S01]  /*18c0*/  LEA R4, P1, R8, R2, 0x1 ;  /* 0x0000000208047211 */ /* 0x000fe200078208ff */
[----:B------:R-:W-:Y:S01]  /*18d0*/  UIMAD UR6, UR18, UR6, URZ ;  /* 0x00000006120672a4 */ /* 0x000fe2000f8e023f */
[----:B------:R-:W-:Y:S01]  /*18e0*/  SHF.L.U64.HI R252, R14, R26, c[0x0][0x20c] ;  /* 0x000083000efc7619 */ /* 0x000fe2000001021a */
[----:B------:R1:W-:Y:S01]  /*18f0*/  LDGSTS.E.BYPASS.LTC128B.128 [R226+0x13080], [R2.64+0x100], !P5 ;  /* 0x1308010002e27fae */ /* 0x0003e2000e901d50 */
[----:B------:R-:W-:Y:S01]  /*1900*/  LEA.HI.X R5, R8, R3, R30, 0x1, P1 ;  /* 0x0000000308057211 */ /* 0x000fe200008f0c1e */
[----:B------:R-:W-:Y:S01]  /*1910*/  UIMAD UR25, UR19, UR7, UR6 ;  /* 0x00000007131972a4 */ /* 0x000fe2000f8e0206 */
[----:B------:R-:W-:Y:S01]  /*1920*/  ISETP.LT.OR P5, PT, R0, 0x21, !P2 ;  /* 0x000000210000780c */ /* 0x000fe200057a1670 */
[C---:B------:R-:W-:Y:S01]  /*1930*/  IMAD R0, R7.reuse, UR4, R6 ;  /* 0x0000000407007c24 */ /* 0x040fe2000f8e0206 */
[----:B------:R-:W-:Y:S01]  /*1940*/  ISETP.GT.AND P1, PT, R236, 0xf, PT ;  /* 0x0000000fec00780c */ /* 0x000fe20003f24270 */
[----:B------:R2:W-:Y:S01]  /*1950*/  LDGSTS.E.BYPASS.LTC128B.128 [R226+0x10080], [R4.64], !P0 ;  /* 0x1008000004e27fae */ /* 0x0005e2000c101d50 */
[C---:B------:R-:W-:Y:S01]  /*1960*/  LEA R8, P0, R18.reuse, c[0x0][0x258], 0x2 ;  /* 0x0000960012087a11 */ /* 0x040fe200078010ff */
[----:B------:R-:W-:Y:S01]  /*1970*/  IMAD.WIDE.U32 R6, R7, UR14, R238 ;  /* 0x0000000e07067c25 */ /* 0x000fe2000f8e00ee */
[----:B------:R-:W-:Y:S01]  /*1980*/  UMOV UR7, 0x1 ;  /* 0x0000000100077882 */ /* 0x000fe20000000000 */
[----:B------:R2:W-:Y:S01]  /*1990*/  LDGSTS.E.BYPASS.LTC128B.128 [R226+0x12080], [R4.64+0x80], !P6 ;  /* 0x1208008004e27fae */ /* 0x0005e2000f101d50 */
[----:B------:R-:W-:Y:S01]  /*19a0*/  LEA.HI.X R9, R18, c[0x0][0x25c], R15, 0x2, P0 ;  /* 0x0000970012097a11 */ /* 0x000fe200000f140f */
[----:B------:R-:W-:Y:S01]  /*19b0*/  IMAD.IADD R0, R7, 0x1, R0 ;  /* 0x0000000107007824 */ /* 0x000fe200078e0200 */
[----:B------:R-:W-:Y:S01]  /*19c0*/  ISETP.LT.OR P0, PT, R11, 0x1, P4 ;  /* 0x000000010b00780c */ /* 0x000fe20002701670 */
[----:B------:R-:W-:Y:S01]  /*19d0*/  ULDC UR6, c[0x0][0x168] ;  /* 0x00005a0000067ab9 */ /* 0x000fe20000000800 */
[----:B------:R-:W-:Y:S01]  /*19e0*/  ISETP.GE.AND P6, PT, R20, c[0x0][0x1fc], PT ;  /* 0x00007f0014007a0c */ /* 0x000fe20003fc6270 */
[----:B------:R2:W-:Y:S01]  /*19f0*/  LDGSTS.E.BYPASS.LTC128B.128 [R226+0x14080], [R4.64+0x100], !P5 ;  /* 0x1408010004e27fae */ /* 0x0005e2000e901d50 */
[----:B------:R-:W-:Y:S01]  /*1a00*/  UIADD3 UR6, UR26, -UR6, UR7 ;  /* 0x800000061a067290 */ /* 0x000fe2000fffe007 */
[----:B------:R-:W-:Y:S01]  /*1a10*/  CS2R R50, SRZ ;  /* 0x0000000000327805 */ /* 0x000fe2000001ff00 */
[----:B------:R-:W-:Y:S01]  /*1a20*/  CS2R R48, SRZ ;  /* 0x0000000000307805 */ /* 0x000fe2000001ff00 */
[----:B------:R-:W-:Y:S01]  /*1a30*/  CS2R R46, SRZ ;  /* 0x00000000002e7805 */ /* 0x000fe2000001ff00 */
[----:B------:R-:W-:Y:S01]  /*1a40*/  CS2R R44, SRZ ;  /* 0x00000000002c7805 */ /* 0x000fe2000001ff00 */
[----:B------:R-:W-:Y:S01]  /*1a50*/  IADD3 R247, R226, 0xf080, RZ ;  /* 0x0000f080e2f77810 */ /* 0x000fe20007ffe0ff */
[----:B------:R-:W-:-:S02]  /*1a60*/  ULDC UR19, c[0x0][0x2a0] ;  /* 0x0000a80000137ab9 */ /* 0x000fc40000000800 */
[----:B------:R-:W-:Y:S01]  /*1a70*/  UP2UR UR22, UPR, URZ, 0x2 ;  /* 0x000000023f167883 */ /* 0x000fe20008000000 */
[C---:B-1----:R-:W-:Y:S01]  /*1a80*/  LEA R2, P5, R6.reuse, c[0x0][0x1f0], 0x1 ;  /* 0x00007c0006027a11 */ /* 0x042fe200078a08ff */
[----:B------:R-:W-:Y:S02]  /*1a90*/  UMOV UR4, URZ ;  /* 0x0000003f00047c82 */ /* 0x000fe40008000000 */
[----:B------:R-:W-:Y:S01]  /*1aa0*/  UMOV UR20, 0x1 ;  /* 0x0000000100147882 */ /* 0x000fe20000000000 */
[----:B------:R-:W-:Y:S01]  /*1ab0*/  LEA.HI.X R3, R6, c[0x0][0x1f4], R0, 0x1, P5 ;  /* 0x00007d0006037a11 */ /* 0x000fe200028f0c00 */
[----:B------:R-:W-:Y:S01]  /*1ac0*/  IMAD R0, R28, c[0x0][0x238], RZ ;  /* 0x00008e001c007a24 */ /* 0x000fe200078e02ff */
[----:B------:R-:W-:Y:S01]  /*1ad0*/  ISETP.GE.AND P5, PT, R23, c[0x0][0x1fc], PT ;  /* 0x00007f0017007a0c */ /* 0x000fe20003fa6270 */
[----:B------:R-:W-:Y:S02]  /*1ae0*/  ULDC UR18, c[0x0][0x168] ;  /* 0x00005a0000127ab9 */ /* 0x000fe40000000800 */
[----:B------:R-:W-:Y:S01]  /*1af0*/  IMAD R0, R29, c[0x0][0x23c], R0 ;  /* 0x00008f001d007a24 */ /* 0x000fe200078e0200 */
[----:B------:R-:W-:-:S02]  /*1b00*/  ULOP3.LUT UR19, URZ, UR19, URZ, 0x33, !UPT ;  /* 0x000000133f137292 */ /* 0x000fc4000f8e333f */
[----:B------:R-:W-:Y:S02]  /*1b10*/  UISETP.GE.AND UP6, UPT, UR15, 0x21, UPT ;  /* 0x000000210f00788c */ /* 0x000fe4000bfc6270 */
[----:B------:R-:W-:Y:S01]  /*1b20*/  UP2UR UR21, UPR, URZ, 0x1 ;  /* 0x000000013f157883 */ /* 0x000fe20008000000 */
[----:B--2---:R-:W-:Y:S01]  /*1b30*/  @!P1 IMAD.SHL.U32 R4, R236, 0x10, RZ ;  /* 0x00000010ec049824 */ /* 0x004fe200078e00ff */
[----:B------:R-:W-:Y:S02]  /*1b40*/  UISETP.GE.AND UP5, UPT, UR15, 0x22, UPT ;  /* 0x000000220f00788c */ /* 0x000fe4000bfa6270 */
[----:B------:R-:W-:Y:S02]  /*1b50*/  UISETP.GE.AND UP4, UPT, UR15, 0x31, UPT ;  /* 0x000000310f00788c */ /* 0x000fe4000bf86270 */
[----:B------:R1:W-:Y:S01]  /*1b60*/  @!P1 LDGSTS.E.BYPASS.LTC128B.128 [R4+0x21080], [R8.64] ;  /* 0x2108000008049fae */ /* 0x0003e2000b901d50 */
[----:B------:R-:W-:Y:S02]  /*1b70*/  UISETP.GE.AND UP3, UPT, UR15, 0x32, UPT ;  /* 0x000000320f00788c */ /* 0x000fe4000bf66270 */
[----:B------:R-:W-:Y:S01]  /*1b80*/  UISETP.GE.AND UP2, UPT, UR15, 0x41, UPT ;  /* 0x000000410f00788c */ /* 0x000fe2000bf46270 */
[----:B------:R-:W0:Y:S01]  /*1b90*/  LDGDEPBAR ;  /* 0x00000000000079af */ /* 0x000e220000000000 */
[----:B------:R-:W-:-:S03]  /*1ba0*/  UISETP.GE.AND UP1, UPT, UR15, 0x42, UPT ;  /* 0x000000420f00788c */ /* 0x000fc6000bf26270 */
[----:B------:R2:W-:Y:S01]  /*1bb0*/  LDGSTS.E.BYPASS.LTC128B.128 [R226+0x1b080], [R2.64], !P0 ;  /* 0x1b08000002e27fae */ /* 0x0005e2000c101d50 */
[C---:B------:R-:W-:Y:S02]  /*1bc0*/  ISETP.LT.OR P0, PT, R11.reuse, 0x1, P6 ;  /* 0x000000010b00780c */ /* 0x040fe40003701670 */
[----:B------:R-:W-:-:S11]  /*1bd0*/  ISETP.LT.OR P6, PT, R11, 0x21, P6 ;  /* 0x000000210b00780c */ /* 0x000fd600037c1670 */
[----:B------:R2:W-:Y:S01]  /*1be0*/  LDGSTS.E.BYPASS.LTC128B.128 [R226+0x1d080], [R2.64+0x80], !P0 ;  /* 0x1d08008002e27fae */ /* 0x0005e2000c101d50 */
[----:B-1----:R-:W-:-:S04]  /*1bf0*/  LEA R4, P0, R13, R2, 0x1 ;  /* 0x000000020d047211 */ /* 0x002fc800078008ff */
[----:B------:R-:W-:Y:S02]  /*1c00*/  LEA.HI.X R5, R13, R3, R252, 0x1, P0 ;  /* 0x000000030d057211 */ /* 0x000fe400000f0cfc */
[C---:B------:R-:W-:Y:S02]  /*1c10*/  ISETP.LT.OR P0, PT, R11.reuse, 0x1, P5 ;  /* 0x000000010b00780c */ /* 0x040fe40002f01670 */
[----:B------:R-:W-:Y:S02]  /*1c20*/  ISETP.LT.OR P5, PT, R11, 0x21, P5 ;  /* 0x000000210b00780c */ /* 0x000fe40002fa1670 */
[----:B------:R-:W-:-:S04]  /*1c30*/  LEA.HI R13, R16, R236, RZ, 0x4 ;  /* 0x000000ec100d7211 */ /* 0x000fc800078f20ff */
[----:B------:R-:W-:-:S04]  /*1c40*/  SHF.R.S32.HI R6, RZ, 0x4, R13 ;  /* 0x00000004ff067819 */ /* 0x000fc8000001140d */
[----:B------:R-:W-:Y:S01]  /*1c50*/  LEA.HI R9, R13, R6, RZ, 0x1 ;  /* 0x000000060d097211 */ /* 0x000fe200078f08ff */
[----:B------:R2:W-:Y:S01]  /*1c60*/  LDGSTS.E.BYPASS.LTC128B.128 [R226+0x1f080], [R2.64+0x100], !P0 ;  /* 0x1f08010002e27fae */ /* 0x0005e2000c101d50 */
[----:B------:R-:W-:Y:S02]  /*1c70*/  ISETP.LT.OR P0, PT, R11, 0x21, P4 ;  /* 0x000000210b00780c */ /* 0x000fe40002701670 */
        /* <DEDUP_REMOVED lines=10> */
[----:B------:R-:W-:Y:S02]  /*1d20*/  LOP3.LUT R9, R9, 0xfffffffe, RZ, 0xc0, !PT ;  /* 0xfffffffe09097812 */ /* 0x000fe400078ec0ff */
[----:B------:R-:W-:Y:S01]  /*1d30*/  SHF.R.S32.HI R18, RZ, 0x7, R10 ;  /* 0x00000007ff127819 */ /* 0x000fe2000001140a */
[----:B------:R1:W-:Y:S01]  /*1d40*/  LDGSTS.E.BYPASS.LTC128B.128 [R226+0x20080], [R4.64+0x100], !P5 ;  /* 0x2008010004e27fae */ /* 0x0003e2000e901d50 */
[----:B------:R-:W-:-:S02]  /*1d50*/  ISETP.GE.AND P5, PT, R236, 0x10, PT ;  /* 0x00000010ec00780c */ /* 0x000fc40003fa6270 */
[----:B------:R-:W-:Y:S01]  /*1d60*/  ISETP.GE.AND P6, PT, R20, c[0x0][0x1fc], PT ;  /* 0x00007f0014007a0c */ /* 0x000fe20003fc6270 */
[----:B--2---:R-:W-:Y:S01]  /*1d70*/  IMAD.WIDE.U32 R2, R29, c[0x0][0x238], R236 ;  /* 0x00008e001d027a25 */ /* 0x004fe200078e00ec */
[----:B------:R-:W-:-:S03]  /*1d80*/  SEL R20, RZ, 0x1, P0 ;  /* 0x00000001ff147807 */ /* 0x000fc60000000000 */
[----:B------:R-:W-:Y:S01]  /*1d90*/  IMAD.IADD R3, R3, 0x1, R0 ;  /* 0x0000000103037824 */ /* 0x000fe200078e0200 */
[----:B------:R-:W-:-:S03]  /*1da0*/  SHF.R.S32.HI R0, RZ, 0x2, R12 ;  /* 0x00000002ff007819 */ /* 0x000fc6000001140c */
[----:B------:R-:W-:Y:S01]  /*1db0*/  IMAD.WIDE.U32 R248, R248, c[0x0][0x240], R2 ;  /* 0x00009000f8f87a25 */ /* 0x000fe200078e0002 */
[----:B------:R-:W-:-:S03]  /*1dc0*/  LEA.HI R7, R7, R0, RZ, 0x3 ;  /* 0x0000000007077211 */ /* 0x000fc600078f18ff */
[----:B------:R-:W-:Y:S01]  /*1dd0*/  IMAD.SHL.U32 R3, R18, 0x8, RZ ;  /* 0x0000000812037824 */ /* 0x000fe200078e00ff */
[----:B------:R-:W-:Y:S02]  /*1de0*/  LOP3.LUT R7, R7, 0xfffffff8, RZ, 0xc0, !PT ;  /* 0xfffffff807077812 */ /* 0x000fe400078ec0ff */
[----:B------:R-:W-:Y:S02]  /*1df0*/  IADD3 R250, R249, UR25, RZ ;  /* 0x00000019f9fa7c10 */ /* 0x000fe4000fffe0ff */
[----:B------:R-:W-:Y:S01]  /*1e00*/  LOP3.LUT R10, R3, 0x8, RZ, 0xc0, !PT ;  /* 0x00000008030a7812 */ /* 0x000fe200078ec0ff */
[----:B------:R-:W-:Y:S01]  /*1e10*/  IMAD.IADD R14, R0, 0x1, -R7 ;  /* 0x00000001000e7824 */ /* 0x000fe200078e0a07 */
[----:B------:R-:W-:Y:S01]  /*1e20*/  LEA.HI R7, R8, R15, RZ, 0x2 ;  /* 0x0000000f08077211 */ /* 0x000fe200078f10ff */
[----:B------:R-:W-:Y:S01]  /*1e30*/  IMAD.IADD R0, R6, 0x1, -R9 ;  /* 0x0000000106007824 */ /* 0x000fe200078e0a09 */
[----:B------:R-:W-:Y:S02]  /*1e40*/  LOP3.LUT R6, R11, 0xffffffe0, RZ, 0xc0, !PT ;  /* 0xffffffe00b067812 */ /* 0x000fe400078ec0ff */
[----:B------:R-:W-:-:S02]  /*1e50*/  LOP3.LUT R2, R7, 0xfffffffc, RZ, 0xc0, !PT ;  /* 0xfffffffc07027812 */ /* 0x000fc400078ec0ff */
[----:B-1----:R-:W-:Y:S02]  /*1e60*/  LOP3.LUT R5, R12, 0x3ffffffc, RZ, 0xc0, !PT ;  /* 0x3ffffffc0c057812 */ /* 0x002fe400078ec0ff */
[----:B------:R-:W-:Y:S01]  /*1e70*/  LEA R8, P0, R22, c[0x0][0x280], 0x2 ;  /* 0x0000a00016087a11 */ /* 0x000fe200078010ff */
[----:B------:R-:W-:Y:S01]  /*1e80*/  IMAD.IADD R16, R15, 0x1, -R2 ;  /* 0x000000010f107824 */ /* 0x000fe200078e0a02 */
[----:B------:R-:W-:Y:S01]  /*1e90*/  LEA.HI R12, R18, R18, RZ, 0x1 ;  /* 0x00000012120c7211 */ /* 0x000fe200078f08ff */
[----:B------:R-:W-:Y:S01]  /*1ea0*/  IMAD.SHL.U32 R2, R14, 0x10, RZ ;  /* 0x000000100e027824 */ /* 0x000fe200078e00ff */
[----:B------:R-:W-:Y:S01]  /*1eb0*/  LEA.HI.X R9, R22, c[0x0][0x284], R24, 0x2, P0 ;  /* 0x0000a10016097a11 */ /* 0x000fe200000f1418 */
[C---:B------:R-:W-:Y:S01]  /*1ec0*/  IMAD.SHL.U32 R3, R16.reuse, 0x100, RZ ;  /* 0x0000010010037824 */ /* 0x040fe200078e00ff */
[----:B------:R-:W-:Y:S01]  /*1ed0*/  LEA.HI R4, R16, R16, RZ, 0x1 ;  /* 0x0000001010047211 */ /* 0x000fe200078f08ff */
[----:B------:R-:W-:Y:S01]  /*1ee0*/  IMAD.IADD R5, R236, 0x1, -R5 ;  /* 0x00000001ec057824 */ /* 0x000fe200078e0a05 */
[----:B------:R-:W-:-:S02]  /*1ef0*/  LOP3.LUT R2, R10, 0x70, R2, 0xf8, !PT ;  /* 0x000000700a027812 */ /* 0x000fc400078ef802 */
[----:B------:R-:W-:Y:S01]  /*1f00*/  LOP3.LUT P0, RZ, R14, 0x1, RZ, 0xc0, !PT ;  /* 0x000000010eff7812 */ /* 0x000fe2000780c0ff */
        /* <DEDUP_REMOVED lines=105> */
.L_x_926:
        /* <DEDUP_REMOVED lines=173> */
.L_x_918:
[----:B------:R-:W-:Y:S11]  /*3070*/  ISETP.NE.AND P0, PT, R251, c[0x0][0x2a8], PT ;  /* 0x0000aa00fb007a0c */ /* 0x000ff60003f05270 */
[----:B------:R-:W-:Y:S02]  /*3080*/  @!UPT UIADD3 URZ, URZ, URZ, URZ ;  /* 0x0000003f3f3ff290 */ /* 0x000fe4000fffe03f */
[----:B------:R-:W-:Y:S05]  /*3090*/  @P0 IMAD.HI.U32 R24, R3, c[0x0][0x2ac], RZ ;  /* 0x0000ab0003180a27 */ /* 0x000fea00078e00ff */
[----:B------:R-:W-:Y:S02]  /*30a0*/  @P0 SHF.R.U32.HI R3, RZ, c[0x0][0x2b0], R24 ;  /* 0x0000ac00ff030a19 */ /* 0x000fe40000011618 */
.L_x_919:
[----:B------:R-:W-:Y:S05]  /*30b0*/  BSYNC B0 ;  /* 0x0000000000007941 */ /* 0x000fea0003800000 */
.L_x_917:
[C-C-:B------:R-:W-:Y:S01]  /*30c0*/  IADD3 R24, R2.reuse, c[0x0][0x2a4], R229.reuse ;  /* 0x0000a90002187a10 */ /* 0x140fe20007ffe0e5 */
[----:B------:R-:W-:Y:S01]  /*30d0*/  IMAD R3, R3, c[0x0][0x2a8], R246 ;  /* 0x0000aa0003037a24 */ /* 0x000fe200078e02f6 */
[----:B------:R-:W-:Y:S02]  /*30e0*/  IADD3 R191, R2, UR19, R229 ;  /* 0x0000001302bf7c10 */ /* 0x000fe4000fffe0e5 */
[----:B------:R-:W-:Y:S02]  /*30f0*/  IMNMX R24, R232, R24, PT ;  /* 0x00000018e8187217 */ /* 0x000fe40003800200 */
[----:B------:R-:W-:Y:S02]  /*3100*/  IADD3 R192, R3, c[0x0][0x2a8], RZ ;  /* 0x0000aa0003c07a10 */ /* 0x000fe40007ffe0ff */
[----:B------:R-:W-:Y:S02]  /*3110*/  IMNMX R191, R191, R3, !PT ;  /* 0x00000003bfbf7217 */ /* 0x000fe40007800200 */
[----:B------:R-:W-:Y:S02]  /*3120*/  IMNMX R192, R24, R192, PT ;  /* 0x000000c018c07217 */ /* 0x000fe40003800200 */
.L_x_916:
        /* <DEDUP_REMOVED lines=17> */
.L_x_922:
[----:B------:R-:W-:Y:S11]  /*3240*/  ISETP.NE.AND P0, PT, R251, c[0x0][0x2a8], PT ;  /* 0x0000aa00fb007a0c */ /* 0x000ff60003f05270 */
[----:B------:R-:W-:Y:S02]  /*3250*/  @!UPT UIADD3 URZ, URZ, URZ, URZ ;  /* 0x0000003f3f3ff290 */ /* 0x000fe4000fffe03f */
[----:B------:R-:W-:Y:S05]  /*3260*/  @P0 IMAD.HI.U32 R3, R2, c[0x0][0x2ac], RZ ;  /* 0x0000ab0002030a27 */ /* 0x000fea00078e00ff */
[----:B------:R-:W-:Y:S02]  /*3270*/  @P0 SHF.R.U32.HI R2, RZ, c[0x0][0x2b0], R3 ;  /* 0x0000ac00ff020a19 */ /* 0x000fe40000011603 */
.L_x_923:
[----:B------:R-:W-:Y:S05]  /*3280*/  BSYNC B0 ;  /* 0x0000000000007941 */ /* 0x000fea0003800000 */
.L_x_921:
[----:B------:R-:W-:Y:S05]  /*3290*/  IMAD R2, R2, c[0x0][0x2a8], R246 ;  /* 0x0000aa0002027a24 */ /* 0x000fea00078e02f6 */
[----:B------:R-:W-:Y:S02]  /*32a0*/  IADD3 R3, R2, c[0x0][0x2a8], RZ ;  /* 0x0000aa0002037a10 */ /* 0x000fe40007ffe0ff */
[----:B------:R-:W-:Y:S02]  /*32b0*/  IMNMX R189, R189, R2, !PT ;  /* 0x00000002bdbd7217 */ /* 0x000fe40007800200 */
[----:B------:R-:W-:Y:S02]  /*32c0*/  IMNMX R190, R190, R3, PT ;  /* 0x00000003bebe7217 */ /* 0x000fe40003800200 */
.L_x_920:
        /* <DEDUP_REMOVED lines=8> */
[----:B------:R1:W1:Y:S04]  /*3350*/  LDSM.16.M88.2 R36, [R0+0x9080] ;  /* 0x009080000024783b */ /* 0x0002680000000100 */
        /* <DEDUP_REMOVED lines=22> */
[----:B------:R-:W-:Y:S02]  /*34c0*/  UIMAD UR25, UR15, UR7, UR25 ;  /* 0x000000070f1972a4 */ /* 0x000fe4000f8e0219 */
[----:B------:R-:W-:Y:S02]  /*34d0*/  UIMAD UR7, UR15, -0x40, UR18 ;  /* 0xffffffc00f0778a4 */ /* 0x000fe4000f8e0212 */
        /* <DEDUP_REMOVED lines=12> */
[----:B------:R-:W-:Y:S04]  /*35a0*/  IADD3 R24, P5, R244, UR6, RZ ;  /* 0x00000006f4187c10 */ /* 0x000fe8000ffbe0ff */
[C---:B------:R-:W-:Y:S02]  /*35b0*/  LEA R30, P0, R24.reuse, c[0x0][0x160], 0x1 ;  /* 0x00005800181e7a11 */ /* 0x040fe400078008ff */
[C---:B------:R-:W-:Y:S04]  /*35c0*/  IADD3.X R25, R241.reuse, UR25, RZ, P5, !PT ;  /* 0x00000019f1197c10 */ /* 0x040fe8000affe4ff */
[----:B------:R-:W-:Y:S02]  /*35d0*/  LEA.HI.X R31, R24, c[0x0][0x164], R25, 0x1, P0 ;  /* 0x00005900181f7a11 */ /* 0x000fe400000f0c19 */
[----:B------:R-:W-:Y:S02]  /*35e0*/  IADD3 R24, P5, P0, R244, UR6, R180 ;  /* 0x00000006f4187c10 */ /* 0x000fe4000f8be0b4 */
[----:B------:R-:W-:Y:S02]  /*35f0*/  IADD3 R25, -R234, UR7, RZ ;  /* 0x00000007ea197c10 */ /* 0x000fe4000fffe1ff */
[----:B------:R-:W-:Y:S02]  /*3600*/  IADD3.X R27, R241, UR25, R34, P5, P0 ;  /* 0x00000019f11b7c10 */ /* 0x000fe4000afe0422 */
[C---:B------:R-:W-:Y:S02]  /*3610*/  LEA R26, P5, R24.reuse, c[0x0][0x160], 0x1 ;  /* 0x00005800181a7a11 */ /* 0x040fe400078a08ff */
[----:B------:R-:W-:Y:S02]  /*3620*/  @!P1 LEA R34, P0, R35, c[0x0][0x258], 0x2 ;  /* 0x0000960023229a11 */ /* 0x000fe400078010ff */
[----:B------:R-:W-:Y:S01]  /*3630*/  LEA.HI.X R27, R24, c[0x0][0x164], R27, 0x1, P5 ;  /* 0x00005900181b7a11 */ /* 0x000fe200028f0c1b */
[----:B------:R-:W-:Y:S01]  /*3640*/  IMAD.U32 R24, RZ, RZ, UR20 ;  /* 0x00000014ff187e24 */ /* 0x000fe2000f8e00ff */
[----:B------:R-:W-:Y:S02]  /*3650*/  ISETP.LT.OR P5, PT, R25, 0x1, !P4 ;  /* 0x000000011900780c */ /* 0x000fe400067a1670 */
[----:B------:R-:W-:Y:S01]  /*3660*/  @!P1 LEA.HI.X R35, R35, c[0x0][0x25c], R38, 0x2, P0 ;  /* 0x0000970023239a11 */ /* 0x000fe200000f1426 */
[----:B------:R-:W-:Y:S01]  /*3670*/  IMAD R24, R24, 0x6000, R247 ;  /* 0x0000600018187824 */ /* 0x000fe200078e02f7 */
[C---:B------:R-:W-:Y:S09]  /*3680*/  ISETP.LT.OR P0, PT, R25.reuse, 0x1, !P3 ;  /* 0x000000011900780c */ /* 0x040ff20005f01670 */
        /* <DEDUP_REMOVED lines=15> */
[----:B------:R2:W-:Y:S05]  /*3780*/  LDGSTS.E.BYPASS.LTC128B.128 [R24+0x5000], [R26.64+0x100], !P0 ;  /* 0x050001001a187fae */ /* 0x0005ea000c101d50 */
[----:B------:R2:W-:Y:S02]  /*3790*/  @!P1 LDGSTS.E.BYPASS.LTC128B.128 [R25+0x21080], [R34.64] ;  /* 0x2108000022199fae */ /* 0x0005e4000b901d50 */
.L_x_924:
        /* <DEDUP_REMOVED lines=17> */
[C---:B------:R-:W-:Y:S08]  /*38b0*/  HMMA.16816.F32.BF16 R36, R40.reuse, R36, RZ ;  /* 0x000000242824723c */ /* 0x040ff000000418ff */
        /* <DEDUP_REMOVED lines=403> */
[----:B------:R2:W1:Y:S05]  /*51f0*/  LDSM.16.MT88.4 R36, [R213+0x2800] ;  /* 0x00280000d524783b */ /* 0x00046a0000004200 */
        /* <DEDUP_REMOVED lines=20> */
[----:B--234-:R-:W-:Y:S01]  /*5340*/  LOP3.LUT P6, RZ, R228, 0x1, RZ, 0xc0, !PT ;  /* 0x00000001e4ff7812 */ /* 0x01cfe200078cc0ff */
        /* <DEDUP_REMOVED lines=57> */
.L_x_925:
[-C--:B-1234-:R-:W-:Y:S01]  /*56e0*/  HMMA.16816.F32.BF16 R4, R108, R16.reuse, RZ ;  /* 0x000000106c04723c */ /* 0x09efe200000418ff */
        /* <DEDUP_REMOVED lines=295> */
.L_x_915:
[----:B------:R-:W-:Y:S05]  /*6960*/  @P1 EXIT ;  /* 0x000000000000194d */ /* 0x000fea0003800000 */
[----:B------:R-:W1:Y:S01]  /*6970*/  S2UR UR6, SR_CTAID.X ;  /* 0x00000000000679c3 */ /* 0x000e620000002500 */
[----:B------:R-:W2:Y:S01]  /*6980*/  S2R R2, SR_CTAID.Y ;  /* 0x0000000000027919 */ /* 0x000ea20000002600 */
[----:B------:R-:W-:Y:S01]  /*6990*/  IMAD.MOV.U32 R0, RZ, RZ, 0x1 ;  /* 0x00000001ff007424 */ /* 0x000fe200078e00ff */
[----:B------:R-:W-:Y:S01]  /*69a0*/  ULDC UR5, c[0x0][0x358] ;  /* 0x0000d60000057ab9 */ /* 0x000fe20000000800 */
[----:B------:R-:W-:Y:S01]  /*69b0*/  BSSY B0, `(.L_x_927) ;  /* 0x000001e000007945 */ /* 0x000fe20003800000 */
[----:B------:R-:W3:Y:S01]  /*69c0*/  S2R R15, SR_CTAID.Z ;  /* 0x00000000000f7919 */ /* 0x000ee20000002700 */
[----:B------:R-:W-:-:S03]  /*69d0*/  ULDC UR4, c[0x0][0x2f4] ;  /* 0x0000bd0000047ab9 */ /* 0x000fc60000000800 */
[----:B------:R-:W-:Y:S01]  /*69e0*/  BAR.SYNC.DEFER_BLOCKING 0x1, 0x100 ;  /* 0x0044000000007b1d */ /* 0x000fe20000010000 */
[----:B------:R-:W-:Y:S01]  /*69f0*/  ISETP.NE.AND P0, PT, R0, c[0x0][0x338], PT ;  /* 0x0000ce0000007a0c */ /* 0x000fe20003f05270 */
[----:B-1----:R-:W-:-:S12]  /*6a00*/  UIMAD UR5, UR6, UR5, URZ ;  /* 0x00000005060572a4 */ /* 0x002fd8000f8e023f */
[----:B--2---:R-:W-:Y:S01]  /*6a10*/  @P0 IMAD.HI.U32 R0, R2, c[0x0][0x33c], RZ ;  /* 0x0000cf0002000a27 */ /* 0x004fe200078e00ff */
[----:B------:R-:W-:-:S03]  /*6a20*/  UIMAD UR5, UR5, UR4, URZ ;  /* 0x00000004050572a4 */ /* 0x000fc6000f8e023f */
[----:B------:R-:W-:Y:S01]  /*6a30*/  IMAD.MOV.U32 R7, RZ, RZ, R2 ;  /* 0x000000ffff077224 */ /* 0x000fe200078e0002 */
[----:B------:R-:W-:Y:S01]  /*6a40*/  @P0 SHF.R.U32.HI R7, RZ, c[0x0][0x340], R0 ;  /* 0x0000d000ff070a19 */ /* 0x000fe20000011600 */
[----:B---3--:R-:W-:Y:S01]  /*6a50*/  IMAD R3, R15, c[0x0][0x2f4], RZ ;  /* 0x0000bd000f037a24 */ /* 0x008fe200078e02ff */
[----:B------:R-:W-:Y:S01]  /*6a60*/  USHF.R.S32.HI UR4, URZ, 0x1f, UR5 ;  /* 0x0000001f3f047899 */ /* 0x000fe20008011405 */
        /* <DEDUP_REMOVED lines=13> */
.L_x_929:
[----:B------:R-:W2:Y:S01]  /*6b40*/  LDG.E.STRONG.GPU R0, [R4.64] ;  /* 0x0000001004007981 */ /* 0x000ea2000c1ef900 */
[----:B------:R-:W-:Y:S01]  /*6b50*/  YIELD ;  /* 0x0000000000007946 */ /* 0x000fe20003800000 */
[----:B--2---:R-:W-:Y:S01]  /*6b60*/  ISETP.NE.AND P0, PT, R0, R6, PT ;  /* 0x000000060000720c */ /* 0x004fe20003f05270 */
[----:B------:R-:W-:-:S12]  /*6b70*/  CCTL.IVALL ;  /* 0x00000000ff00798f */ /* 0x000fd80002000000 */
[----:B------:R-:W-:Y:S05]  /*6b80*/  @P0 BRA `(.L_x_929) ;  /* 0xffffffb000000947 */ /* 0x000fea000383ffff */
.L_x_928:
[----:B------:R-:W-:Y:S05]  /*6b90*/  BSYNC B0 ;  /* 0x0000000000007941 */ /* 0x000fea0003800000 */
.L_x_927:
[----:B------:R-:W-:Y:S01]  /*6ba0*/  MOV R17, 0xffffffff ;  /* 0xffffffff00117802 */ /* 0x000fe20000000f00 */
[----:B------:R-:W-:Y:S05]  /*6bb0*/  BRA.CONV ~URZ, `(.L_x_930) ;  /* 0x000000237f007947 */ /* 0x000fea000b800000 */
[----:B------:R-:W-:Y:S02]  /*6bc0*/  MOV R2, 0x6be0 ;  /* 0x00006be000027802 */ /* 0x000fe40000000f00 */
[----:B------:R-:W-:Y:S05]  /*6bd0*/  CALL.REL.NOINC `($__internal_8_$__cuda_sm70_warpsync) ;  /* 0x00000c0000007944 */ /* 0x000fea0003c00000 */
.L_x_930:
        /* <DEDUP_REMOVED lines=77> */
[----:B------:R-:W-:Y:S05]  /*70b0*/  CALL.REL.NOINC `($__internal_8_$__cuda_sm70_warpsync) ;  /* 0x0000072000007944 */ /* 0x000fea0003c00000 */
.L_x_931:
        /* <DEDUP_REMOVED lines=12> */
.L_x_933:
[----:B------:R-:W-:Y:S05]  /*7180*/  BSYNC B0 ;  /* 0x0000000000007941 */ /* 0x000fea0003800000 */
.L_x_932:
[----:B--2---:R-:W-:Y:S01]  /*7190*/  IADD3 R4, P0, R11, c[0x0][0x348], RZ ;  /* 0x0000d2000b047a10 */ /* 0x004fe20007f1e0ff */
[----:B------:R-:W-:Y:S03]  /*71a0*/  BSSY B0, `(.L_x_934) ;  /* 0x0000008000007945 */ /* 0x000fe60003800000 */
[----:B------:R-:W-:Y:S01]  /*71b0*/  IADD3.X R5, R14, c[0x0][0x34c], RZ, P0, !PT ;  /* 0x0000d3000e057a10 */ /* 0x000fe200007fe4ff */
[----:B------:R-:W-:Y:S05]  /*71c0*/  @P1 BRA `(.L_x_935) ;  /* 0x0000005000001947 */ /* 0x000fea0003800000 */
.L_x_936:
[----:B------:R-:W2:Y:S01]  /*71d0*/  LDG.E.STRONG.GPU R0, [R4.64] ;  /* 0x0000001004007981 */ /* 0x000ea2000c1ef900 */
[----:B------:R-:W-:Y:S01]  /*71e0*/  YIELD ;  /* 0x0000000000007946 */ /* 0x000fe20003800000 */
[----:B--2---:R-:W-:Y:S01]  /*71f0*/  ISETP.NE.AND P0, PT, R0, R6, PT ;  /* 0x000000060000720c */ /* 0x004fe20003f05270 */
[----:B------:R-:W-:-:S12]  /*7200*/  CCTL.IVALL ;  /* 0x00000000ff00798f */ /* 0x000fd80002000000 */
[----:B------:R-:W-:Y:S05]  /*7210*/  @P0 BRA `(.L_x_936) ;  /* 0xffffffb000000947 */ /* 0x000fea000383ffff */
.L_x_935:
[----:B------:R-:W-:Y:S05]  /*7220*/  BSYNC B0 ;  /* 0x0000000000007941 */ /* 0x000fea0003800000 */
.L_x_934:
[----:B------:R-:W-:Y:S05]  /*7230*/  BRA.CONV ~URZ, `(.L_x_937) ;  /* 0x000000237f007947 */ /* 0x000fea000b800000 */
[----:B-1----:R-:W-:Y:S02]  /*7240*/  MOV R2, 0x7260 ;  /* 0x0000726000027802 */ /* 0x002fe40000000f00 */
[----:B------:R-:W-:Y:S05]  /*7250*/  CALL.REL.NOINC `($__internal_8_$__cuda_sm70_warpsync) ;  /* 0x0000058000007944 */ /* 0x000fea0003c00000 */
.L_x_937:
        /* <DEDUP_REMOVED lines=76> */
.L_x_938:
        /* <DEDUP_REMOVED lines=12> */
        .weak           $__internal_8_$__cuda_sm70_warpsync
        .type           $__internal_8_$__cuda_sm70_warpsync,@function
        .size           $__internal_8_$__cuda_sm70_warpsync,(.L_x_1414 - $__internal_8_$__cuda_sm70_warpsync)
$__internal_8_$__cuda_sm70_warpsync:
[----:B------:R-:W-:Y:S01]  /*77e0*/  MOV R3, 0x0 ;  /* 0x0000000000037802 */ /* 0x000fe20000000f00 */
[----:B------:R-:W-:Y:S04]  /*77f0*/  WARPSYNC R17 ;  /* 0x0000001100007348 */ /* 0x000fe80003800000 */
[----:B------:R-:W-:Y:S05]  /*7800*/  RET.REL.NODEC R2 `(_ZN7cutlass13device_kernelIN5flash19enable_sm80_to_sm89INS1_16FlashAttnBwdSm80INS1_25CollectiveMainloopBwdSm80ILi2ELi1EN4cute5tupleIJNS5_1CILi64EEENS7_ILi80EEENS7_ILi192EEEEEENS_10bfloat16_tEfNS_4arch4Sm80ELb0ELb1ELb0ELb0ELb1ELb0ELb1ELb0ELi2ELi4ELi2ELi2ELb0EEENS1_24CollectiveEpilogueBwdGQAISB_fSE_Li256ELb0ELb1EEENS1_19SingleTileSchedulerILb0ELb0ELb0ELi80EEEEEEEEEvNT_6ParamsE) ;  /* 0xffff87f002007950 */ /* 0x000fea0003c3ffff */
.L_x_939:
        /* <DEDUP_REMOVED lines=15> */
.L_x_1414:


//--------------------- .text._ZN7cutlass13device_kernelIN5flash19enable_sm80_to_sm89INS1_16FlashAttnBwdSm80INS1_25CollectiveMainloopBwdSm80ILi2ELi1EN4cute5tupleIJNS5_1CILi64EEENS7_ILi80EEENS7_ILi192EEEEEENS_10bfloat16_tEfNS_4arch4Sm80ELb0ELb1ELb0ELb1ELb0ELb0ELb1ELb0ELi2ELi4ELi2ELi2ELb0EEENS1_21CollectiveEpilogueBwdISB_SC_SE_Li256ELb1ELb1ELi4EEENS1_19SingleTileSchedulerILb1ELb0ELb0ELi80EEEEEEEEEvNT_6ParamsE --------------------------
	.section	.text._ZN7cutlass13device_kernelIN5flash19enable_sm80_to_sm89INS1_16FlashAttnBwdSm80INS1_25CollectiveMainloopBwdSm80ILi2ELi1EN4cute5tupleIJNS5_1CILi64EEENS7_ILi80EEENS7_ILi192EEEEEENS_10bfloat16_tEfNS_4arch4Sm80ELb0ELb1ELb0ELb1ELb0ELb0ELb1ELb0ELi2ELi4ELi2ELi2ELb0EEENS1_21CollectiveEpilogueBwdISB_SC_SE_Li256ELb1ELb1ELi4EEENS1_19SingleTileSchedulerILb1ELb0ELb0ELi80EEEEEEEEEvNT_6ParamsE,"ax",@progbits
	.sectioninfo	@"SHI_REGISTERS=255"
	.align	128
.text._ZN7cutlass13device_kernelIN5flash19enable_sm80_to_sm89INS1_16FlashAttnBwdSm80INS1_25CollectiveMainloopBwdSm80ILi2ELi1EN4cute5tupleIJNS5_1CILi64EEENS7_ILi80EEENS7_ILi192EEEEEENS_10bfloat16_tEfNS_4arch4Sm80ELb0ELb1ELb0ELb1ELb0ELb0ELb1ELb0ELi2ELi4ELi2ELi2ELb0EEENS1_21CollectiveEpilogueBwdISB_SC_SE_Li256ELb1ELb1ELi4EEENS1_19SingleTileSchedulerILb1ELb0ELb0ELi80EEEEEEEEEvNT_6ParamsE:
        .type           _ZN7cutlass13device_kernelIN5flash19enable_sm80_to_sm89INS1_16FlashAttnBwdSm80INS1_25CollectiveMainloopBwdSm80ILi2ELi1EN4cute5tupleIJNS5_1CILi64EEENS7_ILi80EEENS7_ILi192EEEEEENS_10bfloat16_tEfNS_4arch4Sm80ELb0ELb1ELb0ELb1ELb0ELb0ELb1ELb0ELi2ELi4ELi2ELi2ELb0EEENS1_21CollectiveEpilogueBwdISB_SC_SE_Li256ELb1ELb1ELi4EEENS1_19SingleTileSchedulerILb1ELb0ELb0ELi80EEEEEEEEEvNT_6ParamsE,@function
        .size           _ZN7cutlass13device_kernelIN5flash19enable_sm80_to_sm89INS1_16FlashAttnBwdSm80INS1_25CollectiveMainloopBwdSm80ILi2ELi1EN4cute5tupleIJNS5_1CILi64EEENS7_ILi80EEENS7_ILi192EEEEEENS_10bfloat16_tEfNS_4arch4Sm80ELb0ELb1ELb0ELb1ELb0ELb0ELb1ELb0ELi2ELi4ELi2ELi2ELb0EEENS1_21CollectiveEpilogueBwdISB_SC_SE_Li256ELb1ELb1ELi4EEENS1_19SingleTileSchedulerILb1ELb0ELb0ELi80EEEEEEEEEvNT_6ParamsE,(.L_x_1416 - _ZN7cutlass13device_kernelIN5flash19enable_sm80_to_sm89INS1_16FlashAttnBwdSm80INS1_25CollectiveMainloopBwdSm80ILi2ELi1EN4cute5tupleIJNS5_1CILi64EEENS7_ILi80EEENS7_ILi192EEEEEENS_10bfloat16_tEfNS_4arch4Sm80ELb0ELb1ELb0ELb1ELb0ELb0ELb1ELb0ELi2ELi4ELi2ELi2ELb0EEENS1_21CollectiveEpilogueBwdISB_SC_SE_Li256ELb1ELb1ELi4EEENS1_19SingleTileSchedulerILb1ELb0ELb0ELi80EEEEEEEEEvNT_6ParamsE)
        .other          _ZN7cutlass13device_kernelIN5flash19enable_sm80_to_sm89INS1_16FlashAttnBwdSm80INS1_25CollectiveMainloopBwdSm80ILi2ELi1EN4cute5tupleIJNS5_1CILi64EEENS7_ILi80EEENS7_ILi192EEEEEENS_10bfloat16_tEfNS_4arch4Sm80ELb0ELb1ELb0ELb1ELb0ELb0ELb1ELb0ELi2ELi4ELi2ELi2ELb0EEENS1_21CollectiveEpilogueBwdISB_SC_SE_Li256ELb1ELb1ELi4EEENS1_19SingleTileSchedulerILb1ELb0ELb0ELi80EEEEEEEEEvNT_6ParamsE,@"STO_CUDA_ENTRY STV_DEFAULT"
_ZN7cutlass13device_kernelIN5flash19enable_sm80_to_sm89INS1_16FlashAttnBwdSm80INS1_25CollectiveMainloopBwdSm80ILi2ELi1EN4cute5tupleIJNS5_1CILi64EEENS7_ILi80EEENS7_ILi192EEEEEENS_10bfloat16_tEfNS_4arch4Sm80ELb0ELb1ELb0ELb1ELb0ELb0ELb1ELb0ELi2ELi4ELi2ELi2ELb0EEENS1_21CollectiveEpilogueBwdISB_SC_SE_Li256ELb1ELb1ELi4EEENS1_19SingleTileSchedulerILb1ELb0ELb0ELi80EEEEEEEEEvNT_6ParamsE:
[----:B------:R-:W-:Y:S02]  /*0000*/  MOV R1, c[0x0][0x28] ;  /* 0x00000a0000017a02 */ /* 0x000fe40000000f00 */
[----:B------:R-:W1:Y:S01]  /*0010*/  S2R R219, SR_TID.X ;  /* 0x0000000000db7919 */ /* 0x000e620000002100 */
[----:B------:R-:W-:Y:S01]  /*0020*/  MOV R6, 0x4 ;  /* 0x0000000400067802 */ /* 0x000fe20000000f00 */
[----:B------:R-:W-:Y:S02]  /*0030*/  ULDC.64 UR8, c[0x0][0x118] ;  /* 0x0000460000087ab9 */ /* 0x000fe40000000a00 */
[----:B------:R-:W2:Y:S04]  /*0040*/  S2R R229, SR_CTAID.Z ;  /* 0x0000000000e57919 */ /* 0x000ea80000002700 */
[----:B------:R-:W3:Y:S04]  /*0050*/  S2R R222, SR_CTAID.X ;  /* 0x0000000000de7919 */ /* 0x000ee80000002500 */
[----:B------:R-:W4:Y:S01]  /*0060*/  S2R R0, SR_CTAID.Y ;  /* 0x0000000000007919 */ /* 0x000f220000002600 */
[----:B-1----:R-:W-:-:S05]  /*0070*/  SHF.R.U32.HI R4, RZ, 0x5, R219 ;  /* 0x00000005ff047819 */ /* 0x002fca00000116db */
[----:B------:R-:W1:Y:S02]  /*0080*/  SHFL.IDX PT, R2, R4, RZ, 0x1f ;  /* 0x00001fff04027589 */ /* 0x000e6400000e0000 */
[----:B-1----:R-:W-:Y:S01]  /*0090*/  ISETP.NE.AND P0, PT, R2, RZ, PT ;  /* 0x000000ff0200720c */ /* 0x002fe20003f05270 */
[----:B--2---:R-:W-:-:S12]  /*00a0*/  IMAD.WIDE R2, R229, R6, c[0x0][0x3c0] ;  /* 0x0000f000e5027625 */ /* 0x004fd800078e0206 */
[----:B------:R-:W-:Y:S05]  /*00b0*/  @!P0 BRA `(.L_x_940) ;  /* 0x0000012000008947 */ /* 0x000fea0003800000 */
[----:B---34-:R-:W-:-:S04]  /*00c0*/  ISETP.NE.U32.AND P0, PT, RZ, c[0x0][0x3c0], PT ;  /* 0x0000f000ff007a0c */ /* 0x018fc80003f05070 */
[----:B------:R-:W-:-:S13]  /*00d0*/  ISETP.NE.AND.EX P0, PT, RZ, c[0x0][0x3c4], PT, P0 ;  /* 0x0000f100ff007a0c */ /* 0x000fda0003f05300 */
[----:B------:R-:W-:Y:S05]  /*00e0*/  @!P0 BRA `(.L_x_941) ;  /* 0x0000002000008947 */ /* 0x000fea0003800000 */
[----:B------:R1:W5:Y:S01]  /*00f0*/  LDG.E R3, [R2.64] ;  /* 0x0000000802037981 */ /* 0x000362000c1e1900 */
[----:B------:R-:W-:Y:S05]  /*0100*/  BRA `(.L_x_942) ;  /* 0x0000009000007947 */ /* 0x000fea0003800000 */
.L_x_941:
        /* <DEDUP_REMOVED lines=8> */
.L_x_943:
[----:B------:R-:W-:Y:S02]  /*0190*/  MOV R3, c[0x0][0x3a4] ;  /* 0x0000e90000037a02 */ /* 0x000fe40000000f00 */
.L_x_942:
[----:B-1----:R-:W-:-:S05]  /*01a0*/  IMAD R2, R222, 0x50, RZ ;  /* 0x00000050de027824 */ /* 0x002fca00078e02ff */
[----:B-----5:R-:W-:-:S04]  /*01b0*/  ISETP.GE.AND P0, PT, R2, R3, PT ;  /* 0x000000030200720c */ /* 0x020fc80003f06270 */
[----:B------:R-:W-:Y:S01]  /*01c0*/  SEL R229, R229, 0xffffffff, !P0 ;  /* 0xffffffffe5e57807 */ /* 0x000fe20004000000 */
[----:B------:R-:W-:Y:S05]  /*01d0*/  BRA `(.L_x_944) ;  /* 0x0000011000007947 */ /* 0x000fea0003800000 */
.L_x_940:
[----:B---34-:R-:W-:-:S04]  /*01e0*/  ISETP.NE.U32.AND P0, PT, RZ, c[0x0][0x3c0], PT ;  /* 0x0000f000ff007a0c */ /* 0x018fc80003f05070 */
[----:B------:R-:W-:-:S13]  /*01f0*/  ISETP.NE.AND.EX P0, PT, RZ, c[0x0][0x3c4], PT, P0 ;  /* 0x0000f100ff007a0c */ /* 0x000fda0003f05300 */
[----:B------:R-:W-:Y:S05]  /*0200*/  @!P0 BRA `(.L_x_945) ;  /* 0x0000002000008947 */ /* 0x000fea0003800000 */
[----:B------:R1:W5:Y:S01]  /*0210*/  LDG.E R3, [R2.64] ;  /* 0x0000000802037981 */ /* 0x000362000c1e1900 */
[----:B------:R-:W-:Y:S05]  /*0220*/  BRA `(.L_x_946) ;  /* 0x0000009000007947 */ /* 0x000fea0003800000 */
.L_x_945:
        /* <DEDUP_REMOVED lines=8> */
.L_x_947:
[----:B------:R-:W-:Y:S02]  /*02b0*/  MOV R3, c[0x0][0x3a4] ;  /* 0x0000e90000037a02 */ /* 0x000fe40000000f00 */
.L_x_946:
[----:B-1----:R-:W-:-:S05]  /*02c0*/  IMAD R2, R222, 0x50, RZ ;  /* 0x00000050de027824 */ /* 0x002fca00078e02ff */
[----:B-----5:R-:W-:-:S04]  /*02d0*/  ISETP.GE.AND P0, PT, R2, R3, PT ;  /* 0x000000030200720c */ /* 0x020fc80003f06270 */
[----:B------:R-:W-:-:S04]  /*02e0*/  SEL R229, R229, 0xffffffff, !P0 ;  /* 0xffffffffe5e57807 */ /* 0x000fc80004000000 */
.L_x_944:
[----:B------:R-:W-:-:S13]  /*02f0*/  ISETP.GE.AND P0, PT, R229, RZ, PT ;  /* 0x000000ffe500720c */ /* 0x000fda0003f06270 */
[----:B------:R-:W-:Y:S05]  /*0300*/  @!P0 EXIT ;  /* 0x000000000000894d */ /* 0x000fea0003800000 */
[----:B------:R-:W-:Y:S01]  /*0310*/  ISETP.NE.U32.AND P0, PT, RZ, c[0x0][0x2c8], PT ;  /* 0x0000b200ff007a0c */ /* 0x000fe20003f05070 */
[----:B------:R-:W-:-:S03]  /*0320*/  IMAD.WIDE R10, R229, R6, c[0x0][0x2c8] ;  /* 0x0000b200e50a7625 */ /* 0x000fc600078e0206 */
[----:B------:R-:W-:Y:S02]  /*0330*/  ISETP.NE.AND.EX P6, PT, RZ, c[0x0][0x2cc], PT, P0 ;  /* 0x0000b300ff007a0c */ /* 0x000fe40003fc5300 */
[----:B------:R-:W-:Y:S02]  /*0340*/  ISETP.NE.U32.AND P0, PT, RZ, c[0x0][0x2d8], PT ;  /* 0x0000b600ff007a0c */ /* 0x000fe40003f05070 */
[----:B------:R-:W-:Y:S02]  /*0350*/  ISETP.NE.U32.AND P2, PT, RZ, c[0x0][0x2d0], PT ;  /* 0x0000b400ff007a0c */ /* 0x000fe40003f45070 */
[----:B------:R-:W-:Y:S02]  /*0360*/  ISETP.NE.AND.EX P0, PT, RZ, c[0x0][0x2dc], PT, P0 ;  /* 0x0000b700ff007a0c */ /* 0x000fe40003f05300 */
[----:B------:R-:W-:-:S05]  /*0370*/  ISETP.NE.AND.EX P2, PT, RZ, c[0x0][0x2d4], PT, P2 ;  /* 0x0000b500ff007a0c */ /* 0x000fca0003f45320 */
[----:B------:R-:W2:Y:S01]  /*0380*/  @P6 LDG.E R12, [R10.64] ;  /* 0x000000080a0c6981 */ /* 0x000ea2000c1e1900 */
[----:B------:R-:W-:Y:S01]  /*0390*/  IMAD.MOV.U32 R228, RZ, RZ, c[0x0][0x168] ;  /* 0x00005a00ffe47624 */ /* 0x000fe200078e00ff */
[----:B------:R-:W-:Y:S01]  /*03a0*/  CS2R R4, SRZ ;  /* 0x0000000000047805 */ /* 0x000fe2000001ff00 */
[----:B------:R-:W-:Y:S02]  /*03b0*/  IMAD.MOV.U32 R2, RZ, RZ, RZ ;  /* 0x000000ffff027224 */ /* 0x000fe400078e00ff */
[----:B------:R-:W-:-:S04]  /*03c0*/  IMAD.WIDE R8, R229, R6, c[0x0][0x2d0] ;  /* 0x0000b400e5087625 */ /* 0x000fc800078e0206 */
[C---:B------:R-:W-:Y:S01]  /*03d0*/  @P0 IMAD.WIDE R14, R229.reuse, R6, c[0x0][0x2d8] ;  /* 0x0000b600e50e0625 */ /* 0x040fe200078e0206 */
[----:B------:R1:W5:Y:S04]  /*03e0*/  @P6 LDG.E R2, [R10.64] ;  /* 0x000000080a026981 */ /* 0x000368000c1e1900 */
[----:B------:R1:W5:Y:S04]  /*03f0*/  @P0 LDG.E R228, [R14.64] ;  /* 0x000000080ee40981 */ /* 0x000368000c1e1900 */
[----:B------:R1:W5:Y:S01]  /*0400*/  @P2 LDG.E R4, [R8.64] ;  /* 0x0000000808042981 */ /* 0x000362000c1e1900 */
[----:B--2---:R-:W-:-:S05]  /*0410*/  @P6 IMAD R12, R229, 0x40, R12 ;  /* 0x00000040e50c6824 */ /* 0x004fca00078e020c */
[----:B------:R-:W-:-:S04]  /*0420*/  @P6 SHF.R.S32.HI R3, RZ, 0x1f, R12 ;  /* 0x0000001fff036819 */ /* 0x000fc8000001140c */
[----:B------:R-:W-:-:S04]  /*0430*/  @P6 LEA.HI R3, R3, R12, RZ, 0x6 ;  /* 0x0000000c03036211 */ /* 0x000fc800078f30ff */
[----:B------:R-:W-:Y:S01]  /*0440*/  @P6 LOP3.LUT R5, R3, 0xffffffc0, RZ, 0xc0, !PT ;  /* 0xffffffc003056812 */ /* 0x000fe200078ec0ff */
[----:B------:R-:W-:Y:S01]  /*0450*/  IMAD.MOV.U32 R3, RZ, RZ, c[0x0][0x198] ;  /* 0x00006600ff037624 */ /* 0x000fe200078e00ff */
[----:B------:R-:W-:Y:S05]  /*0460*/  @P0 BRA `(.L_x_948) ;  /* 0x0000004000000947 */ /* 0x000fea0003800000 */
[----:B-1----:R-:W-:Y:S05]  /*0470*/  @!P6 BRA `(.L_x_948) ;  /* 0x000000300000e947 */ /* 0x002fea0003800000 */
[----:B-----5:R-:W2:Y:S04]  /*0480*/  LDG.E R228, [R10.64] ;  /* 0x000000080ae47981 */ /* 0x020ea8000c1e1900 */
[----:B------:R-:W2:Y:S02]  /*0490*/  LDG.E R7, [R10.64+0x4] ;  /* 0x000004080a077981 */ /* 0x000ea4000c1e1900 */
[----:B--2---:R-:W-:Y:S02]  /*04a0*/  IADD3 R228, -R228, R7, RZ ;  /* 0x00000007e4e47210 */ /* 0x004fe40007ffe1ff */
.L_x_948:
[----:B-1----:R-:W-:-:S04]  /*04b0*/  ISETP.NE.U32.AND P0, PT, RZ, c[0x0][0x2e0], PT ;  /* 0x0000b800ff007a0c */ /* 0x002fc80003f05070 */
[----:B------:R-:W-:-:S13]  /*04c0*/  ISETP.NE.AND.EX P0, PT, RZ, c[0x0][0x2e4], PT, P0 ;  /* 0x0000b900ff007a0c */ /* 0x000fda0003f05300 */
[----:B------:R-:W-:Y:S05]  /*04d0*/  @!P0 BRA `(.L_x_949) ;  /* 0x0000003000008947 */ /* 0x000fea0003800000 */
[----:B------:R-:W-:-:S05]  /*04e0*/  IMAD.WIDE R6, R229, R6, c[0x0][0x2e0] ;  /* 0x0000b800e5067625 */ /* 0x000fca00078e0206 */
[----:B------:R1:W5:Y:S01]  /*04f0*/  LDG.E R3, [R6.64] ;  /* 0x0000000806037981 */ /* 0x000362000c1e1900 */
[----:B------:R-:W-:Y:S05]  /*0500*/  BRA `(.L_x_950) ;  /* 0x0000004000007947 */ /* 0x000fea0003800000 */
.L_x_949:
[----:B------:R-:W-:Y:S05]  /*0510*/  @!P2 BRA `(.L_x_950) ;  /* 0x000000300000a947 */ /* 0x000fea0003800000 */
[----:B------:R-:W2:Y:S04]  /*0520*/  LDG.E R3, [R8.64] ;  /* 0x0000000808037981 */ /* 0x000ea8000c1e1900 */
[----:B------:R-:W2:Y:S02]  /*0530*/  LDG.E R6, [R8.64+0x4] ;  /* 0x0000040808067981 */ /* 0x000ea4000c1e1900 */
[----:B--2---:R-:W-:Y:S02]  /*0540*/  IADD3 R3, -R3, R6, RZ ;  /* 0x0000000603037210 */ /* 0x004fe40007ffe1ff */
.L_x_950:
[----:B------:R-:W-:Y:S02]  /*0550*/  ISETP.GE.AND P0, PT, R222, RZ, PT ;  /* 0x000000ffde00720c */ /* 0x000fe40003f06270 */
[----:B-1---5:R-:W-:-:S04]  /*0560*/  IADD3 R7, R228, 0x3f, RZ ;  /* 0x0000003fe4077810 */ /* 0x022fc80007ffe0ff */
[----:B------:R-:W-:-:S04]  /*0570*/  SHF.R.S32.HI R6, RZ, 0x1f, R7 ;  /* 0x0000001fff067819 */ /* 0x000fc80000011407 */
[----:B------:R-:W-:-:S04]  /*0580*/  LEA.HI R6, R6, R7, RZ, 0x6 ;  /* 0x0000000706067211 */ /* 0x000fc800078f30ff */
[----:B------:R-:W-:Y:S01]  /*0590*/  SHF.R.S32.HI R226, RZ, 0x6, R6 ;  /* 0x00000006ffe27819 */ /* 0x000fe20000011406 */
[----:B------:R-:W-:Y:S05]  /*05a0*/  @!P0 BRA `(.L_x_951) ;  /* 0x0000007000008947 */ /* 0x000fea0003800000 */
[----:B------:R-:W-:-:S05]  /*05b0*/  IADD3 R7, -R3, 0x8f, R228 ;  /* 0x0000008f03077810 */ /* 0x000fca0007ffe1e4 */
[----:B------:R-:W-:-:S05]  /*05c0*/  IMAD R7, R222, 0x50, R7 ;  /* 0x00000050de077824 */ /* 0x000fca00078e0207 */
[----:B------:R-:W-:-:S04]  /*05d0*/  IADD3 R7, R7, c[0x0][0x2a0], RZ ;  /* 0x0000a80007077a10 */ /* 0x000fc80007ffe0ff */
[----:B------:R-:W-:-:S04]  /*05e0*/  SHF.R.S32.HI R6, RZ, 0x1f, R7 ;  /* 0x0000001fff067819 */ /* 0x000fc80000011407 */
[----:B------:R-:W-:-:S04]  /*05f0*/  LEA.HI R7, R6, R7, RZ, 0x6 ;  /* 0x0000000706077211 */ /* 0x000fc800078f30ff */
[----:B------:R-:W-:-:S04]  /*0600*/  SHF.R.S32.HI R7, RZ, 0x6, R7 ;  /* 0x00000006ff077819 */ /* 0x000fc80000011407 */
[----:B------:R-:W-:Y:S02]  /*0610*/  IMNMX R226, R226, R7, PT ;  /* 0x00000007e2e27217 */ /* 0x000fe40003800200 */
.L_x_951:
[----:B------:R-:W-:Y:S01]  /*0620*/  IMAD.IADD R7, R228, 0x1, -R3 ;  /* 0x00000001e4077824 */ /* 0x000fe200078e0a03 */
[----:B------:R-:W-:Y:S01]  /*0630*/  PLOP3.LUT P0, PT, PT, PT, PT, 0x80, 0x0 ;  /* 0x000000000000781c */ /* 0x000fe20003f0f070 */
[----:B------:R-:W-:Y:S01]  /*0640*/  CS2R R170, SRZ ;  /* 0x0000000000aa7805 */ /* 0x000fe2000001ff00 */
[----:B------:R-:W-:Y:S01]  /*0650*/  CS2R R168, SRZ ;  /* 0x0000000000a87805 */ /* 0x000fe2000001ff00 */
[----:B------:R-:W-:Y:S01]  /*0660*/  IMAD R6, R222, 0x50, R7 ;  /* 0x00000050de067824 */ /* 0x000fe200078e0207 */
[----:B------:R-:W-:Y:S01]  /*0670*/  CS2R R166, SRZ ;  /* 0x0000000000a67805 */ /* 0x000fe2000001ff00 */
[----:B------:R-:W-:Y:S01]  /*0680*/  CS2R R164, SRZ ;  /* 0x0000000000a47805 */ /* 0x000fe2000001ff00 */
[----:B------:R-:W-:Y:S01]  /*0690*/  CS2R R162, SRZ ;  /* 0x0000000000a27805 */ /* 0x000fe2000001ff00 */
[----:B------:R-:W-:Y:S01]  /*06a0*/  CS2R R160, SRZ ;  /* 0x0000000000a07805 */ /* 0x000fe2000001ff00 */
[----:B------:R-:W-:Y:S01]  /*06b0*/  IADD3 R6, R6, -c[0x0][0x2a4], RZ ;  /* 0x8000a90006067a10 */ /* 0x000fe20007ffe0ff */
[----:B------:R-:W-:Y:S01]  /*06c0*/  CS2R R150, SRZ ;  /* 0x0000000000967805 */ /* 0x000fe2000001ff00 */
[----:B------:R-:W-:Y:S01]  /*06d0*/  CS2R R148, SRZ ;  /* 0x0000000000947805 */ /* 0x000fe2000001ff00 */
[----:B------:R-:W-:Y:S01]  /*06e0*/  CS2R R154, SRZ ;  /* 0x00000000009a7805 */ /* 0x000fe2000001ff00 */
[----:B------:R-:W-:Y:S01]  /*06f0*/  SHF.R.S32.HI R251, RZ, 0x1f, R6 ;  /* 0x0000001ffffb7819 */ /* 0x000fe20000011406 */
[----:B------:R-:W-:Y:S01]  /*0700*/  CS2R R152, SRZ ;  /* 0x0000000000987805 */ /* 0x000fe2000001ff00 */
[----:B------:R-:W-:Y:S01]  /*0710*/  CS2R R158, SRZ ;  /* 0x00000000009e7805 */ /* 0x000fe2000001ff00 */
[----:B------:R-:W-:Y:S01]  /*0720*/  CS2R R156, SRZ ;  /* 0x00000000009c7805 */ /* 0x000fe2000001ff00 */
[----:B------:R-:W-:Y:S01]  /*0730*/  LEA.HI R251, R251, R6, RZ, 0x6 ;  /* 0x00000006fbfb7211 */ /* 0x000fe200078f30ff */
[----:B------:R-:W-:Y:S01]  /*0740*/  CS2R R146, SRZ ;  /* 0x0000000000927805 */ /* 0x000fe2000001ff00 */
[----:B------:R-:W-:Y:S01]  /*0750*/  CS2R R144, SRZ ;  /* 0x0000000000907805 */ /* 0x000fe2000001ff00 */
[----:B------:R-:W-:Y:S01]  /*0760*/  CS2R R142, SRZ ;  /* 0x00000000008e7805 */ /* 0x000fe2000001ff00 */
[----:B------:R-:W-:Y:S01]  /*0770*/  SHF.R.S32.HI R251, RZ, 0x6, R251 ;  /* 0x00000006fffb7819 */ /* 0x000fe200000114fb */
[----:B------:R-:W-:Y:S01]  /*0780*/  CS2R R140, SRZ ;  /* 0x00000000008c7805 */ /* 0x000fe2000001ff00 */
[----:B------:R-:W-:Y:S01]  /*0790*/  CS2R R138, SRZ ;  /* 0x00000000008a7805 */ /* 0x000fe2000001ff00 */
[----:B------:R-:W-:Y:S01]  /*07a0*/  CS2R R136, SRZ ;  /* 0x0000000000887805 */ /* 0x000fe2000001ff00 */
[----:B------:R-:W-:Y:S01]  /*07b0*/  IMNMX R251, RZ, R251, !PT ;  /* 0x000000fbfffb7217 */ /* 0x000fe20007800200 */
[----:B------:R-:W-:Y:S01]  /*07c0*/  CS2R R126, SRZ ;  /* 0x00000000007e7805 */ /* 0x000fe2000001ff00 */
[----:B------:R-:W-:Y:S01]  /*07d0*/  CS2R R124, SRZ ;  /* 0x00000000007c7805 */ /* 0x000fe2000001ff00 */
[----:B------:R-:W-:Y:S01]  /*07e0*/  CS2R R130, SRZ ;  /* 0x0000000000827805 */ /* 0x000fe2000001ff00 */
[----:B------:R-:W-:Y:S01]  /*07f0*/  ISETP.GT.AND P1, PT, R226, R251, PT ;  /* 0x000000fbe200720c */ /* 0x000fe20003f24270 */
        /* <DEDUP_REMOVED lines=43> */
[----:B------:R-:W-:Y:S01]  /*0ab0*/  SHF.R.S32.HI R9, RZ, 0x1f, R5 ;  /* 0x0000001fff097819 */ /* 0x000fe20000011405 */
[----:B------:R-:W-:Y:S01]  /*0ac0*/  IMAD R11, R5, 0xc0, RZ ;  /* 0x000000c0050b7824 */ /* 0x000fe200078e02ff */
[----:B------:R-:W-:Y:S01]  /*0ad0*/  ISETP.NE.AND P0, PT, R6, 0x1, PT ;  /* 0x000000010600780c */ /* 0x000fe20003f05270 */
[----:B------:R-:W-:Y:S01]  /*0ae0*/  IMAD.SHL.U32 R10, R219, 0x4, RZ ;  /* 0x00000004db0a7824 */ /* 0x000fe200078e00ff */
[----:B------:R-:W-:Y:S01]  /*0af0*/  LEA.HI R215, R18, R219, RZ, 0x3 ;  /* 0x000000db12d77211 */ /* 0x000fe200078f18ff */
[----:B------:R-:W-:Y:S01]  /*0b00*/  ULDC.64 UR4, c[0x0][0x1d8] ;  /* 0x0000760000047ab9 */ /* 0x000fe20000000a00 */
[----:B------:R-:W-:Y:S01]  /*0b10*/  SEL R14, R229, RZ, !P2 ;  /* 0x000000ffe50e7207 */ /* 0x000fe20005000000 */
[----:B------:R-:W-:Y:S01]  /*0b20*/  USHF.L.U32 UR7, UR4, 0x5, URZ ;  /* 0x0000000504077899 */ /* 0x000fe2000800063f */
[----:B------:R-:W-:Y:S01]  /*0b30*/  LOP3.LUT R8, R215, 0xfffffff8, RZ, 0xc0, !PT ;  /* 0xfffffff8d7087812 */ /* 0x000fe200078ec0ff */
[----:B------:R-:W-:Y:S01]  /*0b40*/  UMOV UR6, 0x5 ;  /* 0x0000000500067882 */ /* 0x000fe20000000000 */
[----:B------:R-:W-:Y:S01]  /*0b50*/  IADD3 R26, P1, R10, R5, RZ ;  /* 0x000000050a1a7210 */ /* 0x000fe20007f3e0ff */
[----:B------:R-:W-:Y:S01]  /*0b60*/  USHF.L.U64.HI UR5, UR4, UR6, UR5 ;  /* 0x0000000604057299 */ /* 0x000fe20008010205 */
[----:B------:R-:W-:Y:S01]  /*0b70*/  SHF.R.S32.HI R5, RZ, 0x1f, R229 ;  /* 0x0000001fff057819 */ /* 0x000fe200000114e5 */
[----:B------:R-:W-:Y:S01]  /*0b80*/  IMAD.IADD R8, R219, 0x1, -R8 ;  /* 0x00000001db087824 */ /* 0x000fe200078e0a08 */
[----:B------:R-:W-:Y:S01]  /*0b90*/  SHF.R.S32.HI R227, RZ, 0x3, R215 ;  /* 0x00000003ffe37819 */ /* 0x000fe200000114d7 */
[----:B------:R-:W-:Y:S01]  /*0ba0*/  @P0 IMAD.HI.U32 R6, R0, c[0x0][0x24c], RZ ;  /* 0x0000930000060a27 */ /* 0x000fe200078e00ff */
[----:B------:R-:W-:Y:S01]  /*0bb0*/  LEA.HI.X.SX32 R27, R10, R9, 0x1, P1 ;  /* 0x000000090a1b7211 */ /* 0x000fe200008f0eff */
[----:B------:R-:W-:Y:S01]  /*0bc0*/  CS2R R170, SRZ ;  /* 0x0000000000aa7805 */ /* 0x000fe2000001ff00 */
[----:B------:R-:W-:Y:S01]  /*0bd0*/  SEL R9, R5, RZ, !P2 ;  /* 0x000000ff05097207 */ /* 0x000fe20005000000 */
[----:B------:R-:W-:Y:S01]  /*0be0*/  IMAD.SHL.U32 R20, R8, 0x8, RZ ;  /* 0x0000000808147824 */ /* 0x000fe200078e00ff */
[----:B------:R-:W-:Y:S01]  /*0bf0*/  @P0 SHF.R.U32.HI R7, RZ, c[0x0][0x250], R6 ;  /* 0x00009400ff070a19 */ /* 0x000fe20000011606 */
[----:B------:R-:W-:Y:S01]  /*0c00*/  IMAD.MOV.U32 R214, RZ, RZ, 0x10 ;  /* 0x00000010ffd67424 */ /* 0x000fe200078e00ff */
[----:B------:R-:W-:Y:S01]  /*0c10*/  SHF.R.S32.HI R6, RZ, 0x1f, R219 ;  /* 0x0000001fff067819 */ /* 0x000fe200000114db */
[----:B------:R-:W-:Y:S01]  /*0c20*/  IMAD.MOV.U32 R212, RZ, RZ, 0x20 ;  /* 0x00000020ffd47424 */ /* 0x000fe200078e00ff */
[-C--:B------:R-:W-:Y:S01]  /*0c30*/  IADD3 R24, P0, R11, R219.reuse, RZ ;  /* 0x000000db0b187210 */ /* 0x080fe20007f1e0ff */
[----:B------:R-:W-:Y:S01]  /*0c40*/  IMAD.MOV.U32 R250, RZ, RZ, 0x1 ;  /* 0x00000001fffa7424 */ /* 0x000fe200078e00ff */
[----:B------:R-:W-:Y:S01]  /*0c50*/  SHF.R.S32.HI R22, RZ, 0x1f, R7 ;  /* 0x0000001fff167819 */ /* 0x000fe20000011407 */
[----:B------:R-:W-:Y:S01]  /*0c60*/  IMAD.IADD R236, R3, 0x1, -R228 ;  /* 0x0000000103ec7824 */ /* 0x000fe200078e0ae4 */
[----:B------:R-:W-:Y:S01]  /*0c70*/  LEA.HI.X.SX32 R25, R11, R6, 0x1, P0 ;  /* 0x000000060b197211 */ /* 0x000fe200000f0eff */
[----:B------:R-:W-:Y:S01]  /*0c80*/  CS2R R168, SRZ ;  /* 0x0000000000a87805 */ /* 0x000fe2000001ff00 */
[----:B------:R-:W-:Y:S01]  /*0c90*/  SHF.R.S32.HI R21, RZ, 0x1f, R20 ;  /* 0x0000001fff157819 */ /* 0x000fe20000011414 */
[C---:B------:R-:W-:Y:S01]  /*0ca0*/  IMAD R6, R22.reuse, c[0x0][0x1e0], RZ ;  /* 0x0000780016067a24 */ /* 0x040fe200078e02ff */
[----:B------:R-:W-:Y:S01]  /*0cb0*/  IADD3 R16, P0, R227, R4, RZ ;  /* 0x00000004e3107210 */ /* 0x000fe20007f1e0ff */
[----:B------:R-:W-:Y:S01]  /*0cc0*/  IMAD R22, R22, c[0x0][0x1b0], RZ ;  /* 0x00006c0016167a24 */ /* 0x000fe200078e02ff */
[----:B------:R-:W-:Y:S01]  /*0cd0*/  SEL R230, R229, RZ, !P6 ;  /* 0x000000ffe5e67207 */ /* 0x000fe20007000000 */
[----:B------:R-:W-:Y:S01]  /*0ce0*/  IMAD R6, R7, c[0x0][0x1e4], R6 ;  /* 0x0000790007067a24 */ /* 0x000fe200078e0206 */
[----:B------:R-:W-:Y:S01]  /*0cf0*/  SEL R5, R5, RZ, !P6 ;  /* 0x000000ff05057207 */ /* 0x000fe20007000000 */
[----:B------:R-:W-:Y:S01]  /*0d00*/  IMAD.WIDE.U32 R10, R7, c[0x0][0x1e0], R20 ;  /* 0x00007800070a7a25 */ /* 0x000fe200078e0014 */
[----:B------:R-:W-:Y:S01]  /*0d10*/  ISETP.GT.AND P6, PT, R219, 0x7f, PT ;  /* 0x0000007fdb00780c */ /* 0x000fe20003fc4270 */
[----:B------:R-:W-:Y:S01]  /*0d20*/  CS2R R166, SRZ ;  /* 0x0000000000a67805 */ /* 0x000fe2000001ff00 */
[----:B------:R-:W-:Y:S01]  /*0d30*/  LEA.HI R213, R18, R219, RZ, 0x7 ;  /* 0x000000db12d57211 */ /* 0x000fe200078f38ff */
[C---:B------:R-:W-:Y:S01]  /*0d40*/  IMAD R22, R7.reuse, c[0x0][0x1b4], R22 ;  /* 0x00006d0007167a24 */ /* 0x040fe200078e0216 */
[----:B------:R-:W-:Y:S01]  /*0d50*/  CS2R R164, SRZ ;  /* 0x0000000000a47805 */ /* 0x000fe2000001ff00 */
[----:B------:R-:W-:Y:S01]  /*0d60*/  IMAD.WIDE.U32 R28, R7, c[0x0][0x1b0], R20 ;  /* 0x00006c00071c7a25 */ /* 0x000fe200078e0014 */
[----:B------:R-:W-:Y:S01]  /*0d70*/  SHF.R.S32.HI R7, RZ, 0x1f, R227 ;  /* 0x0000001fff077819 */ /* 0x000fe200000114e3 */
[----:B------:R-:W-:Y:S01]  /*0d80*/  CS2R R162, SRZ ;  /* 0x0000000000a27805 */ /* 0x000fe2000001ff00 */
[----:B------:R-:W-:Y:S01]  /*0d90*/  SHF.R.S32.HI R213, RZ, 0x7, R213 ;  /* 0x00000007ffd57819 */ /* 0x000fe200000114d5 */
[----:B------:R-:W-:Y:S01]  /*0da0*/  IMAD.IADD R31, R11, 0x1, R6 ;  /* 0x000000010b1f7824 */ /* 0x000fe200078e0206 */
[CC--:B------:R-:W-:Y:S01]  /*0db0*/  LEA.HI.X.SX32 R17, R4.reuse, R7.reuse, 0x1, P0 ;  /* 0x0000000704117211 */ /* 0x0c0fe200000f0eff */
[C---:B------:R-:W-:Y:S01]  /*0dc0*/  IMAD R11, R9.reuse, c[0x0][0x1e8], RZ ;  /* 0x00007a00090b7a24 */ /* 0x040fe200078e02ff */
[----:B------:R-:W-:Y:S01]  /*0dd0*/  LOP3.LUT R4, R4, 0xfffffffd, RZ, 0xc0, !PT ;  /* 0xfffffffd04047812 */ /* 0x000fe200078ec0ff */
[----:B------:R-:W-:Y:S01]  /*0de0*/  IMAD.MOV.U32 R30, RZ, RZ, R10 ;  /* 0x000000ffff1e7224 */ /* 0x000fe200078e000a */
[----:B------:R-:W-:Y:S01]  /*0df0*/  CS2R R160, SRZ ;  /* 0x0000000000a07805 */ /* 0x000fe2000001ff00 */
[C---:B------:R-:W-:Y:S01]  /*0e00*/  IMAD R12, R14.reuse, c[0x0][0x1ec], R11 ;  /* 0x00007b000e0c7a24 */ /* 0x040fe200078e020b */
[----:B------:R-:W-:Y:S01]  /*0e10*/  CS2R R158, SRZ ;  /* 0x00000000009e7805 */ /* 0x000fe2000001ff00 */
[----:B------:R-:W-:Y:S01]  /*0e20*/  IMAD.WIDE.U32 R10, R14, c[0x0][0x1e8], R30 ;  /* 0x00007a000e0a7a25 */ /* 0x000fe200078e001e */
[----:B------:R-:W-:Y:S01]  /*0e30*/  CS2R R156, SRZ ;  /* 0x00000000009c7805 */ /* 0x000fe2000001ff00 */
[----:B------:R-:W-:Y:S01]  /*0e40*/  CS2R R154, SRZ ;  /* 0x00000000009a7805 */ /* 0x000fe2000001ff00 */
[----:B------:R-:W-:Y:S01]  /*0e50*/  CS2R R152, SRZ ;  /* 0x0000000000987805 */ /* 0x000fe2000001ff00 */
[----:B------:R-:W-:Y:S01]  /*0e60*/  IMAD R9, R9, c[0x0][0x1b8], RZ ;  /* 0x00006e0009097a24 */ /* 0x000fe200078e02ff */
[----:B------:R-:W-:Y:S01]  /*0e70*/  CS2R R150, SRZ ;  /* 0x0000000000967805 */ /* 0x000fe2000001ff00 */
[----:B------:R-:W-:Y:S01]  /*0e80*/  IMAD.WIDE R16, R222, 0x50, R16 ;  /* 0x00000050de107825 */ /* 0x000fe200078e0210 */
[----:B------:R-:W-:Y:S01]  /*0e90*/  CS2R R148, SRZ ;  /* 0x0000000000947805 */ /* 0x000fe2000001ff00 */
[----:B------:R-:W-:Y:S01]  /*0ea0*/  CS2R R146, SRZ ;  /* 0x0000000000927805 */ /* 0x000fe2000001ff00 */
[----:B------:R-:W-:Y:S01]  /*0eb0*/  CS2R R144, SRZ ;  /* 0x0000000000907805 */ /* 0x000fe2000001ff00 */
[----:B------:R-:W-:Y:S01]  /*0ec0*/  IMAD.IADD R23, R29, 0x1, R22 ;  /* 0x000000011d177824 */ /* 0x000fe200078e0216 */
[----:B------:R-:W-:Y:S01]  /*0ed0*/  CS2R R142, SRZ ;  /* 0x00000000008e7805 */ /* 0x000fe2000001ff00 */
[----:B------:R-:W-:Y:S01]  /*0ee0*/  IMAD.MOV.U32 R22, RZ, RZ, R28 ;  /* 0x000000ffff167224 */ /* 0x000fe200078e001c */
[----:B------:R-:W-:Y:S01]  /*0ef0*/  CS2R R140, SRZ ;  /* 0x00000000008c7805 */ /* 0x000fe2000001ff00 */
[----:B------:R-:W-:Y:S01]  /*0f00*/  IMAD.IADD R13, R11, 0x1, R12 ;  /* 0x000000010b0d7824 */ /* 0x000fe200078e020c */
[----:B------:R-:W-:Y:S01]  /*0f10*/  CS2R R138, SRZ ;  /* 0x00000000008a7805 */ /* 0x000fe2000001ff00 */
[C---:B------:R-:W-:Y:S01]  /*0f20*/  IMAD R28, R14.reuse, c[0x0][0x1bc], R9 ;  /* 0x00006f000e1c7a24 */ /* 0x040fe200078e0209 */
[----:B------:R-:W-:Y:S01]  /*0f30*/  CS2R R136, SRZ ;  /* 0x0000000000887805 */ /* 0x000fe2000001ff00 */
[----:B------:R-:W-:Y:S01]  /*0f40*/  IMAD R9, R17, c[0x0][0x1d8], RZ ;  /* 0x0000760011097a24 */ /* 0x000fe200078e02ff */
[----:B------:R-:W-:Y:S01]  /*0f50*/  CS2R R134, SRZ ;  /* 0x0000000000867805 */ /* 0x000fe2000001ff00 */
[----:B------:R-:W-:Y:S01]  /*0f60*/  IMAD.MOV.U32 R12, RZ, RZ, R10 ;  /* 0x000000ffff0c7224 */ /* 0x000fe200078e000a */
[----:B------:R-:W-:Y:S01]  /*0f70*/  CS2R R132, SRZ ;  /* 0x0000000000847805 */ /* 0x000fe2000001ff00 */
[----:B------:R-:W-:Y:S01]  /*0f80*/  IMAD.WIDE.U32 R14, R14, c[0x0][0x1b8], R22 ;  /* 0x00006e000e0e7a25 */ /* 0x000fe200078e0016 */
[C---:B------:R-:W-:Y:S01]  /*0f90*/  IADD3 R23, P0, R227.reuse, R2, RZ ;  /* 0x00000002e3177210 */ /* 0x040fe20007f1e0ff */
[----:B------:R-:W-:Y:S01]  /*0fa0*/  CS2R R130, SRZ ;  /* 0x0000000000827805 */ /* 0x000fe2000001ff00 */
[----:B------:R-:W-:Y:S01]  /*0fb0*/  CS2R R128, SRZ ;  /* 0x0000000000807805 */ /* 0x000fe2000001ff00 */
[----:B------:R-:W-:Y:S01]  /*0fc0*/  IMAD.SHL.U32 R11, R227, 0x40, RZ ;  /* 0x00000040e30b7824 */ /* 0x000fe200078e00ff */
[----:B------:R-:W-:Y:S01]  /*0fd0*/  LEA.HI.X.SX32 R2, R2, R7, 0x1, P0 ;  /* 0x0000000702027211 */ /* 0x000fe200000f0eff */
[----:B------:R-:W-:Y:S01]  /*0fe0*/  IMAD R6, R16, c[0x0][0x1dc], R9 ;  /* 0x0000770010067a24 */ /* 0x000fe200078e0209 */
[----:B------:R-:W-:Y:S01]  /*0ff0*/  IADD3 R7, R20, 0x40, RZ ;  /* 0x0000004014077810 */ /* 0x000fe20007ffe0ff */
[----:B------:R-:W-:Y:S01]  /*1000*/  IMAD.WIDE.U32 R12, R16, c[0x0][0x1d8], R12 ;  /* 0x00007600100c7a25 */ /* 0x000fe200078e000c */
[----:B------:R-:W-:Y:S01]  /*1010*/  LOP3.LUT R11, R11, 0x1c0, RZ, 0xc0, !PT ;  /* 0x000001c00b0b7812 */ /* 0x000fe200078ec0ff */
[----:B------:R-:W-:Y:S01]  /*1020*/  CS2R R126, SRZ ;  /* 0x00000000007e7805 */ /* 0x000fe2000001ff00 */
[----:B------:R-:W-:Y:S01]  /*1030*/  ISETP.GE.AND P4, PT, R7, c[0x0][0x1cc], PT ;  /* 0x0000730007007a0c */ /* 0x000fe20003f86270 */
[----:B------:R-:W-:Y:S01]  /*1040*/  IMAD.IADD R6, R13, 0x1, R6 ;  /* 0x000000010d067824 */ /* 0x000fe200078e0206 */
[----:B------:R-:W-:Y:S01]  /*1050*/  LEA R30, P0, R12, c[0x0][0x1c0], 0x1 ;  /* 0x000070000c1e7a11 */ /* 0x000fe200078008ff */
[----:B------:R-:W-:Y:S01]  /*1060*/  IMAD R222, R222, -0x50, RZ ;  /* 0xffffffb0dede7824 */ /* 0x000fe200078e02ff */
[----:B------:R-:W-:Y:S01]  /*1070*/  LOP3.LUT R10, R11, 0x38, R20, 0xf8, !PT ;  /* 0x000000380b0a7812 */ /* 0x000fe200078ef814 */
[----:B------:R-:W-:Y:S01]  /*1080*/  IMAD.MOV.U32 R9, RZ, RZ, c[0x0][0x1d8] ;  /* 0x00007600ff097624 */ /* 0x000fe200078e00ff */
[----:B------:R-:W-:Y:S01]  /*1090*/  LEA.HI.X R31, R12, c[0x0][0x1c4], R6, 0x1, P0 ;  /* 0x000071000c1f7a11 */ /* 0x000fe200000f0c06 */
[----:B------:R-:W-:Y:S01]  /*10a0*/  IMAD.IADD R29, R15, 0x1, R28 ;  /* 0x000000010f1d7824 */ /* 0x000fe200078e021c */
[----:B------:R-:W-:Y:S01]  /*10b0*/  SHF.R.U32.HI R11, RZ, 0x3, R11 ;  /* 0x00000003ff0b7819 */ /* 0x000fe2000001160b */
[----:B------:R-:W-:Y:S01]  /*10c0*/  IMAD.MOV.U32 R28, RZ, RZ, R14 ;  /* 0x000000ffff1c7224 */ /* 0x000fe200078e000e */
[----:B------:R-:W-:Y:S01]  /*10d0*/  LEA.HI R6, R18, R219, RZ, 0x6 ;  /* 0x000000db12067211 */ /* 0x000fe200078f30ff */
[----:B------:R-:W-:Y:S01]  /*10e0*/  IMAD.MOV.U32 R14, RZ, RZ, c[0x0][0x1dc] ;  /* 0x00007700ff0e7624 */ /* 0x000fe200078e00ff */
[----:B------:R-:W-:Y:S01]  /*10f0*/  IADD3 R12, R222, R3, -R227 ;  /* 0x00000003de0c7210 */ /* 0x000fe20007ffe8e3 */
[----:B------:R-:W-:Y:S01]  /*1100*/  IMAD.U32 R13, RZ, RZ, UR5 ;  /* 0x00000005ff0d7e24 */ /* 0x000fe2000f8e00ff */
[----:B------:R-:W-:Y:S01]  /*1110*/  ISETP.GE.AND P0, PT, R20, c[0x0][0x1cc], PT ;  /* 0x0000730014007a0c */ /* 0x000fe20003f06270 */
[----:B------:R-:W-:Y:S01]  /*1120*/  ULDC.64 UR4, c[0x0][0x1a8] ;  /* 0x00006a0000047ab9 */ /* 0x000fe20000000a00 */
[----:B------:R-:W-:Y:S01]  /*1130*/  LOP3.LUT R11, R10, R11, RZ, 0x3c, !PT ;  /* 0x0000000b0a0b7212 */ /* 0x000fe200078e3cff */
[----:B------:R-:W-:Y:S01]  /*1140*/  USHF.L.U32 UR11, UR4, 0x5, URZ ;  /* 0x00000005040b7899 */ /* 0x000fe2000800063f */
[----:B------:R-:W-:Y:S01]  /*1150*/  SHF.R.S32.HI R6, RZ, 0x6, R6 ;  /* 0x00000006ff067819 */ /* 0x000fe20000011406 */
[----:B------:R-:W-:Y:S01]  /*1160*/  USHF.L.U64.HI UR10, UR4, UR6, UR5 ;  /* 0x00000006040a7299 */ /* 0x000fe20008010205 */
[C---:B------:R-:W-:Y:S01]  /*1170*/  ISETP.LT.OR P3, PT, R12.reuse, 0x1, P0 ;  /* 0x000000010c00780c */ /* 0x040fe20000761670 */
[----:B------:R-:W-:Y:S01]  /*1180*/  IMAD R245, R5, c[0x0][0x188], RZ ;  /* 0x0000620005f57a24 */ /* 0x000fe200078e02ff */
[----:B------:R-:W-:Y:S01]  /*1190*/  ISETP.LT.OR P5, PT, R12, 0x1, P4 ;  /* 0x000000010c00780c */ /* 0x000fe200027a1670 */
[----:B------:R-:W-:Y:S01]  /*11a0*/  IMAD R11, R6, 0x200, R11 ;  /* 0x00000200060b7824 */ /* 0x000fe200078e020b */
[----:B------:R-:W-:Y:S01]  /*11b0*/  IADD3 R10, R20, 0x80, RZ ;  /* 0x00000080140a7810 */ /* 0x000fe20007ffe0ff */
[----:B------:R-:W-:Y:S01]  /*11c0*/  ULDC.64 UR4, c[0x0][0x178] ;  /* 0x00005e0000047ab9 */ /* 0x000fe20000000a00 */
[----:B------:R-:W-:Y:S01]  /*11d0*/  LEA R32, P1, R9, R30, 0x6 ;  /* 0x0000001e09207211 */ /* 0x000fe200078230ff */
[----:B------:R-:W-:Y:S01]  /*11e0*/  IMAD.SHL.U32 R221, R11, 0x2, RZ ;  /* 0x000000020bdd7824 */ /* 0x000fe200078e00ff */
[----:B------:R-:W-:Y:S01]  /*11f0*/  ISETP.GE.AND P2, PT, R10, c[0x0][0x1cc], PT ;  /* 0x000073000a007a0c */ /* 0x000fe20003f46270 */
[----:B------:R-:W-:Y:S01]  /*1200*/  IMAD.U32 R11, RZ, RZ, UR7 ;  /* 0x00000007ff0b7e24 */ /* 0x000fe2000f8e00ff */
[----:B------:R-:W-:Y:S01]  /*1210*/  LEA.HI.X R33, R9, R31, R14, 0x6, P1 ;  /* 0x0000001f09217211 */ /* 0x000fe200008f340e */
[----:B------:R-:W-:Y:S01]  /*1220*/  IMAD R9, R17, c[0x0][0x1a8], RZ ;  /* 0x00006a0011097a24 */ /* 0x000fe200078e02ff */
        /* <DEDUP_REMOVED lines=9> */
[----:B------:R-:W-:Y:S01]  /*12c0*/  ISETP.LT.OR P2, PT, R12, 0x21, P2 ;  /* 0x000000210c00780c */ /* 0x000fe20001741670 */
[----:B------:R-:W-:Y:S01]  /*12d0*/  IMAD.WIDE.U32 R16, R16, c[0x0][0x1a8], R28 ;  /* 0x00006a0010107a25 */ /* 0x000fe200078e001c */
[----:B------:R-:W-:Y:S01]  /*12e0*/  ISETP.GT.AND P5, PT, R219, 0x7f, PT ;  /* 0x0000007fdb00780c */ /* 0x000fe20003fa4270 */
[----:B------:R-:W-:Y:S01]  /*12f0*/  UMOV UR7, 0x6 ;  /* 0x0000000600077882 */ /* 0x000fe20000000000 */
[----:B------:R-:W-:Y:S01]  /*1300*/  CS2R R124, SRZ ;  /* 0x00000000007c7805 */ /* 0x000fe2000001ff00 */
[----:B------:R-:W-:Y:S01]  /*1310*/  IMAD.IADD R9, R17, 0x1, R9 ;  /* 0x0000000111097824 */ /* 0x000fe200078e0209 */
[----:B------:R-:W-:Y:S01]  /*1320*/  USHF.L.U64.HI UR12, UR4, UR7, UR5 ;  /* 0x00000007040c7299 */ /* 0x000fe20008010205 */
[----:B------:R1:W-:Y:S01]  /*1330*/  LDGSTS.E.BYPASS.LTC128B.128 [R221+0xc880], [R30.64+0x100], !P1 ;  /* 0x0c8801001edd7fae */ /* 0x0003e2000c901d48 */
[----:B------:R-:W-:Y:S01]  /*1340*/  IMAD.MOV.U32 R14, RZ, RZ, c[0x0][0x1ac] ;  /* 0x00006b00ff0e7624 */ /* 0x000fe200078e00ff */
[----:B------:R-:W-:Y:S01]  /*1350*/  USHF.L.U32 UR13, UR4, 0x6, URZ ;  /* 0x00000006040d7899 */ /* 0x000fe2000800063f */
[----:B------:R-:W-:Y:S01]  /*1360*/  IMAD R245, R230, c[0x0][0x18c], R245 ;  /* 0x00006300e6f57a24 */ /* 0x000fe200078e02f5 */
[----:B------:R2:W-:Y:S01]  /*1370*/  LDGSTS.E.BYPASS.LTC128B.128 [R221+0x8880], [R32.64], !P0 ;  /* 0x0888000020dd7fae */ /* 0x0005e2000c101d48 */
[----:B------:R-:W-:Y:S01]  /*1380*/  IMAD R243, R5, c[0x0][0x218], RZ ;  /* 0x0000860005f37a24 */ /* 0x000fe200078e02ff */
[----:B------:R-:W-:Y:S01]  /*1390*/  CS2R R122, SRZ ;  /* 0x00000000007a7805 */ /* 0x000fe2000001ff00 */
[----:B------:R-:W-:Y:S01]  /*13a0*/  IMAD.WIDE.U32 R24, R0, c[0x0][0x238], R24 ;  /* 0x00008e0000187a25 */ /* 0x000fe200078e0018 */
[----:B------:R2:W-:Y:S01]  /*13b0*/  LDGSTS.E.BYPASS.LTC128B.128 [R221+0xb080], [R32.64+0x80], !P3 ;  /* 0x0b08008020dd7fae */ /* 0x0005e2000d901d48 */
[----:B------:R-:W-:Y:S01]  /*13c0*/  @!P5 LEA R34, P1, R11, R32, 0x1 ;  /* 0x000000200b22d211 */ /* 0x000fe200078208ff */
[----:B------:R-:W-:Y:S01]  /*13d0*/  CS2R R120, SRZ ;  /* 0x0000000000787805 */ /* 0x000fe2000001ff00 */
[C---:B------:R-:W-:Y:S01]  /*13e0*/  @!P5 ISETP.GE.AND P0, PT, R12.reuse, 0x41, PT ;  /* 0x000000410c00d80c */ /* 0x040fe20003f06270 */
[----:B------:R2:W-:Y:S01]  /*13f0*/  LDGSTS.E.BYPASS.LTC128B.128 [R221+0xd880], [R32.64+0x100], !P2 ;  /* 0x0d88010020dd7fae */ /* 0x0005e2000d101d48 */
[----:B------:R-:W-:Y:S01]  /*1400*/  @!P5 ISETP.LT.OR P2, PT, R12, 0x41, P4 ;  /* 0x000000410c00d80c */ /* 0x000fe20002741670 */
[----:B------:R-:W-:Y:S01]  /*1410*/  IMAD R243, R230, c[0x0][0x21c], R243 ;  /* 0x00008700e6f37a24 */ /* 0x000fe200078e02f3 */
[----:B------:R-:W-:Y:S01]  /*1420*/  ISETP.GT.AND P4, PT, R219, 0x7f, PT ;  /* 0x0000007fdb00780c */ /* 0x000fe20003f84270 */
[----:B------:R-:W-:Y:S01]  /*1430*/  IMAD.SHL.U32 R210, R213, 0x8, RZ ;  /* 0x00000008d5d27824 */ /* 0x000fe200078e00ff */
[----:B------:R-:W-:Y:S01]  /*1440*/  @!P5 LEA.HI.X R35, R11, R33, R13, 0x1, P1 ;  /* 0x000000210b23d211 */ /* 0x000fe200008f0c0d */
[----:B------:R-:W-:Y:S01]  /*1450*/  IMAD R13, R251, UR12, RZ ;  /* 0x0000000cfb0d7c24 */ /* 0x000fe2000f8e02ff */
[----:B------:R-:W-:Y:S01]  /*1460*/  LEA R28, P1, R16, c[0x0][0x190], 0x1 ;  /* 0x00006400101c7a11 */ /* 0x000fe200078208ff */
[----:B------:R-:W-:Y:S01]  /*1470*/  IMAD R237, R5, c[0x0][0x240], RZ ;  /* 0x0000900005ed7a24 */ /* 0x000fe200078e02ff */
[----:B------:R-:W-:Y:S01]  /*1480*/  @!P5 ISETP.GE.OR P3, PT, R20, c[0x0][0x1cc], !P0 ;  /* 0x000073001400da0c */ /* 0x000fe20004766670 */
[----:B------:R-:W-:Y:S01]  /*1490*/  IMAD.SHL.U32 R6, R6, 0x8, RZ ;  /* 0x0000000806067824 */ /* 0x000fe200078e00ff */
[----:B------:R-:W-:Y:S01]  /*14a0*/  LEA.HI.X R29, R16, c[0x0][0x194], R9, 0x1, P1 ;  /* 0x00006500101d7a11 */ /* 0x000fe200008f0c09 */
[----:B------:R-:W-:Y:S01]  /*14b0*/  IMAD.MOV.U32 R9, RZ, RZ, c[0x0][0x1a8] ;  /* 0x00006a00ff097624 */ /* 0x000fe200078e00ff */
[----:B------:R-:W-:Y:S01]  /*14c0*/  ISETP.GE.AND P5, PT, R20, c[0x0][0x19c], PT ;  /* 0x0000670014007a0c */ /* 0x000fe20003fa6270 */
[----:B------:R-:W-:Y:S01]  /*14d0*/  IMAD R16, R2, c[0x0][0x208], RZ ;  /* 0x0000820002107a24 */ /* 0x000fe200078e02ff */
[----:B------:R-:W-:Y:S01]  /*14e0*/  SHF.R.S32.HI R11, RZ, 0x1f, R0 ;  /* 0x0000001fff0b7819 */ /* 0x000fe20000011400 */
[----:B------:R-:W-:Y:S01]  /*14f0*/  IMAD R237, R230, c[0x0][0x244], R237 ;  /* 0x00009100e6ed7a24 */ /* 0x000fe200078e02ed */
[----:B------:R-:W-:Y:S01]  /*1500*/  @!P4 ISETP.GE.OR P1, PT, R10, c[0x0][0x1cc], !P0 ;  /* 0x000073000a00ca0c */ /* 0x000fe20004726670 */
[----:B------:R-:W-:Y:S01]  /*1510*/  IMAD R16, R23, c[0x0][0x20c], R16 ;  /* 0x0000830017107a24 */ /* 0x000fe200078e0210 */
[C---:B-1----:R-:W-:Y:S01]  /*1520*/  LEA R30, P0, R9.reuse, R28, 0x6 ;  /* 0x0000001c091e7211 */ /* 0x042fe200078030ff */
[----:B------:R-:W-:Y:S01]  /*1530*/  CS2R R118, SRZ ;  /* 0x0000000000767805 */ /* 0x000fe2000001ff00 */
[----:B------:R-:W-:Y:S01]  /*1540*/  @!P6 ISETP.LT.OR P6, PT, R12, 0x41, P5 ;  /* 0x000000410c00e80c */ /* 0x000fe20002fc1670 */
[----:B------:R1:W-:Y:S01]  /*1550*/  @!P4 LDGSTS.E.BYPASS.LTC128B.128 [R221+0x9880], [R34.64], !P3 ;  /* 0x0988000022ddcfae */ /* 0x0003e2000d901d48 */
[----:B------:R-:W-:Y:S01]  /*1560*/  LEA.HI.X R31, R9, R29, R14, 0x6, P0 ;  /* 0x0000001d091f7211 */ /* 0x000fe200000f340e */
[----:B------:R-:W-:Y:S01]  /*1570*/  IMAD R14, R2, c[0x0][0x178], RZ ;  /* 0x00005e00020e7a24 */ /* 0x000fe200078e02ff */
[----:B------:R-:W-:Y:S01]  /*1580*/  ISETP.GT.AND P0, PT, R219, 0x7f, PT ;  /* 0x0000007fdb00780c */ /* 0x000fe20003f04270 */
[----:B------:R-:W-:Y:S01]  /*1590*/  IMAD R9, R11, c[0x0][0x180], RZ ;  /* 0x000060000b097a24 */ /* 0x000fe200078e02ff */
[----:B------:R-:W-:Y:S01]  /*15a0*/  ISETP.GE.AND P3, PT, R7, c[0x0][0x19c], PT ;  /* 0x0000670007007a0c */ /* 0x000fe20003f66270 */
[C---:B------:R-:W-:Y:S01]  /*15b0*/  IMAD R14, R23.reuse, c[0x0][0x17c], R14 ;  /* 0x00005f00170e7a24 */ /* 0x040fe200078e020e */
[----:B------:R-:W-:Y:S01]  /*15c0*/  ISETP.LT.OR P4, PT, R12, 0x1, P5 ;  /* 0x000000010c00780c */ /* 0x000fe20002f81670 */
[----:B--2---:R-:W-:Y:S01]  /*15d0*/  IMAD.WIDE.U32 R32, R23, c[0x0][0x178], R20 ;  /* 0x00005e0017207a25 */ /* 0x004fe200078e0014 */
[----:B------:R-:W-:Y:S01]  /*15e0*/  LOP3.LUT R210, R210, 0x8, RZ, 0xc0, !PT ;  /* 0x00000008d2d27812 */ /* 0x000fe200078ec0ff */
[----:B------:R-:W-:Y:S01]  /*15f0*/  CS2R R116, SRZ ;  /* 0x0000000000747805 */ /* 0x000fe2000001ff00 */
[----:B------:R-:W-:Y:S01]  /*1600*/  CS2R R114, SRZ ;  /* 0x0000000000727805 */ /* 0x000fe2000001ff00 */
[----:B------:R-:W-:Y:S01]  /*1610*/  IMAD.IADD R15, R33, 0x1, R14 ;  /* 0x00000001210f7824 */ /* 0x000fe200078e020e */
[----:B------:R-:W-:Y:S01]  /*1620*/  CS2R R112, SRZ ;  /* 0x0000000000707805 */ /* 0x000fe2000001ff00 */
[----:B------:R-:W-:Y:S01]  /*1630*/  IMAD.MOV.U32 R14, RZ, RZ, R32 ;  /* 0x000000ffff0e7224 */ /* 0x000fe200078e0020 */
[----:B------:R-:W-:Y:S01]  /*1640*/  CS2R R86, SRZ ;  /* 0x0000000000567805 */ /* 0x000fe2000001ff00 */
[----:B------:R1:W-:Y:S01]  /*1650*/  @!P0 LDGSTS.E.BYPASS.LTC128B.128 [R221+0xc080], [R34.64+0x80], !P2 ;  /* 0x0c08008022dd8fae */ /* 0x0003e2000d101d48 */
[----:B------:R-:W-:Y:S01]  /*1660*/  ISETP.GE.AND P2, PT, R10, c[0x0][0x19c], PT ;  /* 0x000067000a007a0c */ /* 0x000fe20003f46270 */
[----:B------:R-:W-:Y:S01]  /*1670*/  IMAD R234, R0, c[0x0][0x184], R9 ;  /* 0x0000610000ea7a24 */ /* 0x000fe200078e0209 */
[----:B------:R-:W-:Y:S01]  /*1680*/  CS2R R84, SRZ ;  /* 0x0000000000547805 */ /* 0x000fe2000001ff00 */
[----:B------:R1:W-:Y:S01]  /*1690*/  @!P0 LDGSTS.E.BYPASS.LTC128B.128 [R221+0xe880], [R34.64+0x100], !P1 ;  /* 0x0e88010022dd8fae */ /* 0x0003e2000c901d48 */
[----:B------:R-:W-:Y:S01]  /*16a0*/  ISETP.LT.OR P1, PT, R12, 0x1, P3 ;  /* 0x000000010c00780c */ /* 0x000fe20001f21670 */
[----:B------:R-:W-:Y:S01]  /*16b0*/  IMAD.WIDE.U32 R14, R0, c[0x0][0x180], R14 ;  /* 0x00006000000e7a25 */ /* 0x000fe200078e000e */
[C---:B------:R-:W-:Y:S01]  /*16c0*/  ISETP.LT.OR P0, PT, R12.reuse, 0x1, P2 ;  /* 0x000000010c00780c */ /* 0x040fe20001701670 */
[----:B------:R2:W-:Y:S01]  /*16d0*/  LDGSTS.E.BYPASS.LTC128B.128 [R221+0x80], [R28.64], !P4 ;  /* 0x000800001cdd7fae */ /* 0x0005e2000e101d48 */
[C---:B------:R-:W-:Y:S01]  /*16e0*/  ISETP.LT.OR P4, PT, R12.reuse, 0x21, P5 ;  /* 0x000000210c00780c */ /* 0x040fe20002f81670 */
[----:B------:R-:W-:Y:S01]  /*16f0*/  IMAD.IADD R235, R15, 0x1, R234 ;  /* 0x000000010feb7824 */ /* 0x000fe200078e02ea */
[----:B------:R-:W-:Y:S01]  /*1700*/  ISETP.LT.OR P5, PT, R12, 0x21, P3 ;  /* 0x000000210c00780c */ /* 0x000fe20001fa1670 */
[----:B------:R-:W-:Y:S01]  /*1710*/  IMAD.MOV.U32 R234, RZ, RZ, R14 ;  /* 0x000000ffffea7224 */ /* 0x000fe200078e000e */
[----:B------:R-:W-:Y:S01]  /*1720*/  CS2R R82, SRZ ;  /* 0x0000000000527805 */ /* 0x000fe2000001ff00 */
[----:B------:R-:W-:Y:S01]  /*1730*/  IMAD.U32 R14, RZ, RZ, UR11 ;  /* 0x0000000bff0e7e24 */ /* 0x000fe2000f8e00ff */
[----:B------:R-:W-:Y:S01]  /*1740*/  USHF.L.U32 UR11, UR4, 0x5, URZ ;  /* 0x00000005040b7899 */ /* 0x000fe2000800063f */
[----:B------:R-:W-:Y:S01]  /*1750*/  IMAD.WIDE.U32 R234, R230, c[0x0][0x188], R234 ;  /* 0x00006200e6ea7a25 */ /* 0x000fe200078e00ea */
[----:B------:R-:W-:Y:S01]  /*1760*/  CS2R R80, SRZ ;  /* 0x0000000000507805 */ /* 0x000fe2000001ff00 */
[----:B------:R2:W-:Y:S01]  /*1770*/  LDGSTS.E.BYPASS.LTC128B.128 [R221+0x2880], [R28.64+0x80], !P1 ;  /* 0x028800801cdd7fae */ /* 0x0005e2000c901d48 */
[----:B------:R-:W-:Y:S01]  /*1780*/  ISETP.GE.AND P1, PT, R20, c[0x0][0x16c], PT ;  /* 0x00005b0014007a0c */ /* 0x000fe20003f26270 */
[----:B------:R-:W-:Y:S01]  /*1790*/  IMAD.IADD R245, R235, 0x1, R245 ;  /* 0x00000001ebf57824 */ /* 0x000fe200078e02f5 */
[----:B------:R-:W-:Y:S01]  /*17a0*/  CS2R R78, SRZ ;  /* 0x00000000004e7805 */ /* 0x000fe2000001ff00 */
[----:B------:R2:W-:Y:S01]  /*17b0*/  LDGSTS.E.BYPASS.LTC128B.128 [R221+0x5080], [R28.64+0x100], !P0 ;  /* 0x050801001cdd7fae */ /* 0x0005e2000c101d48 */
[----:B------:R-:W-:Y:S01]  /*17c0*/  ISETP.GE.AND P0, PT, R7, c[0x0][0x16c], PT ;  /* 0x00005b0007007a0c */ /* 0x000fe20003f06270 */
[----:B------:R-:W-:Y:S01]  /*17d0*/  IMAD.MOV.U32 R244, RZ, RZ, R234 ;  /* 0x000000fffff47224 */ /* 0x000fe200078e00ea */
[----:B------:R-:W-:Y:S01]  /*17e0*/  SEL R9, RZ, 0x1, P1 ;  /* 0x00000001ff097807 */ /* 0x000fe20000800000 */
[----:B------:R3:W-:Y:S01]  /*17f0*/  LDGSTS.E.BYPASS.LTC128B.128 [R221+0x1080], [R30.64], !P4 ;  /* 0x010800001edd7fae */ /* 0x0007e2000e101d48 */
[----:B------:R-:W-:Y:S01]  /*1800*/  SEL R2, RZ, 0xffffffff, P0 ;  /* 0xffffffffff027807 */ /* 0x000fe20000000000 */
[----:B------:R-:W-:Y:S01]  /*1810*/  IMAD.WIDE.U32 R22, R23, c[0x0][0x208], R20 ;  /* 0x0000820017167a25 */ /* 0x000fe200078e0014 */
[C---:B------:R-:W-:Y:S01]  /*1820*/  ISETP.GT.AND P0, PT, R219.reuse, 0x7f, PT ;  /* 0x0000007fdb00780c */ /* 0x040fe20003f04270 */
[----:B------:R3:W-:Y:S01]  /*1830*/  LDGSTS.E.BYPASS.LTC128B.128 [R221+0x3880], [R30.64+0x80], !P5 ;  /* 0x038800801edd7fae */ /* 0x0007e2000e901d48 */
[----:B------:R-:W-:Y:S01]  /*1840*/  ISETP.LT.OR P1, PT, R12, 0x21, P2 ;  /* 0x000000210c00780c */ /* 0x000fe20001721670 */
[----:B------:R-:W-:Y:S01]  /*1850*/  IMAD.SHL.U32 R2, R2, 0x2, RZ ;  /* 0x0000000202027824 */ /* 0x000fe200078e00ff */
[----:B------:R-:W-:Y:S01]  /*1860*/  ISETP.GT.AND P4, PT, R219, 0x7f, PT ;  /* 0x0000007fdb00780c */ /* 0x000fe20003f84270 */
[----:B------:R-:W-:Y:S01]  /*1870*/  IMAD.IADD R17, R23, 0x1, R16 ;  /* 0x0000000117117824 */ /* 0x000fe200078e0210 */
[----:B------:R-:W-:Y:S01]  /*1880*/  CS2R R76, SRZ ;  /* 0x00000000004c7805 */ /* 0x000fe2000001ff00 */
[----:B------:R-:W-:Y:S01]  /*1890*/  IMAD.MOV.U32 R16, RZ, RZ, R22 ;  /* 0x000000ffff107224 */ /* 0x000fe200078e0016 */
[----:B------:R-:W-:Y:S01]  /*18a0*/  LOP3.LUT R2, R2, 0x2, R9, 0xe2, !PT ;  /* 0x0000000202027812 */ /* 0x000fe200078ee209 */
[----:B------:R-:W-:Y:S01]  /*18b0*/  IMAD.U32 R9, RZ, RZ, UR10 ;  /* 0x0000000aff097e24 */ /* 0x000fe2000f8e00ff */
[----:B------:R-:W-:Y:S01]  /*18c0*/  USHF.L.U64.HI UR10, UR4, UR6, UR5 ;  /* 0x00000006040a7299 */ /* 0x000fe20008010205 */
[----:B------:R-:W-:Y:S01]  /*18d0*/  IMAD.U32 R32, RZ, RZ, UR11 ;  /* 0x0000000bff207e24 */ /* 0x000fe2000f8e00ff */
[----:B------:R-:W-:Y:S01]  /*18e0*/  CS2R R74, SRZ ;  /* 0x00000000004a7805 */ /* 0x000fe2000001ff00 */
[----:B------:R-:W-:Y:S01]  /*18f0*/  @!P0 ISETP.LT.OR P3, PT, R12, 0x41, P3 ;  /* 0x000000410c00880c */ /* 0x000fe20001f61670 */
[----:B------:R-:W-:Y:S01]  /*1900*/  IMAD.WIDE.U32 R16, R0, c[0x0][0x210], R16 ;  /* 0x0000840000107a25 */ /* 0x000fe200078e0010 */
[----:B------:R-:W-:Y:S01]  /*1910*/  @!P0 ISETP.LT.OR P2, PT, R12, 0x41, P2 ;  /* 0x000000410c00880c */ /* 0x000fe20001741670 */
[----:B------:R3:W-:Y:S01]  /*1920*/  LDGSTS.E.BYPASS.LTC128B.128 [R221+0x6080], [R30.64+0x100], !P1 ;  /* 0x060801001edd7fae */ /* 0x0007e2000c901d48 */
[----:B------:R-:W-:Y:S01]  /*1930*/  ISETP.GE.AND P0, PT, R10, c[0x0][0x16c], PT ;  /* 0x00005b000a007a0c */ /* 0x000fe20003f06270 */
[----:B------:R-:W-:Y:S01]  /*1940*/  ULDC.64 UR4, c[0x0][0x208] ;  /* 0x0000820000047ab9 */ /* 0x000fe20000000a00 */
[----:B------:R-:W-:Y:S01]  /*1950*/  SHF.R.S32.HI R12, RZ, 0x1f, R251 ;  /* 0x0000001fff0c7819 */ /* 0x000fe200000114fb */
[----:B------:R-:W-:Y:S01]  /*1960*/  USHF.L.U64.HI UR7, UR4, UR7, UR5 ;  /* 0x0000000704077299 */ /* 0x000fe20008010205 */
[----:B------:R-:W-:Y:S01]  /*1970*/  SEL R15, RZ, 0x4, P0 ;  /* 0x00000004ff0f7807 */ /* 0x000fe20000000000 */
[----:B------:R-:W-:Y:S01]  /*1980*/  USHF.L.U32 UR12, UR4, 0x6, URZ ;  /* 0x00000006040c7899 */ /* 0x000fe2000800063f */
[----:B--2---:R-:W-:Y:S01]  /*1990*/  @!P4 LEA R28, P0, R14, R30, 0x1 ;  /* 0x0000001e0e1cc211 */ /* 0x004fe200078008ff */
[----:B------:R-:W-:Y:S01]  /*19a0*/  USHF.L.U64.HI UR5, UR4, UR6, UR5 ;  /* 0x0000000604057299 */ /* 0x000fe20008010205 */
[----:B------:R-:W-:Y:S01]  /*19b0*/  ISETP.GT.AND P1, PT, R219, 0x7f, PT ;  /* 0x0000007fdb00780c */ /* 0x000fe20003f24270 */
[----:B------:R-:W-:Y:S01]  /*19c0*/  IMAD R21, R5, c[0x0][0x290], RZ ;  /* 0x0000a40005157a24 */ /* 0x000fe200078e02ff */
[----:B------:R-:W-:Y:S01]  /*19d0*/  LOP3.LUT R2, R2, R15, RZ, 0xfc, !PT ;  /* 0x0000000f02027212 */ /* 0x000fe200078efcff */
[----:B------:R-:W-:Y:S01]  /*19e0*/  ULDC UR6, c[0x0][0x2a0] ;  /* 0x0000a80000067ab9 */ /* 0x000fe20000000800 */
[----:B------:R-:W-:Y:S01]  /*19f0*/  @!P4 LEA.HI.X R29, R14, R31, R9, 0x1, P0 ;  /* 0x0000001f0e1dc211 */ /* 0x000fe200000f0c09 */
[----:B------:R-:W-:Y:S01]  /*1a00*/  IMAD R9, R12, UR13, R13 ;  /* 0x0000000d0c097c24 */ /* 0x000fe2000f8e020d */
[C---:B------:R-:W-:Y:S01]  /*1a10*/  LOP3.LUT P5, RZ, R2.reuse, 0x1, RZ, 0xc0, !PT ;  /* 0x0000000102ff7812 */ /* 0x040fe200078ac0ff */
[----:B------:R-:W-:Y:S01]  /*1a20*/  IMAD.WIDE.U32 R14, R251, UR13, R244 ;  /* 0x0000000dfb0e7c25 */ /* 0x000fe2000f8e00f4 */
[----:B------:R-:W-:Y:S01]  /*1a30*/  LOP3.LUT P4, RZ, R2, 0x2, RZ, 0xc0, !PT ;  /* 0x0000000202ff7812 */ /* 0x000fe2000788c0ff */
[----:B------:R-:W-:Y:S01]  /*1a40*/  ULOP3.LUT UR6, URZ, UR6, URZ, 0x33, !UPT ;  /* 0x000000063f067292 */ /* 0x000fe2000f8e333f */
[----:B------:R-:W-:Y:S01]  /*1a50*/  CS2R R72, SRZ ;  /* 0x0000000000487805 */ /* 0x000fe2000001ff00 */
[----:B------:R-:W-:Y:S01]  /*1a60*/  IMAD.IADD R9, R15, 0x1, R9 ;  /* 0x000000010f097824 */ /* 0x000fe200078e0209 */
[----:B------:R-:W-:Y:S01]  /*1a70*/  LEA R22, P0, R14, c[0x0][0x160], 0x1 ;  /* 0x000058000e167a11 */ /* 0x000fe200078008ff */
[----:B------:R-:W-:Y:S01]  /*1a80*/  IMAD.SHL.U32 R15, R251, 0x40, RZ ;  /* 0x00000040fb0f7824 */ /* 0x000fe200078e00ff */
[----:B------:R2:W-:Y:S01]  /*1a90*/  @!P1 LDGSTS.E.BYPASS.LTC128B.128 [R221+0x2080], [R28.64], !P6 ;  /* 0x020800001cdd9fae */ /* 0x0005e2000f101d48 */
[----:B------:R-:W-:Y:S01]  /*1aa0*/  LOP3.LUT P6, RZ, R2, 0x4, RZ, 0xc0, !PT ;  /* 0x0000000402ff7812 */ /* 0x000fe200078cc0ff */
[----:B------:R-:W-:Y:S01]  /*1ab0*/  IMAD R13, R11, c[0x0][0x270], RZ ;  /* 0x00009c000b0d7a24 */ /* 0x000fe200078e02ff */
[----:B------:R-:W-:Y:S01]  /*1ac0*/  LEA.HI.X R23, R14, c[0x0][0x164], R9, 0x1, P0 ;  /* 0x000059000e177a11 */ /* 0x000fe200000f0c09 */
[----:B------:R2:W-:Y:S01]  /*1ad0*/  @!P1 LDGSTS.E.BYPASS.LTC128B.128 [R221+0x4880], [R28.64+0x80], !P3 ;  /* 0x048800801cdd9fae */ /* 0x0005e2000d901d48 */
[----:B------:R-:W-:Y:S01]  /*1ae0*/  IADD3 R2, -R227, R228, -R15 ;  /* 0x000000e4e3027210 */ /* 0x000fe20007ffe90f */
[----:B------:R-:W-:Y:S01]  /*1af0*/  IMAD R9, R11, c[0x0][0x210], RZ ;  /* 0x000084000b097a24 */ /* 0x000fe200078e02ff */
[----:B------:R-:W-:Y:S01]  /*1b00*/  LEA R32, P0, R32, R22, 0x1 ;  /* 0x0000001620207211 */ /* 0x000fe200078008ff */
[----:B------:R-:W-:Y:S01]  /*1b10*/  IMAD.U32 R14, RZ, RZ, UR11 ;  /* 0x0000000bff0e7e24 */ /* 0x000fe2000f8e00ff */
[----:B------:R-:W-:Y:S01]  /*1b20*/  ISETP.LT.OR P3, PT, R2, 0x1, !P5 ;  /* 0x000000010200780c */ /* 0x000fe20006f61670 */
[----:B------:R-:W-:Y:S01]  /*1b30*/  IMAD R232, R0, c[0x0][0x214], R9 ;  /* 0x0000850000e87a24 */ /* 0x000fe200078e0209 */
[----:B------:R2:W-:Y:S01]  /*1b40*/  @!P1 LDGSTS.E.BYPASS.LTC128B.128 [R221+0x7080], [R28.64+0x100], !P2 ;  /* 0x070801001cdd9fae */ /* 0x0005e2000d101d48 */
[----:B------:R-:W-:Y:S01]  /*1b50*/  IMAD.U32 R9, RZ, RZ, UR10 ;  /* 0x0000000aff097e24 */ /* 0x000fe2000f8e00ff */
[----:B------:R-:W-:Y:S01]  /*1b60*/  ISETP.LT.OR P2, PT, R2, 0x1, !P4 ;  /* 0x000000010200780c */ /* 0x000fe20006741670 */
[----:B------:R-:W-:Y:S01]  /*1b70*/  IMAD R240, R0, c[0x0][0x274], R13 ;  /* 0x00009d0000f07a24 */ /* 0x000fe200078e020d */
[----:B------:R-:W-:Y:S01]  /*1b80*/  ISETP.LT.OR P1, PT, R2, 0x1, !P6 ;  /* 0x000000010200780c */ /* 0x000fe20007721670 */
[----:B------:R-:W0:Y:S01]  /*1b90*/  LDGDEPBAR ;  /* 0x00000000000079af */ /* 0x000e220000000000 */
[----:B------:R-:W-:Y:S01]  /*1ba0*/  LEA.HI.X R33, R14, R23, R9, 0x1, P0 ;  /* 0x000000170e217211 */ /* 0x000fe200000f0c09 */
[----:B------:R-:W-:Y:S01]  /*1bb0*/  IMAD.IADD R233, R17, 0x1, R232 ;  /* 0x0000000111e97824 */ /* 0x000fe200078e02e8 */
[----:B------:R-:W-:Y:S01]  /*1bc0*/  ISETP.LT.OR P0, PT, R2, 0x21, !P5 ;  /* 0x000000210200780c */ /* 0x000fe20006f01670 */
[----:B------:R-:W-:Y:S01]  /*1bd0*/  IMAD R17, R5, c[0x0][0x278], RZ ;  /* 0x00009e0005117a24 */ /* 0x000fe200078e02ff */
[----:B------:R-:W-:Y:S01]  /*1be0*/  P2R R9, PR, RZ, 0x20 ;  /* 0x00000020ff097803 */ /* 0x000fe20000000000 */
[----:B------:R4:W-:Y:S01]  /*1bf0*/  LDGSTS.E.BYPASS.LTC128B.128 [R221+0xf080], [R22.64], !P3 ;  /* 0x0f08000016dd7fae */ /* 0x0009e2000d901d48 */
[----:B------:R-:W-:Y:S01]  /*1c00*/  ISETP.GT.AND P3, PT, R219, 0xf, PT ;  /* 0x0000000fdb00780c */ /* 0x000fe20003f64270 */
[----:B------:R-:W-:Y:S01]  /*1c10*/  IMAD R13, R251, UR7, RZ ;  /* 0x00000007fb0d7c24 */ /* 0x000fe2000f8e02ff */
[----:B------:R-:W-:Y:S01]  /*1c20*/  ISETP.GE.AND P5, PT, R20, c[0x0][0x1fc], PT ;  /* 0x00007f0014007a0c */ /* 0x000fe20003fa6270 */
[----:B------:R-:W-:Y:S01]  /*1c30*/  IMAD R17, R230, c[0x0][0x27c], R17 ;  /* 0x00009f00e6117a24 */ /* 0x000fe200078e0211 */
[----:B------:R4:W-:Y:S01]  /*1c40*/  LDGSTS.E.BYPASS.LTC128B.128 [R221+0x11080], [R22.64+0x80], !P2 ;  /* 0x1108008016dd7fae */ /* 0x0009e2000d101d48 */
[----:B------:R-:W-:Y:S01]  /*1c50*/  IMAD R12, R12, UR12, R13 ;  /* 0x0000000c0c0c7c24 */ /* 0x000fe2000f8e020d */
[----:B------:R-:W-:Y:S01]  /*1c60*/  SHF.R.S32.HI R13, RZ, 0x1f, R15 ;  /* 0x0000001fff0d7819 */ /* 0x000fe2000001140f */
[----:B------:R-:W-:Y:S01]  /*1c70*/  IMAD.MOV.U32 R232, RZ, RZ, R16 ;  /* 0x000000ffffe87224 */ /* 0x000fe200078e0010 */
[----:B------:R4:W-:Y:S01]  /*1c80*/  LDGSTS.E.BYPASS.LTC128B.128 [R221+0x13080], [R22.64+0x100], !P1 ;  /* 0x1308010016dd7fae */ /* 0x0009e2000c901d48 */
[C---:B------:R-:W-:Y:S01]  /*1c90*/  ISETP.LT.OR P1, PT, R2.reuse, 0x21, !P4 ;  /* 0x000000210200780c */ /* 0x040fe20006721670 */
[----:B------:R-:W-:Y:S01]  /*1ca0*/  USHF.L.U32 UR7, UR4, 0x5, URZ ;  /* 0x0000000504077899 */ /* 0x000fe2000800063f */
[----:B------:R-:W-:Y:S01]  /*1cb0*/  ISETP.LT.OR P2, PT, R2, 0x21, !P6 ;  /* 0x000000210200780c */ /* 0x000fe20007741670 */
[----:B------:R5:W-:Y:S01]  /*1cc0*/  LDGSTS.E.BYPASS.LTC128B.128 [R221+0x10080], [R32.64], !P0 ;  /* 0x1008000020dd7fae */ /* 0x000be2000c101d48 */
[----:B------:R-:W-:Y:S01]  /*1cd0*/  IMAD.WIDE.U32 R232, R230, c[0x0][0x218], R232 ;  /* 0x00008600e6e87a25 */ /* 0x000fe200078e00e8 */
[----:B------:R-:W-:Y:S01]  /*1ce0*/  @P3 LOP3.LUT R4, R4, 0x2, RZ, 0xfc, !PT ;  /* 0x0000000204043812 */ /* 0x000fe200078efcff */
[----:B------:R-:W-:Y:S01]  /*1cf0*/  CS2R R70, SRZ ;  /* 0x0000000000467805 */ /* 0x000fe2000001ff00 */
[----:B------:R-:W-:Y:S01]  /*1d00*/  IADD3 R2, -R15, R228, -R227 ;  /* 0x000000e40f027210 */ /* 0x000fe20007ffe9e3 */
[----:B--2---:R-:W-:Y:S01]  /*1d10*/  IMAD.WIDE.U32 R28, R0, c[0x0][0x270], R26 ;  /* 0x00009c00001c7a25 */ /* 0x004fe200078e001a */
[----:B------:R-:W-:Y:S01]  /*1d20*/  LOP3.LUT R4, R4, 0xfffffffe, RZ, 0xc0, !PT ;  /* 0xfffffffe04047812 */ /* 0x000fe200078ec0ff */
[----:B------:R-:W-:Y:S01]  /*1d30*/  CS2R R68, SRZ ;  /* 0x0000000000447805 */ /* 0x000fe2000001ff00 */
[----:B------:R-:W-:Y:S01]  /*1d40*/  CS2R R66, SRZ ;  /* 0x0000000000427805 */ /* 0x000fe2000001ff00 */
[----:B------:R-:W-:Y:S01]  /*1d50*/  IMAD.IADD R241, R29, 0x1, R240 ;  /* 0x000000011df17824 */ /* 0x000fe200078e02f0 */
[----:B------:R5:W-:Y:S01]  /*1d60*/  LDGSTS.E.BYPASS.LTC128B.128 [R221+0x12080], [R32.64+0x80], !P1 ;  /* 0x1208008020dd7fae */ /* 0x000be2000c901d48 */
[----:B------:R-:W-:Y:S01]  /*1d70*/  IMAD.MOV.U32 R240, RZ, RZ, R28 ;  /* 0x000000fffff07224 */ /* 0x000fe200078e001c */
[----:B------:R-:W-:Y:S01]  /*1d80*/  ISETP.LT.OR P1, PT, R2, 0x1, P5 ;  /* 0x000000010200780c */ /* 0x000fe20002f21670 */
[----:B------:R-:W-:Y:S01]  /*1d90*/  IMAD.IADD R243, R233, 0x1, R243 ;  /* 0x00000001e9f37824 */ /* 0x000fe200078e02f3 */
[----:B------:R5:W-:Y:S01]  /*1da0*/  LDGSTS.E.BYPASS.LTC128B.128 [R221+0x14080], [R32.64+0x100], !P2 ;  /* 0x1408010020dd7fae */ /* 0x000be2000d101d48 */
[----:B------:R-:W-:Y:S01]  /*1db0*/  IMAD.WIDE.U32 R240, R230, c[0x0][0x278], R240 ;  /* 0x00009e00e6f07a25 */ /* 0x000fe200078e00f0 */
[----:B------:R-:W-:Y:S01]  /*1dc0*/  ISETP.GE.AND P2, PT, R10, c[0x0][0x1fc], PT ;  /* 0x00007f000a007a0c */ /* 0x000fe20003f46270 */
[----:B------:R-:W-:Y:S01]  /*1dd0*/  CS2R R64, SRZ ;  /* 0x0000000000407805 */ /* 0x000fe2000001ff00 */
[----:B------:R-:W-:Y:S01]  /*1de0*/  CS2R R62, SRZ ;  /* 0x00000000003e7805 */ /* 0x000fe2000001ff00 */
[----:B------:R-:W-:Y:S01]  /*1df0*/  IMAD.IADD R218, R241, 0x1, R17 ;  /* 0x00000001f1da7824 */ /* 0x000fe200078e0211 */
[----:B------:R-:W-:Y:S01]  /*1e00*/  @!P3 IADD3 R17, P0, R15, R240, RZ ;  /* 0x000000f00f11b210 */ /* 0x000fe20007f1e0ff */
[----:B------:R-:W-:Y:S01]  /*1e10*/  IMAD.MOV.U32 R242, RZ, RZ, R232 ;  /* 0x000000fffff27224 */ /* 0x000fe200078e00e8 */
[----:B------:R-:W-:Y:S01]  /*1e20*/  CS2R R60, SRZ ;  /* 0x00000000003c7805 */ /* 0x000fe2000001ff00 */
[----:B------:R-:W-:Y:S01]  /*1e30*/  IMAD.WIDE.U32 R26, R0, c[0x0][0x288], R26 ;  /* 0x0000a200001a7a25 */ /* 0x000fe200078e001a */
[----:B------:R-:W-:Y:S01]  /*1e40*/  CS2R R58, SRZ ;  /* 0x00000000003a7805 */ /* 0x000fe2000001ff00 */
[----:B------:R-:W-:Y:S01]  /*1e50*/  CS2R R56, SRZ ;  /* 0x0000000000387805 */ /* 0x000fe2000001ff00 */
[----:B------:R-:W-:Y:S01]  /*1e60*/  CS2R R54, SRZ ;  /* 0x0000000000367805 */ /* 0x000fe2000001ff00 */
[----:B------:R-:W-:Y:S01]  /*1e70*/  @!P3 IMAD.X R14, R13, 0x1, R218, P0 ;  /* 0x000000010d0eb824 */ /* 0x000fe200000e06da */
[----:B---3--:R-:W-:Y:S01]  /*1e80*/  @!P3 LEA R30, P0, R17, c[0x0][0x258], 0x2 ;  /* 0x00009600111eba11 */ /* 0x008fe200078010ff */
[----:B----4-:R-:W-:Y:S01]  /*1e90*/  IMAD.WIDE.U32 R22, R251, UR12, R242 ;  /* 0x0000000cfb167c25 */ /* 0x010fe2000f8e00f2 */
[----:B------:R-:W-:Y:S01]  /*1ea0*/  CS2R R52, SRZ ;  /* 0x0000000000347805 */ /* 0x000fe2000001ff00 */
[----:B------:R-:W-:Y:S01]  /*1eb0*/  CS2R R50, SRZ ;  /* 0x0000000000327805 */ /* 0x000fe2000001ff00 */
[----:B------:R-:W-:Y:S01]  /*1ec0*/  @!P3 LEA.HI.X R31, R17, c[0x0][0x25c], R14, 0x2, P0 ;  /* 0x00009700111fba11 */ /* 0x000fe200000f140e */
[----:B------:R-:W-:Y:S01]  /*1ed0*/  @!P3 IMAD.SHL.U32 R14, R219, 0x10, RZ ;  /* 0x00000010db0eb824 */ /* 0x000fe200078e00ff */
[----:B------:R-:W-:Y:S01]  /*1ee0*/  LEA R28, P0, R22, c[0x0][0x1f0], 0x1 ;  /* 0x00007c00161c7a11 */ /* 0x000fe200078008ff */
[----:B------:R-:W-:Y:S01]  /*1ef0*/  IMAD.IADD R12, R23, 0x1, R12 ;  /* 0x00000001170c7824 */ /* 0x000fe200078e020c */
[----:B------:R-:W-:Y:S01]  /*1f00*/  CS2R R48, SRZ ;  /* 0x0000000000307805 */ /* 0x000fe2000001ff00 */
[----:B------:R-:W-:Y:S01]  /*1f10*/  IMAD.U32 R17, RZ, RZ, UR7 ;  /* 0x00000007ff117e24 */ /* 0x000fe2000f8e00ff */
[----:B------:R2:W-:Y:S01]  /*1f20*/  @!P3 LDGSTS.E.BYPASS.LTC128B.128 [R14+0x21080], [R30.64] ;  /* 0x210800001e0ebfae */ /* 0x0005e2000b901d48 */
[----:B------:R-:W-:Y:S01]  /*1f30*/  ISETP.GE.AND P3, PT, R7, c[0x0][0x1fc], PT ;  /* 0x00007f0007007a0c */ /* 0x000fe20003f66270 */
[----:B------:R-:W-:Y:S01]  /*1f40*/  IMAD R21, R230, c[0x0][0x294], R21 ;  /* 0x0000a500e6157a24 */ /* 0x000fe200078e0215 */
[----:B------:R-:W-:Y:S01]  /*1f50*/  LEA.HI.X R29, R22, c[0x0][0x1f4], R12, 0x1, P0 ;  /* 0x00007d00161d7a11 */ /* 0x000fe200000f0c0c */
[----:B------:R-:W-:Y:S01]  /*1f60*/  IMAD.U32 R22, RZ, RZ, UR7 ;  /* 0x00000007ff167e24 */ /* 0x000fe2000f8e00ff */
[C---:B------:R-:W-:Y:S01]  /*1f70*/  ISETP.LT.OR P0, PT, R2.reuse, 0x1, P3 ;  /* 0x000000010200780c */ /* 0x040fe20001f01670 */
[----:B------:R-:W0:Y:S01]  /*1f80*/  LDGDEPBAR ;  /* 0x00000000000079af */ /* 0x000e220000000000 */
[----:B------:R-:W-:Y:S01]  /*1f90*/  IMAD.U32 R12, RZ, RZ, UR5 ;  /* 0x00000005ff0c7e24 */ /* 0x000fe2000f8e00ff */
[----:B------:R-:W-:Y:S01]  /*1fa0*/  CS2R R46, SRZ ;  /* 0x00000000002e7805 */ /* 0x000fe2000001ff00 */
[----:B------:R-:W-:Y:S01]  /*1fb0*/  CS2R R44, SRZ ;  /* 0x00000000002c7805 */ /* 0x000fe2000001ff00 */
[----:B------:R3:W-:Y:S01]  /*1fc0*/  LDGSTS.E.BYPASS.LTC128B.128 [R221+0x1b080], [R28.64], !P1 ;  /* 0x1b0800001cdd7fae */ /* 0x0007e2000c901d48 */
[----:B------:R-:W-:Y:S01]  /*1fd0*/  ISETP.LT.OR P1, PT, R2, 0x21, P3 ;  /* 0x000000210200780c */ /* 0x000fe20001f21670 */
[----:B------:R-:W-:Y:S01]  /*1fe0*/  CS2R R42, SRZ ;  /* 0x00000000002a7805 */ /* 0x000fe2000001ff00 */
[----:B------:R-:W-:Y:S01]  /*1ff0*/  ISETP.GE.AND P3, PT, R219, 0x10, PT ;  /* 0x00000010db00780c */ /* 0x000fe20003f66270 */
[----:B------:R-:W-:Y:S01]  /*2000*/  CS2R R40, SRZ ;  /* 0x0000000000287805 */ /* 0x000fe2000001ff00 */
[----:B------:R-:W-:Y:S01]  /*2010*/  CS2R R38, SRZ ;  /* 0x0000000000267805 */ /* 0x000fe2000001ff00 */
[----:B------:R-:W-:Y:S01]  /*2020*/  CS2R R36, SRZ ;  /* 0x0000000000247805 */ /* 0x000fe2000001ff00 */
[----:B-1----:R-:W-:Y:S01]  /*2030*/  CS2R R34, SRZ ;  /* 0x0000000000227805 */ /* 0x002fe2000001ff00 */
[----:B------:R3:W-:Y:S01]  /*2040*/  LDGSTS.E.BYPASS.LTC128B.128 [R221+0x1d080], [R28.64+0x80], !P0 ;  /* 0x1d0800801cdd7fae */ /* 0x0007e2000c101d48 */
[----:B------:R-:W-:Y:S01]  /*2050*/  LEA R22, P0, R22, R28, 0x1 ;  /* 0x0000001c16167211 */ /* 0x000fe200078008ff */
[----:B-----5:R-:W-:Y:S01]  /*2060*/  CS2R R32, SRZ ;  /* 0x0000000000207805 */ /* 0x020fe2000001ff00 */
[----:B------:R-:W-:-:S02]  /*2070*/  UMOV UR4, URZ ;  /* 0x0000003f00047c82 */ /* 0x000fc40008000000 */
[----:B------:R-:W-:Y:S01]  /*2080*/  LEA.HI.X R23, R17, R29, R12, 0x1, P0 ;  /* 0x0000001d11177211 */ /* 0x000fe200000f0c0c */
[C---:B------:R-:W-:Y:S01]  /*2090*/  IMAD R17, R11.reuse, c[0x0][0x288], RZ ;  /* 0x0000a2000b117a24 */ /* 0x040fe200078e02ff */
[----:B------:R-:W-:Y:S01]  /*20a0*/  ISETP.LT.OR P0, PT, R2, 0x1, P2 ;  /* 0x000000010200780c */ /* 0x000fe20001701670 */
[----:B------:R-:W-:Y:S01]  /*20b0*/  IMAD R11, R11, c[0x0][0x238], RZ ;  /* 0x00008e000b0b7a24 */ /* 0x000fe200078e02ff */
[-C--:B------:R-:W-:Y:S01]  /*20c0*/  LEA.HI R12, R18, R219.reuse, RZ, 0x4 ;  /* 0x000000db120c7211 */ /* 0x080fe200078f20ff */
[----:B------:R-:W-:Y:S01]  /*20d0*/  IMAD R238, R0, c[0x0][0x28c], R17 ;  /* 0x0000a30000ee7a24 */ /* 0x000fe200078e0211 */
[----:B--2---:R-:W-:Y:S01]  /*20e0*/  LEA.HI R14, R18, R219, RZ, 0x2 ;  /* 0x000000db120e7211 */ /* 0x004fe200078f10ff */
[----:B------:R-:W-:Y:S01]  /*20f0*/  IMAD R16, R0, c[0x0][0x23c], R11 ;  /* 0x00008f0000107a24 */ /* 0x000fe200078e020b */
[----:B------:R-:W-:Y:S01]  /*2100*/  SHF.R.S32.HI R11, RZ, 0x4, R12 ;  /* 0x00000004ff0b7819 */ /* 0x000fe2000001140c */
[----:B------:R-:W-:Y:S01]  /*2110*/  IMAD.IADD R239, R27, 0x1, R238 ;  /* 0x000000011bef7824 */ /* 0x000fe200078e02ee */
[----:B------:R-:W-:Y:S01]  /*2120*/  SHF.R.S32.HI R19, RZ, 0x2, R14 ;  /* 0x00000002ff137819 */ /* 0x000fe2000001140e */
[----:B------:R-:W-:Y:S01]  /*2130*/  IMAD.MOV.U32 R238, RZ, RZ, R26 ;  /* 0x000000ffffee7224 */ /* 0x000fe200078e001a */
[----:B------:R-:W-:Y:S01]  /*2140*/  LEA.HI R17, R12, R11, RZ, 0x1 ;  /* 0x0000000b0c117211 */ /* 0x000fe200078f08ff */
[----:B------:R-:W-:Y:S01]  /*2150*/  CS2R R30, SRZ ;  /* 0x00000000001e7805 */ /* 0x000fe2000001ff00 */
[----:B------:R-:W-:Y:S01]  /*2160*/  SHF.R.S32.HI R0, RZ, 0x1f, R14 ;  /* 0x0000001fff007819 */ /* 0x000fe2000001140e */
[----:B------:R3:W-:Y:S01]  /*2170*/  LDGSTS.E.BYPASS.LTC128B.128 [R221+0x1f080], [R28.64+0x100], !P0 ;  /* 0x1f0801001cdd7fae */ /* 0x0007e2000c101d48 */
[----:B------:R-:W-:Y:S01]  /*2180*/  ISETP.LT.OR P0, PT, R2, 0x21, P5 ;  /* 0x000000210200780c */ /* 0x000fe20002f01670 */
[----:B------:R-:W-:Y:S01]  /*2190*/  IMAD.WIDE.U32 R238, R230, c[0x0][0x290], R238 ;  /* 0x0000a400e6ee7a25 */ /* 0x000fe200078e00ee */
[----:B------:R-:W-:Y:S01]  /*21a0*/  ISETP.GE.AND P5, PT, R20, c[0x0][0x1fc], PT ;  /* 0x00007f0014007a0c */ /* 0x000fe20003fa6270 */
[----:B------:R-:W-:Y:S01]  /*21b0*/  UMOV UR13, 0x1 ;  /* 0x00000001000d7882 */ /* 0x000fe20000000000 */
[----:B------:R-:W-:Y:S01]  /*21c0*/  LEA.HI R20, R18, R219, RZ, 0x5 ;  /* 0x000000db12147211 */ /* 0x000fe200078f28ff */
[----:B------:R-:W-:Y:S01]  /*21d0*/  IMAD.IADD R216, R239, 0x1, R21 ;  /* 0x00000001efd87824 */ /* 0x000fe200078e0215 */
[----:B------:R-:W-:-:S02]  /*21e0*/  LEA.HI R0, R0, R19, RZ, 0x3 ;  /* 0x0000001300007211 */ /* 0x000fc400078f18ff */
[----:B------:R-:W-:Y:S02]  /*21f0*/  LOP3.LUT R14, R14, 0x3ffffffc, RZ, 0xc0, !PT ;  /* 0x3ffffffc0e0e7812 */ /* 0x000fe400078ec0ff */
[----:B------:R-:W-:Y:S02]  /*2200*/  LOP3.LUT R0, R0, 0xfffffff8, RZ, 0xc0, !PT ;  /* 0xfffffff800007812 */ /* 0x000fe400078ec0ff */
[----:B------:R-:W-:Y:S01]  /*2210*/  LOP3.LUT R12, R12, 0xfffffff0, RZ, 0xc0, !PT ;  /* 0xfffffff00c0c7812 */ /* 0x000fe200078ec0ff */
[----:B------:R1:W-:Y:S01]  /*2220*/  LDGSTS.E.BYPASS.LTC128B.128 [R221+0x1c080], [R22.64], !P0 ;  /* 0x1c08000016dd7fae */ /* 0x0003e2000c101d48 */
[----:B------:R-:W-:Y:S01]  /*2230*/  ISETP.LT.OR P0, PT, R2, 0x21, P2 ;  /* 0x000000210200780c */ /* 0x000fe20001701670 */
[----:B------:R-:W-:Y:S01]  /*2240*/  IMAD.IADD R0, R19, 0x1, -R0 ;  /* 0x0000000113007824 */ /* 0x000fe200078e0a00 */
[----:B------:R-:W-:Y:S01]  /*2250*/  LOP3.LUT R2, R17, 0xfffffffe, RZ, 0xc0, !PT ;  /* 0xfffffffe11027812 */ /* 0x000fe200078ec0ff */
[----:B------:R-:W-:Y:S01]  /*2260*/  IMAD.IADD R17, R25, 0x1, R16 ;  /* 0x0000000119117824 */ /* 0x000fe200078e0210 */
[----:B------:R1:W-:Y:S01]  /*2270*/  LDGSTS.E.BYPASS.LTC128B.128 [R221+0x1e080], [R22.64+0x80], !P1 ;  /* 0x1e08008016dd7fae */ /* 0x0003e2000c901d48 */
[----:B------:R-:W-:Y:S01]  /*2280*/  IMAD.MOV.U32 R16, RZ, RZ, R24 ;  /* 0x000000ffff107224 */ /* 0x000fe200078e0018 */
[----:B------:R-:W-:Y:S01]  /*2290*/  SHF.R.S32.HI R24, RZ, 0x1f, R20 ;  /* 0x0000001fff187819 */ /* 0x000fe20000011414 */
[----:B------:R-:W-:Y:S01]  /*22a0*/  IMAD.IADD R2, R11, 0x1, -R2 ;  /* 0x000000010b027824 */ /* 0x000fe200078e0a02 */
[----:B------:R-:W-:Y:S01]  /*22b0*/  SHF.R.S32.HI R11, RZ, 0x5, R20 ;  /* 0x00000005ff0b7819 */ /* 0x000fe20000011414 */
[----:B------:R-:W-:Y:S01]  /*22c0*/  IMAD.SHL.U32 R19, R0, 0x10, RZ ;  /* 0x0000001000137824 */ /* 0x000fe200078e00ff */
[----:B------:R-:W-:Y:S01]  /*22d0*/  ISETP.GE.AND P1, PT, R7, c[0x0][0x1fc], PT ;  /* 0x00007f0007007a0c */ /* 0x000fe20003f26270 */
[----:B------:R-:W-:Y:S01]  /*22e0*/  IMAD.IADD R14, R219, 0x1, -R14 ;  /* 0x00000001db0e7824 */ /* 0x000fe200078e0a0e */
[----:B------:R-:W-:Y:S01]  /*22f0*/  LEA.HI R18, R24, R11, RZ, 0x2 ;  /* 0x0000000b18127211 */ /* 0x000fe200078f10ff */
[----:B------:R1:W-:Y:S01]  /*2300*/  LDGSTS.E.BYPASS.LTC128B.128 [R221+0x20080], [R22.64+0x100], !P0 ;  /* 0x2008010016dd7fae */ /* 0x0003e2000c101d48 */
[----:B------:R-:W-:Y:S01]  /*2310*/  SEL R7, RZ, 0x1, P5 ;  /* 0x00000001ff077807 */ /* 0x000fe20002800000 */
[----:B------:R-:W-:Y:S01]  /*2320*/  IMAD.WIDE.U32 R230, R230, c[0x0][0x240], R16 ;  /* 0x00009000e6e67a25 */ /* 0x000fe200078e0010 */
[----:B------:R-:W-:Y:S01]  /*2330*/  LOP3.LUT R18, R18, 0xfffffffc, RZ, 0xc0, !PT ;  /* 0xfffffffc12127812 */ /* 0x000fe200078ec0ff */
[----:B---3--:R-:W-:Y:S01]  /*2340*/  CS2R R28, SRZ ;  /* 0x00000000001c7805 */ /* 0x008fe2000001ff00 */
[----:B------:R-:W-:Y:S01]  /*2350*/  ISETP.NE.AND P5, PT, R9, RZ, PT ;  /* 0x000000ff0900720c */ /* 0x000fe20003fa5270 */
[----:B------:R-:W-:Y:S01]  /*2360*/  IMAD.SHL.U32 R217, R2, 0x8, RZ ;  /* 0x0000000802d97824 */ /* 0x000fe200078e00ff */
[----:B------:R-:W-:Y:S01]  /*2370*/  IADD3 R15, P0, R15, R238, RZ ;  /* 0x000000ee0f0f7210 */ /* 0x000fe20007f1e0ff */
[----:B------:R-:W-:Y:S01]  /*2380*/  IMAD.IADD R9, R11, 0x1, -R18 ;  /* 0x000000010b097824 */ /* 0x000fe200078e0a12 */
[----:B------:R-:W-:Y:S01]  /*2390*/  ISETP.GE.AND P2, PT, R10, c[0x0][0x1fc], PT ;  /* 0x00007f000a007a0c */ /* 0x000fe20003f46270 */
[----:B------:R-:W-:Y:S01]  /*23a0*/  IMAD.IADD R237, R231, 0x1, R237 ;  /* 0x00000001e7ed7824 */ /* 0x000fe200078e02ed */
[----:B------:R-:W-:Y:S01]  /*23b0*/  LOP3.LUT R20, R20, 0xffffffe0, RZ, 0xc0, !PT ;  /* 0xffffffe014147812 */ /* 0x000fe200078ec0ff */
[C---:B------:R-:W-:Y:S01]  /*23c0*/  IMAD.SHL.U32 R21, R9.reuse, 0x100, RZ ;  /* 0x0000010009157824 */ /* 0x040fe200078e00ff */
[----:B------:R-:W-:Y:S01]  /*23d0*/  LEA.HI R18, R9, R9, RZ, 0x1 ;  /* 0x0000000909127211 */ /* 0x000fe200078f08ff */
[----:B------:R-:W-:Y:S01]  /*23e0*/  IMAD.X R24, R13, 0x1, R216, P0 ;  /* 0x000000010d187824 */ /* 0x000fe200000e06d8 */
[----:B------:R-:W-:-:S02]  /*23f0*/  LEA R26, P0, R15, c[0x0][0x280], 0x2 ;  /* 0x0000a0000f1a7a11 */ /* 0x000fc400078010ff */
[----:B------:R-:W-:Y:S01]  /*2400*/  LOP3.LUT R217, R217, 0x8, RZ, 0xc0, !PT ;  /* 0x00000008d9d97812 */ /* 0x000fe200078ec0ff */
[----:B------:R-:W-:Y:S01]  /*2410*/  IMAD.SHL.U32 R18, R18, 0x100, RZ ;  /* 0x0000010012127824 */ /* 0x000fe200078e00ff */
[----:B------:R-:W-:Y:S01]  /*2420*/  LEA.HI.X R27, R15, c[0x0][0x284], R24, 0x2, P0 ;  /* 0x0000a1000f1b7a11 */ /* 0x000fe200000f1418 */
[----:B------:R-:W-:Y:S01]  /*2430*/  @!P3 IMAD.SHL.U32 R15, R219, 0x10, RZ ;  /* 0x00000010db0fb824 */ /* 0x000fe200078e00ff */
[----:B------:R-:W-:Y:S01]  /*2440*/  LOP3.LUT P0, RZ, R0, 0x1, RZ, 0xc0, !PT ;  /* 0x0000000100ff7812 */ /* 0x000fe2000780c0ff */
[----:B------:R-:W-:Y:S01]  /*2450*/  IMAD.SHL.U32 R0, R11, 0x100, RZ ;  /* 0x000001000b007824 */ /* 0x000fe200078e00ff */
[----:B------:R-:W-:Y:S01]  /*2460*/  LOP3.LUT R13, R18, 0x7ffffe00, RZ, 0xc0, !PT ;  /* 0x7ffffe00120d7812 */ /* 0x000fe200078ec0ff */
[----:B------:R-:W-:Y:S01]  /*2470*/  IMAD.SHL.U32 R11, R2, 0x20, RZ ;  /* 0x00000020020b7824 */ /* 0x000fe200078e00ff */
[----:B------:R2:W-:Y:S01]  /*2480*/  @!P3 LDGSTS.E.BYPASS.LTC128B.128 [R15+0x21280], [R26.64] ;  /* 0x212800001a0fbfae */ /* 0x0005e2000b901d48 */
[----:B------:R-:W-:Y:S02]  /*2490*/  LEA.HI R18, R213, R213, RZ, 0x1 ;  /* 0x000000d5d5127211 */ /* 0x000fe400078f08ff */
[----:B-1----:R-:W-:Y:S01]  /*24a0*/  LOP3.LUT R22, R210, 0x70, R19, 0xf8, !PT ;  /* 0x00000070d2167812 */ /* 0x002fe200078ef813 */
[----:B------:R-:W-:Y:S01]  /*24b0*/  IMAD R14, R14, 0x2, R13 ;  /* 0x000000020e0e7824 */ /* 0x000fe200078e020d */
[----:B------:R-:W-:Y:S01]  /*24c0*/  LOP3.LUT R18, R18, 0x1ffffffe, RZ, 0xc0, !PT ;  /* 0x1ffffffe12127812 */ /* 0x000fe200078ec0ff */
[C---:B------:R-:W-:Y:S01]  /*24d0*/  IMAD.IADD R13, R219.reuse, 0x1, -R12 ;  /* 0x00000001db0d7824 */ /* 0x040fe200078e0a0c */
[----:B------:R-:W-:Y:S01]  /*24e0*/  LOP3.LUT R21, R22, 0x100, R21, 0xf8, !PT ;  /* 0x0000010016157812 */ /* 0x000fe200078ef815 */
[----:B------:R-:W-:Y:S01]  /*24f0*/  IMAD.IADD R12, R219, 0x1, -R20 ;  /* 0x00000001db0c7824 */ /* 0x000fe200078e0a14 */
[----:B------:R-:W-:Y:S01]  /*2500*/  LOP3.LUT R11, R11, 0x20, RZ, 0xc0, !PT ;  /* 0x000000200b0b7812 */ /* 0x000fe200078ec0ff */
[----:B------:R-:W0:Y:S01]  /*2510*/  LDGDEPBAR ;  /* 0x00000000000079af */ /* 0x000e220000000000 */
[----:B------:R-:W-:-:S02]  /*2520*/  SHF.R.U32.HI R10, RZ, 0x3, R21 ;  /* 0x00000003ff0a7819 */ /* 0x000fc40000011615 */
[----:B------:R-:W-:Y:S01]  /*2530*/  SHF.R.S32.HI R19, RZ, 0x1f, R12 ;  /* 0x0000001fff137819 */ /* 0x000fe2000001140c */
[----:B------:R-:W0:Y:S01]  /*2540*/  LDGDEPBAR ;  /* 0x00000000000079af */ /* 0x000e220000000000 */
[----:B------:R-:W-:Y:S01]  /*2550*/  LOP3.LUT R21, R21, 0x28, R10, 0x78, !PT ;  /* 0x0000002815157812 */ /* 0x000fe200078e780a */
[----:B------:R-:W-:Y:S01]  /*2560*/  IMAD.SHL.U32 R10, R13, 0x10, RZ ;  /* 0x000000100d0a7824 */ /* 0x000fe200078e00ff */
[----:B------:R-:W-:Y:S02]  /*2570*/  SHF.R.S32.HI R208, RZ, 0x1f, R13 ;  /* 0x0000001fffd07819 */ /* 0x000fe4000001140d */
[----:B------:R-:W-:Y:S01]  /*2580*/  LOP3.LUT R6, R11, 0x18, R6, 0xf8, !PT ;  /* 0x000000180b067812 */ /* 0x000fe200078ef806 */
[----:B------:R-:W-:Y:S01]  /*2590*/  IMAD.IADD R21, R14, 0x1, R21 ;  /* 0x000000010e157824 */ /* 0x000fe200078e0215 */
[----:B------:R-:W-:Y:S02]  /*25a0*/  LOP3.LUT R209, R10, 0xf0, RZ, 0xc0, !PT ;  /* 0x000000f00ad17812 */ /* 0x000fe400078ec0ff */
[----:B------:R-:W-:Y:S01]  /*25b0*/  LEA.HI R14, R19, R12, RZ, 0x2 ;  /* 0x0000000c130e7211 */ /* 0x000fe200078f10ff */
[----:B------:R-:W-:Y:S01]  /*25c0*/  IMAD.SHL.U32 R224, R21, 0x2, RZ ;  /* 0x0000000215e07824 */ /* 0x000fe200078e00ff */
[----:B------:R-:W-:-:S02]  /*25d0*/  LOP3.LUT R210, R209, R210, RZ, 0xfc, !PT ;  /* 0x000000d2d1d27212 */ /* 0x000fc400078efcff */
[----:B------:R-:W-:Y:S01]  /*25e0*/  LOP3.LUT R209, R209, 0x100, R0, 0xf8, !PT ;  /* 0x00000100d1d17812 */ /* 0x000fe200078ef800 */
[----:B--2---:R-:W-:Y:S01]  /*25f0*/  IMAD.SHL.U32 R15, R9, 0x10, RZ ;  /* 0x00000010090f7824 */ /* 0x004fe200078e00ff */
[C---:B------:R-:W-:Y:S02]  /*2600*/  IADD3 R0, R224.reuse, 0x21480, RZ ;  /* 0x00021480e0007810 */ /* 0x040fe40007ffe0ff */
[----:B------:R-:W-:Y:S02]  /*2610*/  IADD3 R220, R224, 0x215a0, RZ ;  /* 0x000215a0e0dc7810 */ /* 0x000fe40007ffe0ff */
[----:B------:R-:W-:Y:S01]  /*2620*/  @P0 IADD3 R220, R0, 0xe0, RZ ;  /* 0x000000e000dc0810 */ /* 0x000fe20007ffe0ff */
[----:B------:R-:W-:Y:S01]  /*2630*/  IMAD.SHL.U32 R0, R8, 0x40, RZ ;  /* 0x0000004008007824 */ /* 0x000fe200078e00ff */
[----:B------:R-:W-:Y:S02]  /*2640*/  LEA.HI R208, R208, R13, RZ, 0x3 ;  /* 0x0000000dd0d07211 */ /* 0x000fe400078f18ff */
[----:B------:R-:W-:-:S02]  /*2650*/  LOP3.LUT R5, R14, 0x7ffffffc, RZ, 0xc0, !PT ;  /* 0x7ffffffc0e057812 */ /* 0x000fc400078ec0ff */
[----:B------:R-:W-:Y:S02]  /*2660*/  SEL R10, RZ, 0xffffffff, P1 ;  /* 0xffffffffff0a7807 */ /* 0x000fe40000800000 */
[----:B------:R-:W-:Y:S01]  /*2670*/  LOP3.LUT P0, RZ, R8, 0x2, RZ, 0xc0, !PT ;  /* 0x0000000208ff7812 */ /* 0x000fe2000780c0ff */
[----:B------:R-:W-:Y:S01]  /*2680*/  IMAD.IADD R12, R12, 0x1, -R5 ;  /* 0x000000010c0c7824 */ /* 0x000fe200078e0a05 */
[----:B------:R-:W-:Y:S01]  /*2690*/  LOP3.LUT P1, RZ, R8, 0x4, RZ, 0xc0, !PT ;  /* 0x0000000408ff7812 */ /* 0x000fe2000782c0ff */
[----:B------:R-:W-:Y:S01]  /*26a0*/  IMAD.SHL.U32 R10, R10, 0x2, RZ ;  /* 0x000000020a0a7824 */ /* 0x000fe200078e00ff */
[C---:B------:R-:W-:Y:S01]  /*26b0*/  LOP3.LUT R8, R208.reuse, 0xfffffff8, RZ, 0xc0, !PT ;  /* 0xfffffff8d0087812 */ /* 0x040fe200078ec0ff */
[----:B------:R-:W-:Y:S01]  /*26c0*/  IMAD.SHL.U32 R208, R208, 0x40, RZ ;  /* 0x00000040d0d07824 */ /* 0x000fe200078e00ff */
[----:B------:R-:W-:Y:S02]  /*26d0*/  LOP3.LUT R0, R0, 0x1c0, RZ, 0xc0, !PT ;  /* 0x000001c000007812 */ /* 0x000fe400078ec0ff */
[----:B------:R-:W-:Y:S01]  /*26e0*/  LEA.HI.SX32 R225, R14, R15, 0x1e ;  /* 0x0000000f0ee17211 */ /* 0x000fe200078ff2ff */
[----:B------:R-:W-:Y:S01]  /*26f0*/  IMAD.IADD R8, R13, 0x1, -R8 ;  /* 0x000000010d087824 */ /* 0x000fe200078e0a08 */
[----:B------:R-:W-:-:S02]  /*2700*/  LOP3.LUT R5, R0, 0x8, R215, 0xf8, !PT ;  /* 0x0000000800057812 */ /* 0x000fc400078ef8d7 */
[----:B------:R-:W-:Y:S02]  /*2710*/  LOP3.LUT R16, R0, 0x30, R15, 0xf8, !PT ;  /* 0x0000003000107812 */ /* 0x000fe400078ef80f */
[----:B------:R-:W-:Y:S02]  /*2720*/  SHF.R.U32.HI R0, RZ, 0x3, R0 ;  /* 0x00000003ff007819 */ /* 0x000fe40000011600 */
[----:B------:R-:W-:Y:S02]  /*2730*/  SEL R206, R214, 0xfffffff0, !P0 ;  /* 0xfffffff0d6ce7807 */ /* 0x000fe40004000000 */
[----:B------:R-:W-:Y:S01]  /*2740*/  LOP3.LUT R14, R5, R0, RZ, 0x3c, !PT ;  /* 0x00000000050e7212 */ /* 0x000fe200078e3cff */
[----:B------:R-:W-:Y:S01]  /*2750*/  IMAD.IADD R5, R213, 0x1, -R18 ;  /* 0x00000001d5057824 */ /* 0x000fe200078e0a12 */
[----:B------:R-:W-:Y:S02]  /*2760*/  SEL R204, R212, 0xffffffe0, !P1 ;  /* 0xffffffe0d4cc7807 */ /* 0x000fe40004800000 */
[C---:B------:R-:W-:Y:S01]  /*2770*/  LOP3.LUT P1, RZ, R8.reuse, 0x4, RZ, 0xc0, !PT ;  /* 0x0000000408ff7812 */ /* 0x040fe2000782c0ff */
[----:B------:R-:W-:Y:S01]  /*2780*/  IMAD R5, R5, 0x4, R12 ;  /* 0x0000000405057824 */ /* 0x000fe200078e020c */
[C---:B------:R-:W-:Y:S01]  /*2790*/  LOP3.LUT P0, RZ, R8.reuse, 0x2, RZ, 0xc0, !PT ;  /* 0x0000000208ff7812 */ /* 0x040fe2000780c0ff */
[----:B------:R-:W-:Y:S01]  /*27a0*/  IMAD.SHL.U32 R8, R8, 0x40, RZ ;  /* 0x0000004008087824 */ /* 0x000fe200078e00ff */
[----:B------:R-:W-:Y:S01]  /*27b0*/  SHF.R.U32.HI R12, RZ, 0x3, R209 ;  /* 0x00000003ff0c7819 */ /* 0x000fe200000116d1 */
[----:B------:R-:W-:Y:S01]  /*27c0*/  IMAD R213, R213, 0x200, R14 ;  /* 0x00000200d5d57824 */ /* 0x000fe200078e020e */
[----:B------:R-:W-:Y:S01]  /*27d0*/  LOP3.LUT R10, R10, 0x2, R7, 0xe2, !PT ;  /* 0x000000020a0a7812 */ /* 0x000fe200078ee207 */
[----:B------:R-:W-:Y:S01]  /*27e0*/  IMAD.SHL.U32 R5, R5, 0x2, RZ ;  /* 0x0000000205057824 */ /* 0x000fe200078e00ff */
[----:B------:R-:W-:Y:S01]  /*27f0*/  LOP3.LUT R8, R8, 0x1c0, RZ, 0xc0, !PT ;  /* 0x000001c008087812 */ /* 0x000fe200078ec0ff */
[----:B------:R-:W-:Y:S01]  /*2800*/  IMAD.SHL.U32 R213, R213, 0x2, RZ ;  /* 0x00000002d5d57824 */ /* 0x000fe200078e00ff */
[----:B------:R-:W-:Y:S01]  /*2810*/  LOP3.LUT R12, R12, 0x38, RZ, 0xc0, !PT ;  /* 0x000000380c0c7812 */ /* 0x000fe200078ec0ff */
[----:B------:R-:W-:Y:S01]  /*2820*/  IMAD.IADD R247, R222, 0x1, -R5 ;  /* 0x00000001def77824 */ /* 0x000fe200078e0a05 */
[----:B------:R-:W-:Y:S01]  /*2830*/  SHF.R.U32.HI R7, RZ, 0x3, R8 ;  /* 0x00000003ff077819 */ /* 0x000fe20000011608 */
[----:B------:R-:W-:Y:S01]  /*2840*/  IMAD R206, R206, 0x2, R213 ;  /* 0x00000002cece7824 */ /* 0x000fe200078e02d5 */
[----:B------:R-:W-:Y:S01]  /*2850*/  LOP3.LUT R215, R16, 0x8, R215, 0xf8, !PT ;  /* 0x0000000810d77812 */ /* 0x000fe200078ef8d7 */
[----:B------:R-:W-:Y:S01]  /*2860*/  IMAD R205, R204, 0x2, R213 ;  /* 0x00000002cccd7824 */ /* 0x000fe200078e02d5 */
[----:B------:R-:W-:Y:S01]  /*2870*/  LOP3.LUT R208, R208, 0xfffffe00, RZ, 0xc0, !PT ;  /* 0xfffffe00d0d07812 */ /* 0x000fe200078ec0ff */
[----:B------:R-:W-:Y:S01]  /*2880*/  IMAD R204, R204, 0x2, R206 ;  /* 0x00000002cccc7824 */ /* 0x000fe200078e02ce */
[----:B------:R-:W-:-:S02]  /*2890*/  LOP3.LUT R209, R12, R209, R217, 0x1e, !PT ;  /* 0x000000d10cd17212 */ /* 0x000fc400078e1ed9 */
[----:B------:R-:W-:Y:S02]  /*28a0*/  LOP3.LUT R217, R7, R8, R217, 0x1e, !PT ;  /* 0x0000000807d97212 */ /* 0x000fe400078e1ed9 */
[----:B------:R-:W-:Y:S01]  /*28b0*/  LOP3.LUT R215, R215, R0, RZ, 0x3c, !PT ;  /* 0x00000000d7d77212 */ /* 0x000fe200078e3cff */
[----:B------:R-:W-:Y:S01]  /*28c0*/  IMAD R0, R9, 0x400, R208 ;  /* 0x0000040009007824 */ /* 0x000fe200078e02d0 */
[----:B------:R-:W-:Y:S02]  /*28d0*/  LOP3.LUT R7, R7, R6, R8, 0x1e, !PT ;  /* 0x0000000607077212 */ /* 0x000fe400078e1e08 */
[----:B------:R-:W-:Y:S01]  /*28e0*/  LOP3.LUT P3, RZ, R13, 0x2, RZ, 0xc0, !PT ;  /* 0x000000020dff7812 */ /* 0x000fe2000786c0ff */
[----:B------:R-:W-:Y:S01]  /*28f0*/  IMAD.IADD R217, R0, 0x1, R217 ;  /* 0x0000000100d97824 */ /* 0x000fe200078e02d9 */
[----:B------:R-:W-:Y:S01]  /*2900*/  LOP3.LUT R208, R7, R208, RZ, 0xfc, !PT ;  /* 0x000000d007d07212 */ /* 0x000fe200078efcff */
[----:B------:R-:W-:Y:S01]  /*2910*/  IMAD.IADD R7, R222, 0x1, R3 ;  /* 0x00000001de077824 */ /* 0x000fe200078e0203 */
[----:B------:R-:W-:Y:S01]  /*2920*/  SEL R214, R214, 0xfffffff0, !P0 ;  /* 0xfffffff0d6d67807 */ /* 0x000fe20004000000 */
[----:B------:R-:W-:Y:S01]  /*2930*/  IMAD.SHL.U32 R13, R13, 0x2, RZ ;  /* 0x000000020d0d7824 */ /* 0x000fe200078e00ff */
[----:B------:R-:W-:Y:S01]  /*2940*/  ISETP.LE.AND P0, PT, R250, c[0x0][0x2a8], PT ;  /* 0x0000aa00fa007a0c */ /* 0x000fe20003f03270 */
[----:B------:R-:W-:Y:S01]  /*2950*/  IMAD R215, R2, 0x200, R215 ;  /* 0x0000020002d77824 */ /* 0x000fe200078e02d7 */
[----:B------:R-:W-:Y:S01]  /*2960*/  IADD3 R2, -R228, 0x1, R7 ;  /* 0x00000001e4027810 */ /* 0x000fe20007ffe107 */
[----:B------:R-:W-:Y:S01]  /*2970*/  IMAD.SHL.U32 R211, R217, 0x2, RZ ;  /* 0x00000002d9d37824 */ /* 0x000fe200078e00ff */
[----:B------:R-:W-:Y:S01]  /*2980*/  LOP3.LUT R210, R210, 0x18, R13, 0x78, !PT ;  /* 0x00000018d2d27812 */ /* 0x000fe200078e780d */
[----:B------:R-:W-:Y:S01]  /*2990*/  IMAD.MOV.U32 R0, RZ, RZ, 0x120 ;  /* 0x00000120ff007424 */ /* 0x000fe200078e00ff */
[----:B------:R-:W-:Y:S01]  /*29a0*/  SEL R212, R212, 0xffffffe0, !P1 ;  /* 0xffffffe0d4d47807 */ /* 0x000fe20004800000 */
[--C-:B------:R-:W-:Y:S01]  /*29b0*/  IMAD.IADD R2, R2, 0x1, -R5.reuse ;  /* 0x0000000102027824 */ /* 0x100fe200078e0a05 */
[----:B------:R-:W-:Y:S01]  /*29c0*/  IADD3 R211, R211, 0x1b080, RZ ;  /* 0x0001b080d3d37810 */ /* 0x000fe20007ffe0ff */
[----:B------:R-:W-:Y:S01]  /*29d0*/  IMAD.SHL.U32 R210, R210, 0x2, RZ ;  /* 0x00000002d2d27824 */ /* 0x000fe200078e00ff */
[----:B------:R-:W-:Y:S01]  /*29e0*/  SEL R3, R0, 0xe0, !P3 ;  /* 0x000000e000037807 */ /* 0x000fe20005800000 */
[----:B------:R-:W-:Y:S01]  /*29f0*/  IMAD.IADD R246, R7, 0x1, -R5 ;  /* 0x0000000107f67824 */ /* 0x000fe200078e0a05 */
[----:B------:R-:W-:Y:S01]  /*2a00*/  SEL R223, RZ, 0x4, P2 ;  /* 0x00000004ffdf7807 */ /* 0x000fe20001000000 */
[----:B------:R-:W-:Y:S01]  /*2a10*/  IMAD R211, R212, 0x2, R211 ;  /* 0x00000002d4d37824 */ /* 0x000fe200078e02d3 */
[----:B------:R-:W-:Y:S01]  /*2a20*/  LEA R209, R209, 0x23c80, 0x1 ;  /* 0x00023c80d1d17811 */ /* 0x000fe200078e08ff */
[----:B------:R-:W-:Y:S01]  /*2a30*/  IMAD R0, R3, 0x2, R210 ;  /* 0x0000000203007824 */ /* 0x000fe200078e02d2 */
[----:B------:R-:W-:Y:S01]  /*2a40*/  LOP3.LUT R223, R10, R223, RZ, 0xfc, !PT ;  /* 0x000000df0adf7212 */ /* 0x000fe200078efcff */
[C---:B------:R-:W-:Y:S01]  /*2a50*/  IMAD.IADD R212, R217.reuse, 0x1, R212 ;  /* 0x00000001d9d47824 */ /* 0x040fe200078e02d4 */
[C---:B------:R-:W-:Y:S01]  /*2a60*/  IADD3 R249, R2.reuse, c[0x0][0x2a4], RZ ;  /* 0x0000a90002f97a10 */ /* 0x040fe20007ffe0ff */
[----:B------:R-:W-:Y:S01]  /*2a70*/  IMAD.IADD R207, R217, 0x1, R214 ;  /* 0x00000001d9cf7824 */ /* 0x000fe200078e02d6 */
[----:B------:R-:W-:-:S02]  /*2a80*/  IADD3 R248, R2, UR6, RZ ;  /* 0x0000000602f87c10 */ /* 0x000fc4000fffe0ff */
[----:B------:R-:W-:Y:S02]  /*2a90*/  LEA R208, R208, 0x80, 0x1 ;  /* 0x00000080d0d07811 */ /* 0x000fe400078e08ff */
[----:B------:R-:W-:Y:S02]  /*2aa0*/  @P0 LOP3.LUT R4, R4, 0x1, RZ, 0xfc, !PT ;  /* 0x0000000104040812 */ /* 0x000fe400078efcff */
.L_x_963:
[----:B------:R-:W-:Y:S04]  /*2ab0*/  DEPBAR.LE SB0, 0x1 ;  /* 0x000080400000791a */ /* 0x000fe80000000000 */
[----:B------:R-:W-:Y:S01]  /*2ac0*/  BAR.SYNC.DEFER_BLOCKING 0x0 ;  /* 0x0000000000007b1d */ /* 0x000fe20000010000 */
[----:B------:R-:W-:Y:S01]  /*2ad0*/  MOV R2, UR4 ;  /* 0x0000000400027c02 */ /* 0x000fe20008000f00 */
[----:B------:R-:W-:Y:S01]  /*2ae0*/  IMAD.U32 R174, RZ, RZ, UR4 ;  /* 0x00000004ffae7e24 */ /* 0x000fe2000f8e00ff */
[----:B------:R-:W-:Y:S01]  /*2af0*/  MOV R95, UR4 ;  /* 0x00000004005f7c02 */ /* 0x000fe20008000f00 */
[----:B------:R-:W-:Y:S01]  /*2b00*/  IMAD.U32 R104, RZ, RZ, UR4 ;  /* 0x00000004ff687e24 */ /* 0x000fe2000f8e00ff */
[----:B------:R-:W-:Y:S01]  /*2b10*/  ISETP.LE.AND P1, PT, R250, c[0x0][0x2a8], PT ;  /* 0x0000aa00fa007a0c */ /* 0x000fe20003f23270 */
[----:B------:R-:W-:Y:S01]  /*2b20*/  IMAD R2, R2, 0x3000, R217 ;  /* 0x0000300002027824 */ /* 0x000fe200078e02d9 */
[----:B------:R-:W-:Y:S01]  /*2b30*/  LEA R176, R174, R225, 0x6 ;  /* 0x000000e1aeb07211 */ /* 0x000fe200078e30ff */
[----:B------:R-:W-:Y:S01]  /*2b40*/  IMAD R102, R95, 0x3000, R214 ;  /* 0x000030005f667824 */ /* 0x000fe200078e02d6 */
[----:B------:R-:W-:Y:S01]  /*2b50*/  MOV R252, R251 ;  /* 0x000000fb00fc7202 */ /* 0x000fe20000000f00 */
[----:B------:R-:W-:Y:S02]  /*2b60*/  IMAD.SHL.U32 R172, R2, 0x2, RZ ;  /* 0x0000000202ac7824 */ /* 0x000fe400078e00ff */
[--C-:B------:R-:W-:Y:S02]  /*2b70*/  IMAD.IADD R97, R217, 0x1, R102.reuse ;  /* 0x00000001d9617824 */ /* 0x100fe400078e0266 */
[----:B------:R-:W-:Y:S02]  /*2b80*/  IMAD.IADD R102, R212, 0x1, R102 ;  /* 0x00000001d4667824 */ /* 0x000fe400078e0266 */
[----:B------:R-:W-:Y:S01]  /*2b90*/  IMAD R104, R104, 0x3000, R207 ;  /* 0x0000300068687824 */ /* 0x000fe200078e02cf */
[----:B------:R-:W-:Y:S01]  /*2ba0*/  SHF.L.U32 R96, R97, 0x1, RZ ;  /* 0x0000000161607819 */ /* 0x000fe200000006ff */
[----:B------:R-:W-:Y:S01]  /*2bb0*/  IMAD.SHL.U32 R180, R251, 0x40, RZ ;  /* 0x00000040fbb47824 */ /* 0x000fe200078e00ff */
[----:B------:R-:W-:Y:S02]  /*2bc0*/  SHF.L.U32 R110, R102, 0x1, RZ ;  /* 0x00000001666e7819 */ /* 0x000fe400000006ff */
[----:B------:R-:W-:Y:S02]  /*2bd0*/  SHF.L.U32 R173, R104, 0x1, RZ ;  /* 0x0000000168ad7819 */ /* 0x000fe400000006ff */
[----:B------:R-:W-:Y:S01]  /*2be0*/  IADD3 R177, R225, R180, RZ ;  /* 0x000000b4e1b17210 */ /* 0x000fe20007ffe0ff */
[----:B------:R-:W-:Y:S03]  /*2bf0*/  LDSM.16.M88.2 R2, [R213+0x80] ;  /* 0x00008000d502783b */ /* 0x000fe60000000100 */
[----:B------:R-:W-:Y:S01]  /*2c00*/  IADD3 R178, R248, R177, RZ ;  /* 0x000000b1f8b27210 */ /* 0x000fe20007ffe0ff */
[----:B------:R-:W1:Y:S01]  /*2c10*/  LDSM.16.M88.4 R24, [R172+0xf080] ;  /* 0x00f08000ac18783b */ /* 0x000e620000000200 */
[----:B------:R-:W-:Y:S03]  /*2c20*/  IMAD.IADD R179, R249, 0x1, R177 ;  /* 0x00000001f9b37824 */ /* 0x000fe600078e02b1 */
[----:B------:R-:W2:Y:S02]  /*2c30*/  LDSM.16.M88.2 R88, [R213+0x880] ;  /* 0x00088000d558783b */ /* 0x000ea40000000100 */
[----:B------:R-:W-:Y:S02]  /*2c40*/  IMNMX R179, R246, R179, PT ;  /* 0x000000b3f6b37217 */ /* 0x000fe40003800200 */
[----:B------:R-:W3:Y:S04]  /*2c50*/  LDSM.16.M88.2 R90, [R213+0x1080] ;  /* 0x00108000d55a783b */ /* 0x000ee80000000100 */
[----:B------:R-:W4:Y:S04]  /*2c60*/  LDSM.16.M88.2 R92, [R213+0x1880] ;  /* 0x00188000d55c783b */ /* 0x000f280000000100 */
[----:B------:R-:W5:Y:S04]  /*2c70*/  LDSM.16.M88.2 R94, [R213+0x2080] ;  /* 0x00208000d55e783b */ /* 0x000f680000000100 */
[----:B------:R-:W-:Y:S04]  /*2c80*/  LDSM.16.M88.2 R100, [R206+0x80] ;  /* 0x00008000ce64783b */ /* 0x000fe80000000100 */
[----:B------:R-:W4:Y:S04]  /*2c90*/  LDSM.16.M88.4 R96, [R96+0xf080] ;  /* 0x00f080006060783b */ /* 0x000f280000000200 */
[----:B------:R-:W-:Y:S04]  /*2ca0*/  LDSM.16.M88.2 R102, [R204+0x880] ;  /* 0x00088000cc66783b */ /* 0x000fe80000000100 */
[----:B------:R-:W-:Y:S04]  /*2cb0*/  LDSM.16.M88.2 R104, [R206+0x3880] ;  /* 0x00388000ce68783b */ /* 0x000fe80000000100 */
[----:B------:R-:W-:Y:S01]  /*2cc0*/  LDSM.16.M88.2 R106, [R206+0x4080] ;  /* 0x00408000ce6a783b */ /* 0x000fe20000000100 */
[C---:B-1----:R-:W-:Y:S03]  /*2cd0*/  HMMA.16816.F32.BF16 R4, R24.reuse, R2, RZ ;  /* 0x000000021804723c */ /* 0x042fe600000418ff */
[----:B------:R-:W1:Y:S04]  /*2ce0*/  LDSM.16.M88.2 R2, [R206+0x880] ;  /* 0x00088000ce02783b */ /* 0x000e680000000100 */
[----:B------:R-:W-:Y:S01]  /*2cf0*/  LDSM.16.M88.2 R108, [R206+0x4880] ;  /* 0x00488000ce6c783b */ /* 0x000fe20000000100 */
[C---:B--2---:R-:W-:Y:S03]  /*2d00*/  HMMA.16816.F32.BF16 R8, R24.reuse, R88, RZ ;  /* 0x000000581808723c */ /* 0x044fe600000418ff */
[----:B------:R-:W2:Y:S04]  /*2d10*/  LDSM.16.M88.2 R88, [R206+0x1080] ;  /* 0x00108000ce58783b */ /* 0x000ea80000000100 */
[----:B------:R-:W-:Y:S01]  /*2d20*/  LDS R175, [R176.X4+0x21080] ;  /* 0x02108000b0af7984 */ /* 0x000fe20000004800 */
[C---:B---3--:R-:W-:Y:S03]  /*2d30*/  HMMA.16816.F32.BF16 R12, R24.reuse, R90, RZ ;  /* 0x0000005a180c723c */ /* 0x048fe600000418ff */
[----:B------:R-:W3:Y:S04]  /*2d40*/  LDSM.16.M88.2 R90, [R206+0x1880] ;  /* 0x00188000ce5a783b */ /* 0x000ee80000000100 */
[----:B------:R-:W-:Y:S01]  /*2d50*/  LDS R174, [R176.X4+0x210a0] ;  /* 0x0210a000b0ae7984 */ /* 0x000fe20000004800 */
[C---:B----4-:R-:W-:Y:S07]  /*2d60*/  HMMA.16816.F32.BF16 R16, R24.reuse, R92, RZ ;  /* 0x0000005c1810723c */ /* 0x050fee00000418ff */
[----:B------:R-:W-:Y:S01]  /*2d70*/  IMAD.U32 R93, RZ, RZ, UR4 ;  /* 0x00000004ff5d7e24 */ /* 0x000fe2000f8e00ff */
[----:B-----5:R-:W-:Y:S01]  /*2d80*/  HMMA.16816.F32.BF16 R20, R24, R94, RZ ;  /* 0x0000005e1814723c */ /* 0x020fe200000418ff */
[----:B------:R-:W4:Y:S03]  /*2d90*/  LDSM.16.M88.2 R24, [R206+0x2080] ;  /* 0x00208000ce18783b */ /* 0x000f260000000100 */
[----:B------:R-:W-:Y:S01]  /*2da0*/  IMAD R93, R93, 0x3000, R212 ;  /* 0x000030005d5d7824 */ /* 0x000fe200078e02d4 */
[----:B------:R-:W-:Y:S03]  /*2db0*/  LDSM.16.M88.2 R26, [R205+0x80] ;  /* 0x00008000cd1a783b */ /* 0x000fe60000000100 */
[C---:B------:R-:W-:Y:S01]  /*2dc0*/  HMMA.16816.F32.BF16 R4, R96.reuse, R100, R4 ;  /* 0x000000646004723c */ /* 0x040fe20000041804 */
[----:B------:R-:W-:Y:S04]  /*2dd0*/  LDSM.16.M88.2 R100, [R204+0x80] ;  /* 0x00008000cc64783b */ /* 0x000fe80000000100 */
[----:B------:R-:W-:Y:S03]  /*2de0*/  SHF.L.U32 R111, R93, 0x1, RZ ;  /* 0x000000015d6f7819 */ /* 0x000fe600000006ff */
[C---:B-1----:R-:W-:Y:S01]  /*2df0*/  HMMA.16816.F32.BF16 R8, R96.reuse, R2, R8 ;  /* 0x000000026008723c */ /* 0x042fe20000041808 */
[----:B------:R-:W-:Y:S04]  /*2e00*/  LDSM.16.M88.2 R2, [R205+0x880] ;  /* 0x00088000cd02783b */ /* 0x000fe80000000100 */
[----:B------:R-:W1:Y:S03]  /*2e10*/  LDSM.16.M88.4 R92, [R111+0xf080] ;  /* 0x00f080006f5c783b */ /* 0x000e660000000200 */
[C---:B--2---:R-:W-:Y:S01]  /*2e20*/  HMMA.16816.F32.BF16 R12, R96.reuse, R88, R12 ;  /* 0x00000058600c723c */ /* 0x044fe2000004180c */
[----:B------:R-:W2:Y:S07]  /*2e30*/  LDSM.16.M88.2 R88, [R205+0x1080] ;  /* 0x00108000cd58783b */ /* 0x000eae0000000100 */
[C---:B---3--:R-:W-:Y:S01]  /*2e40*/  HMMA.16816.F32.BF16 R16, R96.reuse, R90, R16 ;  /* 0x0000005a6010723c */ /* 0x048fe20000041810 */
[----:B------:R-:W3:Y:S07]  /*2e50*/  LDSM.16.M88.2 R90, [R205+0x1880] ;  /* 0x00188000cd5a783b */ /* 0x000eee0000000100 */
[----:B----4-:R-:W-:Y:S01]  /*2e60*/  HMMA.16816.F32.BF16 R20, R96, R24, R20 ;  /* 0x000000186014723c */ /* 0x010fe20000041814 */
[----:B------:R-:W4:Y:S04]  /*2e70*/  LDSM.16.M88.2 R24, [R205+0x2080] ;  /* 0x00208000cd18783b */ /* 0x000f280000000100 */
[----:B------:R-:W5:Y:S03]  /*2e80*/  LDSM.16.M88.4 R96, [R110+0xf080] ;  /* 0x00f080006e60783b */ /* 0x000f660000000200 */
[C---:B-1----:R-:W-:Y:S01]  /*2e90*/  HMMA.16816.F32.BF16 R4, R92.reuse, R26, R4 ;  /* 0x0000001a5c04723c */ /* 0x042fe20000041804 */
[----:B------:R-:W1:Y:S07]  /*2ea0*/  LDSM.16.M88.2 R26, [R204+0x1080] ;  /* 0x00108000cc1a783b */ /* 0x000e6e0000000100 */
[C---:B------:R-:W-:Y:S01]  /*2eb0*/  HMMA.16816.F32.BF16 R8, R92.reuse, R2, R8 ;  /* 0x000000025c08723c */ /* 0x040fe20000041808 */
[----:B------:R-:W1:Y:S07]  /*2ec0*/  LDSM.16.M88.2 R2, [R204+0x1880] ;  /* 0x00188000cc02783b */ /* 0x000e6e0000000100 */
[C---:B--2---:R-:W-:Y:S01]  /*2ed0*/  HMMA.16816.F32.BF16 R12, R92.reuse, R88, R12 ;  /* 0x000000585c0c723c */ /* 0x044fe2000004180c */
[----:B------:R-:W2:Y:S07]  /*2ee0*/  LDSM.16.M88.2 R88, [R204+0x2080] ;  /* 0x00208000cc58783b */ /* 0x000eae0000000100 */
[C---:B---3--:R-:W-:Y:S01]  /*2ef0*/  HMMA.16816.F32.BF16 R16, R92.reuse, R90, R16 ;  /* 0x0000005a5c10723c */ /* 0x048fe20000041810 */
[----:B------:R-:W-:Y:S07]  /*2f00*/  LDSM.16.M88.2 R90, [R213+0x3080] ;  /* 0x00308000d55a783b */ /* 0x000fee0000000100 */
[----:B----4-:R-:W-:Y:S01]  /*2f10*/  HMMA.16816.F32.BF16 R20, R92, R24, R20 ;  /* 0x000000185c14723c */ /* 0x010fe20000041814 */
[----:B------:R-:W-:Y:S04]  /*2f20*/  LDSM.16.M88.2 R24, [R213+0x2880] ;  /* 0x00288000d518783b */ /* 0x000fe80000000100 */
[----:B------:R-:W3:Y:S03]  /*2f30*/  LDSM.16.M88.4 R92, [R172+0x11080] ;  /* 0x01108000ac5c783b */ /* 0x000ee60000000200 */
[C---:B-----5:R-:W-:Y:S01]  /*2f40*/  HMMA.16816.F32.BF16 R4, R96.reuse, R100, R4 ;  /* 0x000000646004723c */ /* 0x060fe20000041804 */
[----:B------:R-:W4:Y:S07]  /*2f50*/  LDSM.16.M88.2 R100, [R213+0x3880] ;  /* 0x00388000d564783b */ /* 0x000f2e0000000100 */
[C---:B------:R-:W-:Y:S01]  /*2f60*/  HMMA.16816.F32.BF16 R8, R96.reuse, R102, R8 ;  /* 0x000000666008723c */ /* 0x040fe20000041808 */
[----:B------:R-:W5:Y:S07]  /*2f70*/  LDSM.16.M88.2 R102, [R213+0x4080] ;  /* 0x00408000d566783b */ /* 0x000f6e0000000100 */
[C---:B-1----:R-:W-:Y:S01]  /*2f80*/  HMMA.16816.F32.BF16 R12, R96.reuse, R26, R12 ;  /* 0x0000001a600c723c */ /* 0x042fe2000004180c */
[----:B------:R-:W1:Y:S07]  /*2f90*/  LDSM.16.M88.2 R26, [R213+0x4880] ;  /* 0x00488000d51a783b */ /* 0x000e6e0000000100 */
[C---:B------:R-:W-:Y:S01]  /*2fa0*/  HMMA.16816.F32.BF16 R16, R96.reuse, R2, R16 ;  /* 0x000000026010723c */ /* 0x040fe20000041810 */
[----:B------:R-:W-:Y:S07]  /*2fb0*/  LDSM.16.M88.2 R2, [R206+0x2880] ;  /* 0x00288000ce02783b */ /* 0x000fee0000000100 */
[----:B--2---:R-:W-:Y:S01]  /*2fc0*/  HMMA.16816.F32.BF16 R20, R96, R88, R20 ;  /* 0x000000586014723c */ /* 0x004fe20000041814 */
[----:B------:R-:W2:Y:S04]  /*2fd0*/  LDSM.16.M88.4 R96, [R173+0x11080] ;  /* 0x01108000ad60783b */ /* 0x000ea80000000200 */
[----:B------:R-:W2:Y:S03]  /*2fe0*/  LDSM.16.M88.2 R88, [R206+0x3080] ;  /* 0x00308000ce58783b */ /* 0x000ea60000000100 */
[C---:B---3--:R-:W-:Y:S08]  /*2ff0*/  HMMA.16816.F32.BF16 R4, R92.reuse, R24, R4 ;  /* 0x000000185c04723c */ /* 0x048ff00000041804 */
[C---:B------:R-:W-:Y:S01]  /*3000*/  HMMA.16816.F32.BF16 R8, R92.reuse, R90, R8 ;  /* 0x0000005a5c08723c */ /* 0x040fe20000041808 */
[----:B------:R-:W-:Y:S07]  /*3010*/  LDSM.16.M88.2 R90, [R205+0x2880] ;  /* 0x00288000cd5a783b */ /* 0x000fee0000000100 */
[C---:B----4-:R-:W-:Y:S01]  /*3020*/  HMMA.16816.F32.BF16 R12, R92.reuse, R100, R12 ;  /* 0x000000645c0c723c */ /* 0x050fe2000004180c */
[----:B------:R-:W-:Y:S07]  /*3030*/  LDSM.16.M88.2 R100, [R205+0x4080] ;  /* 0x00408000cd64783b */ /* 0x000fee0000000100 */
[C---:B-----5:R-:W-:Y:S01]  /*3040*/  HMMA.16816.F32.BF16 R16, R92.reuse, R102, R16 ;  /* 0x000000665c10723c */ /* 0x060fe20000041810 */
[----:B------:R-:W-:Y:S07]  /*3050*/  LDSM.16.M88.2 R102, [R205+0x4880] ;  /* 0x00488000cd66783b */ /* 0x000fee0000000100 */
[----:B-1----:R-:W-:Y:S01]  /*3060*/  HMMA.16816.F32.BF16 R20, R92, R26, R20 ;  /* 0x0000001a5c14723c */ /* 0x002fe20000041814 */
[----:B------:R-:W1:Y:S04]  /*3070*/  LDSM.16.M88.4 R24, [R111+0x11080] ;  /* 0x011080006f18783b */ /* 0x000e680000000200 */
[----:B------:R-:W3:Y:S03]  /*3080*/  LDSM.16.M88.2 R92, [R205+0x3080] ;  /* 0x00308000cd5c783b */ /* 0x000ee60000000100 */
[C---:B--2---:R-:W-:Y:S01]  /*3090*/  HMMA.16816.F32.BF16 R4, R96.reuse, R2, R4 ;  /* 0x000000026004723c */ /* 0x044fe20000041804 */
[----:B------:R-:W2:Y:S04]  /*30a0*/  LDSM.16.M88.2 R94, [R205+0x3880] ;  /* 0x00388000cd5e783b */ /* 0x000ea80000000100 */
[----:B------:R-:W-:Y:S03]  /*30b0*/  LDSM.16.M88.2 R2, [R204+0x2880] ;  /* 0x00288000cc02783b */ /* 0x000fe60000000100 */
[C---:B------:R-:W-:Y:S01]  /*30c0*/  HMMA.16816.F32.BF16 R8, R96.reuse, R88, R8 ;  /* 0x000000586008723c */ /* 0x040fe20000041808 */
[----:B------:R-:W-:Y:S07]  /*30d0*/  LDSM.16.M88.2 R88, [R204+0x3080] ;  /* 0x00308000cc58783b */ /* 0x000fee0000000100 */
[C---:B------:R-:W-:Y:S01]  /*30e0*/  HMMA.16816.F32.BF16 R12, R96.reuse, R104, R12 ;  /* 0x00000068600c723c */ /* 0x040fe2000004180c */
[----:B------:R-:W-:Y:S07]  /*30f0*/  LDSM.16.M88.2 R104, [R204+0x3880] ;  /* 0x00388000cc68783b */ /* 0x000fee0000000100 */
[C---:B------:R-:W-:Y:S01]  /*3100*/  HMMA.16816.F32.BF16 R16, R96.reuse, R106, R16 ;  /* 0x0000006a6010723c */ /* 0x040fe20000041810 */
[----:B------:R-:W-:Y:S07]  /*3110*/  LDSM.16.M88.2 R106, [R204+0x4080] ;  /* 0x00408000cc6a783b */ /* 0x000fee0000000100 */
[----:B------:R-:W-:Y:S01]  /*3120*/  HMMA.16816.F32.BF16 R20, R96, R108, R20 ;  /* 0x0000006c6014723c */ /* 0x000fe20000041814 */
[----:B------:R-:W4:Y:S04]  /*3130*/  LDSM.16.M88.4 R96, [R110+0x11080] ;  /* 0x011080006e60783b */ /* 0x000f280000000200 */
[----:B------:R-:W5:Y:S03]  /*3140*/  LDSM.16.M88.2 R108, [R204+0x4880] ;  /* 0x00488000cc6c783b */ /* 0x000f660000000100 */
[C---:B-1----:R-:W-:Y:S01]  /*3150*/  HMMA.16816.F32.BF16 R4, R24.reuse, R90, R4 ;  /* 0x0000005a1804723c */ /* 0x042fe20000041804 */
[----:B------:R-:W-:Y:S07]  /*3160*/  LDSM.16.M88.2 R90, [R213+0x5080] ;  /* 0x00508000d55a783b */ /* 0x000fee0000000100 */
[C---:B---3--:R-:W-:Y:S01]  /*3170*/  HMMA.16816.F32.BF16 R8, R24.reuse, R92, R8 ;  /* 0x0000005c1808723c */ /* 0x048fe20000041808 */
[----:B------:R-:W-:Y:S07]  /*3180*/  LDSM.16.M88.2 R92, [R213+0x5880] ;  /* 0x00588000d55c783b */ /* 0x000fee0000000100 */
[C---:B--2---:R-:W-:Y:S01]  /*3190*/  HMMA.16816.F32.BF16 R12, R24.reuse, R94, R12 ;  /* 0x0000005e180c723c */ /* 0x044fe2000004180c */
[----:B------:R-:W-:Y:S07]  /*31a0*/  LDSM.16.M88.2 R94, [R213+0x6080] ;  /* 0x00608000d55e783b */ /* 0x000fee0000000100 */
[C---:B------:R-:W-:Y:S01]  /*31b0*/  HMMA.16816.F32.BF16 R16, R24.reuse, R100, R16 ;  /* 0x000000641810723c */ /* 0x040fe20000041810 */
[----:B------:R-:W-:Y:S07]  /*31c0*/  LDSM.16.M88.2 R100, [R213+0x6880] ;  /* 0x00688000d564783b */ /* 0x000fee0000000100 */
[----:B------:R-:W-:Y:S01]  /*31d0*/  HMMA.16816.F32.BF16 R20, R24, R102, R20 ;  /* 0x000000661814723c */ /* 0x000fe20000041814 */
[----:B------:R-:W1:Y:S04]  /*31e0*/  LDSM.16.M88.4 R24, [R172+0x13080] ;  /* 0x01308000ac18783b */ /* 0x000e680000000200 */
[----:B------:R-:W2:Y:S03]  /*31f0*/  LDSM.16.M88.2 R102, [R213+0x7080] ;  /* 0x00708000d566783b */ /* 0x000ea60000000100 */
[C---:B----4-:R-:W-:Y:S01]  /*3200*/  HMMA.16816.F32.BF16 R4, R96.reuse, R2, R4 ;  /* 0x000000026004723c */ /* 0x050fe20000041804 */
        /* <DEDUP_REMOVED lines=8> */
[----:B------:R-:W3:Y:S04]  /*3290*/  LDSM.16.M88.4 R96, [R173+0x13080] ;  /* 0x01308000ad60783b */ /* 0x000ee80000000200 */
[----:B------:R-:W4:Y:S03]  /*32a0*/  LDSM.16.M88.2 R108, [R206+0x7080] ;  /* 0x00708000ce6c783b */ /* 0x000f260000000100 */
        /* <DEDUP_REMOVED lines=8> */
[----:B--2---:R-:W-:Y:S01]  /*3330*/  HMMA.16816.F32.BF16 R20, R24, R102, R20 ;  /* 0x000000661814723c */ /* 0x004fe20000041814 */
[----:B------:R-:W1:Y:S04]  /*3340*/  LDSM.16.M88.4 R24, [R111+0x13080] ;  /* 0x013080006f18783b */ /* 0x000e680000000200 */
[----:B------:R-:W2:Y:S03]  /*3350*/  LDSM.16.M88.2 R102, [R205+0x7080] ;  /* 0x00708000cd66783b */ /* 0x000ea60000000100 */
[C---:B---3--:R-:W-:Y:S01]  /*3360*/  HMMA.16816.F32.BF16 R4, R96.reuse, R2, R4 ;  /* 0x000000026004723c */ /* 0x048fe20000041804 */
        /* <DEDUP_REMOVED lines=8> */
[----:B------:R-:W3:Y:S04]  /*33f0*/  LDSM.16.M88.4 R96, [R110+0x13080] ;  /* 0x013080006e60783b */ /* 0x000ee80000000200 */
[----:B------:R-:W4:Y:S03]  /*3400*/  LDSM.16.M88.2 R108, [R204+0x7080] ;  /* 0x00708000cc6c783b */ /* 0x000f260000000100 */
[C---:B-1----:R-:W-:Y:S08]  /*3410*/  HMMA.16816.F32.BF16 R4, R24.reuse, R90, R4 ;  /* 0x0000005a1804723c */ /* 0x042ff00000041804 */
[C---:B------:R-:W-:Y:S08]  /*3420*/  HMMA.16816.F32.BF16 R8, R24.reuse, R92, R8 ;  /* 0x0000005c1808723c */ /* 0x040ff00000041808 */
[C---:B------:R-:W-:Y:S08]  /*3430*/  HMMA.16816.F32.BF16 R12, R24.reuse, R94, R12 ;  /* 0x0000005e180c723c */ /* 0x040ff0000004180c */
[C---:B------:R-:W-:Y:S08]  /*3440*/  HMMA.16816.F32.BF16 R16, R24.reuse, R100, R16 ;  /* 0x000000641810723c */ /* 0x040ff00000041810 */
[----:B--2---:R-:W-:Y:S08]  /*3450*/  HMMA.16816.F32.BF16 R20, R24, R102, R20 ;  /* 0x000000661814723c */ /* 0x004ff00000041814 */
[C---:B---3--:R-:W-:Y:S08]  /*3460*/  HMMA.16816.F32.BF16 R4, R96.reuse, R2, R4 ;  /* 0x000000026004723c */ /* 0x048ff00000041804 */
[C---:B------:R-:W-:Y:S08]  /*3470*/  HMMA.16816.F32.BF16 R8, R96.reuse, R88, R8 ;  /* 0x000000586008723c */ /* 0x040ff00000041808 */
[C---:B------:R-:W-:Y:S08]  /*3480*/  HMMA.16816.F32.BF16 R12, R96.reuse, R104, R12 ;  /* 0x00000068600c723c */ /* 0x040ff0000004180c */
[C---:B------:R-:W-:Y:S08]  /*3490*/  HMMA.16816.F32.BF16 R16, R96.reuse, R106, R16 ;  /* 0x0000006a6010723c */ /* 0x040ff00000041810 */
[----:B----4-:R-:W-:Y:S01]  /*34a0*/  HMMA.16816.F32.BF16 R20, R96, R108, R20 ;  /* 0x0000006c6014723c */ /* 0x010fe20000041814 */
[----:B------:R-:W-:-:S07]  /*34b0*/  @!P1 BRA `(.L_x_953) ;  /* 0x0000014000009947 */ /* 0x000fce0003800000 */
[----:B------:R-:W-:Y:S01]  /*34c0*/  IADD3 R24, R236, R177, RZ ;  /* 0x000000b1ec187210 */ /* 0x000fe20007ffe0ff */
[----:B------:R-:W-:Y:S03]  /*34d0*/  BSSY B0, `(.L_x_954) ;  /* 0x000000e000007945 */ /* 0x000fe60003800000 */
        /* <DEDUP_REMOVED lines=9> */
.L_x_955:
[----:B------:R-:W-:Y:S11]  /*3570*/  ISETP.NE.AND P0, PT, R250, c[0x0][0x2a8], PT ;  /* 0x0000aa00fa007a0c */ /* 0x000ff60003f05270 */
[----:B------:R-:W-:Y:S02]  /*3580*/  @!UPT UIADD3 URZ, URZ, URZ, URZ ;  /* 0x0000003f3f3ff290 */ /* 0x000fe4000fffe03f */
[----:B------:R-:W-:Y:S05]  /*3590*/  @P0 IMAD.HI.U32 R2, R24, c[0x0][0x2ac], RZ ;  /* 0x0000ab0018020a27 */ /* 0x000fea00078e00ff */
[----:B------:R-:W-:Y:S02]  /*35a0*/  @P0 SHF.R.U32.HI R24, RZ, c[0x0][0x2b0], R2 ;  /* 0x0000ac00ff180a19 */ /* 0x000fe40000011602 */
.L_x_956:
[----:B------:R-:W-:Y:S05]  /*35b0*/  BSYNC B0 ;  /* 0x0000000000007941 */ /* 0x000fea0003800000 */
.L_x_954:
[----:B------:R-:W-:Y:S05]  /*35c0*/  IMAD R3, R24, c[0x0][0x2a8], R247 ;  /* 0x0000aa0018037a24 */ /* 0x000fea00078e02f7 */
[----:B------:R-:W-:Y:S02]  /*35d0*/  IADD3 R2, R3, c[0x0][0x2a8], RZ ;  /* 0x0000aa0003027a10 */ /* 0x000fe40007ffe0ff */
[----:B------:R-:W-:Y:S02]  /*35e0*/  IMNMX R178, R178, R3, !PT ;  /* 0x00000003b2b27217 */ /* 0x000fe40007800200 */
[----:B------:R-:W-:Y:S02]  /*35f0*/  IMNMX R179, R179, R2, PT ;  /* 0x00000002b3b37217 */ /* 0x000fe40003800200 */
.L_x_953:
[----:B------:R-:W-:Y:S05]  /*3600*/  IADD3 R3, R177, 0x8, RZ ;  /* 0x00000008b1037810 */ /* 0x000fea0007ffe0ff */
[--C-:B------:R-:W-:Y:S02]  /*3610*/  IMAD.IADD R173, R249, 0x1, R3.reuse ;  /* 0x00000001f9ad7824 */ /* 0x100fe400078e0203 */
[----:B------:R-:W-:Y:S03]  /*3620*/  IMAD.IADD R176, R248, 0x1, R3 ;  /* 0x00000001f8b07824 */ /* 0x000fe600078e0203 */
[----:B------:R-:W-:Y:S01]  /*3630*/  IMNMX R173, R246, R173, PT ;  /* 0x000000adf6ad7217 */ /* 0x000fe20003800200 */
[----:B------:R-:W-:-:S05]  /*3640*/  @!P1 BRA `(.L_x_957) ;  /* 0x0000014000009947 */ /* 0x000fca0003800000 */
        /* <DEDUP_REMOVED lines=11> */
.L_x_959:
[----:B------:R-:W-:Y:S11]  /*3700*/  ISETP.NE.AND P0, PT, R250, c[0x0][0x2a8], PT ;  /* 0x0000aa00fa007a0c */ /* 0x000ff60003f05270 */
[----:B------:R-:W-:Y:S02]  /*3710*/  @!UPT UIADD3 URZ, URZ, URZ, URZ ;  /* 0x0000003f3f3ff290 */ /* 0x000fe4000fffe03f */
[----:B------:R-:W-:Y:S05]  /*3720*/  @P0 IMAD.HI.U32 R2, R24, c[0x0][0x2ac], RZ ;  /* 0x0000ab0018020a27 */ /* 0x000fea00078e00ff */
[----:B------:R-:W-:Y:S02]  /*3730*/  @P0 SHF.R.U32.HI R24, RZ, c[0x0][0x2b0], R2 ;  /* 0x0000ac00ff180a19 */ /* 0x000fe40000011602 */
.L_x_960:
[----:B------:R-:W-:Y:S05]  /*3740*/  BSYNC B0 ;  /* 0x0000000000007941 */ /* 0x000fea0003800000 */
.L_x_958:
[----:B------:R-:W-:Y:S05]  /*3750*/  IMAD R3, R24, c[0x0][0x2a8], R247 ;  /* 0x0000aa0018037a24 */ /* 0x000fea00078e02f7 */
[----:B------:R-:W-:Y:S02]  /*3760*/  IADD3 R2, R3, c[0x0][0x2a8], RZ ;  /* 0x0000aa0003027a10 */ /* 0x000fe40007ffe0ff */
[----:B------:R-:W-:Y:S02]  /*3770*/  IMNMX R176, R176, R3, !PT ;  /* 0x00000003b0b07217 */ /* 0x000fe40007800200 */
[----:B------:R-:W-:Y:S02]  /*3780*/  IMNMX R173, R173, R2, PT ;  /* 0x00000002adad7217 */ /* 0x000fe40003800200 */
.L_x_957:
[----:B------:R-:W-:Y:S04]  /*3790*/  DEPBAR.LE SB0, 0x0 ;  /* 0x000080000000791a */ /* 0x000fe80000000000 */
[----:B------:R-:W-:Y:S01]  /*37a0*/  BAR.SYNC.DEFER_BLOCKING 0x0 ;  /* 0x0000000000007b1d */ /* 0x000fe20000010000 */
[----:B------:R-:W-:Y:S01]  /*37b0*/  SHF.L.U32 R111, R217, 0x1, RZ ;  /* 0x00000001d96f7819 */ /* 0x000fe200000006ff */
[----:B------:R-:W-:Y:S01]  /*37c0*/  IMAD.SHL.U32 R172, R214, 0x2, RZ ;  /* 0x00000002d6ac7824 */ /* 0x000fe200078e00ff */
[----:B------:R-:W-:Y:S03]  /*37d0*/  IADD3 R251, R251, 0x1, RZ ;  /* 0x00000001fbfb7810 */ /* 0x000fe60007ffe0ff */
[----:B------:R-:W-:Y:S01]  /*37e0*/  IMAD.IADD R110, R111, 0x1, R172 ;  /* 0x000000016f6e7824 */ /* 0x000fe200078e02ac */
[----:B------:R-:W-:Y:S01]  /*37f0*/  ISETP.GE.AND P3, PT, R251, R226, PT ;  /* 0x000000e2fb00720c */ /* 0x000fe20003f66270 */
        /* <DEDUP_REMOVED lines=13> */
[----:B--23--:R-:W-:Y:S01]  /*38d0*/  SHF.R.S32.HI R177, RZ, 0x1f, R251 ;  /* 0x0000001fffb17819 */ /* 0x00cfe200000114fb */
[----:B------:R-:W-:Y:S01]  /*38e0*/  IMAD.WIDE.U32 R182, R251, c[0x0][0x178], RZ ;  /* 0x00005e00fbb67a25 */ /* 0x000fe200078e00ff */
[----:B------:R-:W-:Y:S03]  /*38f0*/  ISETP.GT.AND P2, PT, R219, 0xf, PT ;  /* 0x0000000fdb00780c */ /* 0x000fe60003f44270 */
[----:B------:R-:W-:Y:S02]  /*3900*/  IMAD R177, R177, c[0x0][0x178], RZ ;  /* 0x00005e00b1b17a24 */ /* 0x000fe400078e02ff */
[----:B------:R-:W-:Y:S02]  /*3910*/  IMAD.SHL.U32 R181, R182, 0x40, RZ ;  /* 0x00000040b6b57824 */ /* 0x000fe400078e00ff */
[C---:B------:R-:W-:Y:S02]  /*3920*/  IMAD R177, R251.reuse, c[0x0][0x17c], R177 ;  /* 0x00005f00fbb17a24 */ /* 0x040fe400078e02b1 */
[----:B------:R-:W-:Y:S02]  /*3930*/  IMAD R184, R251, -0x40, R228 ;  /* 0xffffffc0fbb87824 */ /* 0x000fe400078e02e4 */
[----:B------:R-:W-:Y:S01]  /*3940*/  IMAD.IADD R177, R183, 0x1, R177 ;  /* 0x00000001b7b17824 */ /* 0x000fe200078e02b1 */
[----:B------:R-:W-:Y:S01]  /*3950*/  IADD3 R183, P1, P0, R234, UR11, R181 ;  /* 0x0000000beab77c10 */ /* 0x000fe2000f83e0b5 */
[----:B------:R-:W-:Y:S01]  /*3960*/  IMAD.IADD R184, R184, 0x1, -R227 ;  /* 0x00000001b8b87824 */ /* 0x000fe200078e0ae3 */
[----:B------:R-:W-:Y:S02]  /*3970*/  @!P2 IADD3 R187, R180, 0x40, RZ ;  /* 0x00000040b4bba810 */ /* 0x000fe40007ffe0ff */
[----:B------:R-:W-:Y:S04]  /*3980*/  SHF.L.U64.HI R177, R182, 0x6, R177 ;  /* 0x00000006b6b17819 */ /* 0x000fe800000102b1 */
[----:B------:R-:W-:Y:S02]  /*3990*/  IADD3.X R182, R245, UR10, R177, P1, P0 ;  /* 0x0000000af5b67c10 */ /* 0x000fe40008fe04b1 */
[C---:B------:R-:W-:Y:S04]  /*39a0*/  @!P2 IADD3 R185, P0, R187.reuse, R240, RZ ;  /* 0x000000f0bbb9a210 */ /* 0x040fe80007f1e0ff */
[----:B------:R-:W-:Y:S02]  /*39b0*/  @!P2 LEA.HI.X.SX32 R180, R187, R218, 0x1, P0 ;  /* 0x000000dabbb4a211 */ /* 0x000fe400000f0eff */
[C---:B------:R-:W-:Y:S04]  /*39c0*/  @!P2 LEA R186, P0, R185.reuse, c[0x0][0x258], 0x2 ;  /* 0x00009600b9baaa11 */ /* 0x040fe800078010ff */
[----:B------:R-:W-:Y:S02]  /*39d0*/  @!P2 LEA.HI.X R187, R185, c[0x0][0x25c], R180, 0x2, P0 ;  /* 0x00009700b9bbaa11 */ /* 0x000fe400000f14b4 */
[----:B------:R-:W-:Y:S05]  /*39e0*/  IADD3 R181, P0, R181, R234, RZ ;  /* 0x000000eab5b57210 */ /* 0x000fea0007f1e0ff */
[----:B------:R-:W-:Y:S01]  /*39f0*/  IMAD.X R180, R177, 0x1, R245, P0 ;  /* 0x00000001b1b47824 */ /* 0x000fe200000e06f5 */
[----:B------:R-:W-:Y:S02]  /*3a00*/  LEA R190, P0, R181, c[0x0][0x160], 0x1 ;  /* 0x00005800b5be7a11 */ /* 0x000fe400078008ff */
[----:B------:R-:W-:Y:S02]  /*3a10*/  IADD3 R177, R221, 0xf080, RZ ;  /* 0x0000f080ddb17810 */ /* 0x000fe40007ffe0ff */
[----:B------:R-:W-:Y:S01]  /*3a20*/  LEA.HI.X R191, R181, c[0x0][0x164], R180, 0x1, P0 ;  /* 0x00005900b5bf7a11 */ /* 0x000fe200000f0cb4 */
[----:B------:R-:W-:Y:S01]  /*3a30*/  IMAD.U32 R180, RZ, RZ, UR13 ;  /* 0x0000000dffb47e24 */ /* 0x000fe2000f8e00ff */
[----:B------:R-:W-:Y:S01]  /*3a40*/  LEA R188, P0, R183, c[0x0][0x160], 0x1 ;  /* 0x00005800b7bc7a11 */ /* 0x000fe200078008ff */
[----:B------:R-:W-:Y:S02]  /*3a50*/  IMAD.SHL.U32 R181, R219, 0x4, RZ ;  /* 0x00000004dbb57824 */ /* 0x000fe400078e00ff */
[C---:B------:R-:W-:Y:S01]  /*3a60*/  IMAD R177, R180.reuse, 0x6000, R177 ;  /* 0x00006000b4b17824 */ /* 0x040fe200078e02b1 */
[----:B------:R-:W-:Y:S01]  /*3a70*/  LEA.HI.X R189, R183, c[0x0][0x164], R182, 0x1, P0 ;  /* 0x00005900b7bd7a11 */ /* 0x000fe200000f0cb6 */
[----:B------:R-:W-:Y:S01]  /*3a80*/  @!P2 IMAD R180, R180, 0x40, R181 ;  /* 0x00000040b4b4a824 */ /* 0x000fe200078e02b5 */
[----:B------:R-:W-:Y:S03]  /*3a90*/  ISETP.LT.OR P0, PT, R184, 0x1, !P5 ;  /* 0x00000001b800780c */ /* 0x000fe60006f01670 */
[----:B------:R-:W-:Y:S10]  /*3aa0*/  @!P2 IMAD.SHL.U32 R183, R180, 0x4, RZ ;  /* 0x00000004b4b7a824 */ /* 0x000ff400078e00ff */
[----:B------:R-:W-:Y:S01]  /*3ab0*/  @!PT LDS RZ, [RZ] ;  /* 0x00000000fffff984 */ /* 0x000fe20000000800 */
[----:B------:R-:W-:Y:S01]  /*3ac0*/  @!PT LDS RZ, [RZ] ;  /* 0x00000000fffff984 */ /* 0x000fe20000000800 */
[----:B------:R-:W-:Y:S01]  /*3ad0*/  @!PT LDS RZ, [RZ] ;  /* 0x00000000fffff984 */ /* 0x000fe20000000800 */
[----:B------:R2:W-:Y:S01]  /*3ae0*/  LDGSTS.E.BYPASS.LTC128B.128 [R177], [R190.64], !P0 ;  /* 0x00000000beb17fae */ /* 0x0005e2000c101d48 */
[C---:B------:R-:W-:Y:S11]  /*3af0*/  ISETP.LT.OR P0, PT, R184.reuse, 0x1, !P4 ;  /* 0x00000001b800780c */ /* 0x040ff60006701670 */
[----:B------:R-:W-:Y:S02]  /*3b00*/  @!UPT UIADD3 URZ, URZ, URZ, URZ ;  /* 0x0000003f3f3ff290 */ /* 0x000fe4000fffe03f */
[----:B------:R2:W-:Y:S01]  /*3b10*/  LDGSTS.E.BYPASS.LTC128B.128 [R177+0x2000], [R190.64+0x80], !P0 ;  /* 0x02000080beb17fae */ /* 0x0005e2000c101d48 */
[C---:B------:R-:W-:Y:S11]  /*3b20*/  ISETP.LT.OR P0, PT, R184.reuse, 0x1, !P6 ;  /* 0x00000001b800780c */ /* 0x040ff60007701670 */
[----:B------:R-:W-:Y:S02]  /*3b30*/  @!UPT UIADD3 URZ, URZ, URZ, URZ ;  /* 0x0000003f3f3ff290 */ /* 0x000fe4000fffe03f */
[----:B------:R2:W-:Y:S01]  /*3b40*/  LDGSTS.E.BYPASS.LTC128B.128 [R177+0x4000], [R190.64+0x100], !P0 ;  /* 0x04000100beb17fae */ /* 0x0005e2000c101d48 */
[C---:B------:R-:W-:Y:S11]  /*3b50*/  ISETP.LT.OR P0, PT, R184.reuse, 0x21, !P5 ;  /* 0x00000021b800780c */ /* 0x040ff60006f01670 */
[----:B------:R-:W-:Y:S02]  /*3b60*/  @!UPT UIADD3 URZ, URZ, URZ, URZ ;  /* 0x0000003f3f3ff290 */ /* 0x000fe4000fffe03f */
[----:B------:R2:W-:Y:S01]  /*3b70*/  LDGSTS.E.BYPASS.LTC128B.128 [R177+0x1000], [R188.64], !P0 ;  /* 0x01000000bcb17fae */ /* 0x0005e2000c101d48 */
[C---:B------:R-:W-:Y:S11]  /*3b80*/  ISETP.LT.OR P0, PT, R184.reuse, 0x21, !P4 ;  /* 0x00000021b800780c */ /* 0x040ff60006701670 */
[----:B------:R-:W-:Y:S02]  /*3b90*/  @!UPT UIADD3 URZ, URZ, URZ, URZ ;  /* 0x0000003f3f3ff290 */ /* 0x000fe4000fffe03f */
[----:B------:R2:W-:Y:S01]  /*3ba0*/  LDGSTS.E.BYPASS.LTC128B.128 [R177+0x3000], [R188.64+0x80], !P0 ;  /* 0x03000080bcb17fae */ /* 0x0005e2000c101d48 */
[----:B------:R-:W-:Y:S11]  /*3bb0*/  ISETP.LT.OR P0, PT, R184, 0x21, !P6 ;  /* 0x00000021b800780c */ /* 0x000ff60007701670 */
[----:B------:R-:W-:Y:S02]  /*3bc0*/  @!UPT UIADD3 URZ, URZ, URZ, URZ ;  /* 0x0000003f3f3ff290 */ /* 0x000fe4000fffe03f */
[----:B------:R2:W-:Y:S04]  /*3bd0*/  LDGSTS.E.BYPASS.LTC128B.128 [R177+0x5000], [R188.64+0x100], !P0 ;  /* 0x05000100bcb17fae */ /* 0x0005e8000c101d48 */
[----:B------:R2:W-:Y:S02]  /*3be0*/  @!P2 LDGSTS.E.BYPASS.LTC128B.128 [R183+0x21080], [R186.64] ;  /* 0x21080000bab7afae */ /* 0x0005e4000b901d48 */
.L_x_961:
[C---:B--23--:R-:W-:Y:S01]  /*3bf0*/  ISETP.GE.AND P2, PT, R222.reuse, 0x1, PT ;  /* 0x00000001de00780c */ /* 0x04cfe20003f46270 */
[----:B------:R-:W0:Y:S01]  /*3c00*/  LDGDEPBAR ;  /* 0x00000000000079af */ /* 0x000e220000000000 */
[----:B------:R-:W-:Y:S02]  /*3c10*/  ISETP.GE.AND P1, PT, R222, 0x2, PT ;  /* 0x00000002de00780c */ /* 0x000fe40003f26270 */
[----:B------:R-:W-:Y:S04]  /*3c20*/  ISETP.GT.AND P0, PT, R178, RZ, !P2 ;  /* 0x000000ffb200720c */ /* 0x000fe80005704270 */
[C---:B------:R-:W-:Y:S04]  /*3c30*/  ISETP.LT.OR P0, PT, R179.reuse, 0x1, P0 ;  /* 0x00000001b300780c */ /* 0x040fe80000701670 */
[----:B------:R-:W-:Y:S02]  /*3c40*/  FSEL R196, R4, -INF , !P0 ;  /* 0xff80000004c47808 */ /* 0x000fe40004000000 */
[----:B------:R-:W-:Y:S04]  /*3c50*/  ISETP.GT.AND P0, PT, R178, 0x1, !P1 ;  /* 0x00000001b200780c */ /* 0x000fe80004f04270 */
[----:B------:R-:W-:Y:S04]  /*3c60*/  ISETP.LT.OR P0, PT, R179, 0x2, P0 ;  /* 0x00000002b300780c */ /* 0x000fe80000701670 */
[----:B------:R-:W-:Y:S02]  /*3c70*/  FSEL R194, R5, -INF , !P0 ;  /* 0xff80000005c27808 */ /* 0x000fe40004000000 */
[----:B------:R-:W-:Y:S02]  /*3c80*/  ISETP.GT.AND P0, PT, R176, 0x1, !P1 ;  /* 0x00000001b000780c */ /* 0x000fe40004f04270 */
[----:B------:R-:W-:Y:S02]  /*3c90*/  ISETP.GE.AND P1, PT, R222, 0x12, PT ;  /* 0x00000012de00780c */ /* 0x000fe40003f26270 */
[----:B------:R-:W-:Y:S04]  /*3ca0*/  ISETP.LT.OR P0, PT, R173, 0x2, P0 ;  /* 0x00000002ad00780c */ /* 0x000fe80000701670 */
[----:B------:R-:W-:Y:S02]  /*3cb0*/  FSEL R193, R7, -INF , !P0 ;  /* 0xff80000007c17808 */ /* 0x000fe40004000000 */
[----:B------:R-:W-:Y:S02]  /*3cc0*/  ISETP.GT.AND P0, PT, R176, RZ, !P2 ;  /* 0x000000ffb000720c */ /* 0x000fe40005704270 */
[----:B------:R-:W-:Y:S02]  /*3cd0*/  ISETP.GE.AND P2, PT, R222, 0x11, PT ;  /* 0x00000011de00780c */ /* 0x000fe40003f46270 */
[----:B------:R-:W-:Y:S04]  /*3ce0*/  ISETP.LT.OR P0, PT, R173, 0x1, P0 ;  /* 0x00000001ad00780c */ /* 0x000fe80000701670 */
[----:B------:R-:W-:Y:S02]  /*3cf0*/  FSEL R191, R6, -INF , !P0 ;  /* 0xff80000006bf7808 */ /* 0x000fe40004000000 */
[C---:B-1----:R-:W-:Y:S01]  /*3d00*/  HMMA.16816.F32.BF16 R4, R24.reuse, R2, RZ ;  /* 0x000000021804723c */ /* 0x042fe200000418ff */
[----:B------:R-:W-:Y:S02]  /*3d10*/  LDSM.16.M88.2 R2, [R205+0x7880] ;  /* 0x00788000cd02783b */ /* 0x000fe40000000100 */
[----:B------:R-:W-:Y:S04]  /*3d20*/  ISETP.GT.AND P0, PT, R178, 0x10, !P2 ;  /* 0x00000010b200780c */ /* 0x000fe80005704270 */
[C---:B------:R-:W-:Y:S05]  /*3d30*/  ISETP.LT.OR P0, PT, R179.reuse, 0x11, P0 ;  /* 0x00000011b300780c */ /* 0x040fea0000701670 */
[----:B------:R-:W-:Y:S02]  /*3d40*/  FSEL R192, R8, -INF , !P0 ;  /* 0xff80000008c07808 */ /* 0x000fe40004000000 */
[----:B------:R-:W-:Y:S04]  /*3d50*/  ISETP.GT.AND P0, PT, R178, 0x11, !P1 ;  /* 0x00000011b200780c */ /* 0x000fe80004f04270 */
[----:B------:R-:W-:Y:S04]  /*3d60*/  ISETP.LT.OR P0, PT, R179, 0x12, P0 ;  /* 0x00000012b300780c */ /* 0x000fe80000701670 */
[----:B------:R-:W-:Y:S02]  /*3d70*/  FSEL R190, R9, -INF , !P0 ;  /* 0xff80000009be7808 */ /* 0x000fe40004000000 */
[----:B------:R-:W-:Y:S02]  /*3d80*/  ISETP.GT.AND P0, PT, R176, 0x10, !P2 ;  /* 0x00000010b000780c */ /* 0x000fe40005704270 */
[----:B------:R-:W-:Y:S02]  /*3d90*/  ISETP.GE.AND P2, PT, R222, 0x21, PT ;  /* 0x00000021de00780c */ /* 0x000fe40003f46270 */
[C---:B------:R-:W-:Y:S04]  /*3da0*/  ISETP.LT.OR P0, PT, R173.reuse, 0x11, P0 ;  /* 0x00000011ad00780c */ /* 0x040fe80000701670 */
[----:B------:R-:W-:Y:S02]  /*3db0*/  FSEL R189, R10, -INF , !P0 ;  /* 0xff8000000abd7808 */ /* 0x000fe40004000000 */
[----:B------:R-:W-:Y:S02]  /*3dc0*/  ISETP.GT.AND P0, PT, R176, 0x11, !P1 ;  /* 0x00000011b000780c */ /* 0x000fe40004f04270 */
[----:B------:R-:W-:Y:S02]  /*3dd0*/  ISETP.GE.AND P1, PT, R222, 0x22, PT ;  /* 0x00000022de00780c */ /* 0x000fe40003f26270 */
[----:B------:R-:W-:Y:S04]  /*3de0*/  ISETP.LT.OR P0, PT, R173, 0x12, P0 ;  /* 0x00000012ad00780c */ /* 0x000fe80000701670 */
[----:B------:R-:W-:Y:S02]  /*3df0*/  FSEL R187, R11, -INF , !P0 ;  /* 0xff8000000bbb7808 */ /* 0x000fe40004000000 */
[C---:B------:R-:W-:Y:S01]  /*3e00*/  HMMA.16816.F32.BF16 R8, R24.reuse, R88, RZ ;  /* 0x000000581808723c */ /* 0x040fe200000418ff */
[----:B------:R-:W-:Y:S04]  /*3e10*/  ISETP.GT.AND P0, PT, R178, 0x20, !P2 ;  /* 0x00000020b200780c */ /* 0x000fe80005704270 */
[C---:B------:R-:W-:Y:S04]  /*3e20*/  ISETP.LT.OR P0, PT, R179.reuse, 0x21, P0 ;  /* 0x00000021b300780c */ /* 0x040fe80000701670 */
        /* <DEDUP_REMOVED lines=12> */
[C---:B----4-:R-:W-:Y:S01]  /*3ef0*/  HMMA.16816.F32.BF16 R12, R24.reuse, R90, RZ ;  /* 0x0000005a180c723c */ /* 0x050fe200000418ff */
[----:B------:R-:W-:Y:S01]  /*3f00*/  ISETP.GT.AND P0, PT, R178, 0x30, !P2 ;  /* 0x00000030b200780c */ /* 0x000fe20005704270 */
[----:B------:R-:W1:Y:S01]  /*3f10*/  LDSM.16.M88.4 R88, [R211] ;  /* 0x00000000d358783b */ /* 0x000e620000000200 */
[--C-:B------:R-:W-:Y:S02]  /*3f20*/  FFMA.FTZ R183, R183, c[0x0][0x29c], -R174.reuse ;  /* 0x0000a700b7b77a23 */ /* 0x100fe400000108ae */
[C---:B------:R-:W-:Y:S04]  /*3f30*/  ISETP.LT.OR P0, PT, R179.reuse, 0x31, P0 ;  /* 0x00000031b300780c */ /* 0x040fe80000701670 */
[----:B------:R-:W-:Y:S01]  /*3f40*/  FSEL R184, R16, -INF , !P0 ;  /* 0xff80000010b87808 */ /* 0x000fe20004000000 */
[----:B------:R-:W-:Y:S01]  /*3f50*/  MUFU.EX2 R183, R183 ;  /* 0x000000b700b77308 */ /* 0x000fe20000000800 */
[----:B------:R-:W-:Y:S04]  /*3f60*/  ISETP.GT.AND P0, PT, R178, 0x31, !P1 ;  /* 0x00000031b200780c */ /* 0x000fe80004f04270 */
[----:B------:R-:W-:Y:S04]  /*3f70*/  ISETP.LT.OR P0, PT, R179, 0x32, P0 ;  /* 0x00000032b300780c */ /* 0x000fe80000701670 */
[----:B------:R-:W-:Y:S02]  /*3f80*/  FSEL R182, R17, -INF , !P0 ;  /* 0xff80000011b67808 */ /* 0x000fe40004000000 */
[----:B------:R-:W-:Y:S02]  /*3f90*/  ISETP.GT.AND P0, PT, R176, 0x30, !P2 ;  /* 0x00000030b000780c */ /* 0x000fe40005704270 */
[----:B------:R-:W-:Y:S01]  /*3fa0*/  ISETP.GE.AND P2, PT, R222, 0x41, PT ;  /* 0x00000041de00780c */ /* 0x000fe20003f46270 */
[--C-:B------:R-:W-:Y:S01]  /*3fb0*/  FFMA.FTZ R182, R182, c[0x0][0x29c], -R175.reuse ;  /* 0x0000a700b6b67a23 */ /* 0x100fe200000108af */
[----:B------:R-:W-:Y:S03]  /*3fc0*/  ISETP.LT.OR P0, PT, R173, 0x31, P0 ;  /* 0x00000031ad00780c */ /* 0x000fe60000701670 */
[----:B------:R-:W-:Y:S01]  /*3fd0*/  MUFU.EX2 R195, R182 ;  /* 0x000000b600c37308 */ /* 0x000fe20000000800 */
[----:B------:R-:W-:Y:S02]  /*3fe0*/  FSEL R181, R18, -INF , !P0 ;  /* 0xff80000012b57808 */ /* 0x000fe40004000000 */
[----:B------:R-:W-:Y:S02]  /*3ff0*/  ISETP.GT.AND P0, PT, R176, 0x31, !P1 ;  /* 0x00000031b000780c */ /* 0x000fe40004f04270 */
[----:B------:R-:W-:Y:S01]  /*4000*/  ISETP.GE.AND P1, PT, R222, 0x42, PT ;  /* 0x00000042de00780c */ /* 0x000fe20003f26270 */
[--C-:B------:R-:W-:Y:S01]  /*4010*/  FFMA.FTZ R181, R181, c[0x0][0x29c], -R174.reuse ;  /* 0x0000a700b5b57a23 */ /* 0x100fe200000108ae */
[----:B------:R-:W-:Y:S04]  /*4020*/  ISETP.LT.OR P0, PT, R173, 0x32, P0 ;  /* 0x00000032ad00780c */ /* 0x000fe80000701670 */
[----:B------:R-:W-:Y:S01]  /*4030*/  FSEL R177, R19, -INF , !P0 ;  /* 0xff80000013b17808 */ /* 0x000fe20004000000 */
[----:B------:R-:W-:Y:S01]  /*4040*/  MUFU.EX2 R181, R181 ;  /* 0x000000b500b57308 */ /* 0x000fe20000000800 */
[C---:B------:R-:W-:Y:S01]  /*4050*/  HMMA.16816.F32.BF16 R16, R24.reuse, R92, RZ ;  /* 0x0000005c1810723c */ /* 0x040fe200000418ff */
[----:B------:R-:W-:Y:S01]  /*4060*/  ISETP.GT.AND P0, PT, R178, 0x40, !P2 ;  /* 0x00000040b200780c */ /* 0x000fe20005704270 */
[----:B------:R-:W-:Y:S01]  /*4070*/  LDSM.16.M88.2 R92, [R205+0x8880] ;  /* 0x00888000cd5c783b */ /* 0x000fe20000000100 */
[--C-:B------:R-:W-:Y:S02]  /*4080*/  FFMA.FTZ R177, R177, c[0x0][0x29c], -R174.reuse ;  /* 0x0000a700b1b17a23 */ /* 0x100fe400000108ae */
[C---:B------:R-:W-:Y:S03]  /*4090*/  ISETP.LT.OR P0, PT, R179.reuse, 0x41, P0 ;  /* 0x00000041b300780c */ /* 0x040fe60000701670 */
[----:B------:R-:W-:Y:S01]  /*40a0*/  HMMA.16816.F32.BF16 R24, R24, R94, RZ ;  /* 0x0000005e1818723c */ /* 0x000fe200000418ff */
[----:B------:R-:W-:Y:S01]  /*40b0*/  FSEL R180, R20, -INF , !P0 ;  /* 0xff80000014b47808 */ /* 0x000fe20004000000 */
[----:B------:R-:W-:Y:S01]  /*40c0*/  LDSM.16.M88.2 R94, [R205+0x9080] ;  /* 0x00908000cd5e783b */ /* 0x000fe20000000100 */
[----:B------:R-:W-:Y:S03]  /*40d0*/  ISETP.GT.AND P0, PT, R178, 0x41, !P1 ;  /* 0x00000041b200780c */ /* 0x000fe60004f04270 */
[----:B------:R-:W-:Y:S01]  /*40e0*/  FFMA.FTZ R180, R180, c[0x0][0x29c], -R175 ;  /* 0x0000a700b4b47a23 */ /* 0x000fe200000108af */
[----:B------:R-:W-:Y:S01]  /*40f0*/  ISETP.LT.OR P0, PT, R179, 0x42, P0 ;  /* 0x00000042b300780c */ /* 0x000fe20000701670 */
[C---:B------:R-:W-:Y:S01]  /*4100*/  HMMA.16816.F32.BF16 R4, R96.reuse, R100, R4 ;  /* 0x000000646004723c */ /* 0x040fe20000041804 */
[----:B------:R-:W-:Y:S03]  /*4110*/  LDSM.16.M88.2 R100, [R205+0x9880] ;  /* 0x00988000cd64783b */ /* 0x000fe60000000100 */
[----:B------:R-:W-:Y:S01]  /*4120*/  MUFU.EX2 R180, R180 ;  /* 0x000000b400b47308 */ /* 0x000fe20000000800 */
[----:B------:R-:W-:Y:S02]  /*4130*/  FSEL R178, R21, -INF , !P0 ;  /* 0xff80000015b27808 */ /* 0x000fe40004000000 */
[----:B------:R-:W2:Y:S01]  /*4140*/  LDSM.16.M88.2 R20, [R205+0x8080] ;  /* 0x00808000cd14783b */ /* 0x000ea20000000100 */
[C---:B------:R-:W-:Y:S03]  /*4150*/  HMMA.16816.F32.BF16 R8, R96.reuse, R102, R8 ;  /* 0x000000666008723c */ /* 0x040fe60000041808 */
[----:B------:R-:W-:Y:S01]  /*4160*/  LDSM.16.M88.2 R102, [R204+0x7880] ;  /* 0x00788000cc66783b */ /* 0x000fe20000000100 */
[----:B------:R-:W-:Y:S04]  /*4170*/  ISETP.GT.AND P0, PT, R176, 0x40, !P2 ;  /* 0x00000040b000780c */ /* 0x000fe80005704270 */
[C---:B------:R-:W-:Y:S01]  /*4180*/  HMMA.16816.F32.BF16 R12, R96.reuse, R104, R12 ;  /* 0x00000068600c723c */ /* 0x040fe2000004180c */
[----:B------:R-:W-:Y:S02]  /*4190*/  LDSM.16.M88.2 R104, [R204+0xe080] ;  /* 0x00e08000cc68783b */ /* 0x000fe40000000100 */
[C---:B------:R-:W-:Y:S04]  /*41a0*/  ISETP.LT.OR P0, PT, R173.reuse, 0x41, P0 ;  /* 0x00000041ad00780c */ /* 0x040fe80000701670 */
[----:B------:R-:W-:Y:S01]  /*41b0*/  FSEL R179, R22, -INF , !P0 ;  /* 0xff80000016b37808 */ /* 0x000fe20004000000 */
[C---:B------:R-:W-:Y:S03]  /*41c0*/  HMMA.16816.F32.BF16 R16, R96.reuse, R106, R16 ;  /* 0x0000006a6010723c */ /* 0x040fe60000041810 */
[----:B------:R-:W-:Y:S01]  /*41d0*/  ISETP.GT.AND P0, PT, R176, 0x41, !P1 ;  /* 0x00000041b000780c */ /* 0x000fe20004f04270 */
[----:B------:R-:W-:Y:S02]  /*41e0*/  IMAD.IADD R22, R172, 0x1, R211 ;  /* 0x00000001ac167824 */ /* 0x000fe400078e02d3 */
[--C-:B------:R-:W-:Y:S01]  /*41f0*/  FFMA.FTZ R172, R184, c[0x0][0x29c], -R175.reuse ;  /* 0x0000a700b8ac7a23 */ /* 0x100fe200000108af */
[----:B------:R-:W-:Y:S01]  /*4200*/  ISETP.LT.OR P0, PT, R173, 0x42, P0 ;  /* 0x00000042ad00780c */ /* 0x000fe20000701670 */
[----:B------:R-:W-:Y:S01]  /*4210*/  HMMA.16816.F32.BF16 R24, R96, R108, R24 ;  /* 0x0000006c6018723c */ /* 0x000fe20000041818 */
[----:B------:R-:W3:Y:S03]  /*4220*/  LDSM.16.M88.4 R96, [R22] ;  /* 0x000000001660783b */ /* 0x000ee60000000200 */
[--C-:B------:R-:W-:Y:S01]  /*4230*/  FFMA.FTZ R106, R196, c[0x0][0x29c], -R175.reuse ;  /* 0x0000a700c46a7a23 */ /* 0x100fe200000108af */
[----:B------:R-:W-:Y:S01]  /*4240*/  MUFU.EX2 R172, R172 ;  /* 0x000000ac00ac7308 */ /* 0x000fe20000000800 */
[--C-:B------:R-:W-:Y:S01]  /*4250*/  FFMA.FTZ R107, R194, c[0x0][0x29c], -R175.reuse ;  /* 0x0000a700c26b7a23 */ /* 0x100fe200000108af */
[----:B------:R-:W-:Y:S01]  /*4260*/  FSEL R23, R23, -INF , !P0 ;  /* 0xff80000017177808 */ /* 0x000fe20004000000 */
[C---:B-1----:R-:W-:Y:S01]  /*4270*/  HMMA.16816.F32.BF16 R4, R88.reuse, R2, R4 ;  /* 0x000000025804723c */ /* 0x042fe20000041804 */
[----:B------:R-:W1:Y:S04]  /*4280*/  LDSM.16.M88.2 R2, [R204+0x8080] ;  /* 0x00808000cc02783b */ /* 0x000e680000000100 */
[--C-:B------:R-:W-:Y:S02]  /*4290*/  FFMA.FTZ R108, R192, c[0x0][0x29c], -R175.reuse ;  /* 0x0000a700c06c7a23 */ /* 0x100fe400000108af */
[--C-:B------:R-:W-:Y:S01]  /*42a0*/  FFMA.FTZ R109, R190, c[0x0][0x29c], -R175.reuse ;  /* 0x0000a700be6d7a23 */ /* 0x100fe200000108af */
[C---:B--2---:R-:W-:Y:S01]  /*42b0*/  HMMA.16816.F32.BF16 R8, R88.reuse, R20, R8 ;  /* 0x000000145808723c */ /* 0x044fe20000041808 */
[----:B------:R-:W2:Y:S01]  /*42c0*/  LDSM.16.M88.2 R20, [R204+0x8880] ;  /* 0x00888000cc14783b */ /* 0x000ea20000000100 */
[----:B------:R-:W-:Y:S02]  /*42d0*/  MUFU.EX2 R106, R106 ;  /* 0x0000006a006a7308 */ /* 0x000fe40000000800 */
[--C-:B------:R-:W-:Y:S04]  /*42e0*/  FFMA.FTZ R179, R179, c[0x0][0x29c], -R174.reuse ;  /* 0x0000a700b3b37a23 */ /* 0x100fe800000108ae */
[C---:B------:R-:W-:Y:S01]  /*42f0*/  HMMA.16816.F32.BF16 R12, R88.reuse, R92, R12 ;  /* 0x0000005c580c723c */ /* 0x040fe2000004180c */
[----:B------:R-:W4:Y:S03]  /*4300*/  LDSM.16.M88.2 R92, [R204+0x9080] ;  /* 0x00908000cc5c783b */ /* 0x000f260000000100 */
[----:B------:R-:W-:Y:S04]  /*4310*/  MUFU.EX2 R108, R108 ;  /* 0x0000006c006c7308 */ /* 0x000fe80000000800 */
[C---:B------:R-:W-:Y:S01]  /*4320*/  HMMA.16816.F32.BF16 R16, R88.reuse, R94, R16 ;  /* 0x0000005e5810723c */ /* 0x040fe20000041810 */
[----:B------:R-:W5:Y:S05]  /*4330*/  LDSM.16.M88.2 R94, [R204+0x9880] ;  /* 0x00988000cc5e783b */ /* 0x000f6a0000000100 */
[----:B------:R-:W-:Y:S02]  /*4340*/  MUFU.EX2 R109, R109 ;  /* 0x0000006d006d7308 */ /* 0x000fe40000000800 */
[----:B------:R-:W-:Y:S01]  /*4350*/  HMMA.16816.F32.BF16 R24, R88, R100, R24 ;  /* 0x000000645818723c */ /* 0x000fe20000041818 */
[----:B------:R-:W-:Y:S04]  /*4360*/  LDSM.16.M88.2 R100, [R213+0xa080] ;  /* 0x00a08000d564783b */ /* 0x000fe80000000100 */
[----:B------:R-:W5:Y:S03]  /*4370*/  LDSM.16.M88.4 R88, [R111+0x1d080] ;  /* 0x01d080006f58783b */ /* 0x000f660000000200 */
[C---:B---3--:R-:W-:Y:S01]  /*4380*/  HMMA.16816.F32.BF16 R4, R96.reuse, R102, R4 ;  /* 0x000000666004723c */ /* 0x048fe20000041804 */
[----:B------:R-:W3:Y:S01]  /*4390*/  LDSM.16.M88.2 R102, [R213+0xa880] ;  /* 0x00a88000d566783b */ /* 0x000ee20000000100 */
[----:B------:R-:W-:Y:S06]  /*43a0*/  MUFU.EX2 R179, R179 ;  /* 0x000000b300b37308 */ /* 0x000fec0000000800 */
[C---:B-1----:R-:W-:Y:S01]  /*43b0*/  HMMA.16816.F32.BF16 R8, R96.reuse, R2, R8 ;  /* 0x000000026008723c */ /* 0x042fe20000041808 */
[----:B------:R-:W1:Y:S03]  /*43c0*/  LDSM.16.M88.2 R2, [R213+0xb080] ;  /* 0x00b08000d502783b */ /* 0x000e660000000100 */
[----:B------:R-:W-:Y:S04]  /*43d0*/  MUFU.EX2 R107, R107 ;  /* 0x0000006b006b7308 */ /* 0x000fe80000000800 */
[C---:B--2---:R-:W-:Y:S01]  /*43e0*/  HMMA.16816.F32.BF16 R12, R96.reuse, R20, R12 ;  /* 0x00000014600c723c */ /* 0x044fe2000004180c */
[----:B------:R-:W2:Y:S07]  /*43f0*/  LDSM.16.M88.2 R20, [R213+0xb880] ;  /* 0x00b88000d514783b */ /* 0x000eae0000000100 */
[C---:B----4-:R-:W-:Y:S01]  /*4400*/  HMMA.16816.F32.BF16 R16, R96.reuse, R92, R16 ;  /* 0x0000005c6010723c */ /* 0x050fe20000041810 */
[----:B------:R-:W4:Y:S07]  /*4410*/  LDSM.16.M88.2 R92, [R213+0xc080] ;  /* 0x00c08000d55c783b */ /* 0x000f2e0000000100 */
[----:B-----5:R-:W-:Y:S01]  /*4420*/  HMMA.16816.F32.BF16 R24, R96, R94, R24 ;  /* 0x0000005e6018723c */ /* 0x020fe20000041818 */
[----:B------:R-:W-:Y:S04]  /*4430*/  LDSM.16.M88.2 R94, [R206+0xa080] ;  /* 0x00a08000ce5e783b */ /* 0x000fe80000000100 */
[----:B------:R-:W5:Y:S03]  /*4440*/  LDSM.16.M88.4 R96, [R110+0x1d080] ;  /* 0x01d080006e60783b */ /* 0x000f660000000200 */
[C---:B------:R-:W-:Y:S01]  /*4450*/  HMMA.16816.F32.BF16 R4, R88.reuse, R100, R4 ;  /* 0x000000645804723c */ /* 0x040fe20000041804 */
        /* <DEDUP_REMOVED lines=8> */
[----:B------:R-:W-:Y:S04]  /*44e0*/  LDSM.16.M88.2 R92, [R205+0xa080] ;  /* 0x00a08000cd5c783b */ /* 0x000fe80000000100 */
[----:B------:R-:W4:Y:S03]  /*44f0*/  LDSM.16.M88.4 R88, [R211+0x2000] ;  /* 0x00200000d358783b */ /* 0x000f260000000200 */
[C---:B-----5:R-:W-:Y:S01]  /*4500*/  HMMA.16816.F32.BF16 R4, R96.reuse, R94, R4 ;  /* 0x0000005e6004723c */ /* 0x060fe20000041804 */
[----:B------:R-:W5:Y:S07]  /*4510*/  LDSM.16.M88.2 R94, [R205+0xa880] ;  /* 0x00a88000cd5e783b */ /* 0x000f6e0000000100 */
[C---:B------:R-:W-:Y:S01]  /*4520*/  HMMA.16816.F32.BF16 R8, R96.reuse, R100, R8 ;  /* 0x000000646008723c */ /* 0x040fe20000041808 */
[----:B------:R-:W5:Y:S07]  /*4530*/  LDSM.16.M88.2 R100, [R205+0xb080] ;  /* 0x00b08000cd64783b */ /* 0x000f6e0000000100 */
[C---:B---3--:R-:W-:Y:S01]  /*4540*/  HMMA.16816.F32.BF16 R12, R96.reuse, R102, R12 ;  /* 0x00000066600c723c */ /* 0x048fe2000004180c */
[----:B------:R-:W3:Y:S07]  /*4550*/  LDSM.16.M88.2 R102, [R205+0xb880] ;  /* 0x00b88000cd66783b */ /* 0x000eee0000000100 */
[C---:B-1----:R-:W-:Y:S01]  /*4560*/  HMMA.16816.F32.BF16 R16, R96.reuse, R2, R16 ;  /* 0x000000026010723c */ /* 0x042fe20000041810 */
[----:B------:R-:W1:Y:S07]  /*4570*/  LDSM.16.M88.2 R2, [R205+0xc080] ;  /* 0x00c08000cd02783b */ /* 0x000e6e0000000100 */
[----:B--2---:R-:W-:Y:S01]  /*4580*/  HMMA.16816.F32.BF16 R24, R96, R20, R24 ;  /* 0x000000146018723c */ /* 0x004fe20000041818 */
[----:B------:R-:W-:Y:S04]  /*4590*/  LDSM.16.M88.2 R20, [R204+0xa080] ;  /* 0x00a08000cc14783b */ /* 0x000fe80000000100 */
[----:B------:R-:W2:Y:S03]  /*45a0*/  LDSM.16.M88.4 R96, [R22+0x2000] ;  /* 0x002000001660783b */ /* 0x000ea60000000200 */
[C---:B----4-:R-:W-:Y:S01]  /*45b0*/  HMMA.16816.F32.BF16 R4, R88.reuse, R92, R4 ;  /* 0x0000005c5804723c */ /* 0x050fe20000041804 */
[----:B------:R-:W4:Y:S07]  /*45c0*/  LDSM.16.M88.2 R92, [R204+0xa880] ;  /* 0x00a88000cc5c783b */ /* 0x000f2e0000000100 */
[C---:B-----5:R-:W-:Y:S01]  /*45d0*/  HMMA.16816.F32.BF16 R8, R88.reuse, R94, R8 ;  /* 0x0000005e5808723c */ /* 0x060fe20000041808 */
[----:B------:R-:W5:Y:S07]  /*45e0*/  LDSM.16.M88.2 R94, [R204+0xb080] ;  /* 0x00b08000cc5e783b */ /* 0x000f6e0000000100 */
[C---:B------:R-:W-:Y:S01]  /*45f0*/  HMMA.16816.F32.BF16 R12, R88.reuse, R100, R12 ;  /* 0x00000064580c723c */ /* 0x040fe2000004180c */
[----:B------:R-:W5:Y:S07]  /*4600*/  LDSM.16.M88.2 R100, [R204+0xb880] ;  /* 0x00b88000cc64783b */ /* 0x000f6e0000000100 */
[C---:B---3--:R-:W-:Y:S01]  /*4610*/  HMMA.16816.F32.BF16 R16, R88.reuse, R102, R16 ;  /* 0x000000665810723c */ /* 0x048fe20000041810 */
[----:B------:R-:W3:Y:S07]  /*4620*/  LDSM.16.M88.2 R102, [R204+0xc080] ;  /* 0x00c08000cc66783b */ /* 0x000eee0000000100 */
[----:B-1----:R-:W-:Y:S01]  /*4630*/  HMMA.16816.F32.BF16 R24, R88, R2, R24 ;  /* 0x000000025818723c */ /* 0x002fe20000041818 */
[----:B------:R-:W-:Y:S04]  /*4640*/  LDSM.16.M88.2 R2, [R213+0xc880] ;  /* 0x00c88000d502783b */ /* 0x000fe80000000100 */
[----:B------:R1:W3:Y:S03]  /*4650*/  LDSM.16.M88.4 R88, [R111+0x1f080] ;  /* 0x01f080006f58783b */ /* 0x0002e60000000200 */
[C---:B--2---:R-:W-:Y:S01]  /*4660*/  HMMA.16816.F32.BF16 R4, R96.reuse, R20, R4 ;  /* 0x000000146004723c */ /* 0x044fe20000041804 */
[----:B------:R-:W2:Y:S07]  /*4670*/  LDSM.16.M88.2 R20, [R213+0xd080] ;  /* 0x00d08000d514783b */ /* 0x000eae0000000100 */
[C---:B----4-:R-:W-:Y:S01]  /*4680*/  HMMA.16816.F32.BF16 R8, R96.reuse, R92, R8 ;  /* 0x0000005c6008723c */ /* 0x050fe20000041808 */
[----:B------:R-:W4:Y:S07]  /*4690*/  LDSM.16.M88.2 R92, [R213+0xd880] ;  /* 0x00d88000d55c783b */ /* 0x000f2e0000000100 */
[C---:B-----5:R-:W-:Y:S01]  /*46a0*/  HMMA.16816.F32.BF16 R12, R96.reuse, R94, R12 ;  /* 0x0000005e600c723c */ /* 0x060fe2000004180c */
[----:B------:R-:W5:Y:S03]  /*46b0*/  LDSM.16.M88.2 R94, [R213+0xe080] ;  /* 0x00e08000d55e783b */ /* 0x000f660000000100 */
[--C-:B-1----:R-:W-:Y:S04]  /*46c0*/  FFMA.FTZ R111, R186, c[0x0][0x29c], -R175.reuse ;  /* 0x0000a700ba6f7a23 */ /* 0x102fe800000108af */
[C---:B------:R-:W-:Y:S01]  /*46d0*/  HMMA.16816.F32.BF16 R16, R96.reuse, R100, R16 ;  /* 0x000000646010723c */ /* 0x040fe20000041810 */
[----:B------:R-:W1:Y:S01]  /*46e0*/  LDSM.16.M88.2 R100, [R213+0xe880] ;  /* 0x00e88000d564783b */ /* 0x000e620000000100 */
[----:B------:R-:W-:Y:S06]  /*46f0*/  MUFU.EX2 R111, R111 ;  /* 0x0000006f006f7308 */ /* 0x000fec0000000800 */
[----:B---3--:R-:W-:Y:S01]  /*4700*/  HMMA.16816.F32.BF16 R24, R96, R102, R24 ;  /* 0x000000666018723c */ /* 0x008fe20000041818 */
[----:B------:R-:W-:Y:S04]  /*4710*/  LDSM.16.M88.2 R102, [R206+0xc880] ;  /* 0x00c88000ce66783b */ /* 0x000fe80000000100 */
[----:B------:R3:W1:Y:S03]  /*4720*/  LDSM.16.M88.4 R96, [R110+0x1f080] ;  /* 0x01f080006e60783b */ /* 0x0006660000000200 */
[C---:B------:R-:W-:Y:S01]  /*4730*/  HMMA.16816.F32.BF16 R4, R88.reuse, R2, R4 ;  /* 0x000000025804723c */ /* 0x040fe20000041804 */
[----:B------:R-:W1:Y:S07]  /*4740*/  LDSM.16.M88.2 R2, [R206+0xd080] ;  /* 0x00d08000ce02783b */ /* 0x000e6e0000000100 */
[C---:B--2---:R-:W-:Y:S01]  /*4750*/  HMMA.16816.F32.BF16 R8, R88.reuse, R20, R8 ;  /* 0x000000145808723c */ /* 0x044fe20000041808 */
[----:B------:R-:W2:Y:S07]  /*4760*/  LDSM.16.M88.2 R20, [R206+0xd880] ;  /* 0x00d88000ce14783b */ /* 0x000eae0000000100 */
[C---:B----4-:R-:W-:Y:S01]  /*4770*/  HMMA.16816.F32.BF16 R12, R88.reuse, R92, R12 ;  /* 0x0000005c580c723c */ /* 0x050fe2000004180c */
[----:B------:R-:W4:Y:S03]  /*4780*/  LDSM.16.M88.2 R92, [R206+0xe080] ;  /* 0x00e08000ce5c783b */ /* 0x000f260000000100 */
[--C-:B---3--:R-:W-:Y:S02]  /*4790*/  FFMA.FTZ R110, R188, c[0x0][0x29c], -R175.reuse ;  /* 0x0000a700bc6e7a23 */ /* 0x108fe400000108af */
[----:B------:R-:W-:Y:S02]  /*47a0*/  FFMA.FTZ R175, R178, c[0x0][0x29c], -R175 ;  /* 0x0000a700b2af7a23 */ /* 0x000fe400000108af */
[C---:B-----5:R-:W-:Y:S01]  /*47b0*/  HMMA.16816.F32.BF16 R16, R88.reuse, R94, R16 ;  /* 0x0000005e5810723c */ /* 0x060fe20000041810 */
[----:B------:R-:W3:Y:S01]  /*47c0*/  LDSM.16.M88.2 R94, [R206+0xe880] ;  /* 0x00e88000ce5e783b */ /* 0x000ee20000000100 */
[----:B------:R-:W-:Y:S06]  /*47d0*/  MUFU.EX2 R110, R110 ;  /* 0x0000006e006e7308 */ /* 0x000fec0000000800 */
[----:B-1----:R-:W-:Y:S01]  /*47e0*/  HMMA.16816.F32.BF16 R24, R88, R100, R24 ;  /* 0x000000645818723c */ /* 0x002fe20000041818 */
[----:B------:R-:W-:Y:S03]  /*47f0*/  LDSM.16.M88.2 R100, [R205+0xc880] ;  /* 0x00c88000cd64783b */ /* 0x000fe60000000100 */
[----:B------:R-:W1:Y:S01]  /*4800*/  MUFU.EX2 R175, R175 ;  /* 0x000000af00af7308 */ /* 0x000e620000000800 */
[----:B------:R-:W5:Y:S03]  /*4810*/  LDSM.16.M88.4 R88, [R211+0x4000] ;  /* 0x00400000d358783b */ /* 0x000f660000000200 */
[C---:B------:R-:W-:Y:S01]  /*4820*/  HMMA.16816.F32.BF16 R4, R96.reuse, R102, R4 ;  /* 0x000000666004723c */ /* 0x040fe20000041804 */
[----:B------:R-:W1:Y:S07]  /*4830*/  LDSM.16.M88.2 R102, [R205+0xd080] ;  /* 0x00d08000cd66783b */ /* 0x000e6e0000000100 */
[C---:B------:R-:W-:Y:S01]  /*4840*/  HMMA.16816.F32.BF16 R8, R96.reuse, R2, R8 ;  /* 0x000000026008723c */ /* 0x040fe20000041808 */
[----:B------:R-:W1:Y:S07]  /*4850*/  LDSM.16.M88.2 R2, [R205+0xd880] ;  /* 0x00d88000cd02783b */ /* 0x000e6e0000000100 */
[C---:B--2---:R-:W-:Y:S01]  /*4860*/  HMMA.16816.F32.BF16 R12, R96.reuse, R20, R12 ;  /* 0x00000014600c723c */ /* 0x044fe2000004180c */
[----:B------:R-:W2:Y:S07]  /*4870*/  LDSM.16.M88.2 R20, [R205+0xe080] ;  /* 0x00e08000cd14783b */ /* 0x000eae0000000100 */
[C---:B----4-:R-:W-:Y:S01]  /*4880*/  HMMA.16816.F32.BF16 R16, R96.reuse, R92, R16 ;  /* 0x0000005c6010723c */ /* 0x050fe20000041810 */
[----:B------:R-:W4:Y:S07]  /*4890*/  LDSM.16.M88.2 R92, [R205+0xe880] ;  /* 0x00e88000cd5c783b */ /* 0x000f2e0000000100 */
[----:B---3--:R-:W-:Y:S01]  /*48a0*/  HMMA.16816.F32.BF16 R24, R96, R94, R24 ;  /* 0x0000005e6018723c */ /* 0x008fe20000041818 */
[----:B------:R-:W-:Y:S04]  /*48b0*/  LDSM.16.M88.2 R94, [R204+0xc880] ;  /* 0x00c88000cc5e783b */ /* 0x000fe80000000100 */
[----:B------:R3:W4:Y:S03]  /*48c0*/  LDSM.16.M88.4 R96, [R22+0x4000] ;  /* 0x004000001660783b */ /* 0x0007260000000200 */
[C---:B-----5:R-:W-:Y:S01]  /*48d0*/  HMMA.16816.F32.BF16 R4, R88.reuse, R100, R4 ;  /* 0x000000645804723c */ /* 0x060fe20000041804 */
[----:B------:R-:W5:Y:S07]  /*48e0*/  LDSM.16.M88.2 R100, [R204+0xd080] ;  /* 0x00d08000cc64783b */ /* 0x000f6e0000000100 */
[C---:B-1----:R-:W-:Y:S01]  /*48f0*/  HMMA.16816.F32.BF16 R8, R88.reuse, R102, R8 ;  /* 0x000000665808723c */ /* 0x042fe20000041808 */
[----:B------:R-:W1:Y:S07]  /*4900*/  LDSM.16.M88.2 R102, [R204+0xd880] ;  /* 0x00d88000cc66783b */ /* 0x000e6e0000000100 */
[C---:B------:R-:W-:Y:S01]  /*4910*/  HMMA.16816.F32.BF16 R12, R88.reuse, R2, R12 ;  /* 0x00000002580c723c */ /* 0x040fe2000004180c */
[----:B------:R-:W1:Y:S03]  /*4920*/  LDSM.16.M88.2 R2, [R204+0xe880] ;  /* 0x00e88000cc02783b */ /* 0x000e660000000100 */
[--C-:B---3--:R-:W-:Y:S04]  /*4930*/  FFMA.FTZ R22, R193, c[0x0][0x29c], -R174.reuse ;  /* 0x0000a700c1167a23 */ /* 0x108fe800000108ae */
[C---:B--2---:R-:W-:Y:S01]  /*4940*/  HMMA.16816.F32.BF16 R16, R88.reuse, R20, R16 ;  /* 0x000000145810723c */ /* 0x044fe20000041810 */
[----:B------:R-:W2:Y:S01]  /*4950*/  LDS R20, [R225.X4+0x21280] ;  /* 0x02128000e1147984 */ /* 0x000ea20000004800 */
[----:B------:R-:W-:Y:S05]  /*4960*/  MUFU.EX2 R22, R22 ;  /* 0x0000001600167308 */ /* 0x000fea0000000800 */
[--C-:B------:R-:W-:Y:S01]  /*4970*/  FFMA.FTZ R21, R191, c[0x0][0x29c], -R174.reuse ;  /* 0x0000a700bf157a23 */ /* 0x100fe200000108ae */
[----:B----4-:R-:W-:Y:S05]  /*4980*/  HMMA.16816.F32.BF16 R24, R88, R92, R24 ;  /* 0x0000005c5818723c */ /* 0x010fea0000041818 */
[----:B------:R-:W3:Y:S02]  /*4990*/  MUFU.EX2 R21, R21 ;  /* 0x0000001500157308 */ /* 0x000ee40000000800 */
[--C-:B------:R-:W-:Y:S01]  /*49a0*/  FFMA.FTZ R88, R189, c[0x0][0x29c], -R174.reuse ;  /* 0x0000a700bd587a23 */ /* 0x100fe200000108ae */
[C---:B------:R-:W-:Y:S05]  /*49b0*/  HMMA.16816.F32.BF16 R4, R96.reuse, R94, R4 ;  /* 0x0000005e6004723c */ /* 0x040fea0000041804 */
[--C-:B------:R-:W-:Y:S02]  /*49c0*/  FFMA.FTZ R89, R187, c[0x0][0x29c], -R174.reuse ;  /* 0x0000a700bb597a23 */ /* 0x100fe400000108ae */
[----:B------:R-:W-:Y:S01]  /*49d0*/  MUFU.EX2 R88, R88 ;  /* 0x0000005800587308 */ /* 0x000fe20000000800 */
[C---:B-----5:R-:W-:Y:S04]  /*49e0*/  HMMA.16816.F32.BF16 R8, R96.reuse, R100, R8 ;  /* 0x000000646008723c */ /* 0x060fe80000041808 */
[--C-:B------:R-:W-:Y:S01]  /*49f0*/  FFMA.FTZ R90, R185, c[0x0][0x29c], -R174.reuse ;  /* 0x0000a700b95a7a23 */ /* 0x100fe200000108ae */
[----:B------:R-:W-:Y:S01]  /*4a00*/  F2FP.BF16.PACK_AB R95, R175, R180 ;  /* 0x000000b4af5f723e */ /* 0x000fe200000010ff */
[----:B------:R-:W-:Y:S02]  /*4a10*/  FFMA.FTZ R174, R23, c[0x0][0x29c], -R174 ;  /* 0x0000a70017ae7a23 */ /* 0x000fe400000108ae */
[C---:B-1----:R-:W-:Y:S01]  /*4a20*/  HMMA.16816.F32.BF16 R12, R96.reuse, R102, R12 ;  /* 0x00000066600c723c */ /* 0x042fe2000004180c */
[----:B------:R-:W-:Y:S07]  /*4a30*/  MUFU.EX2 R89, R89 ;  /* 0x0000005900597308 */ /* 0x000fee0000000800 */
[C---:B------:R-:W-:Y:S03]  /*4a40*/  HMMA.16816.F32.BF16 R16, R96.reuse, R104, R16 ;  /* 0x000000686010723c */ /* 0x040fe60000041810 */
[----:B------:R-:W1:Y:S05]  /*4a50*/  MUFU.EX2 R90, R90 ;  /* 0x0000005a005a7308 */ /* 0x000e6a0000000800 */
[----:B------:R-:W-:Y:S04]  /*4a60*/  HMMA.16816.F32.BF16 R24, R96, R2, R24 ;  /* 0x000000026018723c */ /* 0x000fe80000041818 */
[--C-:B--2---:R-:W-:Y:S01]  /*4a70*/  FADD.FTZ R23, R8, -R20.reuse ;  /* 0x8000001408177221 */ /* 0x104fe20000010000 */
[----:B------:R-:W-:Y:S01]  /*4a80*/  MUFU.EX2 R174, R174 ;  /* 0x000000ae00ae7308 */ /* 0x000fe20000000800 */
[--C-:B------:R-:W-:Y:S01]  /*4a90*/  FADD.FTZ R92, R9, -R20.reuse ;  /* 0x80000014095c7221 */ /* 0x100fe20000010000 */
[----:B---3--:R-:W-:Y:S01]  /*4aa0*/  F2FP.BF16.PACK_AB R97, R22, R21 ;  /* 0x000000151661723e */ /* 0x008fe200000010ff */
[--C-:B------:R-:W-:Y:S01]  /*4ab0*/  FADD.FTZ R3, R4, -R20.reuse ;  /* 0x8000001404037221 */ /* 0x100fe20000010000 */
[----:B------:R-:W-:Y:S01]  /*4ac0*/  F2FP.BF16.PACK_AB R9, R109, R108 ;  /* 0x0000006c6d09723e */ /* 0x000fe200000010ff */
[----:B------:R-:W2:Y:S02]  /*4ad0*/  LDS R4, [R225.X4+0x212a0] ;  /* 0x0212a000e1047984 */ /* 0x000ea40000004800 */
[--C-:B------:R-:W-:Y:S01]  /*4ae0*/  FADD.FTZ R2, R5, -R20.reuse ;  /* 0x8000001405027221 */ /* 0x100fe20000010000 */
[C---:B------:R-:W-:Y:S01]  /*4af0*/  F2FP.BF16.PACK_AB R5, R107.reuse, R106 ;  /* 0x0000006a6b05723e */ /* 0x040fe200000010ff */
[----:B------:R-:W-:Y:S01]  /*4b00*/  FMUL.FTZ R3, R106, R3 ;  /* 0x000000036a037220 */ /* 0x000fe20000410000 */
[----:B------:R-:W3:Y:S01]  /*4b10*/  MUFU.EX2 R8, R177 ;  /* 0x000000b100087308 */ /* 0x000ee20000000800 */
[----:B------:R-:W-:Y:S02]  /*4b20*/  FMUL.FTZ R2, R107, R2 ;  /* 0x000000026b027220 */ /* 0x000fe40000410000 */
[----:B------:R-:W-:Y:S01]  /*4b30*/  STS [R224+0x21480], R5 ;  /* 0x02148005e0007388 */ /* 0x000fe20000000800 */
[--C-:B------:R-:W-:Y:S01]  /*4b40*/  FADD.FTZ R93, R16, -R20.reuse ;  /* 0x80000014105d7221 */ /* 0x100fe20000010000 */
[----:B-1----:R-:W-:Y:S01]  /*4b50*/  F2FP.BF16.PACK_AB R101, R183, R90 ;  /* 0x0000005ab765723e */ /* 0x002fe200000010ff */
[--C-:B------:R-:W-:Y:S01]  /*4b60*/  FADD.FTZ R91, R12, -R20.reuse ;  /* 0x800000140c5b7221 */ /* 0x100fe20000010000 */
[----:B------:R-:W-:Y:S01]  /*4b70*/  F2FP.BF16.PACK_AB R3, R2, R3 ;  /* 0x000000030203723e */ /* 0x000fe200000010ff */
[--C-:B------:R-:W-:Y:S01]  /*4b80*/  FADD.FTZ R12, R13, -R20.reuse ;  /* 0x800000140d0c7221 */ /* 0x100fe20000010000 */
[----:B------:R-:W-:Y:S01]  /*4b90*/  STS [R220], R97 ;  /* 0x00000061dc007388 */ /* 0x000fe20000000800 */
[--C-:B------:R-:W-:Y:S01]  /*4ba0*/  FADD.FTZ R2, R17, -R20.reuse ;  /* 0x8000001411027221 */ /* 0x100fe20000010000 */
[----:B------:R-:W-:Y:S01]  /*4bb0*/  F2FP.BF16.PACK_AB R13, R111, R110 ;  /* 0x0000006e6f0d723e */ /* 0x000fe200000010ff */
[--C-:B------:R-:W-:Y:S01]  /*4bc0*/  FADD.FTZ R17, R24, -R20.reuse ;  /* 0x8000001418117221 */ /* 0x100fe20000010000 */
[----:B------:R1:W-:Y:S01]  /*4bd0*/  STS [R224+0x21c80], R9 ;  /* 0x021c8009e0007388 */ /* 0x0003e20000000800 */
[----:B------:R-:W-:Y:S01]  /*4be0*/  FADD.FTZ R20, R25, -R20 ;  /* 0x8000001419147221 */ /* 0x000fe20000010000 */
[----:B------:R-:W-:Y:S01]  /*4bf0*/  F2FP.BF16.PACK_AB R25, R195, R172 ;  /* 0x000000acc319723e */ /* 0x000fe200000010ff */
[----:B------:R-:W-:Y:S02]  /*4c00*/  FMUL.FTZ R17, R180, R17 ;  /* 0x00000011b4117220 */ /* 0x000fe40000410000 */
[----:B------:R-:W-:Y:S02]  /*4c10*/  FMUL.FTZ R20, R175, R20 ;  /* 0x00000014af147220 */ /* 0x000fe40000410000 */
[----:B------:R-:W-:Y:S02]  /*4c20*/  FMUL.FTZ R93, R172, R93 ;  /* 0x0000005dac5d7220 */ /* 0x000fe40000410000 */
[----:B------:R-:W-:Y:S01]  /*4c30*/  FMUL.FTZ R2, R195, R2 ;  /* 0x00000002c3027220 */ /* 0x000fe20000410000 */
[----:B------:R-:W-:Y:S01]  /*4c40*/  F2FP.BF16.PACK_AB R99, R20, R17 ;  /* 0x000000111463723e */ /* 0x000fe200000010ff */
[----:B------:R-:W-:Y:S01]  /*4c50*/  FMUL.FTZ R23, R108, R23 ;  /* 0x000000176c177220 */ /* 0x000fe20000410000 */
[----:B------:R-:W-:Y:S01]  /*4c60*/  F2FP.BF16.PACK_AB R17, R89, R88 ;  /* 0x000000585911723e */ /* 0x000fe200000010ff */
[----:B------:R-:W-:Y:S01]  /*4c70*/  FMUL.FTZ R92, R109, R92 ;  /* 0x0000005c6d5c7220 */ /* 0x000fe20000410000 */
[----:B---3--:R-:W-:Y:S01]  /*4c80*/  F2FP.BF16.PACK_AB R103, R8, R181 ;  /* 0x000000b50867723e */ /* 0x008fe200000010ff */
[----:B------:R-:W-:Y:S01]  /*4c90*/  FMUL.FTZ R91, R110, R91 ;  /* 0x0000005b6e5b7220 */ /* 0x000fe20000410000 */
[----:B------:R-:W-:Y:S01]  /*4ca0*/  F2FP.BF16.PACK_AB R93, R2, R93 ;  /* 0x0000005d025d723e */ /* 0x000fe200000010ff */
[----:B------:R-:W-:Y:S01]  /*4cb0*/  STS [R220+0x800], R17 ;  /* 0x00080011dc007388 */ /* 0x000fe20000000800 */
[----:B------:R-:W-:Y:S01]  /*4cc0*/  F2FP.BF16.PACK_AB R23, R92, R23 ;  /* 0x000000175c17723e */ /* 0x000fe200000010ff */
[----:B------:R-:W-:Y:S02]  /*4cd0*/  FMUL.FTZ R12, R111, R12 ;  /* 0x0000000c6f0c7220 */ /* 0x000fe40000410000 */
[----:B------:R3:W-:Y:S01]  /*4ce0*/  STS [R224+0x22480], R13 ;  /* 0x0224800de0007388 */ /* 0x0007e20000000800 */
[--C-:B--2---:R-:W-:Y:S02]  /*4cf0*/  FADD.FTZ R6, R6, -R4.reuse ;  /* 0x8000000406067221 */ /* 0x104fe40000010000 */
[--C-:B------:R-:W-:Y:S01]  /*4d00*/  FADD.FTZ R7, R7, -R4.reuse ;  /* 0x8000000407077221 */ /* 0x100fe20000010000 */
[----:B------:R-:W-:Y:S01]  /*4d10*/  STS [R220+0x1000], R101 ;  /* 0x00100065dc007388 */ /* 0x000fe20000000800 */
[----:B-1----:R-:W-:Y:S01]  /*4d20*/  F2FP.BF16.PACK_AB R9, R174, R179 ;  /* 0x000000b3ae09723e */ /* 0x002fe200000010ff */
[----:B------:R-:W-:Y:S01]  /*4d30*/  FMUL.FTZ R6, R21, R6 ;  /* 0x0000000615067220 */ /* 0x000fe20000410000 */
[----:B------:R-:W-:Y:S01]  /*4d40*/  F2FP.BF16.PACK_AB R91, R12, R91 ;  /* 0x0000005b0c5b723e */ /* 0x000fe200000010ff */
[----:B------:R1:W-:Y:S01]  /*4d50*/  STS [R224+0x22c80], R25 ;  /* 0x022c8019e0007388 */ /* 0x0003e20000000800 */
[----:B------:R-:W-:Y:S02]  /*4d60*/  FMUL.FTZ R7, R22, R7 ;  /* 0x0000000716077220 */ /* 0x000fe40000410000 */
[--C-:B------:R-:W-:Y:S01]  /*4d70*/  FADD.FTZ R5, R10, -R4.reuse ;  /* 0x800000040a057221 */ /* 0x100fe20000010000 */
[----:B------:R-:W-:Y:S01]  /*4d80*/  STS [R220+0x1800], R103 ;  /* 0x00180067dc007388 */ /* 0x000fe20000000800 */
[--C-:B------:R-:W-:Y:S01]  /*4d90*/  FADD.FTZ R2, R11, -R4.reuse ;  /* 0x800000040b027221 */ /* 0x100fe20000010000 */
[----:B------:R-:W-:Y:S01]  /*4da0*/  F2FP.BF16.PACK_AB R7, R7, R6 ;  /* 0x000000060707723e */ /* 0x000fe200000010ff */
[----:B------:R-:W-:Y:S01]  /*4db0*/  FMUL.FTZ R5, R88, R5 ;  /* 0x0000000558057220 */ /* 0x000fe20000410000 */
[----:B------:R2:W-:Y:S01]  /*4dc0*/  STS [R224+0x23480], R95 ;  /* 0x0234805fe0007388 */ /* 0x0005e20000000800 */
[----:B------:R-:W-:Y:S02]  /*4dd0*/  FMUL.FTZ R2, R89, R2 ;  /* 0x0000000259027220 */ /* 0x000fe40000410000 */
[--C-:B------:R-:W-:Y:S01]  /*4de0*/  FADD.FTZ R11, R14, -R4.reuse ;  /* 0x800000040e0b7221 */ /* 0x100fe20000010000 */
[----:B------:R-:W-:Y:S01]  /*4df0*/  STS [R220+0x2000], R9 ;  /* 0x00200009dc007388 */ /* 0x000fe20000000800 */
[--C-:B------:R-:W-:Y:S02]  /*4e00*/  FADD.FTZ R10, R15, -R4.reuse ;  /* 0x800000040f0a7221 */ /* 0x100fe40000010000 */
[----:B------:R-:W-:Y:S01]  /*4e10*/  FMUL.FTZ R11, R90, R11 ;  /* 0x0000000b5a0b7220 */ /* 0x000fe20000410000 */
[----:B------:R-:W-:Y:S01]  /*4e20*/  BAR.SYNC.DEFER_BLOCKING 0x0 ;  /* 0x0000000000007b1d */ /* 0x000fe20000010000 */
[----:B---3--:R-:W-:Y:S01]  /*4e30*/  F2FP.BF16.PACK_AB R13, R2, R5 ;  /* 0x00000005020d723e */ /* 0x008fe200000010ff */
[----:B------:R-:W-:Y:S02]  /*4e40*/  FMUL.FTZ R10, R183, R10 ;  /* 0x0000000ab70a7220 */ /* 0x000fe40000410000 */
[--C-:B------:R-:W-:Y:S02]  /*4e50*/  FADD.FTZ R18, R18, -R4.reuse ;  /* 0x8000000412127221 */ /* 0x100fe40000010000 */
[--C-:B------:R-:W-:Y:S01]  /*4e60*/  FADD.FTZ R19, R19, -R4.reuse ;  /* 0x8000000413137221 */ /* 0x100fe20000010000 */
[----:B------:R-:W-:Y:S01]  /*4e70*/  F2FP.BF16.PACK_AB R21, R10, R11 ;  /* 0x0000000b0a15723e */ /* 0x000fe200000010ff */
[----:B------:R-:W-:Y:S02]  /*4e80*/  FMUL.FTZ R18, R181, R18 ;  /* 0x00000012b5127220 */ /* 0x000fe40000410000 */
[----:B------:R-:W-:Y:S02]  /*4e90*/  FMUL.FTZ R19, R8, R19 ;  /* 0x0000001308137220 */ /* 0x000fe40000410000 */
[--C-:B------:R-:W-:Y:S02]  /*4ea0*/  FADD.FTZ R26, R26, -R4.reuse ;  /* 0x800000041a1a7221 */ /* 0x100fe40000010000 */
[----:B------:R-:W-:Y:S01]  /*4eb0*/  FADD.FTZ R27, R27, -R4 ;  /* 0x800000041b1b7221 */ /* 0x000fe20000010000 */
[----:B-1----:R-:W-:Y:S01]  /*4ec0*/  F2FP.BF16.PACK_AB R25, R19, R18 ;  /* 0x000000121319723e */ /* 0x002fe200000010ff */
[----:B------:R-:W-:Y:S02]  /*4ed0*/  FMUL.FTZ R26, R179, R26 ;  /* 0x0000001ab31a7220 */ /* 0x000fe40000410000 */
[----:B------:R-:W-:Y:S02]  /*4ee0*/  FMUL.FTZ R27, R174, R27 ;  /* 0x0000001bae1b7220 */ /* 0x000fe40000410000 */
[----:B------:R-:W-:Y:S03]  /*4ef0*/  IMAD.SHL.U32 R106, R215, 0x2, RZ ;  /* 0x00000002d76a7824 */ /* 0x000fe600078e00ff */
[----:B--2---:R-:W-:Y:S01]  /*4f00*/  F2FP.BF16.PACK_AB R95, R27, R26 ;  /* 0x0000001a1b5f723e */ /* 0x004fe200000010ff */
        /* <DEDUP_REMOVED lines=114> */
[----:B--234-:R-:W-:Y:S01]  /*5630*/  SHF.R.S32.HI R3, RZ, 0x1f, R251 ;  /* 0x0000001fff037819 */ /* 0x01cfe200000114fb */
[----:B------:R-:W-:Y:S01]  /*5640*/  IMAD.WIDE.U32 R4, R251, c[0x0][0x208], RZ ;  /* 0x00008200fb047a25 */ /* 0x000fe200078e00ff */
[C---:B------:R-:W-:Y:S02]  /*5650*/  LOP3.LUT P3, RZ, R223.reuse, 0x1, RZ, 0xc0, !PT ;  /* 0x00000001dfff7812 */ /* 0x040fe4000786c0ff */
[----:B------:R-:W-:Y:S01]  /*5660*/  LOP3.LUT P2, RZ, R223, 0x2, RZ, 0xc0, !PT ;  /* 0x00000002dfff7812 */ /* 0x000fe2000784c0ff */
[----:B------:R-:W-:Y:S02]  /*5670*/  IMAD R3, R3, c[0x0][0x208], RZ ;  /* 0x0000820003037a24 */ /* 0x000fe400078e02ff */
[----:B------:R-:W-:Y:S02]  /*5680*/  IMAD.SHL.U32 R11, R4, 0x40, RZ ;  /* 0x00000040040b7824 */ /* 0x000fe400078e00ff */
[C---:B------:R-:W-:Y:S02]  /*5690*/  IMAD R3, R251.reuse, c[0x0][0x20c], R3 ;  /* 0x00008300fb037a24 */ /* 0x040fe400078e0203 */
[----:B------:R-:W-:Y:S02]  /*56a0*/  IMAD.SHL.U32 R9, R251, 0x40, RZ ;  /* 0x00000040fb097824 */ /* 0x000fe400078e00ff */
[----:B------:R-:W-:Y:S01]  /*56b0*/  IMAD.IADD R3, R5, 0x1, R3 ;  /* 0x0000000105037824 */ /* 0x000fe200078e0203 */
[----:B------:R-:W-:Y:S04]  /*56c0*/  IADD3 R5, P1, P0, R232, UR7, R11 ;  /* 0x00000007e8057c10 */ /* 0x000fe8000f83e00b */
[----:B------:R-:W-:Y:S04]  /*56d0*/  SHF.L.U64.HI R3, R4, 0x6, R3 ;  /* 0x0000000604037819 */ /* 0x000fe80000010203 */
[----:B------:R-:W-:Y:S02]  /*56e0*/  IADD3.X R4, R243, UR5, R3, P1, P0 ;  /* 0x00000005f3047c10 */ /* 0x000fe40008fe0403 */
[----:B------:R-:W-:Y:S02]  /*56f0*/  IADD3 R7, P0, R9, R238, RZ ;  /* 0x000000ee09077210 */ /* 0x000fe40007f1e0ff */
[----:B------:R-:W-:Y:S02]  /*5700*/  IADD3 R2, P1, R11, R232, RZ ;  /* 0x000000e80b027210 */ /* 0x000fe40007f3e0ff */
[----:B------:R-:W-:Y:S02]  /*5710*/  LEA.HI.X.SX32 R6, R9, R216, 0x1, P0 ;  /* 0x000000d809067211 */ /* 0x000fe400000f0eff */
[----:B------:R-:W-:Y:S01]  /*5720*/  LEA R10, P0, R7, c[0x0][0x280], 0x2 ;  /* 0x0000a000070a7a11 */ /* 0x000fe200078010ff */
[----:B------:R-:W-:Y:S01]  /*5730*/  IMAD.X R3, R3, 0x1, R243, P1 ;  /* 0x0000000103037824 */ /* 0x000fe200008e06f3 */
[----:B------:R-:W-:Y:S02]  /*5740*/  IADD3 R9, -R227, R228, -R9 ;  /* 0x000000e4e3097210 */ /* 0x000fe40007ffe909 */
[----:B------:R-:W-:Y:S02]  /*5750*/  LEA.HI.X R11, R7, c[0x0][0x284], R6, 0x2, P0 ;  /* 0x0000a100070b7a11 */ /* 0x000fe400000f1406 */
[C---:B------:R-:W-:Y:S02]  /*5760*/  LEA R6, P0, R5.reuse, c[0x0][0x1f0], 0x1 ;  /* 0x00007c0005067a11 */ /* 0x040fe400078008ff */
[C---:B------:R-:W-:Y:S02]  /*5770*/  LEA R12, P1, R2.reuse, c[0x0][0x1f0], 0x1 ;  /* 0x00007c00020c7a11 */ /* 0x040fe400078208ff */
[----:B------:R-:W-:Y:S02]  /*5780*/  LEA.HI.X R7, R5, c[0x0][0x1f4], R4, 0x1, P0 ;  /* 0x00007d0005077a11 */ /* 0x000fe400000f0c04 */
[----:B------:R-:W-:Y:S02]  /*5790*/  ISETP.LT.OR P0, PT, R9, 0x1, !P3 ;  /* 0x000000010900780c */ /* 0x000fe40005f01670 */
[----:B------:R-:W-:Y:S02]  /*57a0*/  LEA.HI.X R13, R2, c[0x0][0x1f4], R3, 0x1, P1 ;  /* 0x00007d00020d7a11 */ /* 0x000fe400008f0c03 */
[----:B------:R-:W-:Y:S09]  /*57b0*/  LOP3.LUT P1, RZ, R223, 0x4, RZ, 0xc0, !PT ;  /* 0x00000004dfff7812 */ /* 0x000ff2000782c0ff */
[----:B------:R-:W-:Y:S01]  /*57c0*/  @!PT LDS RZ, [RZ] ;  /* 0x00000000fffff984 */ /* 0x000fe20000000800 */
[----:B------:R-:W-:Y:S01]  /*57d0*/  @!PT LDS RZ, [RZ] ;  /* 0x00000000fffff984 */ /* 0x000fe20000000800 */
[----:B------:R-:W-:Y:S01]  /*57e0*/  @!PT LDS RZ, [RZ] ;  /* 0x00000000fffff984 */ /* 0x000fe20000000800 */
[----:B------:R1:W-:Y:S01]  /*57f0*/  LDGSTS.E.BYPASS.LTC128B.128 [R221+0x1b080], [R12.64], !P0 ;  /* 0x1b0800000cdd7fae */ /* 0x0003e2000c101d48 */
[C---:B------:R-:W-:Y:S02]  /*5800*/  ISETP.LT.OR P0, PT, R9.reuse, 0x1, !P2 ;  /* 0x000000010900780c */ /* 0x040fe40005701670 */
[C---:B------:R-:W-:Y:S11]  /*5810*/  ISETP.LT.OR P2, PT, R9.reuse, 0x21, !P2 ;  /* 0x000000210900780c */ /* 0x040ff60005741670 */
[----:B------:R1:W-:Y:S01]  /*5820*/  LDGSTS.E.BYPASS.LTC128B.128 [R221+0x1d080], [R12.64+0x80], !P0 ;  /* 0x1d0800800cdd7fae */ /* 0x0003e2000c101d48 */
[C---:B------:R-:W-:Y:S11]  /*5830*/  ISETP.LT.OR P0, PT, R9.reuse, 0x1, !P1 ;  /* 0x000000010900780c */ /* 0x040ff60004f01670 */
[----:B------:R-:W-:Y:S02]  /*5840*/  @!UPT UIADD3 URZ, URZ, URZ, URZ ;  /* 0x0000003f3f3ff290 */ /* 0x000fe4000fffe03f */
[----:B------:R1:W-:Y:S01]  /*5850*/  LDGSTS.E.BYPASS.LTC128B.128 [R221+0x1f080], [R12.64+0x100], !P0 ;  /* 0x1f0801000cdd7fae */ /* 0x0003e2000c101d48 */
[----:B------:R-:W-:Y:S02]  /*5860*/  ISETP.LT.OR P0, PT, R9, 0x21, !P3 ;  /* 0x000000210900780c */ /* 0x000fe40005f01670 */
[----:B------:R-:W-:Y:S11]  /*5870*/  ISETP.GT.AND P3, PT, R219, 0xf, PT ;  /* 0x0000000fdb00780c */ /* 0x000ff60003f64270 */
[----:B------:R1:W-:Y:S01]  /*5880*/  LDGSTS.E.BYPASS.LTC128B.128 [R221+0x1c080], [R6.64], !P0 ;  /* 0x1c08000006dd7fae */ /* 0x0003e2000c101d48 */
[----:B------:R-:W-:Y:S01]  /*5890*/  ISETP.LT.OR P0, PT, R9, 0x21, !P1 ;  /* 0x000000210900780c */ /* 0x000fe20004f01670 */
[----:B------:R-:W-:Y:S02]  /*58a0*/  @!P3 IMAD.SHL.U32 R3, R219, 0x10, RZ ;  /* 0x00000010db03b824 */ /* 0x000fe400078e00ff */
[----:B------:R1:W-:Y:S10]  /*58b0*/  LDGSTS.E.BYPASS.LTC128B.128 [R221+0x1e080], [R6.64+0x80], !P2 ;  /* 0x1e08008006dd7fae */ /* 0x0003f4000d101d48 */
[----:B------:R1:W-:Y:S04]  /*58c0*/  LDGSTS.E.BYPASS.LTC128B.128 [R221+0x20080], [R6.64+0x100], !P0 ;  /* 0x2008010006dd7fae */ /* 0x0003e8000c101d48 */
[----:B------:R1:W-:Y:S02]  /*58d0*/  @!P3 LDGSTS.E.BYPASS.LTC128B.128 [R3+0x21280], [R10.64] ;  /* 0x212800000a03bfae */ /* 0x0003e4000b901d48 */
.L_x_962:
[-C--:B-1234-:R-:W-:Y:S01]  /*58e0*/  HMMA.16816.F32.BF16 R4, R172, R176.reuse, RZ ;  /* 0x000000b0ac04723c */ /* 0x09efe200000418ff */
[----:B------:R-:W0:Y:S01]  /*58f0*/  LDGDEPBAR ;  /* 0x00000000000079af */ /* 0x000e220000000000 */
[----:B------:R-:W-:Y:S02]  /*5900*/  UIADD3 UR12, UR4, 0x1, URZ ;  /* 0x00000001040c7890 */ /* 0x000fe4000fffe03f */
[----:B------:R-:W-:Y:S01]  /*5910*/  IMAD R252, R252, 0x3000, RZ ;  /* 0x00003000fcfc7824 */ /* 0x000fe200078e02ff */
[----:B------:R-:W-:Y:S02]  /*5920*/  UISETP.GE.AND UP1, UPT, UR4, 0x1, UPT ;  /* 0x000000010400788c */ /* 0x000fe4000bf26270 */
[----:B------:R-:W-:Y:S01]  /*5930*/  UIADD3 UR6, UR13, 0x1, URZ ;  /* 0x000000010d067890 */ /* 0x000fe2000fffe03f */
[C---:B------:R-:W-:Y:S01]  /*5940*/  HMMA.16816.F32.BF16 R8, R108.reuse, R176, RZ ;  /* 0x000000b06c08723c */ /* 0x040fe200000418ff */
[----:B------:R-:W-:Y:S03]  /*5950*/  UISETP.GE.AND UP0, UPT, UR13, 0x1, UPT ;  /* 0x000000010d00788c */ /* 0x000fe6000bf06270 */
[C---:B------:R-:W-:Y:S01]  /*5960*/  IADD3 R2, P0, R252.reuse, R230, RZ ;  /* 0x000000e6fc027210 */ /* 0x040fe20007f1e0ff */
[----:B------:R-:W-:Y:S03]  /*5970*/  USEL UR13, UR6, URZ, !UP0 ;  /* 0x0000003f060d7287 */ /* 0x000fe6000c000000 */
[-C--:B------:R-:W-:Y:S01]  /*5980*/  HMMA.16816.F32.BF16 R12, R108, R178.reuse, RZ ;  /* 0x000000b26c0c723c */ /* 0x080fe200000418ff */
[----:B------:R-:W-:Y:S07]  /*5990*/  LEA.HI.X.SX32 R3, R252, R237, 0x1, P0 ;  /* 0x000000edfc037211 */ /* 0x000fee00000f0eff */
        /* <DEDUP_REMOVED lines=10> */
[----:B------:R-:W1:Y:S04]  /*5a40*/  LDSM.16.M88.4 R172, [R209+0x1000] ;  /* 0x00100000d1ac783b */ /* 0x000e680000000200 */
[----:B------:R-:W2:Y:S03]  /*5a50*/  LDSM.16.M88.4 R180, [R209+0x1400] ;  /* 0x00140000d1b4783b */ /* 0x000ea60000000200 */
        /* <DEDUP_REMOVED lines=13> */
[----:B------:R-:W4:Y:S07]  /*5b30*/  LDSM.16.MT88.4 R192, [R208+0x6000] ;  /* 0x00600000d0c0783b */ /* 0x000f2e0000004200 */
[----:B------:R-:W-:Y:S01]  /*5b40*/  HMMA.16816.F32.BF16 R108, R184, R202, R108 ;  /* 0x000000cab86c723c */ /* 0x000fe2000004186c */
[----:B------:R-:W5:Y:S04]  /*5b50*/  LDSM.16.M88.4 R184, [R209+0x1800] ;  /* 0x00180000d1b8783b */ /* 0x000f680000000200 */
[----:B------:R-:W4:Y:S03]  /*5b60*/  LDSM.16.M88.4 R200, [R209+0x1c00] ;  /* 0x001c0000d1c8783b */ /* 0x000f260000000200 */
[-C--:B-1----:R-:W-:Y:S08]  /*5b70*/  HMMA.16816.F32.BF16 R4, R172, R176.reuse, R4 ;  /* 0x000000b0ac04723c */ /* 0x082ff00000041804 */
        /* <DEDUP_REMOVED lines=12> */
[----:B------:R-:W-:Y:S07]  /*5c40*/  LDSM.16.M88.4 R180, [R209+0x2000] ;  /* 0x00200000d1b4783b */ /* 0x000fee0000000200 */
[----:B------:R-:W-:Y:S01]  /*5c50*/  HMMA.16816.F32.BF16 R108, R172, R194, R108 ;  /* 0x000000c2ac6c723c */ /* 0x000fe2000004186c */
[----:B------:R-:W2:Y:S04]  /*5c60*/  LDSM.16.MT88.4 R172, [R208+0x6800] ;  /* 0x00680000d0ac783b */ /* 0x000ea80000004200 */
[----:B------:R-:W3:Y:S03]  /*5c70*/  LDSM.16.M88.4 R192, [R209+0x2400] ;  /* 0x00240000d1c0783b */ /* 0x000ee60000000200 */
[-C--:B-----5:R-:W-:Y:S08]  /*5c80*/  HMMA.16816.F32.BF16 R4, R184, R196.reuse, R4 ;  /* 0x000000c4b804723c */ /* 0x0a0ff00000041804 */
[C---:B------:R-:W-:Y:S08]  /*5c90*/  HMMA.16816.F32.BF16 R8, R200.reuse, R196, R8 ;  /* 0x000000c4c808723c */ /* 0x040ff00000041808 */
[-C--:B------:R-:W-:Y:S08]  /*5ca0*/  HMMA.16816.F32.BF16 R12, R200, R198.reuse, R12 ;  /* 0x000000c6c80c723c */ /* 0x080ff0000004180c */
[C---:B------:R-:W-:Y:S01]  /*5cb0*/  HMMA.16816.F32.BF16 R16, R184.reuse, R198, R16 ;  /* 0x000000c6b810723c */ /* 0x040fe20000041810 */
[----:B------:R-:W4:Y:S07]  /*5cc0*/  LDSM.16.MT88.4 R196, [R208+0x4800] ;  /* 0x00480000d0c4783b */ /* 0x000f2e0000004200 */
        /* <DEDUP_REMOVED lines=8> */
[----:B------:R-:W-:Y:S07]  /*5d50*/  HMMA.16816.F32.BF16 R108, R184, R174, R108 ;  /* 0x000000aeb86c723c */ /* 0x000fee000004186c */
[C---:B------:R-:W-:Y:S01]  /*5d60*/  LEA R184, P0, R2.reuse, c[0x0][0x220], 0x2 ;  /* 0x0000880002b87a11 */ /* 0x040fe200078010ff */
[-C--:B------:R-:W-:Y:S05]  /*5d70*/  HMMA.16816.F32.BF16 R4, R180, R188.reuse, R4 ;  /* 0x000000bcb404723c */ /* 0x080fea0000041804 */
[----:B------:R-:W-:Y:S01]  /*5d80*/  LEA.HI.X R185, R2, c[0x0][0x224], R3, 0x2, P0 ;  /* 0x0000890002b97a11 */ /* 0x000fe200000f1403 */
[----:B------:R-:W-:Y:S01]  /*5d90*/  IMAD.U32 R2, RZ, RZ, UR4 ;  /* 0x00000004ff027e24 */ /* 0x000fe2000f8e00ff */
[----:B------:R-:W-:Y:S01]  /*5da0*/  ISETP.GE.AND P0, PT, R251, R226, PT ;  /* 0x000000e2fb00720c */ /* 0x000fe20003f06270 */
[C---:B---3--:R-:W-:Y:S01]  /*5db0*/  HMMA.16816.F32.BF16 R8, R192.reuse, R188, R8 ;  /* 0x000000bcc008723c */ /* 0x048fe20000041808 */
[----:B------:R-:W-:Y:S03]  /*5dc0*/  USEL UR4, UR12, URZ, !UP1 ;  /* 0x0000003f0c047287 */ /* 0x000fe6000c800000 */
[----:B------:R-:W-:Y:S04]  /*5dd0*/  IMAD R2, R2, 0x3000, R215 ;  /* 0x0000300002027824 */ /* 0x000fe800078e02d7 */
[-C--:B------:R-:W-:Y:S04]  /*5de0*/  HMMA.16816.F32.BF16 R12, R192, R190.reuse, R12 ;  /* 0x000000bec00c723c */ /* 0x080fe8000004180c */
[----:B------:R-:W-:Y:S02]  /*5df0*/  IMAD.SHL.U32 R172, R2, 0x2, RZ ;  /* 0x0000000202ac7824 */ /* 0x000fe400078e00ff */
[----:B------:R-:W-:Y:S02]  /*5e00*/  LDSM.16.MT88.2 R2, [R210+0x23c80] ;  /* 0x023c8000d202783b */ /* 0x000fe40000004100 */
[C---:B------:R-:W-:Y:S02]  /*5e10*/  HMMA.16816.F32.BF16 R16, R180.reuse, R190, R16 ;  /* 0x000000beb410723c */ /* 0x040fe40000041810 */
[----:B------:R-:W-:Y:S04]  /*5e20*/  RED.E.ADD.F32.FTZ.RN.STRONG.GPU [R184.64], R4 ;  /* 0x00000004b800798e */ /* 0x000fe8000c10e788 */
[----:B------:R-:W-:Y:S02]  /*5e30*/  RED.E.ADD.F32.FTZ.RN.STRONG.GPU [R184.64+0x400], R5 ;  /* 0x00040005b800798e */ /* 0x000fe4000c10e788 */
[-C--:B----4-:R-:W-:Y:S02]  /*5e40*/  HMMA.16816.F32.BF16 R20, R180, R196.reuse, R20 ;  /* 0x000000c4b414723c */ /* 0x090fe40000041814 */
[----:B------:R-:W-:Y:S04]  /*5e50*/  RED.E.ADD.F32.FTZ.RN.STRONG.GPU [R184.64+0x800], R6 ;  /* 0x00080006b800798e */ /* 0x000fe8000c10e788 */
[----:B------:R-:W-:Y:S02]  /*5e60*/  RED.E.ADD.F32.FTZ.RN.STRONG.GPU [R184.64+0xc00], R7 ;  /* 0x000c0007b800798e */ /* 0x000fe4000c10e788 */
[C---:B------:R-:W-:Y:S02]  /*5e70*/  HMMA.16816.F32.BF16 R24, R192.reuse, R196, R24 ;  /* 0x000000c4c018723c */ /* 0x040fe40000041818 */
[----:B------:R-:W-:Y:S04]  /*5e80*/  RED.E.ADD.F32.FTZ.RN.STRONG.GPU [R184.64+0x1000], R8 ;  /* 0x00100008b800798e */ /* 0x000fe8000c10e788 */
[----:B------:R-:W-:Y:S02]  /*5e90*/  RED.E.ADD.F32.FTZ.RN.STRONG.GPU [R184.64+0x1400], R9 ;  /* 0x00140009b800798e */ /* 0x000fe4000c10e788 */
[-C--:B------:R-:W-:Y:S02]  /*5ea0*/  HMMA.16816.F32.BF16 R88, R192, R198.reuse, R88 ;  /* 0x000000c6c058723c */ /* 0x080fe40000041858 */
[----:B------:R-:W-:Y:S04]  /*5eb0*/  RED.E.ADD.F32.FTZ.RN.STRONG.GPU [R184.64+0x1800], R10 ;  /* 0x0018000ab800798e */ /* 0x000fe8000c10e788 */
[----:B------:R-:W-:Y:S02]  /*5ec0*/  RED.E.ADD.F32.FTZ.RN.STRONG.GPU [R184.64+0x1c00], R11 ;  /* 0x001c000bb800798e */ /* 0x000fe4000c10e788 */
[C---:B------:R-:W-:Y:S02]  /*5ed0*/  HMMA.16816.F32.BF16 R92, R180.reuse, R198, R92 ;  /* 0x000000c6b45c723c */ /* 0x040fe4000004185c */
[----:B------:R-:W-:Y:S04]  /*5ee0*/  RED.E.ADD.F32.FTZ.RN.STRONG.GPU [R184.64+0x2000], R16 ;  /* 0x00200010b800798e */ /* 0x000fe8000c10e788 */
[----:B------:R-:W-:Y:S02]  /*5ef0*/  RED.E.ADD.F32.FTZ.RN.STRONG.GPU [R184.64+0x2400], R17 ;  /* 0x00240011b800798e */ /* 0x000fe4000c10e788 */
[-C--:B-1----:R-:W-:Y:S02]  /*5f00*/  HMMA.16816.F32.BF16 R96, R180, R176.reuse, R96 ;  /* 0x000000b0b460723c */ /* 0x082fe40000041860 */
[----:B------:R-:W-:Y:S04]  /*5f10*/  RED.E.ADD.F32.FTZ.RN.STRONG.GPU [R184.64+0x2800], R18 ;  /* 0x00280012b800798e */ /* 0x000fe8000c10e788 */
[----:B------:R-:W-:Y:S02]  /*5f20*/  RED.E.ADD.F32.FTZ.RN.STRONG.GPU [R184.64+0x2c00], R19 ;  /* 0x002c0013b800798e */ /* 0x000fe4000c10e788 */
[C---:B------:R-:W-:Y:S02]  /*5f30*/  HMMA.16816.F32.BF16 R100, R192.reuse, R176, R100 ;  /* 0x000000b0c064723c */ /* 0x040fe40000041864 */
[----:B------:R-:W-:Y:S04]  /*5f40*/  RED.E.ADD.F32.FTZ.RN.STRONG.GPU [R184.64+0x3000], R12 ;  /* 0x0030000cb800798e */ /* 0x000fe8000c10e788 */
[----:B------:R-:W1:Y:S02]  /*5f50*/  LDSM.16.MT88.4 R8, [R172+0xf080] ;  /* 0x00f08000ac08783b */ /* 0x000e640000004200 */
[-C--:B------:R-:W-:Y:S02]  /*5f60*/  HMMA.16816.F32.BF16 R104, R192, R178.reuse, R104 ;  /* 0x000000b2c068723c */ /* 0x080fe40000041868 */
[----:B------:R-:W-:Y:S04]  /*5f70*/  RED.E.ADD.F32.FTZ.RN.STRONG.GPU [R184.64+0x3400], R13 ;  /* 0x0034000db800798e */ /* 0x000fe8000c10e788 */
[----:B------:R-:W-:Y:S02]  /*5f80*/  RED.E.ADD.F32.FTZ.RN.STRONG.GPU [R184.64+0x3800], R14 ;  /* 0x0038000eb800798e */ /* 0x000fe4000c10e788 */
[----:B------:R-:W-:Y:S02]  /*5f90*/  HMMA.16816.F32.BF16 R108, R180, R178, R108 ;  /* 0x000000b2b46c723c */ /* 0x000fe4000004186c */
        /* <DEDUP_REMOVED lines=185> */
.L_x_952:
[----:B------:R-:W-:Y:S05]  /*6b30*/  @P0 BRA `(.L_x_964) ;  /* 0x000034f000000947 */ /* 0x000fea0003800000 */
[----:B------:R-:W-:Y:S01]  /*6b40*/  SHF.R.S32.HI R0, RZ, 0x1f, R219 ;  /* 0x0000001fff007819 */ /* 0x000fe200000114db */
[----:B------:R-:W-:Y:S01]  /*6b50*/  IMAD.SHL.U32 R3, R219, 0x80, RZ ;  /* 0x00000080db037824 */ /* 0x000fe200078e00ff */
        /* <DEDUP_REMOVED lines=611> */
[----:B------:R3:W-:Y:S04]  /*9190*/  STS.U16 [R9+0x80], R168 ;  /* 0x000080a809007388 */ /* 0x0007e80000000400 */
[----:B------:R3:W-:Y:S01]  /*91a0*/  STS.U16 [R7+0x80], R6 ;  /* 0x0000800607007388 */ /* 0x0007e20000000400 */
[----:B-1----:R-:W-:-:S03]  /*91b0*/  IMAD.MOV.U32 R2, RZ, RZ, 0x4 ;  /* 0x00000004ff027424 */ /* 0x002fc600078e00ff */
[----:B------:R3:W-:Y:S01]  /*91c0*/  STS.U16 [R5+0x80], R170 ;  /* 0x000080aa05007388 */ /* 0x0007e20000000400 */
[----:B----4-:R-:W-:-:S05]  /*91d0*/  PRMT R8, R170, 0x7632, R8 ;  /* 0x00007632aa087816 */ /* 0x010fca0000000008 */
        /* <DEDUP_REMOVED lines=15> */
.L_x_965:
        /* <DEDUP_REMOVED lines=10> */
[----:B------:R-:W-:Y:S01]  /*9370*/  ISETP.GT.AND P1, PT, R219, 0x17f, PT ;  /* 0x0000017fdb00780c */ /* 0x000fe20003f24270 */
[----:B------:R-:W-:Y:S01]  /*9380*/  IMAD.SHL.U32 R3, R2, 0x40, RZ ;  /* 0x0000004002037824 */ /* 0x000fe200078e00ff */
[----:B------:R-:W-:Y:S01]  /*9390*/  CS2R R70, SRZ ;  /* 0x0000000000467805 */ /* 0x000fe2000001ff00 */
[----:B------:R-:W-:Y:S01]  /*93a0*/  IMAD.SHL.U32 R82, R82, 0x8, RZ ;  /* 0x0000000852527824 */ /* 0x000fe200078e00ff */
[----:B------:R-:W-:Y:S01]  /*93b0*/  CS2R R68, SRZ ;  /* 0x0000000000447805 */ /* 0x000fe2000001ff00 */
[----:B------:R-:W-:Y:S01]  /*93c0*/  CS2R R74, SRZ ;  /* 0x00000000004a7805 */ /* 0x000fe2000001ff00 */
[----:B------:R-:W-:Y:S01]  /*93d0*/  LOP3.LUT R3, R3, 0x1c0, RZ, 0xc0, !PT ;  /* 0x000001c003037812 */ /* 0x000fe200078ec0ff */
[----:B------:R-:W-:Y:S01]  /*93e0*/  CS2R R72, SRZ ;  /* 0x0000000000487805 */ /* 0x000fe2000001ff00 */
[----:B------:R-:W-:Y:S01]  /*93f0*/  CS2R R54, SRZ ;  /* 0x0000000000367805 */ /* 0x000fe2000001ff00 */
[----:B------:R-:W-:Y:S01]  /*9400*/  CS2R R52, SRZ ;  /* 0x0000000000347805 */ /* 0x000fe2000001ff00 */
[----:B------:R-:W-:Y:S01]  /*9410*/  LOP3.LUT R4, R3, 0x38, R82, 0xf8, !PT ;  /* 0x0000003803047812 */ /* 0x000fe200078ef852 */
[----:B------:R-:W-:Y:S01]  /*9420*/  CS2R R58, SRZ ;  /* 0x00000000003a7805 */ /* 0x000fe2000001ff00 */
[----:B------:R-:W-:Y:S01]  /*9430*/  SHF.R.U32.HI R3, RZ, 0x3, R3 ;  /* 0x00000003ff037819 */ /* 0x000fe20000011603 */
[----:B------:R-:W-:Y:S01]  /*9440*/  CS2R R56, SRZ ;  /* 0x0000000000387805 */ /* 0x000fe2000001ff00 */
[----:B------:R-:W-:Y:S01]  /*9450*/  CS2R R62, SRZ ;  /* 0x00000000003e7805 */ /* 0x000fe2000001ff00 */
[----:B------:R-:W-:Y:S01]  /*9460*/  CS2R R60, SRZ ;  /* 0x00000000003c7805 */ /* 0x000fe2000001ff00 */
[----:B------:R-:W-:Y:S01]  /*9470*/  LOP3.LUT R3, R4, R3, RZ, 0x3c, !PT ;  /* 0x0000000304037212 */ /* 0x000fe200078e3cff */
[----:B------:R-:W-:Y:S01]  /*9480*/  CS2R R30, SRZ ;  /* 0x00000000001e7805 */ /* 0x000fe2000001ff00 */
[----:B------:R-:W-:Y:S01]  /*9490*/  CS2R R28, SRZ ;  /* 0x00000000001c7805 */ /* 0x000fe2000001ff00 */
[----:B------:R-:W-:Y:S01]  /*94a0*/  CS2R R34, SRZ ;  /* 0x0000000000227805 */ /* 0x000fe2000001ff00 */
[----:B------:R-:W-:Y:S01]  /*94b0*/  LOP3.LUT R81, R3, 0x7ffffe00, R0, 0xf8, !PT ;  /* 0x7ffffe0003517812 */ /* 0x000fe200078ef800 */
[----:B------:R-:W-:Y:S01]  /*94c0*/  CS2R R32, SRZ ;  /* 0x0000000000207805 */ /* 0x000fe2000001ff00 */
[----:B------:R-:W2:Y:S01]  /*94d0*/  S2R R3, SR_CTAID.X ;  /* 0x0000000000037919 */ /* 0x000ea20000002500 */
        /* <DEDUP_REMOVED lines=8> */
[----:B------:R-:W-:Y:S01]  /*9560*/  IMAD.SHL.U32 R81, R81, 0x2, RZ ;  /* 0x0000000251517824 */ /* 0x000fe200078e00ff */
[----:B-1----:R-:W-:Y:S01]  /*9570*/  SHF.R.S32.HI R0, RZ, 0x1f, R77 ;  /* 0x0000001fff007819 */ /* 0x002fe2000001144d */
[----:B------:R-:W-:Y:S01]  /*9580*/  CS2R R42, SRZ ;  /* 0x00000000002a7805 */ /* 0x000fe2000001ff00 */
[--C-:B------:R-:W-:Y:S01]  /*9590*/  SHF.R.S32.HI R83, RZ, 0x1f, R82.reuse ;  /* 0x0000001fff537819 */ /* 0x100fe20000011452 */
[----:B------:R-:W-:Y:S01]  /*95a0*/  CS2R R40, SRZ ;  /* 0x0000000000287805 */ /* 0x000fe2000001ff00 */
[----:B------:R1:W3:Y:S01]  /*95b0*/  @!P2 LDS.128 R64, [R81+0x7880] ;  /* 0x007880005140a984 */ /* 0x0002e20000000c00 */
[----:B------:R-:W-:Y:S01]  /*95c0*/  IMAD R80, R0, c[0x0][0x338], RZ ;  /* 0x0000ce0000507a24 */ /* 0x000fe200078e02ff */
[----:B------:R-:W-:Y:S01]  /*95d0*/  ISETP.GT.AND P0, PT, R219, 0x7f, PT ;  /* 0x0000007fdb00780c */ /* 0x000fe20003f04270 */
[C---:B------:R-:W-:Y:S01]  /*95e0*/  IMAD.WIDE.U32 R86, R77.reuse, c[0x0][0x338], R82 ;  /* 0x0000ce004d567a25 */ /* 0x040fe200078e0052 */
[----:B------:R1:W4:Y:S01]  /*95f0*/  @!P2 LDS.128 R68, [R81+0xa080] ;  /* 0x00a080005144a984 */ /* 0x0003220000000c00 */
[----:B------:R-:W-:Y:S01]  /*9600*/  CS2R R46, SRZ ;  /* 0x00000000002e7805 */ /* 0x000fe2000001ff00 */
[----:B------:R-:W-:Y:S01]  /*9610*/  CS2R R44, SRZ ;  /* 0x00000000002c7805 */ /* 0x000fe2000001ff00 */
[----:B------:R-:W-:Y:S01]  /*9620*/  IMAD R79, R77, c[0x0][0x33c], R80 ;  /* 0x0000cf004d4f7a24 */ /* 0x000fe200078e0250 */
[----:B------:R1:W1:Y:S01]  /*9630*/  @!P2 LDS.128 R72, [R81+0xc880] ;  /* 0x00c880005148a984 */ /* 0x0002620000000c00 */
[----:B------:R-:W-:Y:S01]  /*9640*/  CS2R R50, SRZ ;  /* 0x0000000000327805 */ /* 0x000fe2000001ff00 */
[----:B--2--5:R-:W-:Y:S01]  /*9650*/  IMAD R76, R3, -0x50, R76 ;  /* 0xffffffb0034c7824 */ /* 0x024fe200078e024c */
[----:B------:R-:W-:Y:S01]  /*9660*/  CS2R R48, SRZ ;  /* 0x0000000000307805 */ /* 0x000fe2000001ff00 */
[----:B------:R2:W1:Y:S01]  /*9670*/  @!P1 LDS.128 R52, [R81+0x8880] ;  /* 0x0088800051349984 */ /* 0x0004620000000c00 */
[----:B------:R-:W-:Y:S01]  /*9680*/  IMAD.IADD R87, R87, 0x1, R79 ;  /* 0x0000000157577824 */ /* 0x000fe200078e024f */
[----:B------:R-:W-:Y:S01]  /*9690*/  CS2R R6, SRZ ;  /* 0x0000000000067805 */ /* 0x000fe2000001ff00 */
[----:B------:R-:W-:Y:S01]  /*96a0*/  IMNMX R79, R76, 0x50, PT ;  /* 0x000000504c4f7817 */ /* 0x000fe20003800200 */
[----:B------:R2:W1:Y:S01]  /*96b0*/  @!P1 LDS.128 R56, [R81+0xb080] ;  /* 0x00b0800051389984 */ /* 0x0004620000000c00 */
[----:B------:R-:W-:Y:S01]  /*96c0*/  CS2R R4, SRZ ;  /* 0x0000000000047805 */ /* 0x000fe2000001ff00 */
[----:B------:R-:W-:Y:S01]  /*96d0*/  CS2R R10, SRZ ;  /* 0x00000000000a7805 */ /* 0x000fe2000001ff00 */
[----:B------:R-:W-:Y:S01]  /*96e0*/  CS2R R8, SRZ ;  /* 0x0000000000087805 */ /* 0x000fe2000001ff00 */
[----:B------:R2:W1:Y:S01]  /*96f0*/  @!P1 LDS.128 R60, [R81+0xd880] ;  /* 0x00d88000513c9984 */ /* 0x0004620000000c00 */
[----:B------:R-:W-:Y:S01]  /*9700*/  CS2R R14, SRZ ;  /* 0x00000000000e7805 */ /* 0x000fe2000001ff00 */
[----:B------:R-:W-:Y:S01]  /*9710*/  CS2R R12, SRZ ;  /* 0x00000000000c7805 */ /* 0x000fe2000001ff00 */
[----:B------:R-:W-:Y:S01]  /*9720*/  SHF.R.S32.HI R78, RZ, 0x1f, R229 ;  /* 0x0000001fff4e7819 */ /* 0x000fe200000114e5 */
[----:B------:R2:W1:Y:S01]  /*9730*/  @!P2 LDS.128 R28, [R81+0x80] ;  /* 0x00008000511ca984 */ /* 0x0004620000000c00 */
[----:B------:R-:W-:Y:S01]  /*9740*/  ISETP.GE.AND P6, PT, R2, R79, PT ;  /* 0x0000004f0200720c */ /* 0x000fe20003fc6270 */
[----:B------:R-:W-:Y:S01]  /*9750*/  BSSY B0, `(.L_x_966) ;  /* 0x0000025000007945 */ /* 0x000fe20003800000 */
[----:B------:R-:W-:Y:S01]  /*9760*/  SEL R78, R78, RZ, !P3 ;  /* 0x000000ff4e4e7207 */ /* 0x000fe20005800000 */
[----:B------:R2:W1:Y:S01]  /*9770*/  @!P2 LDS.128 R32, [R81+0x2880] ;  /* 0x002880005120a984 */ /* 0x0004620000000c00 */
[----:B------:R-:W-:-:S02]  /*9780*/  SEL R229, R229, RZ, !P3 ;  /* 0x000000ffe5e57207 */ /* 0x000fc40005800000 */
[----:B------:R-:W-:Y:S01]  /*9790*/  IADD3 R80, R82, 0x40, RZ ;  /* 0x0000004052507810 */ /* 0x000fe20007ffe0ff */
[----:B------:R2:W1:Y:S01]  /*97a0*/  @!P2 LDS.128 R36, [R81+0x5080] ;  /* 0x005080005124a984 */ /* 0x0004620000000c00 */
[----:B------:R-:W-:-:S03]  /*97b0*/  IMAD R76, R78, c[0x0][0x340], RZ ;  /* 0x0000d0004e4c7a24 */ /* 0x000fc600078e02ff */
[----:B------:R2:W1:Y:S01]  /*97c0*/  @!P1 LDS.128 R16, [R81+0x1080] ;  /* 0x0010800051109984 */ /* 0x0004620000000c00 */
[----:B------:R-:W-:-:S03]  /*97d0*/  IMAD R76, R229, c[0x0][0x344], R76 ;  /* 0x0000d100e54c7a24 */ /* 0x000fc600078e024c */
        /* <DEDUP_REMOVED lines=8> */
[----:B------:R-:W-:-:S04]  /*9860*/  IADD3 R88, P0, R2, R84, RZ ;  /* 0x0000005402587210 */ /* 0x000fc80007f1e0ff */
[----:B------:R-:W-:Y:S01]  /*9870*/  LEA.HI.X.SX32 R89, R2, R85, 0x1, P0 ;  /* 0x0000005502597211 */ /* 0x000fe200000f0eff */
[----:B------:R-:W-:-:S04]  /*9880*/  IMAD.WIDE.U32 R84, R229, c[0x0][0x340], R86 ;  /* 0x0000d000e5547a25 */ /* 0x000fc800078e0056 */
[----:B------:R-:W-:Y:S01]  /*9890*/  IMAD.WIDE R86, R3, 0x50, R88 ;  /* 0x0000005003567825 */ /* 0x000fe200078e0258 */
[----:B------:R-:W-:-:S03]  /*98a0*/  IADD3 R3, R82, 0x80, RZ ;  /* 0x0000008052037810 */ /* 0x000fc60007ffe0ff */
        /* <DEDUP_REMOVED lines=14> */
[----:B-1----:R3:W-:Y:S02]  /*9990*/  @!P1 STG.E.128 [R92.64+0x100], R72 ;  /* 0x000100485c009986 */ /* 0x0027e4000c101d08 */
.L_x_967:
[----:B---34-:R-:W-:Y:S05]  /*99a0*/  BSYNC B0 ;  /* 0x0000000000007941 */ /* 0x018fea0003800000 */
.L_x_966:
        /* <DEDUP_REMOVED lines=20> */
.L_x_969:
[----:B------:R-:W-:Y:S05]  /*9af0*/  BSYNC B0 ;  /* 0x0000000000007941 */ /* 0x000fea0003800000 */
.L_x_968:
        /* <DEDUP_REMOVED lines=20> */
.L_x_971:
[----:B------:R-:W-:Y:S05]  /*9c40*/  BSYNC B0 ;  /* 0x0000000000007941 */ /* 0x000fea0003800000 */
.L_x_970:
        /* <DEDUP_REMOVED lines=23> */
.L_x_973:
[----:B------:R-:W-:Y:S05]  /*9dc0*/  BSYNC B0 ;  /* 0x0000000000007941 */ /* 0x000fea0003800000 */
.L_x_972:
        /* <DEDUP_REMOVED lines=18> */
.L_x_975:
[----:B------:R-:W-:Y:S05]  /*9ef0*/  BSYNC B0 ;  /* 0x0000000000007941 */ /* 0x000fea0003800000 */
.L_x_974:
        /* <DEDUP_REMOVED lines=19> */
.L_x_964:
[----:B------:R-:W-:Y:S01]  /*a030*/  ISETP.NE.U32.AND P0, PT, RZ, c[0x0][0x358], PT ;  /* 0x0000d600ff007a0c */ /* 0x000fe20003f05070 */
[----:B------:R-:W-:-:S03]  /*a040*/  IMAD.MOV.U32 R0, RZ, RZ, 0x4 ;  /* 0x00000004ff007424 */ /* 0x000fc600078e00ff */
[----:B------:R-:W-:Y:S01]  /*a050*/  ISETP.NE.AND.EX P1, PT, RZ, c[0x0][0x35c], PT, P0 ;  /* 0x0000d700ff007a0c */ /* 0x000fe20003f25300 */
[----:B------:R-:W-:Y:S01]  /*a060*/  IMAD.WIDE R8, R229, R0, c[0x0][0x358] ;  /* 0x0000d600e5087625 */ /* 0x000fe200078e0200 */
[----:B------:R-:W-:-:S04]  /*a070*/  ISETP.NE.U32.AND P0, PT, RZ, c[0x0][0x360], PT ;  /* 0x0000d800ff007a0c */ /* 0x000fc80003f05070 */
[----:B------:R-:W-:Y:S01]  /*a080*/  ISETP.NE.AND.EX P0, PT, RZ, c[0x0][0x364], PT, P0 ;  /* 0x0000d900ff007a0c */ /* 0x000fe20003f05300 */
[----:B------:R-:W-:-:S06]  /*a090*/  IMAD.MOV.U32 R5, RZ, RZ, c[0x0][0x2f0] ;  /* 0x0000bc00ff057624 */ /* 0x000fcc00078e00ff */
[----:B------:R-:W2:Y:S06]  /*a0a0*/  @P1 LDG.E R3, [R8.64] ;  /* 0x0000000808031981 */ /* 0x000eac000c1e1900 */
[----:B------:R-:W-:-:S05]  /*a0b0*/  @P0 IMAD.WIDE R10, R229, R0, c[0x0][0x360] ;  /* 0x0000d800e50a0625 */ /* 0x000fca00078e0200 */
        /* <DEDUP_REMOVED lines=9> */
.L_x_976:
        /* <DEDUP_REMOVED lines=8> */
[----:B------:R-:W-:Y:S01]  /*a1d0*/  SHF.R.S32.HI R3, RZ, 0x3, R3 ;  /* 0x00000003ff037819 */ /* 0x000fe20000011403 */
[----:B------:R-:W-:Y:S01]  /*a1e0*/  IMAD R12, R4, c[0x0][0x310], RZ ;  /* 0x0000c400040c7a24 */ /* 0x000fe200078e02ff */
        /* <DEDUP_REMOVED lines=15> */
[----:B------:R-:W-:Y:S02]  /*a2e0*/  IMAD.MOV.U32 R18, RZ, RZ, R16 ;  /* 0x000000ffff127224 */ /* 0x000fe400078e0010 */
        /* <DEDUP_REMOVED lines=18> */
.L_x_978:
[----:B------:R-:W-:Y:S05]  /*a410*/  BSYNC B0 ;  /* 0x0000000000007941 */ /* 0x000fea0003800000 */
.L_x_977:
        /* <DEDUP_REMOVED lines=20> */
.L_x_980:
[----:B------:R-:W-:Y:S05]  /*a560*/  BSYNC B0 ;  /* 0x0000000000007941 */ /* 0x000fea0003800000 */
.L_x_979:
        /* <DEDUP_REMOVED lines=20> */
.L_x_982:
[----:B------:R-:W-:Y:S05]  /*a6b0*/  BSYNC B0 ;  /* 0x0000000000007941 */ /* 0x000fea0003800000 */
.L_x_981:
[----:B------:R-:W-:Y:S01]  /*a6c0*/  IMAD R3, R2, c[0x0][0x338], RZ ;  /* 0x0000ce0002037a24 */ /* 0x000fe200078e02ff */
[----:B------:R-:W-:Y:S01]  /*a6d0*/  BSSY B0, `(.L_x_983) ;  /* 0x0000016000007945 */ /* 0x000fe20003800000 */
[----:B------:R-:W-:-:S04]  /*a6e0*/  IMAD.WIDE.U32 R10, R0, c[0x0][0x338], R8 ;  /* 0x0000ce00000a7a25 */ /* 0x000fc800078e0008 */
[----:B------:R-:W-:Y:S02]  /*a6f0*/  IMAD R3, R0, c[0x0][0x33c], R3 ;  /* 0x0000cf0000037a24 */ /* 0x000fe400078e0203 */
[----:B------:R-:W-:-:S03]  /*a700*/  IMAD R0, R4, c[0x0][0x340], RZ ;  /* 0x0000d00004007a24 */ /* 0x000fc600078e02ff */
[----:B------:R-:W-:Y:S01]  /*a710*/  IADD3 R11, R11, R3, RZ ;  /* 0x000000030b0b7210 */ /* 0x000fe20007ffe0ff */
[----:B------:R-:W-:-:S04]  /*a720*/  IMAD R0, R229, c[0x0][0x344], R0 ;  /* 0x0000d100e5007a24 */ /* 0x000fc800078e0200 */
[----:B------:R-:W-:-:S05]  /*a730*/  IMAD.WIDE.U32 R10, R229, c[0x0][0x340], R10 ;  /* 0x0000d000e50a7a25 */ /* 0x000fca00078e000a */
[----:B--2---:R-:W-:Y:S01]  /*a740*/  IADD3 R13, R11, R0, RZ ;  /* 0x000000000b0d7210 */ /* 0x004fe20007ffe0ff */
        /* <DEDUP_REMOVED lines=14> */
.L_x_984:
[----:B------:R-:W-:Y:S05]  /*a830*/  BSYNC B0 ;  /* 0x0000000000007941 */ /* 0x000fea0003800000 */
.L_x_983:
        /* <DEDUP_REMOVED lines=18> */
.L_x_986:
[----:B------:R-:W-:Y:S05]  /*a960*/  BSYNC B0 ;  /* 0x0000000000007941 */ /* 0x000fea0003800000 */
.L_x_985:
        /* <DEDUP_REMOVED lines=18> */
.L_x_987:
        /* <DEDUP_REMOVED lines=15> */
.L_x_1416:


//--------------------- .text._ZN7cutlass13device_kernelIN5flash19enable_sm80_to_sm89INS1_16FlashAttnBwdSm80INS1_25CollectiveMainloopBwdSm80ILi2ELi1EN4cute5tupleIJNS5_1CILi64EEENS7_ILi80EEENS7_ILi192EEEEEENS_10bfloat16_tEfNS_4arch4Sm80ELb0ELb1ELb0ELb1ELb1ELb0ELb1ELb0ELi2ELi4ELi2ELi2ELb0EEENS1_21CollectiveEpilogueBwdISB_SC_SE_Li256ELb1ELb1ELi4EEENS1_19SingleTileSchedulerILb1ELb0ELb0ELi80EEEEEEEEEvNT_6ParamsE --------------------------
	.section	.text._ZN7cutlass13device_kernelIN5flash19enable_sm80_to_sm89INS1_16FlashAttnBwdSm80INS1_25CollectiveMainloopBwdSm80ILi2ELi1EN4cute5tupleIJNS5_1CILi64EEENS7_ILi80EEENS7_ILi192EEEEEENS_10bfloat16_tEfNS_4arch4Sm80ELb0ELb1ELb0ELb1ELb1ELb0ELb1ELb0ELi2ELi4ELi2ELi2ELb0EEENS1_21CollectiveEpilogueBwdISB_SC_SE_Li256ELb1ELb1ELi4EEENS1_19SingleTileSchedulerILb1ELb0ELb0ELi80EEEEEEEEEvNT_6ParamsE,"ax",@progbits
	.sectioninfo	@"SHI_REGISTERS=255"
	.align	128
.text._ZN7cutlass13device_kernelIN5flash19enable_sm80_to_sm89INS1_16FlashAttnBwdSm80INS1_25CollectiveMainloopBwdSm80ILi2ELi1EN4cute5tupleIJNS5_1CILi64EEENS7_ILi80EEENS7_ILi192EEEEEENS_10bfloat16_tEfNS_4arch4Sm80ELb0ELb1ELb0ELb1ELb1ELb0ELb1ELb0ELi2ELi4ELi2ELi2ELb0EEENS1_21CollectiveEpilogueBwdISB_SC_SE_Li256ELb1ELb1ELi4EEENS1_19SingleTileSchedulerILb1ELb0ELb0ELi80EEEEEEEEEvNT_6ParamsE:
        .type           _ZN7cutlass13device_kernelIN5flash19enable_sm80_to_sm89INS1_16FlashAttnBwdSm80INS1_25CollectiveMainloopBwdSm80ILi2ELi1EN4cute5tupleIJNS5_1CILi64EEENS7_ILi80EEENS7_ILi192EEEEEENS_10bfloat16_tEfNS_4arch4Sm80ELb0ELb1ELb0ELb1ELb1ELb0ELb1ELb0ELi2ELi4ELi2ELi2ELb0EEENS1_21CollectiveEpilogueBwdISB_SC_SE_Li256ELb1ELb1ELi4EEENS1_19SingleTileSchedulerILb1ELb0ELb0ELi80EEEEEEEEEvNT_6ParamsE,@function
        .size           _ZN7cutlass13device_kernelIN5flash19enable_sm80_to_sm89INS1_16FlashAttnBwdSm80INS1_25CollectiveMainloopBwdSm80ILi2ELi1EN4cute5tupleIJNS5_1CILi64EEENS7_ILi80EEENS7_ILi192EEEEEENS_10bfloat16_tEfNS_4arch4Sm80ELb0ELb1ELb0ELb1ELb1ELb0ELb1ELb0ELi2ELi4ELi2ELi2ELb0EEENS1_21CollectiveEpilogueBwdISB_SC_SE_Li256ELb1ELb1ELi4EEENS1_19SingleTileSchedulerILb1ELb0ELb0ELi80EEEEEEEEEvNT_6ParamsE,(.L_x_1417 - _ZN7cutlass13device_kernelIN5flash19enable_sm80_to_sm89INS1_16FlashAttnBwdSm80INS1_25CollectiveMainloopBwdSm80ILi2ELi1EN4cute5tupleIJNS5_1CILi64EEENS7_ILi80EEENS7_ILi192EEEEEENS_10bfloat16_tEfNS_4arch4Sm80ELb0ELb1ELb0ELb1ELb1ELb0ELb1ELb0ELi2ELi4ELi2ELi2ELb0EEENS1_21CollectiveEpilogueBwdISB_SC_SE_Li256ELb1ELb1ELi4EEENS1_19SingleTileSchedulerILb1ELb0ELb0ELi80EEEEEEEEEvNT_6ParamsE)
        .other          _ZN7cutlass13device_kernelIN5flash19enable_sm80_to_sm89INS1_16FlashAttnBwdSm80INS1_25CollectiveMainloopBwdSm80ILi2ELi1EN4cute5tupleIJNS5_1CILi64EEENS7_ILi80EEENS7_ILi192EEEEEENS_10bfloat16_tEfNS_4arch4Sm80ELb0ELb1ELb0ELb1ELb1ELb0ELb1ELb0ELi2ELi4ELi2ELi2ELb0EEENS1_21CollectiveEpilogueBwdISB_SC_SE_Li256ELb1ELb1ELi4EEENS1_19SingleTileSchedulerILb1ELb0ELb0ELi80EEEEEEEEEvNT_6ParamsE,@"STO_CUDA_ENTRY STV_DEFAULT"
_ZN7cutlass13device_kernelIN5flash19enable_sm80_to_sm89INS1_16FlashAttnBwdSm80INS1_25CollectiveMainloopBwdSm80ILi2ELi1EN4cute5tupleIJNS5_1CILi64EEENS7_ILi80EEENS7_ILi192EEEEEENS_10bfloat16_tEfNS_4arch4Sm80ELb0ELb1ELb0ELb1ELb1ELb0ELb1ELb0ELi2ELi4ELi2ELi2ELb0EEENS1_21CollectiveEpilogueBwdISB_SC_SE_Li256ELb1ELb1ELi4EEENS1_19SingleTileSchedulerILb1ELb0ELb0ELi80EEEEEEEEEvNT_6ParamsE:
        /* <DEDUP_REMOVED lines=17> */
.L_x_989:
        /* <DEDUP_REMOVED lines=8> */
.L_x_991:
[----:B------:R-:W-:Y:S02]  /*0190*/  MOV R3, c[0x0][0x3a4] ;  /* 0x0000e90000037a02 */ /* 0x000fe40000000f00 */
.L_x_990:
[----:B-1----:R-:W-:-:S05]  /*01a0*/  IMAD R2, R222, 0x50, RZ ;  /* 0x00000050de027824 */ /* 0x002fca00078e02ff */
[----:B-----5:R-:W-:-:S04]  /*01b0*/  ISETP.GE.AND P0, PT, R2, R3, PT ;  /* 0x000000030200720c */ /* 0x020fc80003f06270 */
[----:B------:R-:W-:Y:S01]  /*01c0*/  SEL R229, R229, 0xffffffff, !P0 ;  /* 0xffffffffe5e57807 */ /* 0x000fe20004000000 */
[----:B------:R-:W-:Y:S05]  /*01d0*/  BRA `(.L_x_992) ;  /* 0x0000011000007947 */ /* 0x000fea0003800000 */
.L_x_988:
[----:B---34-:R-:W-:-:S04]  /*01e0*/  ISETP.NE.U32.AND P0, PT, RZ, c[0x0][0x3c0], PT ;  /* 0x0000f000ff007a0c */ /* 0x018fc80003f05070 */
[----:B------:R-:W-:-:S13]  /*01f0*/  ISETP.NE.AND.EX P0, PT, RZ, c[0x0][0x3c4], PT, P0 ;  /* 0x0000f100ff007a0c */ /* 0x000fda0003f05300 */
[----:B------:R-:W-:Y:S05]  /*0200*/  @!P0 BRA `(.L_x_993) ;  /* 0x0000002000008947 */ /* 0x000fea0003800000 */
[----:B------:R1:W5:Y:S01]  /*0210*/  LDG.E R3, [R2.64] ;  /* 0x0000000802037981 */ /* 0x000362000c1e1900 */
[----:B------:R-:W-:Y:S05]  /*0220*/  BRA `(.L_x_994) ;  /* 0x0000009000007947 */ /* 0x000fea0003800000 */
.L_x_993:
        /* <DEDUP_REMOVED lines=8> */
.L_x_995:
[----:B------:R-:W-:Y:S02]  /*02b0*/  MOV R3, c[0x0][0x3a4] ;  /* 0x0000e90000037a02 */ /* 0x000fe40000000f00 */
.L_x_994:
[----:B-1----:R-:W-:-:S05]  /*02c0*/  IMAD R2, R222, 0x50, RZ ;  /* 0x00000050de027824 */ /* 0x002fca00078e02ff */
[----:B-----5:R-:W-:-:S04]  /*02d0*/  ISETP.GE.AND P0, PT, R2, R3, PT ;  /* 0x000000030200720c */ /* 0x020fc80003f06270 */
[----:B------:R-:W-:-:S04]  /*02e0*/  SEL R229, R229, 0xffffffff, !P0 ;  /* 0xffffffffe5e57807 */ /* 0x000fc80004000000 */
.L_x_992:
        /* <DEDUP_REMOVED lines=28> */
.L_x_996:
[----:B-1----:R-:W-:-:S04]  /*04b0*/  ISETP.NE.U32.AND P0, PT, RZ, c[0x0][0x2e0], PT ;  /* 0x0000b800ff007a0c */ /* 0x002fc80003f05070 */
[----:B------:R-:W-:-:S13]  /*04c0*/  ISETP.NE.AND.EX P0, PT, RZ, c[0x0][0x2e4], PT, P0 ;  /* 0x0000b900ff007a0c */ /* 0x000fda0003f05300 */
[----:B------:R-:W-:Y:S05]  /*04d0*/  @!P0 BRA `(.L_x_997) ;  /* 0x0000003000008947 */ /* 0x000fea0003800000 */
[----:B------:R-:W-:-:S05]  /*04e0*/  IMAD.WIDE R6, R229, R6, c[0x0][0x2e0] ;  /* 0x0000b800e5067625 */ /* 0x000fca00078e0206 */
[----:B------:R1:W5:Y:S01]  /*04f0*/  LDG.E R3, [R6.64] ;  /* 0x0000000806037981 */ /* 0x000362000c1e1900 */
[----:B------:R-:W-:Y:S05]  /*0500*/  BRA `(.L_x_998) ;  /* 0x0000004000007947 */ /* 0x000fea0003800000 */
.L_x_997:
[----:B------:R-:W-:Y:S05]  /*0510*/  @!P2 BRA `(.L_x_998) ;  /* 0x000000300000a947 */ /* 0x000fea0003800000 */
[----:B------:R-:W2:Y:S04]  /*0520*/  LDG.E R3, [R8.64] ;  /* 0x0000000808037981 */ /* 0x000ea8000c1e1900 */
[----:B------:R-:W2:Y:S02]  /*0530*/  LDG.E R6, [R8.64+0x4] ;  /* 0x0000040808067981 */ /* 0x000ea4000c1e1900 */
[----:B--2---:R-:W-:Y:S02]  /*0540*/  IADD3 R3, -R3, R6, RZ ;  /* 0x0000000603037210 */ /* 0x004fe40007ffe1ff */
.L_x_998:
        /* <DEDUP_REMOVED lines=13> */
.L_x_999:
        /* <DEDUP_REMOVED lines=585> */
.L_x_1011:
        /* <DEDUP_REMOVED lines=172> */
.L_x_1003:
[----:B------:R-:W-:Y:S11]  /*3570*/  ISETP.NE.AND P0, PT, R250, c[0x0][0x2a8], PT ;  /* 0x0000aa00fa007a0c */ /* 0x000ff60003f05270 */
[----:B------:R-:W-:Y:S02]  /*3580*/  @!UPT UIADD3 URZ, URZ, URZ, URZ ;  /* 0x0000003f3f3ff290 */ /* 0x000fe4000fffe03f */
[----:B------:R-:W-:Y:S05]  /*3590*/  @P0 IMAD.HI.U32 R2, R24, c[0x0][0x2ac], RZ ;  /* 0x0000ab0018020a27 */ /* 0x000fea00078e00ff */
[----:B------:R-:W-:Y:S02]  /*35a0*/  @P0 SHF.R.U32.HI R24, RZ, c[0x0][0x2b0], R2 ;  /* 0x0000ac00ff180a19 */ /* 0x000fe40000011602 */
.L_x_1004:
[----:B------:R-:W-:Y:S05]  /*35b0*/  BSYNC B0 ;  /* 0x0000000000007941 */ /* 0x000fea0003800000 */
.L_x_1002:
[----:B------:R-:W-:Y:S05]  /*35c0*/  IMAD R3, R24, c[0x0][0x2a8], R247 ;  /* 0x0000aa0018037a24 */ /* 0x000fea00078e02f7 */
[----:B------:R-:W-:Y:S02]  /*35d0*/  IADD3 R2, R3, c[0x0][0x2a8], RZ ;  /* 0x0000aa0003027a10 */ /* 0x000fe40007ffe0ff */
[----:B------:R-:W-:Y:S02]  /*35e0*/  IMNMX R178, R178, R3, !PT ;  /* 0x00000003b2b27217 */ /* 0x000fe40007800200 */
[----:B------:R-:W-:Y:S02]  /*35f0*/  IMNMX R179, R179, R2, PT ;  /* 0x00000002b3b37217 */ /* 0x000fe40003800200 */
.L_x_1001:
        /* <DEDUP_REMOVED lines=16> */
.L_x_1007:
[----:B------:R-:W-:Y:S11]  /*3700*/  ISETP.NE.AND P0, PT, R250, c[0x0][0x2a8], PT ;  /* 0x0000aa00fa007a0c */ /* 0x000ff60003f05270 */
[----:B------:R-:W-:Y:S02]  /*3710*/  @!UPT UIADD3 URZ, URZ, URZ, URZ ;  /* 0x0000003f3f3ff290 */ /* 0x000fe4000fffe03f */
[----:B------:R-:W-:Y:S05]  /*3720*/  @P0 IMAD.HI.U32 R2, R24, c[0x0][0x2ac], RZ ;  /* 0x0000ab0018020a27 */ /* 0x000fea00078e00ff */
[----:B------:R-:W-:Y:S02]  /*3730*/  @P0 SHF.R.U32.HI R24, RZ, c[0x0][0x2b0], R2 ;  /* 0x0000ac00ff180a19 */ /* 0x000fe40000011602 */
.L_x_1008:
[----:B------:R-:W-:Y:S05]  /*3740*/  BSYNC B0 ;  /* 0x0000000000007941 */ /* 0x000fea0003800000 */
.L_x_1006:
[----:B------:R-:W-:Y:S05]  /*3750*/  IMAD R3, R24, c[0x0][0x2a8], R247 ;  /* 0x0000aa0018037a24 */ /* 0x000fea00078e02f7 */
[----:B------:R-:W-:Y:S02]  /*3760*/  IADD3 R2, R3, c[0x0][0x2a8], RZ ;  /* 0x0000aa0003027a10 */ /* 0x000fe40007ffe0ff */
[----:B------:R-:W-:Y:S02]  /*3770*/  IMNMX R176, R176, R3, !PT ;  /* 0x00000003b0b07217 */ /* 0x000fe40007800200 */
[----:B------:R-:W-:Y:S02]  /*3780*/  IMNMX R173, R173, R2, PT ;  /* 0x00000002adad7217 */ /* 0x000fe40003800200 */
.L_x_1005:
        /* <DEDUP_REMOVED lines=70> */
.L_x_1009:
        /* <DEDUP_REMOVED lines=463> */
.L_x_1010:
        /* <DEDUP_REMOVED lines=293> */
.L_x_1000:
        /* <DEDUP_REMOVED lines=634> */
.L_x_1013:
        /* <DEDUP_REMOVED lines=109> */
.L_x_1015:
[----:B---34-:R-:W-:Y:S05]  /*99a0*/  BSYNC B0 ;  /* 0x0000000000007941 */ /* 0x018fea0003800000 */
.L_x_1014:
        /* <DEDUP_REMOVED lines=20> */
.L_x_1017:
[----:B------:R-:W-:Y:S05]  /*9af0*/  BSYNC B0 ;  /* 0x0000000000007941 */ /* 0x000fea0003800000 */
.L_x_1016:
        /* <DEDUP_REMOVED lines=20> */
.L_x_1019:
[----:B------:R-:W-:Y:S05]  /*9c40*/  BSYNC B0 ;  /* 0x0000000000007941 */ /* 0x000fea0003800000 */
.L_x_1018:
        /* <DEDUP_REMOVED lines=23> */
.L_x_1021:
[----:B------:R-:W-:Y:S05]  /*9dc0*/  BSYNC B0 ;  /* 0x0000000000007941 */ /* 0x000fea0003800000 */
.L_x_1020:
        /* <DEDUP_REMOVED lines=18> */
.L_x_1023:
[----:B------:R-:W-:Y:S05]  /*9ef0*/  BSYNC B0 ;  /* 0x0000000000007941 */ /* 0x000fea0003800000 */
.L_x_1022:
        /* <DEDUP_REMOVED lines=19> */
.L_x_1012:
        /* <DEDUP_REMOVED lines=18> */
.L_x_1024:
        /* <DEDUP_REMOVED lines=44> */
.L_x_1026:
[----:B------:R-:W-:Y:S05]  /*a410*/  BSYNC B0 ;  /* 0x0000000000007941 */ /* 0x000fea0003800000 */
.L_x_1025:
        /* <DEDUP_REMOVED lines=20> */
.L_x_1028:
[----:B------:R-:W-:Y:S05]  /*a560*/  BSYNC B0 ;  /* 0x0000000000007941 */ /* 0x000fea0003800000 */
.L_x_1027:
        /* <DEDUP_REMOVED lines=20> */
.L_x_1030:
[----:B------:R-:W-:Y:S05]  /*a6b0*/  BSYNC B0 ;  /* 0x0000000000007941 */ /* 0x000fea0003800000 */
.L_x_1029:
        /* <DEDUP_REMOVED lines=23> */
.L_x_1032:
[----:B------:R-:W-:Y:S05]  /*a830*/  BSYNC B0 ;  /* 0x0000000000007941 */ /* 0x000fea0003800000 */
.L_x_1031:
        /* <DEDUP_REMOVED lines=18> */
.L_x_1034:
[----:B------:R-:W-:Y:S05]  /*a960*/  BSYNC B0 ;  /* 0x0000000000007941 */ /* 0x000fea0003800000 */
.L_x_1033:
        /* <DEDUP_REMOVED lines=18> */
.L_x_1035:
        /* <DEDUP_REMOVED lines=15> */
.L_x_1417:


//--------------------- .text._ZN7cutlass13device_kernelIN5flash19enable_sm80_to_sm89INS1_16FlashAttnBwdSm80INS1_25CollectiveMainloopBwdSm80ILi2ELi1EN4cute5tupleIJNS5_1CILi64EEENS7_ILi80EEENS7_ILi192EEEEEENS_10bfloat16_tEfNS_4arch4Sm80ELb0ELb1ELb0ELb1ELb0ELb0ELb1ELb0ELi2ELi4ELi2ELi2ELb0EEENS1_24CollectiveEpilogueBwdGQAISB_fSE_Li256ELb1ELb0EEENS1_19SingleTileSchedulerILb1ELb0ELb0ELi80EEEEEEEEEvNT_6ParamsE --------------------------
	.section	.text._ZN7cutlass13device_kernelIN5flash19enable_sm80_to_sm89INS1_16FlashAttnBwdSm80INS1_25CollectiveMainloopBwdSm80ILi2ELi1EN4cute5tupleIJNS5_1CILi64EEENS7_ILi80EEENS7_ILi192EEEEEENS_10bfloat16_tEfNS_4arch4Sm80ELb0ELb1ELb0ELb1ELb0ELb0ELb1ELb0ELi2ELi4ELi2ELi2ELb0EEENS1_24CollectiveEpilogueBwdGQAISB_fSE_Li256ELb1ELb0EEENS1_19SingleTileSchedulerILb1ELb0ELb0ELi80EEEEEEEEEvNT_6ParamsE,"ax",@progbits
	.sectioninfo	@"SHI_REGISTERS=255"
	.align	128
.text._ZN7cutlass13device_kernelIN5flash19enable_sm80_to_sm89INS1_16FlashAttnBwdSm80INS1_25CollectiveMainloopBwdSm80ILi2ELi1EN4cute5tupleIJNS5_1CILi64EEENS7_ILi80EEENS7_ILi192EEEEEENS_10bfloat16_tEfNS_4arch4Sm80ELb0ELb1ELb0ELb1ELb0ELb0ELb1ELb0ELi2ELi4ELi2ELi2ELb0EEENS1_24CollectiveEpilogueBwdGQAISB_fSE_Li256ELb1ELb0EEENS1_19SingleTileSchedulerILb1ELb0ELb0ELi80EEEEEEEEEvNT_6ParamsE:
        .type           _ZN7cutlass13device_kernelIN5flash19enable_sm80_to_sm89INS1_16FlashAttnBwdSm80INS1_25CollectiveMainloopBwdSm80ILi2ELi1EN4cute5tupleIJNS5_1CILi64EEENS7_ILi80EEENS7_ILi192EEEEEENS_10bfloat16_tEfNS_4arch4Sm80ELb0ELb1ELb0ELb1ELb0ELb0ELb1ELb0ELi2ELi4ELi2ELi2ELb0EEENS1_24CollectiveEpilogueBwdGQAISB_fSE_Li256ELb1ELb0EEENS1_19SingleTileSchedulerILb1ELb0ELb0ELi80EEEEEEEEEvNT_6ParamsE,@function
        .size           _ZN7cutlass13device_kernelIN5flash19enable_sm80_to_sm89INS1_16FlashAttnBwdSm80INS1_25CollectiveMainloopBwdSm80ILi2ELi1EN4cute5tupleIJNS5_1CILi64EEENS7_ILi80EEENS7_ILi192EEEEEENS_10bfloat16_tEfNS_4arch4Sm80ELb0ELb1ELb0ELb1ELb0ELb0ELb1ELb0ELi2ELi4ELi2ELi2ELb0EEENS1_24CollectiveEpilogueBwdGQAISB_fSE_Li256ELb1ELb0EEENS1_19SingleTileSchedulerILb1ELb0ELb0ELi80EEEEEEEEEvNT_6ParamsE,(.L_x_1418 - _ZN7cutlass13device_kernelIN5flash19enable_sm80_to_sm89INS1_16FlashAttnBwdSm80INS1_25CollectiveMainloopBwdSm80ILi2ELi1EN4cute5tupleIJNS5_1CILi64EEENS7_ILi80EEENS7_ILi192EEEEEENS_10bfloat16_tEfNS_4arch4Sm80ELb0ELb1ELb0ELb1ELb0ELb0ELb1ELb0ELi2ELi4ELi2ELi2ELb0EEENS1_24CollectiveEpilogueBwdGQAISB_fSE_Li256ELb1ELb0EEENS1_19SingleTileSchedulerILb1ELb0ELb0ELi80EEEEEEEEEvNT_6ParamsE)
        .other          _ZN7cutlass13device_kernelIN5flash19enable_sm80_to_sm89INS1_16FlashAttnBwdSm80INS1_25CollectiveMainloopBwdSm80ILi2ELi1EN4cute5tupleIJNS5_1CILi64EEENS7_ILi80EEENS7_ILi192EEEEEENS_10bfloat16_tEfNS_4arch4Sm80ELb0ELb1ELb0ELb1ELb0ELb0ELb1ELb0ELi2ELi4ELi2ELi2ELb0EEENS1_24CollectiveEpilogueBwdGQAISB_fSE_Li256ELb1ELb0EEENS1_19SingleTileSchedulerILb1ELb0ELb0ELi80EEEEEEEEEvNT_6ParamsE,@"STO_CUDA_ENTRY STV_DEFAULT"
_ZN7cutlass13device_kernelIN5flash19enable_sm80_to_sm89INS1_16FlashAttnBwdSm80INS1_25CollectiveMainloopBwdSm80ILi2ELi1EN4cute5tupleIJNS5_1CILi64EEENS7_ILi80EEENS7_ILi192EEEEEENS_10bfloat16_tEfNS_4arch4Sm80ELb0ELb1ELb0ELb1ELb0ELb0ELb1ELb0ELi2ELi4ELi2ELi2ELb0EEENS1_24CollectiveEpilogueBwdGQAISB_fSE_Li256ELb1ELb0EEENS1_19SingleTileSchedulerILb1ELb0ELb0ELi80EEEEEEEEEvNT_6ParamsE:
[----:B------:R-:W-:Y:S02]  /*0000*/  MOV R1, c[0x0][0x28] ;  /* 0x00000a0000017a02 */ /* 0x000fe40000000f00 */
[----:B------:R-:W1:Y:S01]  /*0010*/  S2R R248, SR_TID.X ;  /* 0x0000000000f87919 */ /* 0x000e620000002100 */
[----:B------:R-:W2:Y:S01]  /*0020*/  S2UR UR12, SR_CTAID.Z ;  /* 0x00000000000c79c3 */ /* 0x000ea20000002700 */
[----:B------:R-:W-:Y:S02]  /*0030*/  UMOV UR4, 0x4 ;  /* 0x0000000400047882 */ /* 0x000fe40000000000 */
[----:B------:R-:W3:Y:S01]  /*0040*/  S2R R30, SR_CTAID.Y ;  /* 0x00000000001e7919 */ /* 0x000ee20000002600 */
[----:B------:R-:W-:Y:S02]  /*0050*/  ULDC.64 UR6, c[0x0][0x3c8] ;  /* 0x0000f20000067ab9 */ /* 0x000fe40000000a00 */
[----:B------:R-:W-:Y:S02]  /*0060*/  ULDC.64 UR16, c[0x0][0x118] ;  /* 0x0000460000107ab9 */ /* 0x000fe40000000a00 */
[----:B------:R-:W4:Y:S01]  /*0070*/  S2UR UR14, SR_CTAID.X ;  /* 0x00000000000e79c3 */ /* 0x000f220000002500 */
[----:B-1----:R-:W-:Y:S01]  /*0080*/  SHF.R.U32.HI R0, RZ, 0x5, R248 ;  /* 0x00000005ff007819 */ /* 0x002fe200000116f8 */
[----:B--2---:R-:W-:-:S05]  /*0090*/  UIMAD.WIDE UR6, UR12, UR4, UR6 ;  /* 0x000000040c0672a5 */ /* 0x004fca000f8e0206 */
[----:B------:R-:W1:Y:S02]  /*00a0*/  SHFL.IDX PT, R0, R0, RZ, 0x1f ;  /* 0x00001fff00007589 */ /* 0x000e6400000e0000 */
[----:B-1----:R-:W-:-:S13]  /*00b0*/  ISETP.NE.AND P0, PT, R0, RZ, PT ;  /* 0x000000ff0000720c */ /* 0x002fda0003f05270 */
[----:B----4-:R-:W-:Y:S05]  /*00c0*/  @!P0 BRA `(.L_x_1036) ;  /* 0x000001a000008947 */ /* 0x010fea0003800000 */
[----:B---3--:R-:W-:-:S04]  /*00d0*/  ISETP.NE.U32.AND P0, PT, RZ, c[0x0][0x3c8], PT ;  /* 0x0000f200ff007a0c */ /* 0x008fc80003f05070 */
[----:B------:R-:W-:-:S13]  /*00e0*/  ISETP.NE.AND.EX P0, PT, RZ, c[0x0][0x3cc], PT, P0 ;  /* 0x0000f300ff007a0c */ /* 0x000fda0003f05300 */
[----:B------:R-:W-:Y:S05]  /*00f0*/  @!P0 BRA `(.L_x_1037) ;  /* 0x0000005000008947 */ /* 0x000fea0003800000 */
[----:B------:R-:W-:Y:S02]  /*0100*/  MOV R2, UR6 ;  /* 0x0000000600027c02 */ /* 0x000fe40008000f00 */
[----:B------:R-:W-:-:S05]  /*0110*/  MOV R3, UR7 ;  /* 0x0000000700037c02 */ /* 0x000fca0008000f00 */
[----:B------:R-:W2:Y:S02]  /*0120*/  LDG.E R2, [R2.64] ;  /* 0x0000001002027981 */ /* 0x000ea4000c1e1900 */
[----:B--2---:R1:W2:Y:S02]  /*0130*/  R2UR UR6, R2 ;  /* 0x00000000020673c2 */ /* 0x0042a400000e0000 */
[----:B-12---:R-:W-:Y:S05]  /*0140*/  BRA `(.L_x_1038) ;  /* 0x000000e000007947 */ /* 0x006fea0003800000 */
.L_x_1037:
[----:B------:R-:W-:-:S04]  /*0150*/  ISETP.NE.U32.AND P0, PT, RZ, c[0x0][0x3c0], PT ;  /* 0x0000f000ff007a0c */ /* 0x000fc80003f05070 */
[----:B------:R-:W-:-:S13]  /*0160*/  ISETP.NE.AND.EX P0, PT, RZ, c[0x0][0x3c4], PT, P0 ;  /* 0x0000f100ff007a0c */ /* 0x000fda0003f05300 */
[----:B------:R-:W-:Y:S05]  /*0170*/  @!P0 BRA `(.L_x_1039) ;  /* 0x000000a000008947 */ /* 0x000fea0003800000 */
[----:B------:R-:W-:Y:S02]  /*0180*/  ULDC.64 UR6, c[0x0][0x3c0] ;  /* 0x0000f00000067ab9 */ /* 0x000fe40000000a00 */
[----:B------:R-:W-:-:S06]  /*0190*/  UIMAD.WIDE UR6, UR12, UR4, UR6 ;  /* 0x000000040c0672a5 */ /* 0x000fcc000f8e0206 */
[----:B------:R-:W-:Y:S02]  /*01a0*/  MOV R2, UR6 ;  /* 0x0000000600027c02 */ /* 0x000fe40008000f00 */
[----:B------:R-:W-:-:S05]  /*01b0*/  MOV R3, UR7 ;  /* 0x0000000700037c02 */ /* 0x000fca0008000f00 */
[----:B------:R1:W2:Y:S04]  /*01c0*/  LDG.E R0, [R2.64] ;  /* 0x0000001002007981 */ /* 0x0002a8000c1e1900 */
[----:B-1----:R-:W3:Y:S01]  /*01d0*/  LDG.E R2, [R2.64+0x4] ;  /* 0x0000041002027981 */ /* 0x002ee2000c1e1900 */
[----:B--2---:R-:W1:Y:S08]  /*01e0*/  R2UR UR6, R0 ;  /* 0x00000000000673c2 */ /* 0x004e7000000e0000 */
[----:B---3--:R-:W1:Y:S02]  /*01f0*/  R2UR UR5, R2 ;  /* 0x00000000020573c2 */ /* 0x008e6400000e0000 */
[----:B-1----:R-:W-:Y:S01]  /*0200*/  UIADD3 UR6, -UR6, UR5, URZ ;  /* 0x0000000506067290 */ /* 0x002fe2000fffe13f */
[----:B------:R-:W-:Y:S05]  /*0210*/  BRA `(.L_x_1038) ;  /* 0x0000001000007947 */ /* 0x000fea0003800000 */
.L_x_1039:
[----:B------:R-:W-:Y:S02]  /*0220*/  ULDC UR6, c[0x0][0x3ac] ;  /* 0x0000eb0000067ab9 */ /* 0x000fe40000000800 */
.L_x_1038:
[----:B------:R-:W-:-:S04]  /*0230*/  UIMAD UR5, UR14, 0x50, URZ ;  /* 0x000000500e0578a4 */ /* 0x000fc8000f8e023f */
[----:B------:R-:W-:-:S04]  /*0240*/  UISETP.GE.AND UP0, UPT, UR5, UR6, UPT ;  /* 0x000000060500728c */ /* 0x000fc8000bf06270 */
[----:B------:R-:W-:Y:S01]  /*0250*/  USEL UR12, UR12, 0xffffffff, !UP0 ;  /* 0xffffffff0c0c7887 */ /* 0x000fe2000c000000 */
[----:B------:R-:W-:Y:S05]  /*0260*/  BRA `(.L_x_1040) ;  /* 0x0000019000007947 */ /* 0x000fea0003800000 */
.L_x_1036:
        /* <DEDUP_REMOVED lines=8> */
.L_x_1041:
        /* <DEDUP_REMOVED lines=13> */
.L_x_1043:
[----:B------:R-:W-:Y:S02]  /*03c0*/  ULDC UR6, c[0x0][0x3ac] ;  /* 0x0000eb0000067ab9 */ /* 0x000fe40000000800 */
.L_x_1042:
[----:B------:R-:W-:-:S04]  /*03d0*/  UIMAD UR5, UR14, 0x50, URZ ;  /* 0x000000500e0578a4 */ /* 0x000fc8000f8e023f */
[----:B------:R-:W-:-:S04]  /*03e0*/  UISETP.GE.AND UP0, UPT, UR5, UR6, UPT ;  /* 0x000000060500728c */ /* 0x000fc8000bf06270 */
[----:B------:R-:W-:-:S06]  /*03f0*/  USEL UR12, UR12, 0xffffffff, !UP0 ;  /* 0xffffffff0c0c7887 */ /* 0x000fcc000c000000 */
.L_x_1040:
[----:B------:R-:W-:-:S13]  /*0400*/  ISETP.LE.AND P0, PT, RZ, UR12, PT ;  /* 0x0000000cff007c0c */ /* 0x000fda000bf03270 */
[----:B------:R-:W-:Y:S05]  /*0410*/  @!P0 EXIT ;  /* 0x000000000000894d */ /* 0x000fea0003800000 */
[----:B------:R-:W-:Y:S02]  /*0420*/  ULDC.64 UR6, c[0x0][0x2c8] ;  /* 0x0000b20000067ab9 */ /* 0x000fe40000000a00 */
[----:B------:R-:W-:Y:S02]  /*0430*/  UISETP.NE.U32.AND UP2, UPT, URZ, UR6, UPT ;  /* 0x000000063f00728c */ /* 0x000fe4000bf45070 */
[----:B------:R-:W-:Y:S02]  /*0440*/  ULDC.64 UR8, c[0x0][0x2c8] ;  /* 0x0000b20000087ab9 */ /* 0x000fe40000000a00 */
[----:B------:R-:W-:Y:S02]  /*0450*/  UISETP.NE.AND.EX UP2, UPT, URZ, UR7, UPT, UP2 ;  /* 0x000000073f00728c */ /* 0x000fe4000bf45320 */
[----:B------:R-:W-:Y:S02]  /*0460*/  UIMAD.WIDE UR8, UR12, UR4, UR8 ;  /* 0x000000040c0872a5 */ /* 0x000fe4000f8e0208 */
[----:B------:R-:W-:-:S02]  /*0470*/  ULDC.64 UR6, c[0x0][0x2d0] ;  /* 0x0000b40000067ab9 */ /* 0x000fc40000000a00 */
[----:B------:R-:W-:Y:S01]  /*0480*/  UISETP.NE.U32.AND UP1, UPT, URZ, UR6, UPT ;  /* 0x000000063f00728c */ /* 0x000fe2000bf25070 */
[----:B------:R-:W-:Y:S01]  /*0490*/  PLOP3.LUT P2, PT, PT, PT, UP2, 0x80, 0x0 ;  /* 0x000000000000781c */ /* 0x000fe20003f4f028 */
[----:B------:R-:W-:Y:S01]  /*04a0*/  IMAD.U32 R8, RZ, RZ, UR8 ;  /* 0x00000008ff087e24 */ /* 0x000fe2000f8e00ff */
[----:B------:R-:W-:Y:S01]  /*04b0*/  ULDC.64 UR10, c[0x0][0x2d0] ;  /* 0x0000b400000a7ab9 */ /* 0x000fe20000000a00 */
[----:B------:R-:W-:Y:S01]  /*04c0*/  IMAD.U32 R9, RZ, RZ, UR9 ;  /* 0x00000009ff097e24 */ /* 0x000fe2000f8e00ff */
[----:B------:R-:W-:Y:S02]  /*04d0*/  UISETP.NE.AND.EX UP1, UPT, URZ, UR7, UPT, UP1 ;  /* 0x000000073f00728c */ /* 0x000fe4000bf25310 */
[----:B------:R-:W-:Y:S02]  /*04e0*/  UIMAD.WIDE UR10, UR12, UR4, UR10 ;  /* 0x000000040c0a72a5 */ /* 0x000fe4000f8e020a */
[----:B------:R-:W-:Y:S02]  /*04f0*/  ULDC.64 UR6, c[0x0][0x2d8] ;  /* 0x0000b60000067ab9 */ /* 0x000fe40000000a00 */
[----:B------:R-:W-:Y:S01]  /*0500*/  PLOP3.LUT P1, PT, PT, PT, UP1, 0x80, 0x0 ;  /* 0x000000000000781c */ /* 0x000fe20003f2f018 */
[----:B------:R-:W-:-:S02]  /*0510*/  UISETP.NE.U32.AND UP0, UPT, URZ, UR6, UPT ;  /* 0x000000063f00728c */ /* 0x000fc4000bf05070 */
[----:B------:R-:W2:Y:S01]  /*0520*/  @P2 LDG.E R0, [R8.64] ;  /* 0x0000001008002981 */ /* 0x000ea2000c1e1900 */
[----:B------:R-:W-:Y:S01]  /*0530*/  MOV R2, UR10 ;  /* 0x0000000a00027c02 */ /* 0x000fe20008000f00 */
[----:B------:R-:W-:Y:S01]  /*0540*/  IMAD.U32 R3, RZ, RZ, UR11 ;  /* 0x0000000bff037e24 */ /* 0x000fe2000f8e00ff */
[----:B------:R-:W-:Y:S01]  /*0550*/  UISETP.NE.AND.EX UP0, UPT, URZ, UR7, UPT, UP0 ;  /* 0x000000073f00728c */ /* 0x000fe2000bf05300 */
[----:B------:R-:W3:Y:S02]  /*0560*/  @P2 LDG.E R5, [R8.64] ;  /* 0x0000001008052981 */ /* 0x000ee4000c1e1900 */
[----:B------:R-:W-:-:S03]  /*0570*/  ULDC.64 UR6, c[0x0][0x2d8] ;  /* 0x0000b60000067ab9 */ /* 0x000fc60000000a00 */
[----:B------:R-:W-:Y:S01]  /*0580*/  PLOP3.LUT P0, PT, PT, PT, UP0, 0x80, 0x0 ;  /* 0x000000000000781c */ /* 0x000fe20003f0f008 */
[----:B------:R-:W4:Y:S04]  /*0590*/  @P1 LDG.E R4, [R2.64] ;  /* 0x0000001002041981 */ /* 0x000f28000c1e1900 */
        /* <DEDUP_REMOVED lines=9> */
[----:B------:R-:W-:Y:S01]  /*0630*/  UMOV UR21, URZ ;  /* 0x0000003f00157c82 */ /* 0x000fe20008000000 */
        /* <DEDUP_REMOVED lines=11> */
[----:B------:R-:W-:-:S02]  /*06f0*/  ULDC UR10, c[0x0][0x198] ;  /* 0x00006600000a7ab9 */ /* 0x000fc40000000800 */
[----:B------:R-:W-:Y:S02]  /*0700*/  @UP2 UMOV UR21, UR7 ;  /* 0x0000000700152c82 */ /* 0x000fe40008000000 */
[----:B------:R-:W-:Y:S02]  /*0710*/  @UP1 UMOV UR18, UR8 ;  /* 0x0000000800121c82 */ /* 0x000fe40008000000 */
[----:B------:R-:W-:Y:S01]  /*0720*/  @UP1 UMOV UR19, UR5 ;  /* 0x0000000500131c82 */ /* 0x000fe20008000000 */
[----:B------:R-:W-:Y:S05]  /*0730*/  @P0 BRA `(.L_x_1044) ;  /* 0x0000006000000947 */ /* 0x000fea0003800000 */
[----:B------:R-:W-:Y:S05]  /*0740*/  @!P2 BRA `(.L_x_1044) ;  /* 0x000000500000a947 */ /* 0x000fea0003800000 */
[----:B------:R-:W3:Y:S04]  /*0750*/  LDG.E R4, [R8.64] ;  /* 0x0000001008047981 */ /* 0x000ee8000c1e1900 */
[----:B------:R-:W4:Y:S01]  /*0760*/  LDG.E R0, [R8.64+0x4] ;  /* 0x0000041008007981 */ /* 0x000f22000c1e1900 */
[----:B--23--:R-:W2:Y:S08]  /*0770*/  R2UR UR11, R4 ;  /* 0x00000000040b73c2 */ /* 0x00ceb000000e0000 */
[----:B----4-:R-:W2:Y:S02]  /*0780*/  R2UR UR5, R0 ;  /* 0x00000000000573c2 */ /* 0x010ea400000e0000 */
[----:B--2---:R-:W-:-:S06]  /*0790*/  UIADD3 UR11, -UR11, UR5, URZ ;  /* 0x000000050b0b7290 */ /* 0x004fcc000fffe13f */
.L_x_1044:
[----:B------:R-:W-:-:S04]  /*07a0*/  ISETP.NE.U32.AND P0, PT, RZ, c[0x0][0x2e0], PT ;  /* 0x0000b800ff007a0c */ /* 0x000fc80003f05070 */
[----:B------:R-:W-:-:S13]  /*07b0*/  ISETP.NE.AND.EX P0, PT, RZ, c[0x0][0x2e4], PT, P0 ;  /* 0x0000b900ff007a0c */ /* 0x000fda0003f05300 */
[----:B------:R-:W-:Y:S05]  /*07c0*/  @!P0 BRA `(.L_x_1045) ;  /* 0x0000007000008947 */ /* 0x000fea0003800000 */
[----:B------:R-:W-:Y:S02]  /*07d0*/  ULDC.64 UR8, c[0x0][0x2e0] ;  /* 0x0000b80000087ab9 */ /* 0x000fe40000000a00 */
[----:B------:R-:W-:-:S06]  /*07e0*/  UIMAD.WIDE UR8, UR12, UR4, UR8 ;  /* 0x000000040c0872a5 */ /* 0x000fcc000f8e0208 */
[----:B------:R-:W-:Y:S02]  /*07f0*/  MOV R2, UR8 ;  /* 0x0000000800027c02 */ /* 0x000fe40008000f00 */
[----:B------:R-:W-:-:S05]  /*0800*/  MOV R3, UR9 ;  /* 0x0000000900037c02 */ /* 0x000fca0008000f00 */
[----:B------:R-:W3:Y:S02]  /*0810*/  LDG.E R2, [R2.64] ;  /* 0x0000001002027981 */ /* 0x000ee4000c1e1900 */
[----:B---3--:R3:W4:Y:S02]  /*0820*/  R2UR UR10, R2 ;  /* 0x00000000020a73c2 */ /* 0x00872400000e0000 */
[----:B---34-:R-:W-:Y:S05]  /*0830*/  BRA `(.L_x_1046) ;  /* 0x0000006000007947 */ /* 0x018fea0003800000 */
.L_x_1045:
[----:B------:R-:W-:Y:S05]  /*0840*/  @!P1 BRA `(.L_x_1046) ;  /* 0x0000005000009947 */ /* 0x000fea0003800000 */
[----:B------:R3:W4:Y:S04]  /*0850*/  LDG.E R0, [R2.64] ;  /* 0x0000001002007981 */ /* 0x000728000c1e1900 */
[----:B---3--:R-:W3:Y:S01]  /*0860*/  LDG.E R2, [R2.64+0x4] ;  /* 0x0000041002027981 */ /* 0x008ee2000c1e1900 */
[----:B----4-:R-:W4:Y:S08]  /*0870*/  R2UR UR10, R0 ;  /* 0x00000000000a73c2 */ /* 0x010f3000000e0000 */
[----:B---3--:R-:W4:Y:S02]  /*0880*/  R2UR UR4, R2 ;  /* 0x00000000020473c2 */ /* 0x008f2400000e0000 */
[----:B----4-:R-:W-:-:S06]  /*0890*/  UIADD3 UR10, -UR10, UR4, URZ ;  /* 0x000000040a0a7290 */ /* 0x010fcc000fffe13f */
.L_x_1046:
        /* <DEDUP_REMOVED lines=8> */
[----:B------:R-:W-:-:S04]  /*0920*/  UIMAD UR4, UR14, 0x50, UR4 ;  /* 0x000000500e0478a4 */ /* 0x000fc8000f8e0204 */
[----:B------:R-:W-:-:S04]  /*0930*/  UIADD3 UR5, UR4, UR5, URZ ;  /* 0x0000000504057290 */ /* 0x000fc8000fffe03f */
[----:B------:R-:W-:-:S04]  /*0940*/  USHF.R.S32.HI UR4, URZ, 0x1f, UR5 ;  /* 0x0000001f3f047899 */ /* 0x000fc80008011405 */
[----:B------:R-:W-:-:S04]  /*0950*/  ULEA.HI UR4, UR4, UR5, URZ, 0x6 ;  /* 0x0000000504047291 */ /* 0x000fc8000f8f303f */
[----:B------:R-:W-:-:S04]  /*0960*/  USHF.R.S32.HI UR4, URZ, 0x6, UR4 ;  /* 0x000000063f047899 */ /* 0x000fc80008011404 */
[----:B------:R-:W-:-:S04]  /*0970*/  UISETP.LT.AND UP0, UPT, UR9, UR4, UPT ;  /* 0x000000040900728c */ /* 0x000fc8000bf01270 */
[----:B------:R-:W-:Y:S02]  /*0980*/  USEL UR9, UR9, UR4, UP0 ;  /* 0x0000000409097287 */ /* 0x000fe40008000000 */
.L_x_1047:
[----:B------:R-:W-:Y:S01]  /*0990*/  UIADD3 UR4, -UR10, UR11, URZ ;  /* 0x0000000b0a047290 */ /* 0x000fe2000fffe13f */
[----:B------:R-:W-:Y:S01]  /*09a0*/  PLOP3.LUT P1, PT, PT, PT, PT, 0x80, 0x0 ;  /* 0x000000000000781c */ /* 0x000fe20003f2f070 */
[----:B------:R-:W-:Y:S01]  /*09b0*/  ULDC UR5, c[0x0][0x2a4] ;  /* 0x0000a90000057ab9 */ /* 0x000fe20000000800 */
[----:B------:R-:W-:Y:S01]  /*09c0*/  CS2R R170, SRZ ;  /* 0x0000000000aa7805 */ /* 0x000fe2000001ff00 */
[----:B------:R-:W-:Y:S01]  /*09d0*/  UIMAD UR4, UR14, 0x50, UR4 ;  /* 0x000000500e0478a4 */ /* 0x000fe2000f8e0204 */
[----:B------:R-:W-:Y:S01]  /*09e0*/  CS2R R168, SRZ ;  /* 0x0000000000a87805 */ /* 0x000fe2000001ff00 */
[----:B------:R-:W-:Y:S01]  /*09f0*/  CS2R R166, SRZ ;  /* 0x0000000000a67805 */ /* 0x000fe2000001ff00 */
        /* <DEDUP_REMOVED lines=68> */
[----:B------:R-:W2:Y:S01]  /*0e40*/  S2R R12, SR_CTAID.X ;  /* 0x00000000000c7919 */ /* 0x000ea20000002500 */
[----:B------:R-:W-:Y:S01]  /*0e50*/  IMAD.MOV.U32 R4, RZ, RZ, R30 ;  /* 0x000000ffff047224 */ /* 0x000fe200078e001e */
[----:B------:R-:W-:Y:S01]  /*0e60*/  USHF.R.S32.HI UR13, URZ, 0x1f, UR12 ;  /* 0x0000001f3f0d7899 */ /* 0x000fe2000801140c */
[----:B------:R-:W-:Y:S01]  /*0e70*/  ISETP.NE.AND P0, PT, R0, 0x1, PT ;  /* 0x000000010000780c */ /* 0x000fe20003f05270 */
[----:B------:R-:W-:Y:S01]  /*0e80*/  USEL UR8, UR12, URZ, !UP1 ;  /* 0x0000003f0c087287 */ /* 0x000fe2000c800000 */
[----:B------:R-:W-:Y:S01]  /*0e90*/  LEA.HI R26, R22, R248, RZ, 0x3 ;  /* 0x000000f8161a7211 */ /* 0x000fe200078f18ff */
[----:B------:R-:W-:Y:S01]  /*0ea0*/  USEL UR7, UR13, URZ, !UP1 ;  /* 0x0000003f0d077287 */ /* 0x000fe2000c800000 */
[----:B------:R-:W-:Y:S01]  /*0eb0*/  IMAD.MOV.U32 R27, RZ, RZ, 0x5 ;  /* 0x00000005ff1b7424 */ /* 0x000fe200078e00ff */
[----:B------:R-:W-:Y:S01]  /*0ec0*/  ULDC.64 UR4, c[0x0][0x1e8] ;  /* 0x00007a0000047ab9 */ /* 0x000fe20000000a00 */
[----:B------:R-:W-:Y:S01]  /*0ed0*/  LOP3.LUT R0, R26, 0xfffffff8, RZ, 0xc0, !PT ;  /* 0xfffffff81a007812 */ /* 0x000fe200078ec0ff */
[----:B------:R-:W-:Y:S01]  /*0ee0*/  UIMAD UR4, UR7, UR4, URZ ;  /* 0x00000004070472a4 */ /* 0x000fe2000f8e023f */
[----:B------:R-:W-:Y:S01]  /*0ef0*/  SHF.R.S32.HI R235, RZ, 0x3, R26 ;  /* 0x00000003ffeb7819 */ /* 0x000fe2000001141a */
[----:B------:R-:W-:Y:S01]  /*0f00*/  IMAD.U32 R14, RZ, RZ, UR8 ;  /* 0x00000008ff0e7e24 */ /* 0x000fe2000f8e00ff */
[----:B------:R-:W-:Y:S01]  /*0f10*/  SHF.R.S32.HI R28, RZ, 0x1f, R30 ;  /* 0x0000001fff1c7819 */ /* 0x000fe2000001141e */
[----:B------:R-:W-:Y:S01]  /*0f20*/  IMAD.IADD R21, R248, 0x1, -R0 ;  /* 0x00000001f8157824 */ /* 0x000fe200078e0a00 */
[----:B------:R-:W-:Y:S01]  /*0f30*/  SHF.R.S32.HI R7, RZ, 0x1f, R235 ;  /* 0x0000001fff077819 */ /* 0x000fe200000114eb */
[----:B------:R-:W-:Y:S01]  /*0f40*/  @P0 IMAD.HI.U32 R2, R30, c[0x0][0x24c], RZ ;  /* 0x000093001e020a27 */ /* 0x000fe200078e00ff */
[----:B------:R-:W-:Y:S01]  /*0f50*/  USEL UR13, UR13, URZ, !UP2 ;  /* 0x0000003f0d0d7287 */ /* 0x000fe2000d000000 */
[----:B------:R-:W-:Y:S01]  /*0f60*/  CS2R R170, SRZ ;  /* 0x0000000000aa7805 */ /* 0x000fe2000001ff00 */
[----:B------:R-:W-:Y:S01]  /*0f70*/  CS2R R168, SRZ ;  /* 0x0000000000a87805 */ /* 0x000fe2000001ff00 */
[----:B------:R-:W-:Y:S01]  /*0f80*/  IMAD.SHL.U32 R10, R21, 0x8, RZ ;  /* 0x00000008150a7824 */ /* 0x000fe200078e00ff */
[----:B------:R-:W-:Y:S01]  /*0f90*/  @P0 SHF.R.U32.HI R4, RZ, c[0x0][0x250], R2 ;  /* 0x00009400ff040a19 */ /* 0x000fe20000011602 */
[----:B------:R-:W-:Y:S01]  /*0fa0*/  IMAD.MOV.U32 R29, RZ, RZ, 0x6 ;  /* 0x00000006ff1d7424 */ /* 0x000fe200078e00ff */
[----:B------:R-:W-:Y:S01]  /*0fb0*/  IADD3 R8, P0, R235, UR18, RZ ;  /* 0x00000012eb087c10 */ /* 0x000fe2000ff1e0ff */
[----:B------:R-:W-:Y:S01]  /*0fc0*/  UIMAD UR18, UR8, UR5, UR4 ;  /* 0x00000005081272a4 */ /* 0x000fe2000f8e0204 */
[----:B------:R-:W-:Y:S01]  /*0fd0*/  SHF.R.S32.HI R0, RZ, 0x1f, R4 ;  /* 0x0000001fff007819 */ /* 0x000fe20000011404 */
[----:B------:R-:W-:Y:S01]  /*0fe0*/  IMAD.SHL.U32 R31, R248, 0x4, RZ ;  /* 0x00000004f81f7824 */ /* 0x000fe200078e00ff */
[----:B------:R-:W-:Y:S01]  /*0ff0*/  SHF.R.S32.HI R11, RZ, 0x1f, R10 ;  /* 0x0000001fff0b7819 */ /* 0x000fe2000001140a */
[----:B------:R-:W-:Y:S01]  /*1000*/  ULDC.64 UR4, c[0x0][0x1b8] ;  /* 0x00006e0000047ab9 */ /* 0x000fe20000000a00 */
[----:B------:R-:W-:Y:S01]  /*1010*/  IADD3.X R9, R7, UR19, RZ, P0, !PT ;  /* 0x0000001307097c10 */ /* 0x000fe200087fe4ff */
[C---:B------:R-:W-:Y:S01]  /*1020*/  IMAD R2, R0.reuse, c[0x0][0x1e0], RZ ;  /* 0x0000780000027a24 */ /* 0x040fe200078e02ff */
[----:B------:R-:W-:Y:S01]  /*1030*/  UIMAD UR4, UR7, UR4, URZ ;  /* 0x00000004070472a4 */ /* 0x000fe2000f8e023f */
[----:B------:R-:W-:Y:S01]  /*1040*/  IMAD R5, R0, c[0x0][0x1b0], RZ ;  /* 0x00006c0000057a24 */ /* 0x000fe200078e02ff */
[----:B------:R-:W-:Y:S01]  /*1050*/  IADD3 R23, R10, 0x40, RZ ;  /* 0x000000400a177810 */ /* 0x000fe20007ffe0ff */
[C---:B------:R-:W-:Y:S01]  /*1060*/  IMAD R0, R4.reuse, c[0x0][0x1e4], R2 ;  /* 0x0000790004007a24 */ /* 0x040fe200078e0202 */
[----:B------:R-:W-:Y:S01]  /*1070*/  UIMAD UR4, UR8, UR5, UR4 ;  /* 0x00000005080472a4 */ /* 0x000fe2000f8e0204 */
[----:B------:R-:W-:Y:S01]  /*1080*/  IMAD.WIDE.U32 R2, R4, c[0x0][0x1e0], R10 ;  /* 0x0000780004027a25 */ /* 0x000fe200078e000a */
[----:B------:R-:W-:Y:S01]  /*1090*/  UIMAD UR8, UR14, -0x50, URZ ;  /* 0xffffffb00e0878a4 */ /* 0x000fe2000f8e023f */
[----:B------:R-:W-:Y:S01]  /*10a0*/  IADD3 R25, R10, 0x80, RZ ;  /* 0x000000800a197810 */ /* 0x000fe20007ffe0ff */
[----:B------:R-:W-:Y:S01]  /*10b0*/  USEL UR14, UR12, URZ, !UP2 ;  /* 0x0000003f0c0e7287 */ /* 0x000fe2000d000000 */
[----:B-1----:R-:W-:Y:S01]  /*10c0*/  IMAD R6, R4, c[0x0][0x1b4], R5 ;  /* 0x00006d0004067a24 */ /* 0x002fe200078e0205 */
[----:B------:R-:W-:Y:S01]  /*10d0*/  ISETP.GE.AND P5, PT, R10, c[0x0][0x1cc], PT ;  /* 0x000073000a007a0c */ /* 0x000fe20003fa6270 */
[----:B------:R-:W-:Y:S01]  /*10e0*/  IMAD.WIDE.U32 R4, R4, c[0x0][0x1b0], R10 ;  /* 0x00006c0004047a25 */ /* 0x000fe200078e000a */
[----:B------:R-:W-:Y:S01]  /*10f0*/  ISETP.GE.AND P4, PT, R23, c[0x0][0x1cc], PT ;  /* 0x0000730017007a0c */ /* 0x000fe20003f86270 */
[----:B------:R-:W-:Y:S01]  /*1100*/  USHF.R.S32.HI UR19, URZ, 0x1f, UR15 ;  /* 0x0000001f3f137899 */ /* 0x000fe2000801140f */
[----:B------:R-:W-:Y:S01]  /*1110*/  ISETP.GE.AND P6, PT, R25, c[0x0][0x1cc], PT ;  /* 0x0000730019007a0c */ /* 0x000fe20003fc6270 */
[----:B--2---:R-:W-:Y:S01]  /*1120*/  IMAD.WIDE R8, R12, 0x50, R8 ;  /* 0x000000500c087825 */ /* 0x004fe200078e0208 */
[----:B------:R-:W-:Y:S01]  /*1130*/  IADD3 R12, P0, R235, UR20, RZ ;  /* 0x00000014eb0c7c10 */ /* 0x000fe2000ff1e0ff */
[----:B------:R-:W-:Y:S01]  /*1140*/  UISETP.GE.AND UP1, UPT, UR8, 0x1, UPT ;  /* 0x000000010800788c */ /* 0x000fe2000bf26270 */
[----:B------:R-:W-:Y:S01]  /*1150*/  CS2R R166, SRZ ;  /* 0x0000000000a67805 */ /* 0x000fe2000001ff00 */
[----:B------:R-:W-:Y:S01]  /*1160*/  IMAD.IADD R3, R3, 0x1, R0 ;  /* 0x0000000103037824 */ /* 0x000fe200078e0200 */
[----:B------:R-:W-:Y:S01]  /*1170*/  UISETP.GE.AND UP0, UPT, UR8, 0x2, UPT ;  /* 0x000000020800788c */ /* 0x000fe2000bf06270 */
[----:B------:R-:W-:Y:S01]  /*1180*/  IMAD.IADD R5, R5, 0x1, R6 ;  /* 0x0000000105057824 */ /* 0x000fe200078e0206 */
[----:B------:R-:W-:Y:S01]  /*1190*/  IADD3.X R6, R7, UR21, RZ, P0, !PT ;  /* 0x0000001507067c10 */ /* 0x000fe200087fe4ff */
[----:B------:R-:W-:Y:S01]  /*11a0*/  IMAD.SHL.U32 R0, R235, 0x40, RZ ;  /* 0x00000040eb007824 */ /* 0x000fe200078e00ff */
[----:B------:R-:W-:Y:S01]  /*11b0*/  UIADD3 UR21, UR8, UR10, URZ ;  /* 0x0000000a08157290 */ /* 0x000fe2000fffe03f */
[----:B------:R-:W-:Y:S01]  /*11c0*/  IMAD.WIDE.U32 R2, R14, c[0x0][0x1e8], R2 ;  /* 0x00007a000e027a25 */ /* 0x000fe200078e0002 */
[----:B------:R-:W-:Y:S01]  /*11d0*/  CS2R R164, SRZ ;  /* 0x0000000000a47805 */ /* 0x000fe2000001ff00 */
[----:B------:R-:W-:Y:S01]  /*11e0*/  CS2R R162, SRZ ;  /* 0x0000000000a27805 */ /* 0x000fe2000001ff00 */
[----:B------:R-:W-:Y:S01]  /*11f0*/  LOP3.LUT R0, R0, 0x1c0, RZ, 0xc0, !PT ;  /* 0x000001c000007812 */ /* 0x000fe200078ec0ff */
[----:B------:R-:W-:Y:S01]  /*1200*/  IMAD.WIDE.U32 R14, R14, c[0x0][0x1b8], R4 ;  /* 0x00006e000e0e7a25 */ /* 0x000fe200078e0004 */
[----:B------:R-:W-:Y:S01]  /*1210*/  IADD3 R3, R3, UR18, RZ ;  /* 0x0000001203037c10 */ /* 0x000fe2000fffe0ff */
[----:B------:R-:W-:Y:S01]  /*1220*/  USHF.L.U32 UR18, UR15, 0x6, URZ ;  /* 0x000000060f127899 */ /* 0x000fe2000800063f */
[----:B------:R-:W-:Y:S01]  /*1230*/  LOP3.LUT R17, R0, 0x38, R10, 0xf8, !PT ;  /* 0x0000003800117812 */ /* 0x000fe200078ef80a */
[----:B------:R-:W-:Y:S01]  /*1240*/  IMAD R4, R6, c[0x0][0x178], RZ ;  /* 0x00005e0006047a24 */ /* 0x000fe200078e02ff */
[----:B------:R-:W-:Y:S01]  /*1250*/  SHF.R.U32.HI R0, RZ, 0x3, R0 ;  /* 0x00000003ff007819 */ /* 0x000fe20000011600 */
[----:B------:R-:W-:Y:S01]  /*1260*/  IMAD R5, R9, c[0x0][0x1d8], RZ ;  /* 0x0000760009057a24 */ /* 0x000fe200078e02ff */
[----:B------:R-:W-:Y:S01]  /*1270*/  UIADD3 UR20, -UR11, 0x1, UR21 ;  /* 0x000000010b147890 */ /* 0x000fe2000fffe115 */
[----:B------:R-:W-:Y:S01]  /*1280*/  IMAD R13, R12, c[0x0][0x17c], R4 ;  /* 0x00005f000c0d7a24 */ /* 0x000fe200078e0204 */
[----:B------:R-:W-:Y:S01]  /*1290*/  LOP3.LUT R17, R17, R0, RZ, 0x3c, !PT ;  /* 0x0000000011117212 */ /* 0x000fe200078e3cff */
[C---:B------:R-:W-:Y:S01]  /*12a0*/  IMAD R18, R8.reuse, c[0x0][0x1dc], R5 ;  /* 0x0000770008127a24 */ /* 0x040fe200078e0205 */
[----:B------:R-:W-:Y:S01]  /*12b0*/  CS2R R160, SRZ ;  /* 0x0000000000a07805 */ /* 0x000fe2000001ff00 */
[----:B------:R-:W-:Y:S01]  /*12c0*/  IMAD.WIDE.U32 R4, R8, c[0x0][0x1d8], R2 ;  /* 0x0000760008047a25 */ /* 0x000fe200078e0002 */
[----:B------:R-:W-:Y:S01]  /*12d0*/  CS2R R158, SRZ ;  /* 0x00000000009e7805 */ /* 0x000fe2000001ff00 */
[----:B------:R-:W-:Y:S01]  /*12e0*/  CS2R R156, SRZ ;  /* 0x00000000009c7805 */ /* 0x000fe2000001ff00 */
[----:B------:R-:W-:Y:S01]  /*12f0*/  CS2R R154, SRZ ;  /* 0x00000000009a7805 */ /* 0x000fe2000001ff00 */
[----:B------:R-:W-:Y:S01]  /*1300*/  IMAD.IADD R0, R5, 0x1, R18 ;  /* 0x0000000105007824 */ /* 0x000fe200078e0212 */
[----:B------:R-:W-:Y:S01]  /*1310*/  LEA R2, P0, R4, c[0x0][0x1c0], 0x1 ;  /* 0x0000700004027a11 */ /* 0x000fe200078008ff */
[----:B------:R-:W-:Y:S01]  /*1320*/  IMAD R16, R6, c[0x0][0x208], RZ ;  /* 0x0000820006107a24 */ /* 0x000fe200078e02ff */
[----:B------:R-:W-:Y:S01]  /*1330*/  CS2R R152, SRZ ;  /* 0x0000000000987805 */ /* 0x000fe2000001ff00 */
[----:B------:R-:W-:Y:S01]  /*1340*/  IMAD.WIDE.U32 R6, R12, c[0x0][0x178], R10 ;  /* 0x00005e000c067a25 */ /* 0x000fe200078e000a */
[----:B------:R-:W-:Y:S01]  /*1350*/  LEA.HI.X R3, R4, c[0x0][0x1c4], R0, 0x1, P0 ;  /* 0x0000710004037a11 */ /* 0x000fe200000f0c00 */
[----:B------:R-:W-:Y:S01]  /*1360*/  CS2R R150, SRZ ;  /* 0x0000000000967805 */ /* 0x000fe2000001ff00 */
[----:B------:R-:W-:Y:S01]  /*1370*/  LEA.HI R4, R22, R248, RZ, 0x6 ;  /* 0x000000f816047211 */ /* 0x000fe200078f30ff */
[----:B------:R-:W-:Y:S01]  /*1380*/  IMAD.U32 R0, RZ, RZ, UR10 ;  /* 0x0000000aff007e24 */ /* 0x000fe2000f8e00ff */
[----:B------:R-:W-:Y:S01]  /*1390*/  CS2R R148, SRZ ;  /* 0x0000000000947805 */ /* 0x000fe2000001ff00 */
[----:B------:R-:W-:Y:S01]  /*13a0*/  IMAD.IADD R13, R7, 0x1, R13 ;  /* 0x00000001070d7824 */ /* 0x000fe200078e020d */
[----:B------:R-:W-:Y:S01]  /*13b0*/  SHF.R.S32.HI R24, RZ, 0x6, R4 ;  /* 0x00000006ff187819 */ /* 0x000fe20000011404 */
[----:B------:R-:W-:Y:S01]  /*13c0*/  IMAD.WIDE.U32 R18, R12, c[0x0][0x208], R10 ;  /* 0x000082000c127a25 */ /* 0x000fe200078e000a */
[----:B------:R-:W-:Y:S01]  /*13d0*/  IADD3 R0, R0, UR8, -R235 ;  /* 0x0000000800007c10 */ /* 0x000fe2000fffe8eb */
[----:B------:R-:W-:Y:S01]  /*13e0*/  CS2R R146, SRZ ;  /* 0x0000000000927805 */ /* 0x000fe2000001ff00 */
[----:B------:R-:W-:Y:S01]  /*13f0*/  IADD3 R7, R15, UR4, RZ ;  /* 0x000000040f077c10 */ /* 0x000fe2000fffe0ff */
[----:B------:R-:W-:Y:S01]  /*1400*/  IMAD R5, R24, 0x200, R17 ;  /* 0x0000020018057824 */ /* 0x000fe200078e0211 */
[C---:B------:R-:W-:Y:S01]  /*1410*/  ISETP.LT.OR P3, PT, R0.reuse, 0x1, P5 ;  /* 0x000000010000780c */ /* 0x040fe20002f61670 */
[----:B------:R-:W-:Y:S01]  /*1420*/  IMAD.MOV.U32 R15, RZ, RZ, c[0x0][0x1d8] ;  /* 0x00007600ff0f7624 */ /* 0x000fe200078e00ff */
[C---:B------:R-:W-:Y:S01]  /*1430*/  ISETP.LT.OR P2, PT, R0.reuse, 0x1, P4 ;  /* 0x000000010000780c */ /* 0x040fe20002741670 */
[----:B------:R-:W-:Y:S01]  /*1440*/  IMAD.SHL.U32 R222, R5, 0x2, RZ ;  /* 0x0000000205de7824 */ /* 0x000fe200078e00ff */
[----:B------:R-:W-:Y:S01]  /*1450*/  ISETP.LT.OR P0, PT, R0, 0x1, P6 ;  /* 0x000000010000780c */ /* 0x000fe20003701670 */
[----:B------:R-:W-:Y:S01]  /*1460*/  IMAD.MOV.U32 R11, RZ, RZ, c[0x0][0x1dc] ;  /* 0x00007700ff0b7624 */ /* 0x000fe200078e00ff */
[C---:B------:R-:W-:Y:S01]  /*1470*/  LEA R4, P1, R15.reuse, R2, 0x6 ;  /* 0x000000020f047211 */ /* 0x040fe200078230ff */
[----:B------:R-:W-:Y:S01]  /*1480*/  IMAD R16, R12, c[0x0][0x20c], R16 ;  /* 0x000083000c107a24 */ /* 0x000fe200078e0210 */
[----:B------:R-:W-:Y:S01]  /*1490*/  ISETP.LT.OR P5, PT, R0, 0x21, P5 ;  /* 0x000000210000780c */ /* 0x000fe20002fa1670 */
[----:B------:R-:W-:Y:S01]  /*14a0*/  IMAD.MOV.U32 R12, RZ, RZ, R6 ;  /* 0x000000ffff0c7224 */ /* 0x000fe200078e0006 */
[----:B------:R-:W-:Y:S01]  /*14b0*/  LEA.HI.X R5, R15, R3, R11, 0x6, P1 ;  /* 0x000000030f057211 */ /* 0x000fe200008f340b */
[----:B------:R-:W-:Y:S01]  /*14c0*/  IMAD R9, R9, c[0x0][0x1a8], RZ ;  /* 0x00006a0009097a24 */ /* 0x000fe200078e02ff */
[----:B------:R-:W-:Y:S01]  /*14d0*/  ISETP.GT.AND P1, PT, R248, 0x7f, PT ;  /* 0x0000007ff800780c */ /* 0x000fe20003f24270 */
[----:B------:R-:W-:Y:S01]  /*14e0*/  @!PT LDS RZ, [RZ] ;  /* 0x00000000fffff984 */ /* 0x000fe20000000800 */
[----:B------:R-:W-:Y:S01]  /*14f0*/  @!PT LDS RZ, [RZ] ;  /* 0x00000000fffff984 */ /* 0x000fe20000000800 */
[----:B------:R-:W-:Y:S01]  /*1500*/  @!PT LDS RZ, [RZ] ;  /* 0x00000000fffff984 */ /* 0x000fe20000000800 */
[----:B------:R1:W-:Y:S01]  /*1510*/  LDGSTS.E.BYPASS.LTC128B.128 [R222+0x7880], [R2.64], !P3 ;  /* 0x0788000002de7fae */ /* 0x0003e2000d901d50 */
[----:B------:R-:W-:Y:S01]  /*1520*/  ISETP.GE.AND P3, PT, R23, c[0x0][0x16c], PT ;  /* 0x00005b0017007a0c */ /* 0x000fe20003f66270 */
[----:B------:R-:W-:Y:S01]  /*1530*/  IMAD.MOV.U32 R6, RZ, RZ, R14 ;  /* 0x000000ffff067224 */ /* 0x000fe200078e000e */
[----:B------:R-:W-:Y:S01]  /*1540*/  ISETP.LT.OR P6, PT, R0, 0x21, P6 ;  /* 0x000000210000780c */ /* 0x000fe200037c1670 */
[----:B------:R1:W-:Y:S01]  /*1550*/  LDGSTS.E.BYPASS.LTC128B.128 [R222+0xa080], [R2.64+0x80], !P2 ;  /* 0x0a08008002de7fae */ /* 0x0003e2000d101d50 */
[C---:B------:R-:W-:Y:S01]  /*1560*/  IMAD.SHL.U32 R17, R15.reuse, 0x20, RZ ;  /* 0x000000200f117824 */ /* 0x040fe200078e00ff */
[----:B------:R-:W-:Y:S01]  /*1570*/  ISETP.GE.AND P2, PT, R10, c[0x0][0x16c], PT ;  /* 0x00005b000a007a0c */ /* 0x000fe20003f46270 */
[----:B------:R-:W-:Y:S01]  /*1580*/  IMAD R14, R8, c[0x0][0x1ac], R9 ;  /* 0x00006b00080e7a24 */ /* 0x000fe200078e0209 */
[----:B------:R1:W-:Y:S01]  /*1590*/  LDGSTS.E.BYPASS.LTC128B.128 [R222+0xc880], [R2.64+0x100], !P0 ;  /* 0x0c88010002de7fae */ /* 0x0003e2000c101d50 */
[----:B------:R-:W-:Y:S01]  /*15a0*/  ISETP.LT.OR P0, PT, R0, 0x21, P4 ;  /* 0x000000210000780c */ /* 0x000fe20002701670 */
[----:B------:R-:W-:Y:S01]  /*15b0*/  IMAD.WIDE.U32 R8, R8, c[0x0][0x1a8], R6 ;  /* 0x00006a0008087a25 */ /* 0x000fe200078e0006 */
[----:B------:R-:W-:Y:S01]  /*15c0*/  SEL R7, RZ, 0x1, P2 ;  /* 0x00000001ff077807 */ /* 0x000fe20001000000 */
[----:B------:R2:W-:Y:S01]  /*15d0*/  LDGSTS.E.BYPASS.LTC128B.128 [R222+0x8880], [R4.64], !P5 ;  /* 0x0888000004de7fae */ /* 0x0005e2000e901d50 */
[----:B------:R-:W-:Y:S01]  /*15e0*/  SHF.L.U64.HI R15, R15, R27, c[0x0][0x1dc] ;  /* 0x000077000f0f7619 */ /* 0x000fe2000001021b */
[----:B------:R-:W-:Y:S01]  /*15f0*/  ULDC.64 UR4, c[0x0][0x188] ;  /* 0x0000620000047ab9 */ /* 0x000fe20000000a00 */
[C---:B------:R-:W-:Y:S01]  /*1600*/  @!P1 ISETP.GE.AND P2, PT, R0.reuse, 0x41, PT ;  /* 0x000000410000980c */ /* 0x040fe20003f46270 */
[----:B------:R-:W-:Y:S01]  /*1610*/  UIMAD UR4, UR13, UR4, URZ ;  /* 0x000000040d0472a4 */ /* 0x000fe2000f8e023f */
[----:B------:R-:W-:Y:S01]  /*1620*/  @!P1 ISETP.LT.OR P4, PT, R0, 0x41, P4 ;  /* 0x000000410000980c */ /* 0x000fe20002781670 */
[----:B------:R-:W-:Y:S01]  /*1630*/  IMAD.U32 R20, RZ, RZ, UR14 ;  /* 0x0000000eff147e24 */ /* 0x000fe2000f8e00ff */
[----:B------:R-:W-:Y:S01]  /*1640*/  @!P1 ISETP.GE.OR P5, PT, R10, c[0x0][0x1cc], !P2 ;  /* 0x000073000a009a0c */ /* 0x000fe200057a6670 */
[----:B------:R-:W-:Y:S01]  /*1650*/  UIMAD UR5, UR14, UR5, UR4 ;  /* 0x000000050e0572a4 */ /* 0x000fe2000f8e0204 */
[----:B------:R-:W-:Y:S01]  /*1660*/  @!P1 ISETP.GE.OR P2, PT, R25, c[0x0][0x1cc], !P2 ;  /* 0x0000730019009a0c */ /* 0x000fe20005746670 */
[----:B------:R2:W-:Y:S01]  /*1670*/  LDGSTS.E.BYPASS.LTC128B.128 [R222+0xb080], [R4.64+0x80], !P0 ;  /* 0x0b08008004de7fae */ /* 0x0005e2000c101d50 */
[----:B------:R-:W-:Y:S01]  /*1680*/  @!P1 LEA R6, P0, R17, R4, 0x1 ;  /* 0x0000000411069211 */ /* 0x000fe200078008ff */
[----:B------:R-:W-:Y:S01]  /*1690*/  USHF.R.S32.HI UR4, URZ, 0x1f, UR6 ;  /* 0x0000001f3f047899 */ /* 0x000fe20008011406 */
[----:B------:R-:W-:Y:S01]  /*16a0*/  IMAD.MOV.U32 R217, RZ, RZ, 0x10 ;  /* 0x00000010ffd97424 */ /* 0x000fe200078e00ff */
[----:B------:R2:W-:Y:S01]  /*16b0*/  LDGSTS.E.BYPASS.LTC128B.128 [R222+0xd880], [R4.64+0x100], !P6 ;  /* 0x0d88010004de7fae */ /* 0x0005e2000f101d50 */
[----:B------:R-:W-:Y:S01]  /*16c0*/  ISETP.GE.AND P6, PT, R23, c[0x0][0x19c], PT ;  /* 0x0000670017007a0c */ /* 0x000fe20003fc6270 */
[----:B------:R-:W-:Y:S01]  /*16d0*/  IMAD.MOV.U32 R208, RZ, RZ, 0x120 ;  /* 0x00000120ffd07424 */ /* 0x000fe200078e00ff */
[----:B------:R-:W-:Y:S01]  /*16e0*/  CS2R R144, SRZ ;  /* 0x0000000000907805 */ /* 0x000fe2000001ff00 */
[----:B------:R-:W-:Y:S01]  /*16f0*/  IMAD.MOV.U32 R249, RZ, RZ, 0x1 ;  /* 0x00000001fff97424 */ /* 0x000fe200078e00ff */
[----:B------:R-:W-:Y:S01]  /*1700*/  CS2R R142, SRZ ;  /* 0x00000000008e7805 */ /* 0x000fe2000001ff00 */
[----:B------:R-:W-:Y:S01]  /*1710*/  CS2R R140, SRZ ;  /* 0x00000000008c7805 */ /* 0x000fe2000001ff00 */
[----:B------:R-:W-:Y:S01]  /*1720*/  CS2R R138, SRZ ;  /* 0x00000000008a7805 */ /* 0x000fe2000001ff00 */
[----:B------:R-:W-:Y:S01]  /*1730*/  CS2R R136, SRZ ;  /* 0x0000000000887805 */ /* 0x000fe2000001ff00 */
[----:B-1----:R-:W-:Y:S01]  /*1740*/  SEL R2, RZ, 0xffffffff, P3 ;  /* 0xffffffffff027807 */ /* 0x002fe20001800000 */
[----:B------:R-:W-:Y:S01]  /*1750*/  IMAD.IADD R3, R9, 0x1, R14 ;  /* 0x0000000109037824 */ /* 0x000fe200078e020e */
[----:B------:R-:W-:Y:S01]  /*1760*/  CS2R R134, SRZ ;  /* 0x0000000000867805 */ /* 0x000fe2000001ff00 */
[----:B------:R-:W-:Y:S01]  /*1770*/  IMAD.MOV.U32 R9, RZ, RZ, c[0x0][0x1a8] ;  /* 0x00006a00ff097624 */ /* 0x000fe200078e00ff */
[----:B------:R-:W-:Y:S01]  /*1780*/  CS2R R132, SRZ ;  /* 0x0000000000847805 */ /* 0x000fe2000001ff00 */
[----:B------:R-:W-:Y:S01]  /*1790*/  IMAD.SHL.U32 R11, R2, 0x2, RZ ;  /* 0x00000002020b7824 */ /* 0x000fe200078e00ff */
[----:B------:R-:W-:Y:S01]  /*17a0*/  LEA R2, P3, R8, c[0x0][0x190], 0x1 ;  /* 0x0000640008027a11 */ /* 0x000fe200078608ff */
[----:B------:R-:W-:Y:S01]  /*17b0*/  CS2R R130, SRZ ;  /* 0x0000000000827805 */ /* 0x000fe2000001ff00 */
[----:B------:R-:W-:Y:S01]  /*17c0*/  CS2R R128, SRZ ;  /* 0x0000000000807805 */ /* 0x000fe2000001ff00 */
[----:B------:R-:W-:Y:S01]  /*17d0*/  CS2R R126, SRZ ;  /* 0x00000000007e7805 */ /* 0x000fe2000001ff00 */
[----:B------:R-:W-:Y:S01]  /*17e0*/  LOP3.LUT R11, R11, 0x2, R7, 0xe2, !PT ;  /* 0x000000020b0b7812 */ /* 0x000fe200078ee207 */
[----:B------:R-:W-:Y:S01]  /*17f0*/  CS2R R124, SRZ ;  /* 0x00000000007c7805 */ /* 0x000fe2000001ff00 */
[----:B------:R-:W-:Y:S01]  /*1800*/  @!P1 LEA.HI.X R7, R17, R5, R15, 0x1, P0 ;  /* 0x0000000511079211 */ /* 0x000fe200000f0c0f */
[----:B------:R-:W-:Y:S01]  /*1810*/  IMAD.MOV.U32 R17, RZ, RZ, c[0x0][0x178] ;  /* 0x00005e00ff117624 */ /* 0x000fe200078e00ff */
[----:B------:R-:W-:Y:S01]  /*1820*/  ISETP.GE.AND P0, PT, R10, c[0x0][0x19c], PT ;  /* 0x000067000a007a0c */ /* 0x000fe20003f06270 */
[----:B------:R-:W-:Y:S01]  /*1830*/  CS2R R122, SRZ ;  /* 0x00000000007a7805 */ /* 0x000fe2000001ff00 */
[----:B------:R-:W-:Y:S01]  /*1840*/  LEA.HI.X R3, R8, c[0x0][0x194], R3, 0x1, P3 ;  /* 0x0000650008037a11 */ /* 0x000fe200018f0c03 */
[----:B------:R1:W-:Y:S01]  /*1850*/  @!P1 LDGSTS.E.BYPASS.LTC128B.128 [R222+0x9880], [R6.64], !P5 ;  /* 0x0988000006de9fae */ /* 0x0003e2000e901d50 */
[----:B------:R-:W-:Y:S01]  /*1860*/  ISETP.LT.OR P3, PT, R0, 0x1, P0 ;  /* 0x000000010000780c */ /* 0x000fe20000761670 */
[----:B------:R-:W-:Y:S01]  /*1870*/  IMAD R8, R28, c[0x0][0x180], RZ ;  /* 0x000060001c087a24 */ /* 0x000fe200078e02ff */
[----:B------:R-:W-:Y:S01]  /*1880*/  ISETP.GE.AND P5, PT, R25, c[0x0][0x19c], PT ;  /* 0x0000670019007a0c */ /* 0x000fe20003fa6270 */
[----:B------:R1:W-:Y:S01]  /*1890*/  @!P1 LDGSTS.E.BYPASS.LTC128B.128 [R222+0xc080], [R6.64+0x80], !P4 ;  /* 0x0c08008006de9fae */ /* 0x0003e2000e101d50 */
[----:B--2---:R-:W-:Y:S01]  /*18a0*/  IMAD.MOV.U32 R5, RZ, RZ, c[0x0][0x1ac] ;  /* 0x00006b00ff057624 */ /* 0x004fe200078e00ff */
[----:B------:R-:W-:Y:S01]  /*18b0*/  ISETP.LT.OR P4, PT, R0, 0x1, P6 ;  /* 0x000000010000780c */ /* 0x000fe20003781670 */
[----:B------:R-:W-:Y:S01]  /*18c0*/  IMAD R8, R30, c[0x0][0x184], R8 ;  /* 0x000061001e087a24 */ /* 0x000fe200078e0208 */
[----:B------:R1:W-:Y:S01]  /*18d0*/  @!P1 LDGSTS.E.BYPASS.LTC128B.128 [R222+0xe880], [R6.64+0x100], !P2 ;  /* 0x0e88010006de9fae */ /* 0x0003e2000d101d50 */
[----:B------:R-:W-:Y:S01]  /*18e0*/  LEA R4, P2, R9, R2, 0x6 ;  /* 0x0000000209047211 */ /* 0x000fe200078430ff */
[----:B------:R-:W-:Y:S01]  /*18f0*/  CS2R R120, SRZ ;  /* 0x0000000000787805 */ /* 0x000fe2000001ff00 */
[----:B------:R-:W-:Y:S01]  /*1900*/  SHF.L.U64.HI R251, R17, R27, c[0x0][0x17c] ;  /* 0x00005f0011fb7619 */ /* 0x000fe2000001021b */
[----:B------:R-:W-:Y:S01]  /*1910*/  CS2R R118, SRZ ;  /* 0x0000000000767805 */ /* 0x000fe2000001ff00 */
[C---:B------:R-:W-:Y:S01]  /*1920*/  LEA.HI.X R5, R9.reuse, R3, R5, 0x6, P2 ;  /* 0x0000000309057211 */ /* 0x040fe200010f3405 */
[----:B------:R2:W-:Y:S01]  /*1930*/  LDGSTS.E.BYPASS.LTC128B.128 [R222+0x80], [R2.64], !P3 ;  /* 0x0008000002de7fae */ /* 0x0005e2000d901d50 */
[C---:B------:R-:W-:Y:S01]  /*1940*/  ISETP.LT.OR P3, PT, R0.reuse, 0x1, P5 ;  /* 0x000000010000780c */ /* 0x040fe20002f61670 */
[----:B------:R-:W-:Y:S01]  /*1950*/  CS2R R116, SRZ ;  /* 0x0000000000747805 */ /* 0x000fe2000001ff00 */
[----:B------:R-:W-:Y:S01]  /*1960*/  CS2R R114, SRZ ;  /* 0x0000000000727805 */ /* 0x000fe2000001ff00 */
[----:B------:R-:W-:Y:S01]  /*1970*/  CS2R R112, SRZ ;  /* 0x0000000000707805 */ /* 0x000fe2000001ff00 */
[----:B------:R2:W-:Y:S01]  /*1980*/  LDGSTS.E.BYPASS.LTC128B.128 [R222+0x2880], [R2.64+0x80], !P4 ;  /* 0x0288008002de7fae */ /* 0x0005e2000e101d50 */
[C---:B------:R-:W-:Y:S01]  /*1990*/  ISETP.LT.OR P4, PT, R0.reuse, 0x21, P0 ;  /* 0x000000210000780c */ /* 0x040fe20000781670 */
[----:B------:R-:W-:Y:S01]  /*19a0*/  CS2R R102, SRZ ;  /* 0x0000000000667805 */ /* 0x000fe2000001ff00 */
[C---:B------:R-:W-:Y:S01]  /*19b0*/  @!P1 ISETP.LT.OR P0, PT, R0.reuse, 0x41, P0 ;  /* 0x000000410000980c */ /* 0x040fe20000701670 */
[----:B------:R-:W-:Y:S01]  /*19c0*/  CS2R R100, SRZ ;  /* 0x0000000000647805 */ /* 0x000fe2000001ff00 */
[----:B------:R-:W-:Y:S01]  /*19d0*/  CS2R R98, SRZ ;  /* 0x0000000000627805 */ /* 0x000fe2000001ff00 */
[----:B------:R-:W-:Y:S01]  /*19e0*/  CS2R R96, SRZ ;  /* 0x0000000000607805 */ /* 0x000fe2000001ff00 */
[----:B------:R-:W-:Y:S01]  /*19f0*/  CS2R R94, SRZ ;  /* 0x00000000005e7805 */ /* 0x000fe2000001ff00 */
[----:B------:R-:W-:Y:S01]  /*1a00*/  CS2R R92, SRZ ;  /* 0x00000000005c7805 */ /* 0x000fe2000001ff00 */
[----:B------:R2:W-:Y:S01]  /*1a10*/  LDGSTS.E.BYPASS.LTC128B.128 [R222+0x5080], [R2.64+0x100], !P3 ;  /* 0x0508010002de7fae */ /* 0x0005e2000d901d50 */
[C---:B------:R-:W-:Y:S01]  /*1a20*/  ISETP.LT.OR P3, PT, R0.reuse, 0x21, P6 ;  /* 0x000000210000780c */ /* 0x040fe20003761670 */
[----:B------:R-:W-:Y:S01]  /*1a30*/  CS2R R90, SRZ ;  /* 0x00000000005a7805 */ /* 0x000fe2000001ff00 */
[----:B------:R-:W-:Y:S01]  /*1a40*/  @!P1 ISETP.LT.OR P6, PT, R0, 0x41, P6 ;  /* 0x000000410000980c */ /* 0x000fe200037c1670 */
[----:B------:R-:W-:Y:S01]  /*1a50*/  CS2R R88, SRZ ;  /* 0x0000000000587805 */ /* 0x000fe2000001ff00 */
[----:B------:R3:W-:Y:S01]  /*1a60*/  LDGSTS.E.BYPASS.LTC128B.128 [R222+0x1080], [R4.64], !P4 ;  /* 0x0108000004de7fae */ /* 0x0007e2000e101d50 */
[----:B------:R-:W-:Y:S01]  /*1a70*/  CS2R R86, SRZ ;  /* 0x0000000000567805 */ /* 0x000fe2000001ff00 */
[----:B-1----:R-:W-:Y:S01]  /*1a80*/  IMAD.WIDE.U32 R6, R30, c[0x0][0x180], R12 ;  /* 0x000060001e067a25 */ /* 0x002fe200078e000c */
[----:B------:R-:W-:Y:S01]  /*1a90*/  CS2R R84, SRZ ;  /* 0x0000000000547805 */ /* 0x000fe2000001ff00 */
[----:B------:R-:W-:Y:S01]  /*1aa0*/  CS2R R82, SRZ ;  /* 0x0000000000527805 */ /* 0x000fe2000001ff00 */
[----:B------:R-:W-:Y:S01]  /*1ab0*/  CS2R R80, SRZ ;  /* 0x0000000000507805 */ /* 0x000fe2000001ff00 */
[C---:B------:R-:W-:Y:S01]  /*1ac0*/  IMAD.SHL.U32 R12, R9.reuse, 0x20, RZ ;  /* 0x00000020090c7824 */ /* 0x040fe200078e00ff */
[----:B------:R-:W-:Y:S01]  /*1ad0*/  SHF.L.U64.HI R9, R9, R27, c[0x0][0x1ac] ;  /* 0x00006b0009097619 */ /* 0x000fe2000001021b */
[----:B------:R-:W-:Y:S01]  /*1ae0*/  IMAD.IADD R7, R7, 0x1, R8 ;  /* 0x0000000107077824 */ /* 0x000fe200078e0208 */
[----:B------:R3:W-:Y:S01]  /*1af0*/  LDGSTS.E.BYPASS.LTC128B.128 [R222+0x3880], [R4.64+0x80], !P3 ;  /* 0x0388008004de7fae */ /* 0x0007e2000d901d50 */
[----:B------:R-:W-:Y:S01]  /*1b00*/  CS2R R78, SRZ ;  /* 0x00000000004e7805 */ /* 0x000fe2000001ff00 */
[----:B------:R-:W-:Y:S01]  /*1b10*/  @!P1 LEA R8, P2, R12, R4, 0x1 ;  /* 0x000000040c089211 */ /* 0x000fe200078408ff */
[----:B------:R-:W-:Y:S01]  /*1b20*/  IMAD.WIDE.U32 R236, R20, c[0x0][0x188], R6 ;  /* 0x0000620014ec7a25 */ /* 0x000fe200078e0006 */
[----:B------:R-:W-:Y:S01]  /*1b30*/  CS2R R76, SRZ ;  /* 0x00000000004c7805 */ /* 0x000fe2000001ff00 */
[----:B------:R-:W-:Y:S01]  /*1b40*/  CS2R R74, SRZ ;  /* 0x00000000004a7805 */ /* 0x000fe2000001ff00 */
[----:B------:R-:W-:Y:S01]  /*1b50*/  @!P1 LEA.HI.X R9, R12, R5, R9, 0x1, P2 ;  /* 0x000000050c099211 */ /* 0x000fe200010f0c09 */
[----:B------:R-:W-:Y:S01]  /*1b60*/  IMAD.SHL.U32 R12, R17, 0x40, RZ ;  /* 0x00000040110c7824 */ /* 0x000fe200078e00ff */
[----:B------:R-:W-:Y:S01]  /*1b70*/  ISETP.GE.AND P2, PT, R25, c[0x0][0x16c], PT ;  /* 0x00005b0019007a0c */ /* 0x000fe20003f46270 */
[----:B------:R-:W-:Y:S01]  /*1b80*/  IMAD.MOV.U32 R228, RZ, RZ, R236 ;  /* 0x000000ffffe47224 */ /* 0x000fe200078e00ec */
[----:B------:R-:W-:Y:S01]  /*1b90*/  IADD3 R229, R237, UR5, RZ ;  /* 0x00000005ede57c10 */ /* 0x000fe2000fffe0ff */
[----:B------:R-:W-:Y:S01]  /*1ba0*/  UIMAD UR5, UR6, 0xc0, URZ ;  /* 0x000000c0060578a4 */ /* 0x000fe2000f8e023f */
[----:B------:R-:W-:Y:S01]  /*1bb0*/  CS2R R72, SRZ ;  /* 0x0000000000487805 */ /* 0x000fe2000001ff00 */
[----:B--2---:R-:W-:Y:S01]  /*1bc0*/  SEL R3, RZ, 0x4, P2 ;  /* 0x00000004ff037807 */ /* 0x004fe20001000000 */
[----:B------:R-:W-:Y:S01]  /*1bd0*/  CS2R R70, SRZ ;  /* 0x0000000000467805 */ /* 0x000fe2000001ff00 */
[C---:B------:R-:W-:Y:S01]  /*1be0*/  ISETP.LT.OR P2, PT, R0.reuse, 0x21, P5 ;  /* 0x000000210000780c */ /* 0x040fe20002f41670 */
[----:B------:R-:W-:Y:S01]  /*1bf0*/  CS2R R68, SRZ ;  /* 0x0000000000447805 */ /* 0x000fe2000001ff00 */
[----:B------:R-:W-:Y:S01]  /*1c00*/  SHF.L.U64.HI R2, R17, R29, c[0x0][0x17c] ;  /* 0x00005f0011027619 */ /* 0x000fe2000001021d */
[----:B------:R-:W-:Y:S01]  /*1c10*/  CS2R R66, SRZ ;  /* 0x0000000000427805 */ /* 0x000fe2000001ff00 */
[----:B------:R-:W-:Y:S01]  /*1c20*/  @!P1 ISETP.LT.OR P5, PT, R0, 0x41, P5 ;  /* 0x000000410000980c */ /* 0x000fe20002fa1670 */
[----:B------:R-:W-:Y:S01]  /*1c30*/  CS2R R64, SRZ ;  /* 0x0000000000407805 */ /* 0x000fe2000001ff00 */
[----:B------:R-:W-:Y:S01]  /*1c40*/  LOP3.LUT R0, R11, R3, RZ, 0xfc, !PT ;  /* 0x000000030b007212 */ /* 0x000fe200078efcff */
[----:B------:R-:W-:Y:S01]  /*1c50*/  IMAD R2, R2, UR15, RZ ;  /* 0x0000000f02027c24 */ /* 0x000fe2000f8e02ff */
[----:B------:R-:W-:Y:S01]  /*1c60*/  CS2R R62, SRZ ;  /* 0x00000000003e7805 */ /* 0x000fe2000001ff00 */
[----:B------:R-:W-:Y:S01]  /*1c70*/  IMAD.U32 R11, RZ, RZ, UR18 ;  /* 0x00000012ff0b7e24 */ /* 0x000fe2000f8e00ff */
[----:B------:R-:W-:Y:S01]  /*1c80*/  LOP3.LUT P4, RZ, R0, 0x1, RZ, 0xc0, !PT ;  /* 0x0000000100ff7812 */ /* 0x000fe2000788c0ff */
[----:B------:R-:W-:Y:S01]  /*1c90*/  IMAD R6, R12, UR19, R2 ;  /* 0x000000130c067c24 */ /* 0x000fe2000f8e0202 */
[----:B------:R-:W-:Y:S01]  /*1ca0*/  LOP3.LUT P3, RZ, R0, 0x2, RZ, 0xc0, !PT ;  /* 0x0000000200ff7812 */ /* 0x000fe2000786c0ff */
[----:B------:R-:W-:Y:S01]  /*1cb0*/  IMAD.WIDE.U32 R2, R12, UR15, R228 ;  /* 0x0000000f0c027c25 */ /* 0x000fe2000f8e00e4 */
[----:B------:R3:W-:Y:S01]  /*1cc0*/  LDGSTS.E.BYPASS.LTC128B.128 [R222+0x6080], [R4.64+0x100], !P2 ;  /* 0x0608010004de7fae */ /* 0x0007e2000d101d50 */
[----:B------:R-:W-:Y:S01]  /*1cd0*/  LOP3.LUT P2, RZ, R0, 0x4, RZ, 0xc0, !PT ;  /* 0x0000000400ff7812 */ /* 0x000fe2000784c0ff */
[----:B------:R-:W-:Y:S01]  /*1ce0*/  CS2R R60, SRZ ;  /* 0x00000000003c7805 */ /* 0x000fe2000001ff00 */
[----:B------:R-:W-:Y:S01]  /*1cf0*/  IMAD.IADD R0, R3, 0x1, R6 ;  /* 0x0000000103007824 */ /* 0x000fe200078e0206 */
[----:B------:R1:W-:Y:S01]  /*1d00*/  @!P1 LDGSTS.E.BYPASS.LTC128B.128 [R222+0x2080], [R8.64], !P0 ;  /* 0x0208000008de9fae */ /* 0x0003e2000c101d50 */
[----:B------:R-:W-:Y:S01]  /*1d10*/  IMAD R6, R28, c[0x0][0x270], RZ ;  /* 0x00009c001c067a24 */ /* 0x000fe200078e02ff */
[----:B------:R-:W-:Y:S01]  /*1d20*/  CS2R R58, SRZ ;  /* 0x00000000003a7805 */ /* 0x000fe2000001ff00 */
[----:B------:R-:W-:Y:S01]  /*1d30*/  CS2R R56, SRZ ;  /* 0x0000000000387805 */ /* 0x000fe2000001ff00 */
[----:B------:R1:W-:Y:S01]  /*1d40*/  @!P1 LDGSTS.E.BYPASS.LTC128B.128 [R222+0x4880], [R8.64+0x80], !P6 ;  /* 0x0488008008de9fae */ /* 0x0003e2000f101d50 */
[----:B------:R-:W-:Y:S01]  /*1d50*/  IMAD R6, R30, c[0x0][0x274], R6 ;  /* 0x00009d001e067a24 */ /* 0x000fe200078e0206 */
[----:B------:R-:W-:Y:S01]  /*1d60*/  CS2R R54, SRZ ;  /* 0x0000000000367805 */ /* 0x000fe2000001ff00 */
[----:B------:R-:W-:Y:S01]  /*1d70*/  CS2R R52, SRZ ;  /* 0x0000000000347805 */ /* 0x000fe2000001ff00 */
[----:B------:R1:W-:Y:S01]  /*1d80*/  @!P1 LDGSTS.E.BYPASS.LTC128B.128 [R222+0x7080], [R8.64+0x100], !P5 ;  /* 0x0708010008de9fae */ /* 0x0003e2000e901d50 */
[----:B------:R-:W-:Y:S01]  /*1d90*/  CS2R R50, SRZ ;  /* 0x0000000000327805 */ /* 0x000fe2000001ff00 */
[----:B------:R-:W-:Y:S01]  /*1da0*/  CS2R R48, SRZ ;  /* 0x0000000000307805 */ /* 0x000fe2000001ff00 */
[----:B------:R-:W-:Y:S01]  /*1db0*/  CS2R R46, SRZ ;  /* 0x00000000002e7805 */ /* 0x000fe2000001ff00 */
[----:B------:R-:W0:Y:S01]  /*1dc0*/  LDGDEPBAR ;  /* 0x00000000000079af */ /* 0x000e220000000000 */
[----:B------:R-:W-:Y:S01]  /*1dd0*/  CS2R R44, SRZ ;  /* 0x00000000002c7805 */ /* 0x000fe2000001ff00 */
[----:B------:R-:W-:Y:S01]  /*1de0*/  IADD3 R245, R222, 0xf080, RZ ;  /* 0x0000f080def57810 */ /* 0x000fe20007ffe0ff */
[----:B------:R-:W-:-:S02]  /*1df0*/  UISETP.GE.AND UP6, UPT, UR8, 0x21, UPT ;  /* 0x000000210800788c */ /* 0x000fc4000bfc6270 */
[----:B------:R-:W-:Y:S02]  /*1e00*/  UISETP.GE.AND UP5, UPT, UR8, 0x22, UPT ;  /* 0x000000220800788c */ /* 0x000fe4000bfa6270 */
[----:B------:R-:W-:Y:S02]  /*1e10*/  UISETP.GE.AND UP4, UPT, UR8, 0x31, UPT ;  /* 0x000000310800788c */ /* 0x000fe4000bf86270 */
[----:B------:R-:W-:Y:S01]  /*1e20*/  UISETP.GE.AND UP3, UPT, UR8, 0x32, UPT ;  /* 0x000000320800788c */ /* 0x000fe2000bf66270 */
[----:B---3--:R-:W-:Y:S01]  /*1e30*/  LEA R4, P0, R2, c[0x0][0x160], 0x1 ;  /* 0x0000580002047a11 */ /* 0x008fe200078008ff */
[----:B------:R-:W-:-:S03]  /*1e40*/  UISETP.GE.AND UP2, UPT, UR8, 0x41, UPT ;  /* 0x000000410800788c */ /* 0x000fc6000bf46270 */
[----:B------:R-:W-:Y:S02]  /*1e50*/  LEA.HI.X R5, R2, c[0x0][0x164], R0, 0x1, P0 ;  /* 0x0000590002057a11 */ /* 0x000fe400000f0c00 */
[----:B------:R-:W-:Y:S02]  /*1e60*/  IADD3 R0, -R235, UR11, -R11 ;  /* 0x0000000beb007c10 */ /* 0x000fe4000fffe90b */
[C---:B------:R-:W-:Y:S01]  /*1e70*/  IADD3 R12, P0, R31.reuse, UR6, RZ ;  /* 0x000000061f0c7c10 */ /* 0x040fe2000ff1e0ff */
[----:B------:R-:W-:Y:S01]  /*1e80*/  ULDC.64 UR6, c[0x0][0x278] ;  /* 0x00009e0000067ab9 */ /* 0x000fe20000000a00 */
[C---:B------:R-:W-:Y:S01]  /*1e90*/  ISETP.LT.OR P6, PT, R0.reuse, 0x1, !P4 ;  /* 0x000000010000780c */ /* 0x040fe200067c1670 */
[----:B------:R-:W-:Y:S01]  /*1ea0*/  UIMAD UR6, UR13, UR6, URZ ;  /* 0x000000060d0672a4 */ /* 0x000fe2000f8e023f */
[C---:B------:R-:W-:Y:S01]  /*1eb0*/  ISETP.LT.OR P5, PT, R0.reuse, 0x1, !P3 ;  /* 0x000000010000780c */ /* 0x040fe20005fa1670 */
[----:B-1----:R-:W-:Y:S01]  /*1ec0*/  IMAD.U32 R8, RZ, RZ, UR5 ;  /* 0x00000005ff087e24 */ /* 0x002fe2000f8e00ff */
[----:B------:R-:W-:Y:S01]  /*1ed0*/  ISETP.LT.OR P1, PT, R0, 0x1, !P2 ;  /* 0x000000010000780c */ /* 0x000fe20005721670 */
[----:B------:R-:W-:Y:S01]  /*1ee0*/  UIMAD UR7, UR14, UR7, UR6 ;  /* 0x000000070e0772a4 */ /* 0x000fe2000f8e0206 */
[----:B------:R-:W-:Y:S01]  /*1ef0*/  LEA.HI.X.SX32 R13, R31, UR4, 0x1, P0 ;  /* 0x000000041f0d7c11 */ /* 0x000fe200080f0eff */
[----:B------:R-:W-:Y:S01]  /*1f00*/  IMAD.SHL.U32 R31, R17, 0x20, RZ ;  /* 0x00000020111f7824 */ /* 0x000fe200078e00ff */
[----:B------:R-:W-:Y:S01]  /*1f10*/  SHF.R.S32.HI R9, RZ, 0x1f, R248 ;  /* 0x0000001fff097819 */ /* 0x000fe200000114f8 */
[----:B------:R-:W-:Y:S01]  /*1f20*/  IMAD.MOV.U32 R17, RZ, RZ, c[0x0][0x208] ;  /* 0x00008200ff117624 */ /* 0x000fe200078e00ff */
[----:B------:R-:W-:Y:S01]  /*1f30*/  IADD3 R14, P0, R248, UR5, RZ ;  /* 0x00000005f80e7c10 */ /* 0x000fe2000ff1e0ff */
[----:B------:R-:W-:Y:S01]  /*1f40*/  IMAD.WIDE.U32 R2, R30, c[0x0][0x270], R12 ;  /* 0x00009c001e027a25 */ /* 0x000fe200078e000c */
[----:B------:R-:W-:Y:S01]  /*1f50*/  ULDC.64 UR4, c[0x0][0x218] ;  /* 0x0000860000047ab9 */ /* 0x000fe20000000a00 */
[----:B------:R1:W-:Y:S01]  /*1f60*/  LDGSTS.E.BYPASS.LTC128B.128 [R222+0xf080], [R4.64], !P6 ;  /* 0x0f08000004de7fae */ /* 0x0003e2000f101d50 */
[----:B------:R-:W-:Y:S01]  /*1f70*/  LEA.HI.X.SX32 R15, R8, R9, 0x1, P0 ;  /* 0x00000009080f7211 */ /* 0x000fe200000f0eff */
[----:B------:R-:W-:Y:S01]  /*1f80*/  IMAD R9, R28, c[0x0][0x210], RZ ;  /* 0x000084001c097a24 */ /* 0x000fe200078e02ff */
[C---:B------:R-:W-:Y:S01]  /*1f90*/  ISETP.LT.OR P0, PT, R0.reuse, 0x21, !P4 ;  /* 0x000000210000780c */ /* 0x040fe20006701670 */
[----:B------:R1:W-:Y:S01]  /*1fa0*/  LDGSTS.E.BYPASS.LTC128B.128 [R222+0x11080], [R4.64+0x80], !P5 ;  /* 0x1108008004de7fae */ /* 0x0003e2000e901d50 */
[----:B------:R-:W-:Y:S01]  /*1fb0*/  IMAD.IADD R7, R3, 0x1, R6 ;  /* 0x0000000103077824 */ /* 0x000fe200078e0206 */
[----:B------:R-:W-:Y:S01]  /*1fc0*/  UIMAD UR4, UR13, UR4, URZ ;  /* 0x000000040d0472a4 */ /* 0x000fe2000f8e023f */
[----:B------:R-:W-:Y:S01]  /*1fd0*/  IMAD.MOV.U32 R6, RZ, RZ, R2 ;  /* 0x000000ffff067224 */ /* 0x000fe200078e0002 */
[----:B------:R1:W-:Y:S01]  /*1fe0*/  LDGSTS.E.BYPASS.LTC128B.128 [R222+0x13080], [R4.64+0x100], !P1 ;  /* 0x1308010004de7fae */ /* 0x0003e2000c901d50 */
[----:B------:R-:W-:Y:S01]  /*1ff0*/  LEA R8, P1, R31, R4, 0x1 ;  /* 0x000000041f087211 */ /* 0x000fe200078208ff */
[----:B------:R-:W-:Y:S01]  /*2000*/  IMAD.IADD R3, R19, 0x1, R16 ;  /* 0x0000000113037824 */ /* 0x000fe200078e0210 */
[C---:B------:R-:W-:Y:S01]  /*2010*/  ISETP.LT.OR P6, PT, R0.reuse, 0x21, !P3 ;  /* 0x000000210000780c */ /* 0x040fe20005fc1670 */
[----:B------:R-:W-:Y:S01]  /*2020*/  IMAD.MOV.U32 R2, RZ, RZ, R18 ;  /* 0x000000ffff027224 */ /* 0x000fe200078e0012 */
[----:B------:R-:W-:Y:S01]  /*2030*/  ISETP.LT.OR P5, PT, R0, 0x21, !P2 ;  /* 0x000000210000780c */ /* 0x000fe200057a1670 */
[----:B------:R-:W-:Y:S01]  /*2040*/  IMAD.WIDE.U32 R240, R20, c[0x0][0x278], R6 ;  /* 0x00009e0014f07a25 */ /* 0x000fe200078e0006 */
[----:B------:R-:W-:Y:S01]  /*2050*/  UIMAD UR4, UR14, UR5, UR4 ;  /* 0x000000050e0472a4 */ /* 0x000fe2000f8e0204 */
[----:B------:R-:W-:Y:S01]  /*2060*/  SHF.L.U64.HI R0, R17, R29, c[0x0][0x20c] ;  /* 0x0000830011007619 */ /* 0x000fe2000001021d */
[----:B------:R-:W-:Y:S01]  /*2070*/  USHF.R.S32.HI UR6, URZ, 0x1f, UR18 ;  /* 0x0000001f3f067899 */ /* 0x000fe20008011412 */
[----:B------:R-:W-:Y:S01]  /*2080*/  IMAD.WIDE.U32 R2, R30, c[0x0][0x210], R2 ;  /* 0x000084001e027a25 */ /* 0x000fe200078e0002 */
[----:B------:R-:W-:Y:S01]  /*2090*/  IADD3 R247, R241, UR7, RZ ;  /* 0x00000007f1f77c10 */ /* 0x000fe2000fffe0ff */
[----:B------:R-:W-:Y:S01]  /*20a0*/  ULDC UR7, c[0x0][0x2a0] ;  /* 0x0000a80000077ab9 */ /* 0x000fe20000000800 */
[----:B------:R-:W-:Y:S01]  /*20b0*/  P2R R16, PR, RZ, 0x10 ;  /* 0x00000010ff107803 */ /* 0x000fe20000000000 */
[----:B------:R-:W-:Y:S01]  /*20c0*/  IMAD R0, R0, UR15, RZ ;  /* 0x0000000f00007c24 */ /* 0x000fe2000f8e02ff */
[----:B------:R-:W-:Y:S01]  /*20d0*/  IADD3 R11, -R11, UR11, -R235 ;  /* 0x0000000b0b0b7c10 */ /* 0x000fe2000fffe9eb */
[C---:B------:R-:W-:Y:S01]  /*20e0*/  IMAD.SHL.U32 R252, R17.reuse, 0x20, RZ ;  /* 0x0000002011fc7824 */ /* 0x040fe200078e00ff */
[----:B------:R-:W-:Y:S01]  /*20f0*/  ISETP.GE.AND P4, PT, R10, c[0x0][0x1fc], PT ;  /* 0x00007f000a007a0c */ /* 0x000fe20003f86270 */
[----:B------:R-:W-:Y:S01]  /*2100*/  ULOP3.LUT UR7, URZ, UR7, URZ, 0x33, !UPT ;  /* 0x000000073f077292 */ /* 0x000fe2000f8e333f */
[----:B------:R-:W-:-:S02]  /*2110*/  SHF.L.U64.HI R250, R17, R27, c[0x0][0x20c] ;  /* 0x0000830011fa7619 */ /* 0x000fc4000001021b */
[CC--:B------:R-:W-:Y:S02]  /*2120*/  LEA.HI R18, R22.reuse, R248.reuse, RZ, 0x2 ;  /* 0x000000f816127211 */ /* 0x0c0fe400078f10ff */
[----:B------:R-:W-:Y:S01]  /*2130*/  LEA.HI R19, R22, R248, RZ, 0x5 ;  /* 0x000000f816137211 */ /* 0x000fe200078f28ff */
[----:B-1----:R-:W-:Y:S01]  /*2140*/  IMAD R4, R30, c[0x0][0x214], R9 ;  /* 0x000085001e047a24 */ /* 0x002fe200078e0209 */
[----:B------:R-:W-:Y:S02]  /*2150*/  LEA.HI.X R9, R31, R5, R251, 0x1, P1 ;  /* 0x000000051f097211 */ /* 0x000fe400008f0cfb */
[----:B------:R-:W-:Y:S01]  /*2160*/  ISETP.GT.AND P1, PT, R248, 0xf, PT ;  /* 0x0000000ff800780c */ /* 0x000fe20003f24270 */
[----:B------:R-:W-:Y:S02]  /*2170*/  IMAD.IADD R3, R3, 0x1, R4 ;  /* 0x0000000103037824 */ /* 0x000fe400078e0204 */
[----:B------:R1:W-:Y:S02]  /*2180*/  LDGSTS.E.BYPASS.LTC128B.128 [R222+0x10080], [R8.64], !P0 ;  /* 0x1008000008de7fae */ /* 0x0003e4000c101d50 */
[----:B------:R-:W-:-:S02]  /*2190*/  IMAD.WIDE.U32 R230, R20, c[0x0][0x218], R2 ;  /* 0x0000860014e67a25 */ /* 0x000fc400078e0002 */
[----:B------:R1:W-:Y:S01]  /*21a0*/  LDGSTS.E.BYPASS.LTC128B.128 [R222+0x12080], [R8.64+0x80], !P6 ;  /* 0x1208008008de7fae */ /* 0x0003e2000f101d50 */
[----:B------:R-:W-:Y:S01]  /*21b0*/  ISETP.GE.AND P6, PT, R23, c[0x0][0x1fc], PT ;  /* 0x00007f0017007a0c */ /* 0x000fe20003fc6270 */
[----:B------:R-:W-:Y:S01]  /*21c0*/  IMAD.SHL.U32 R2, R17, 0x40, RZ ;  /* 0x0000004011027824 */ /* 0x000fe200078e00ff */
[----:B------:R-:W-:Y:S01]  /*21d0*/  IADD3 R227, R231, UR4, RZ ;  /* 0x00000004e7e37c10 */ /* 0x000fe2000fffe0ff */
[----:B------:R-:W-:Y:S01]  /*21e0*/  IMAD.MOV.U32 R226, RZ, RZ, R230 ;  /* 0x000000ffffe27224 */ /* 0x000fe200078e00e6 */
[----:B------:R1:W-:Y:S01]  /*21f0*/  LDGSTS.E.BYPASS.LTC128B.128 [R222+0x14080], [R8.64+0x100], !P5 ;  /* 0x1408010008de7fae */ /* 0x0003e2000e901d50 */
[----:B------:R-:W-:Y:S01]  /*2200*/  @!P1 IADD3 R5, P0, R240, UR18, RZ ;  /* 0x00000012f0059c10 */ /* 0x000fe2000ff1e0ff */
[----:B------:R-:W-:Y:S01]  /*2210*/  IMAD R0, R2, UR19, R0 ;  /* 0x0000001302007c24 */ /* 0x000fe2000f8e0200 */
[----:B------:R-:W-:Y:S01]  /*2220*/  LEA.HI R17, R22, R248, RZ, 0x4 ;  /* 0x000000f816117211 */ /* 0x000fe200078f20ff */
[----:B------:R-:W-:Y:S01]  /*2230*/  IMAD.WIDE.U32 R2, R2, UR15, R226 ;  /* 0x0000000f02027c25 */ /* 0x000fe2000f8e00e2 */
[----:B------:R-:W-:Y:S01]  /*2240*/  @!P1 IADD3.X R6, R247, UR6, RZ, P0, !PT ;  /* 0x00000006f7069c10 */ /* 0x000fe200087fe4ff */
[----:B------:R-:W-:Y:S01]  /*2250*/  ULDC.64 UR4, c[0x0][0x290] ;  /* 0x0000a40000047ab9 */ /* 0x000fe20000000a00 */
[----:B------:R-:W-:Y:S01]  /*2260*/  @!P1 LEA R4, P0, R5, c[0x0][0x258], 0x2 ;  /* 0x0000960005049a11 */ /* 0x000fe200078010ff */
[----:B------:R-:W-:Y:S01]  /*2270*/  IMAD.IADD R0, R3, 0x1, R0 ;  /* 0x0000000103007824 */ /* 0x000fe200078e0200 */
[----:B------:R-:W-:Y:S01]  /*2280*/  UIMAD UR4, UR13, UR4, URZ ;  /* 0x000000040d0472a4 */ /* 0x000fe2000f8e023f */
[----:B------:R-:W-:Y:S01]  /*2290*/  @!P1 IMAD.SHL.U32 R3, R248, 0x10, RZ ;  /* 0x00000010f8039824 */ /* 0x000fe200078e00ff */
[----:B------:R-:W-:Y:S01]  /*22a0*/  @!P1 LEA.HI.X R5, R5, c[0x0][0x25c], R6, 0x2, P0 ;  /* 0x0000970005059a11 */ /* 0x000fe200000f1406 */
[----:B------:R-:W-:Y:S01]  /*22b0*/  UP2UR UR19, UPR, URZ, 0x2 ;  /* 0x000000023f137883 */ /* 0x000fe20008000000 */
[----:B------:R-:W-:Y:S01]  /*22c0*/  ISETP.LT.OR P0, PT, R11, 0x1, P4 ;  /* 0x000000010b00780c */ /* 0x000fe20002701670 */
[----:B------:R-:W-:Y:S01]  /*22d0*/  UIMAD UR4, UR14, UR5, UR4 ;  /* 0x000000050e0472a4 */ /* 0x000fe2000f8e0204 */
[----:B------:R-:W-:Y:S01]  /*22e0*/  LEA R6, P5, R2, c[0x0][0x1f0], 0x1 ;  /* 0x00007c0002067a11 */ /* 0x000fe200078a08ff */
[----:B------:R2:W-:Y:S01]  /*22f0*/  @!P1 LDGSTS.E.BYPASS.LTC128B.128 [R3+0x21080], [R4.64] ;  /* 0x2108000004039fae */ /* 0x0005e2000b901d50 */
[----:B------:R-:W-:-:S02]  /*2300*/  UISETP.GE.AND UP1, UPT, UR8, 0x11, UPT ;  /* 0x000000110800788c */ /* 0x000fc4000bf26270 */
[----:B------:R-:W-:Y:S01]  /*2310*/  LEA.HI.X R7, R2, c[0x0][0x1f4], R0, 0x1, P5 ;  /* 0x00007d0002077a11 */ /* 0x000fe200028f0c00 */
[----:B------:R-:W0:Y:S01]  /*2320*/  LDGDEPBAR ;  /* 0x00000000000079af */ /* 0x000e220000000000 */
[----:B------:R-:W-:Y:S02]  /*2330*/  ISETP.GE.AND P5, PT, R25, c[0x0][0x1fc], PT ;  /* 0x00007f0019007a0c */ /* 0x000fe40003fa6270 */
[----:B------:R-:W-:-:S03]  /*2340*/  SHF.R.S32.HI R0, RZ, 0x1f, R18 ;  /* 0x0000001fff007819 */ /* 0x000fc60000011412 */
[----:B------:R3:W-:Y:S01]  /*2350*/  LDGSTS.E.BYPASS.LTC128B.128 [R222+0x1b080], [R6.64], !P0 ;  /* 0x1b08000006de7fae */ /* 0x0007e2000c101d50 */
[C---:B------:R-:W-:Y:S01]  /*2360*/  ISETP.LT.OR P0, PT, R11.reuse, 0x1, P6 ;  /* 0x000000010b00780c */ /* 0x040fe20003701670 */
[----:B-1----:R-:W-:Y:S01]  /*2370*/  IMAD R9, R28, c[0x0][0x288], RZ ;  /* 0x0000a2001c097a24 */ /* 0x002fe200078e02ff */
[----:B------:R-:W-:-:S03]  /*2380*/  ISETP.LT.OR P6, PT, R11, 0x21, P6 ;  /* 0x000000210b00780c */ /* 0x000fc600037c1670 */
[----:B------:R-:W-:-:S08]  /*2390*/  IMAD R9, R30, c[0x0][0x28c], R9 ;  /* 0x0000a3001e097a24 */ /* 0x000fd000078e0209 */
[----:B------:R3:W-:Y:S01]  /*23a0*/  LDGSTS.E.BYPASS.LTC128B.128 [R222+0x1d080], [R6.64+0x80], !P0 ;  /* 0x1d08008006de7fae */ /* 0x0007e2000c101d50 */
[----:B--2---:R-:W-:Y:S01]  /*23b0*/  LEA R4, P0, R252, R6, 0x1 ;  /* 0x00000006fc047211 */ /* 0x004fe200078008ff */
[----:B------:R-:W-:Y:S01]  /*23c0*/  IMAD.WIDE.U32 R2, R30, c[0x0][0x288], R12 ;  /* 0x0000a2001e027a25 */ /* 0x000fe200078e000c */
[----:B------:R-:W-:Y:S02]  /*23d0*/  SHF.R.S32.HI R12, RZ, 0x4, R17 ;  /* 0x00000004ff0c7819 */ /* 0x000fe40000011411 */
[----:B------:R-:W-:Y:S01]  /*23e0*/  LEA.HI.X R5, R252, R7, R250, 0x1, P0 ;  /* 0x00000007fc057211 */ /* 0x000fe200000f0cfa */
[----:B------:R-:W-:Y:S01]  /*23f0*/  IMAD.IADD R3, R3, 0x1, R9 ;  /* 0x0000000103037824 */ /* 0x000fe200078e0209 */
[----:B------:R-:W-:Y:S02]  /*2400*/  ISETP.LT.OR P0, PT, R11, 0x1, P5 ;  /* 0x000000010b00780c */ /* 0x000fe40002f01670 */
[----:B------:R-:W-:Y:S01]  /*2410*/  LEA.HI R8, R17, R12, RZ, 0x1 ;  /* 0x0000000c11087211 */ /* 0x000fe200078f08ff */
[----:B------:R-:W-:Y:S01]  /*2420*/  IMAD.WIDE.U32 R238, R20, c[0x0][0x290], R2 ;  /* 0x0000a40014ee7a25 */ /* 0x000fe200078e0002 */
[----:B------:R-:W-:-:S02]  /*2430*/  ISETP.LT.OR P5, PT, R11, 0x21, P5 ;  /* 0x000000210b00780c */ /* 0x000fc40002fa1670 */
[----:B------:R-:W-:Y:S02]  /*2440*/  LOP3.LUT R8, R8, 0xfffffffe, RZ, 0xc0, !PT ;  /* 0xfffffffe08087812 */ /* 0x000fe400078ec0ff */
[----:B------:R-:W-:Y:S02]  /*2450*/  LOP3.LUT R3, R18, 0x3ffffffc, RZ, 0xc0, !PT ;  /* 0x3ffffffc12037812 */ /* 0x000fe400078ec0ff */
[----:B------:R-:W-:Y:S01]  /*2460*/  IADD3 R244, R239, UR4, RZ ;  /* 0x00000004eff47c10 */ /* 0x000fe2000fffe0ff */
[----:B------:R-:W-:Y:S02]  /*2470*/  ULDC.64 UR4, c[0x0][0x240] ;  /* 0x0000900000047ab9 */ /* 0x000fe40000000a00 */
[----:B------:R3:W-:Y:S01]  /*2480*/  LDGSTS.E.BYPASS.LTC128B.128 [R222+0x1f080], [R6.64+0x100], !P0 ;  /* 0x1f08010006de7fae */ /* 0x0007e2000c101d50 */
[----:B------:R-:W-:Y:S01]  /*2490*/  ISETP.LT.OR P0, PT, R11, 0x21, P4 ;  /* 0x000000210b00780c */ /* 0x000fe20002701670 */
[----:B------:R-:W-:Y:S01]  /*24a0*/  UIMAD UR4, UR13, UR4, URZ ;  /* 0x000000040d0472a4 */ /* 0x000fe2000f8e023f */
[----:B------:R-:W-:Y:S01]  /*24b0*/  ISETP.NE.AND P4, PT, R16, RZ, PT ;  /* 0x000000ff1000720c */ /* 0x000fe20003f85270 */
[----:B------:R-:W-:Y:S01]  /*24c0*/  IMAD R16, R28, c[0x0][0x238], RZ ;  /* 0x00008e001c107a24 */ /* 0x000fe200078e02ff */
[----:B------:R-:W-:-:S03]  /*24d0*/  UMOV UR13, 0x1 ;  /* 0x00000001000d7882 */ /* 0x000fc60000000000 */
[----:B------:R-:W-:-:S06]  /*24e0*/  IMAD R16, R30, c[0x0][0x23c], R16 ;  /* 0x00008f001e107a24 */ /* 0x000fcc00078e0210 */
[----:B------:R1:W-:Y:S01]  /*24f0*/  LDGSTS.E.BYPASS.LTC128B.128 [R222+0x1c080], [R4.64], !P0 ;  /* 0x1c08000004de7fae */ /* 0x0003e2000c101d50 */
[----:B------:R-:W-:Y:S02]  /*2500*/  ISETP.GE.AND P0, PT, R10, c[0x0][0x1fc], PT ;  /* 0x00007f000a007a0c */ /* 0x000fe40003f06270 */
[----:B------:R-:W-:Y:S01]  /*2510*/  SHF.R.S32.HI R10, RZ, 0x1f, R19 ;  /* 0x0000001fff0a7819 */ /* 0x000fe20000011413 */
[----:B------:R1:W-:Y:S01]  /*2520*/  LDGSTS.E.BYPASS.LTC128B.128 [R222+0x1e080], [R4.64+0x80], !P6 ;  /* 0x1e08008004de7fae */ /* 0x0003e2000f101d50 */
[----:B------:R-:W-:Y:S02]  /*2530*/  ISETP.GE.AND P6, PT, R23, c[0x0][0x1fc], PT ;  /* 0x00007f0017007a0c */ /* 0x000fe40003fc6270 */
[----:B------:R-:W-:Y:S01]  /*2540*/  SEL R23, RZ, 0x1, P0 ;  /* 0x00000001ff177807 */ /* 0x000fe20000000000 */
[----:B------:R1:W-:Y:S01]  /*2550*/  LDGSTS.E.BYPASS.LTC128B.128 [R222+0x20080], [R4.64+0x100], !P5 ;  /* 0x2008010004de7fae */ /* 0x0003e2000e901d50 */
[----:B------:R-:W-:Y:S01]  /*2560*/  ISETP.GE.AND P5, PT, R248, 0x10, PT ;  /* 0x00000010f800780c */ /* 0x000fe20003fa6270 */
[----:B---3--:R-:W-:Y:S01]  /*2570*/  IMAD.WIDE.U32 R6, R30, c[0x0][0x238], R14 ;  /* 0x00008e001e067a25 */ /* 0x008fe200078e000e */
[----:B------:R-:W-:-:S02]  /*2580*/  SHF.R.S32.HI R15, RZ, 0x2, R18 ;  /* 0x00000002ff0f7819 */ /* 0x000fc40000011412 */
[----:B------:R-:W-:Y:S01]  /*2590*/  LEA.HI R14, R22, R248, RZ, 0x7 ;  /* 0x000000f8160e7211 */ /* 0x000fe200078f38ff */
[----:B------:R-:W-:Y:S01]  /*25a0*/  IMAD.IADD R11, R7, 0x1, R16 ;  /* 0x00000001070b7824 */ /* 0x000fe200078e0210 */
[----:B------:R-:W-:Y:S02]  /*25b0*/  LEA.HI R0, R0, R15, RZ, 0x3 ;  /* 0x0000000f00007211 */ /* 0x000fe400078f18ff */
[----:B------:R-:W-:Y:S02]  /*25c0*/  SHF.R.S32.HI R22, RZ, 0x5, R19 ;  /* 0x00000005ff167819 */ /* 0x000fe40000011413 */
[----:B------:R-:W-:Y:S02]  /*25d0*/  LOP3.LUT R0, R0, 0xfffffff8, RZ, 0xc0, !PT ;  /* 0xfffffff800007812 */ /* 0x000fe400078ec0ff */
[----:B------:R-:W-:-:S03]  /*25e0*/  SHF.R.S32.HI R14, RZ, 0x7, R14 ;  /* 0x00000007ff0e7819 */ /* 0x000fc6000001140e */
[----:B------:R-:W-:Y:S02]  /*25f0*/  IMAD.IADD R15, R15, 0x1, -R0 ;  /* 0x000000010f0f7824 */ /* 0x000fe400078e0a00 */
[----:B------:R-:W-:Y:S01]  /*2600*/  IMAD.IADD R0, R12, 0x1, -R8 ;  /* 0x000000010c007824 */ /* 0x000fe200078e0a08 */
[----:B------:R-:W-:Y:S01]  /*2610*/  LEA.HI R8, R10, R22, RZ, 0x2 ;  /* 0x000000160a087211 */ /* 0x000fe200078f10ff */
[----:B------:R-:W-:Y:S01]  /*2620*/  IMAD.SHL.U32 R13, R14, 0x8, RZ ;  /* 0x000000080e0d7824 */ /* 0x000fe200078e00ff */
[----:B------:R-:W-:Y:S01]  /*2630*/  LOP3.LUT R12, R17, 0xfffffff0, RZ, 0xc0, !PT ;  /* 0xfffffff0110c7812 */ /* 0x000fe200078ec0ff */
[----:B------:R-:W-:Y:S01]  /*2640*/  IMAD.MOV.U32 R10, RZ, RZ, R6 ;  /* 0x000000ffff0a7224 */ /* 0x000fe200078e0006 */
[----:B------:R-:W-:Y:S02]  /*2650*/  LOP3.LUT R8, R8, 0xfffffffc, RZ, 0xc0, !PT ;  /* 0xfffffffc08087812 */ /* 0x000fe400078ec0ff */
[----:B------:R-:W-:Y:S01]  /*2660*/  LOP3.LUT R13, R13, 0x8, RZ, 0xc0, !PT ;  /* 0x000000080d0d7812 */ /* 0x000fe200078ec0ff */
[----:B------:R-:W-:Y:S01]  /*2670*/  IMAD.WIDE.U32 R242, R20, c[0x0][0x240], R10 ;  /* 0x0000900014f27a25 */ /* 0x000fe200078e000a */
[----:B-1----:R-:W-:Y:S01]  /*2680*/  IADD3 R5, P0, R238, UR18, RZ ;  /* 0x00000012ee057c10 */ /* 0x002fe2000ff1e0ff */
[----:B------:R-:W-:-:S02]  /*2690*/  UP2UR UR18, UPR, URZ, 0x1 ;  /* 0x000000013f127883 */ /* 0x000fc40008000000 */
[----:B------:R-:W-:Y:S01]  /*26a0*/  IMAD.IADD R16, R22, 0x1, -R8 ;  /* 0x0000000116107824 */ /* 0x000fe200078e0a08 */
[----:B------:R-:W-:Y:S01]  /*26b0*/  UISETP.GE.AND UP0, UPT, UR8, 0x12, UPT ;  /* 0x000000120800788c */ /* 0x000fe2000bf06270 */
[----:B------:R-:W-:Y:S02]  /*26c0*/  IMAD.SHL.U32 R8, R15, 0x10, RZ ;  /* 0x000000100f087824 */ /* 0x000fe400078e00ff */
[C---:B------:R-:W-:Y:S01]  /*26d0*/  IMAD.SHL.U32 R7, R16.reuse, 0x100, RZ ;  /* 0x0000010010077824 */ /* 0x040fe200078e00ff */
[----:B------:R-:W-:Y:S02]  /*26e0*/  LEA.HI R4, R16, R16, RZ, 0x1 ;  /* 0x0000001010047211 */ /* 0x000fe400078f08ff */
[----:B------:R-:W-:Y:S01]  /*26f0*/  LOP3.LUT R6, R13, 0x70, R8, 0xf8, !PT ;  /* 0x000000700d067812 */ /* 0x000fe200078ef808 */
[----:B------:R-:W-:Y:S01]  /*2700*/  IMAD.IADD R8, R248, 0x1, -R3 ;  /* 0x00000001f8087824 */ /* 0x000fe200078e0a03 */
[----:B------:R-:W-:Y:S01]  /*2710*/  IADD3.X R3, R244, UR6, RZ, P0, !PT ;  /* 0x00000006f4037c10 */ /* 0x000fe200087fe4ff */
[----:B------:R-:W-:Y:S01]  /*2720*/  IMAD.SHL.U32 R2, R4, 0x100, RZ ;  /* 0x0000010004027824 */ /* 0x000fe200078e00ff */
[----:B------:R-:W-:Y:S01]  /*2730*/  LOP3.LUT R9, R6, 0x100, R7, 0xf8, !PT ;  /* 0x0000010006097812 */ /* 0x000fe200078ef807 */
[----:B------:R-:W-:Y:S01]  /*2740*/  UIMAD UR6, UR14, UR5, UR4 ;  /* 0x000000050e0672a4 */ /* 0x000fe2000f8e0204 */
[C---:B------:R-:W-:Y:S01]  /*2750*/  LEA R4, P0, R5.reuse, c[0x0][0x280], 0x2 ;  /* 0x0000a00005047a11 */ /* 0x040fe200078010ff */
[----:B------:R-:W-:Y:S01]  /*2760*/  UIADD3 UR5, UR10, -UR11, URZ ;  /* 0x8000000b0a057290 */ /* 0x000fe2000fffe03f */
[----:B------:R-:W-:Y:S01]  /*2770*/  LOP3.LUT R7, R2, 0x7ffffe00, RZ, 0xc0, !PT ;  /* 0x7ffffe0002077812 */ /* 0x000fe200078ec0ff */
[----:B------:R-:W-:Y:S01]  /*2780*/  IMAD.IADD R2, R248, 0x1, -R12 ;  /* 0x00000001f8027824 */ /* 0x000fe200078e0a0c */
[----:B------:R-:W-:Y:S01]  /*2790*/  SHF.R.U32.HI R6, RZ, 0x3, R9 ;  /* 0x00000003ff067819 */ /* 0x000fe20000011609 */
[----:B------:R-:W-:Y:S01]  /*27a0*/  UP2UR UR14, UPR, URZ, 0x2 ;  /* 0x000000023f0e7883 */ /* 0x000fe20008000000 */
[----:B------:R-:W-:Y:S01]  /*27b0*/  LEA.HI.X R5, R5, c[0x0][0x284], R3, 0x2, P0 ;  /* 0x0000a10005057a11 */ /* 0x000fe200000f1403 */
[----:B------:R-:W-:Y:S01]  /*27c0*/  IMAD R7, R8, 0x2, R7 ;  /* 0x0000000208077824 */ /* 0x000fe200078e0207 */
[----:B------:R-:W-:Y:S01]  /*27d0*/  LOP3.LUT R3, R9, 0x28, R6, 0x78, !PT ;  /* 0x0000002809037812 */ /* 0x000fe200078e7806 */
[----:B------:R-:W-:Y:S01]  /*27e0*/  IMAD.SHL.U32 R6, R2, 0x10, RZ ;  /* 0x0000001002067824 */ /* 0x000fe200078e00ff */
[----:B------:R-:W-:Y:S01]  /*27f0*/  LOP3.LUT P0, RZ, R15, 0x1, RZ, 0xc0, !PT ;  /* 0x000000010fff7812 */ /* 0x000fe2000780c0ff */
[----:B------:R-:W-:Y:S01]  /*2800*/  @!P5 IMAD.SHL.U32 R8, R248, 0x10, RZ ;  /* 0x00000010f808d824 */ /* 0x000fe200078e00ff */
[----:B------:R-:W-:Y:S01]  /*2810*/  LEA.HI R9, R14, R14, RZ, 0x1 ;  /* 0x0000000e0e097211 */ /* 0x000fe200078f08ff */
[----:B------:R-:W-:Y:S01]  /*2820*/  IMAD.IADD R7, R7, 0x1, R3 ;  /* 0x0000000107077824 */ /* 0x000fe200078e0203 */
[----:B------:R-:W-:Y:S01]  /*2830*/  LOP3.LUT R6, R6, 0xf0, RZ, 0xc0, !PT ;  /* 0x000000f006067812 */ /* 0x000fe200078ec0ff */
[----:B------:R-:W-:Y:S01]  /*2840*/  IMAD.SHL.U32 R3, R22, 0x100, RZ ;  /* 0x0000010016037824 */ /* 0x000fe200078e00ff */
[----:B------:R1:W-:Y:S01]  /*2850*/  @!P5 LDGSTS.E.BYPASS.LTC128B.128 [R8+0x21280], [R4.64] ;  /* 0x212800000408dfae */ /* 0x0003e2000b901d50 */
[----:B------:R-:W-:Y:S01]  /*2860*/  IMAD.SHL.U32 R220, R7, 0x2, RZ ;  /* 0x0000000207dc7824 */ /* 0x000fe200078e00ff */
[----:B------:R-:W-:Y:S01]  /*2870*/  ISETP.GE.AND P5, PT, R25, c[0x0][0x1fc], PT ;  /* 0x00007f0019007a0c */ /* 0x000fe20003fa6270 */
[----:B------:R-:W-:Y:S01]  /*2880*/  IMAD.SHL.U32 R207, R2, 0x2, RZ ;  /* 0x0000000202cf7824 */ /* 0x000fe200078e00ff */
[----:B------:R-:W-:Y:S01]  /*2890*/  LOP3.LUT R12, R6, 0x100, R3, 0xf8, !PT ;  /* 0x00000100060c7812 */ /* 0x000fe200078ef803 */
[----:B------:R-:W0:Y:S01]  /*28a0*/  LDGDEPBAR ;  /* 0x00000000000079af */ /* 0x000e220000000000 */
[----:B------:R-:W-:Y:S01]  /*28b0*/  LOP3.LUT R3, R19, 0xffffffe0, RZ, 0xc0, !PT ;  /* 0xffffffe013037812 */ /* 0x000fe200078ec0ff */
[----:B------:R-:W-:Y:S01]  /*28c0*/  UMOV UR4, URZ ;  /* 0x0000003f00047c82 */ /* 0x000fe20008000000 */
[----:B------:R-:W-:Y:S01]  /*28d0*/  IADD3 R221, R220, 0x215a0, RZ ;  /* 0x000215a0dcdd7810 */ /* 0x000fe20007ffe0ff */
[----:B------:R-:W0:Y:S01]  /*28e0*/  LDGDEPBAR ;  /* 0x00000000000079af */ /* 0x000e220000000000 */
[----:B------:R-:W-:Y:S01]  /*28f0*/  SHF.R.U32.HI R210, RZ, 0x3, R12 ;  /* 0x00000003ffd27819 */ /* 0x000fe2000001160c */
[----:B------:R-:W-:Y:S01]  /*2900*/  IMAD.IADD R3, R248, 0x1, -R3 ;  /* 0x00000001f8037824 */ /* 0x000fe200078e0a03 */
[----:B------:R-:W-:Y:S01]  /*2910*/  IADD3 R246, R243, UR6, RZ ;  /* 0x00000006f3f67c10 */ /* 0x000fe2000fffe0ff */
[----:B------:R-:W-:Y:S01]  /*2920*/  UP2UR UR10, UPR, URZ, 0x1 ;  /* 0x000000013f0a7883 */ /* 0x000fe20008000000 */
[----:B------:R-:W-:Y:S01]  /*2930*/  LOP3.LUT R210, R210, 0x38, RZ, 0xc0, !PT ;  /* 0x00000038d2d27812 */ /* 0x000fe200078ec0ff */
[----:B------:R-:W-:Y:S01]  /*2940*/  UISETP.GE.AND UP1, UPT, UR8, 0x42, UPT ;  /* 0x000000420800788c */ /* 0x000fe2000bf26270 */
[----:B-1----:R-:W-:-:S02]  /*2950*/  SHF.R.S32.HI R5, RZ, 0x1f, R2 ;  /* 0x0000001fff057819 */ /* 0x002fc40000011402 */
[----:B------:R-:W-:Y:S02]  /*2960*/  IADD3 R4, R220, 0x21480, RZ ;  /* 0x00021480dc047810 */ /* 0x000fe40007ffe0ff */
[----:B------:R-:W-:Y:S02]  /*2970*/  LEA.HI R209, R5, R2, RZ, 0x3 ;  /* 0x0000000205d17211 */ /* 0x000fe400078f18ff */
[----:B------:R-:W-:Y:S02]  /*2980*/  SHF.R.S32.HI R5, RZ, 0x1f, R3 ;  /* 0x0000001fff057819 */ /* 0x000fe40000011403 */
[----:B------:R-:W-:Y:S02]  /*2990*/  @P0 IADD3 R221, R4, 0xe0, RZ ;  /* 0x000000e004dd0810 */ /* 0x000fe40007ffe0ff */
[C---:B------:R-:W-:Y:S01]  /*29a0*/  LOP3.LUT R4, R209.reuse, 0xfffffff8, RZ, 0xc0, !PT ;  /* 0xfffffff8d1047812 */ /* 0x040fe200078ec0ff */
[----:B------:R-:W-:Y:S01]  /*29b0*/  IMAD.SHL.U32 R209, R209, 0x40, RZ ;  /* 0x00000040d1d17824 */ /* 0x000fe200078e00ff */
[----:B------:R-:W-:-:S02]  /*29c0*/  LEA.HI R5, R5, R3, RZ, 0x2 ;  /* 0x0000000305057211 */ /* 0x000fc400078f10ff */
[----:B------:R-:W-:Y:S01]  /*29d0*/  LOP3.LUT R8, R6, R13, RZ, 0xfc, !PT ;  /* 0x0000000d06087212 */ /* 0x000fe200078efcff */
[C---:B------:R-:W-:Y:S01]  /*29e0*/  IMAD.IADD R7, R2.reuse, 0x1, -R4 ;  /* 0x0000000102077824 */ /* 0x040fe200078e0a04 */
[----:B------:R-:W-:Y:S01]  /*29f0*/  SEL R13, RZ, 0xffffffff, P6 ;  /* 0xffffffffff0d7807 */ /* 0x000fe20003000000 */
[----:B------:R-:W-:Y:S01]  /*2a00*/  IMAD.SHL.U32 R4, R21, 0x40, RZ ;  /* 0x0000004015047824 */ /* 0x000fe200078e00ff */
[----:B------:R-:W-:Y:S01]  /*2a10*/  LOP3.LUT P6, RZ, R2, 0x2, RZ, 0xc0, !PT ;  /* 0x0000000202ff7812 */ /* 0x000fe200078cc0ff */
[----:B------:R-:W-:Y:S01]  /*2a20*/  IMAD.SHL.U32 R6, R24, 0x8, RZ ;  /* 0x0000000818067824 */ /* 0x000fe200078e00ff */
[----:B------:R-:W-:Y:S02]  /*2a30*/  LOP3.LUT R2, R5, 0x7ffffffc, RZ, 0xc0, !PT ;  /* 0x7ffffffc05027812 */ /* 0x000fe400078ec0ff */
[----:B------:R-:W-:Y:S02]  /*2a40*/  LOP3.LUT R207, R8, 0x18, R207, 0x78, !PT ;  /* 0x0000001808cf7812 */ /* 0x000fe400078e78cf */
[----:B------:R-:W-:Y:S01]  /*2a50*/  LOP3.LUT P0, RZ, R21, 0x2, RZ, 0xc0, !PT ;  /* 0x0000000215ff7812 */ /* 0x000fe2000780c0ff */
[----:B------:R-:W-:Y:S01]  /*2a60*/  IMAD.IADD R10, R3, 0x1, -R2 ;  /* 0x00000001030a7824 */ /* 0x000fe200078e0a02 */
[----:B------:R-:W-:Y:S01]  /*2a70*/  LOP3.LUT R2, R4, 0x1c0, RZ, 0xc0, !PT ;  /* 0x000001c004027812 */ /* 0x000fe200078ec0ff */
[----:B------:R-:W-:Y:S01]  /*2a80*/  IMAD.SHL.U32 R4, R0, 0x20, RZ ;  /* 0x0000002000047824 */ /* 0x000fe200078e00ff */
[----:B------:R-:W-:Y:S01]  /*2a90*/  LOP3.LUT R209, R209, 0xfffffe00, RZ, 0xc0, !PT ;  /* 0xfffffe00d1d17812 */ /* 0x000fe200078ec0ff */
[----:B------:R-:W-:Y:S01]  /*2aa0*/  IMAD.SHL.U32 R3, R16, 0x10, RZ ;  /* 0x0000001010037824 */ /* 0x000fe200078e00ff */
[----:B------:R-:W-:Y:S01]  /*2ab0*/  LOP3.LUT R8, R2, 0x8, R26, 0xf8, !PT ;  /* 0x0000000802087812 */ /* 0x000fe200078ef81a */
[----:B------:R-:W-:Y:S01]  /*2ac0*/  IMAD.SHL.U32 R207, R207, 0x2, RZ ;  /* 0x00000002cfcf7824 */ /* 0x000fe200078e00ff */
[----:B------:R-:W-:-:S02]  /*2ad0*/  LOP3.LUT R4, R4, 0x20, RZ, 0xc0, !PT ;  /* 0x0000002004047812 */ /* 0x000fc400078ec0ff */
[----:B------:R-:W-:Y:S02]  /*2ae0*/  LEA.HI.SX32 R223, R5, R3, 0x1e ;  /* 0x0000000305df7211 */ /* 0x000fe400078ff2ff */
[----:B------:R-:W-:Y:S01]  /*2af0*/  LOP3.LUT R11, R4, 0x18, R6, 0xf8, !PT ;  /* 0x00000018040b7812 */ /* 0x000fe200078ef806 */
[----:B------:R-:W-:Y:S01]  /*2b00*/  IMAD.SHL.U32 R4, R0, 0x8, RZ ;  /* 0x0000000800047824 */ /* 0x000fe200078e00ff */
[----:B------:R-:W-:Y:S02]  /*2b10*/  LOP3.LUT R3, R2, 0x30, R3, 0xf8, !PT ;  /* 0x0000003002037812 */ /* 0x000fe400078ef803 */
[----:B------:R-:W-:Y:S02]  /*2b20*/  SHF.R.U32.HI R5, RZ, 0x3, R2 ;  /* 0x00000003ff057819 */ /* 0x000fe40000011602 */
[----:B------:R-:W-:Y:S01]  /*2b30*/  LOP3.LUT R6, R4, 0x8, RZ, 0xc0, !PT ;  /* 0x0000000804067812 */ /* 0x000fe200078ec0ff */
[----:B------:R-:W-:Y:S01]  /*2b40*/  IMAD.SHL.U32 R4, R13, 0x2, RZ ;  /* 0x000000020d047824 */ /* 0x000fe200078e00ff */
[----:B------:R-:W-:-:S02]  /*2b50*/  LOP3.LUT R2, R9, 0x1ffffffe, RZ, 0xc0, !PT ;  /* 0x1ffffffe09027812 */ /* 0x000fc400078ec0ff */
[----:B------:R-:W-:Y:S02]  /*2b60*/  LOP3.LUT R9, R3, 0x8, R26, 0xf8, !PT ;  /* 0x0000000803097812 */ /* 0x000fe400078ef81a */
[-C--:B------:R-:W-:Y:S01]  /*2b70*/  LOP3.LUT R3, R8, R5.reuse, RZ, 0x3c, !PT ;  /* 0x0000000508037212 */ /* 0x080fe200078e3cff */
[----:B------:R-:W-:Y:S01]  /*2b80*/  IMAD.IADD R2, R14, 0x1, -R2 ;  /* 0x000000010e027824 */ /* 0x000fe200078e0a02 */
[----:B------:R-:W-:Y:S01]  /*2b90*/  LOP3.LUT R8, R4, 0x2, R23, 0xe2, !PT ;  /* 0x0000000204087812 */ /* 0x000fe200078ee217 */
[----:B------:R-:W-:Y:S01]  /*2ba0*/  IMAD.SHL.U32 R4, R7, 0x40, RZ ;  /* 0x0000004007047824 */ /* 0x000fe200078e00ff */
[----:B------:R-:W-:Y:S01]  /*2bb0*/  SEL R204, R217, 0xfffffff0, !P0 ;  /* 0xfffffff0d9cc7807 */ /* 0x000fe20004000000 */
[----:B------:R-:W-:Y:S01]  /*2bc0*/  IMAD R13, R2, 0x4, R10 ;  /* 0x00000004020d7824 */ /* 0x000fe200078e020a */
[----:B------:R-:W-:Y:S01]  /*2bd0*/  LOP3.LUT R2, R9, R5, RZ, 0x3c, !PT ;  /* 0x0000000509027212 */ /* 0x000fe200078e3cff */
[----:B------:R-:W-:Y:S01]  /*2be0*/  IMAD R3, R14, 0x200, R3 ;  /* 0x000002000e037824 */ /* 0x000fe200078e0203 */
[----:B------:R-:W-:Y:S01]  /*2bf0*/  LOP3.LUT R4, R4, 0x1c0, RZ, 0xc0, !PT ;  /* 0x000001c004047812 */ /* 0x000fe200078ec0ff */
[----:B------:R-:W-:Y:S01]  /*2c00*/  IMAD.MOV.U32 R14, RZ, RZ, 0x20 ;  /* 0x00000020ff0e7424 */ /* 0x000fe200078e00ff */
[----:B------:R-:W-:Y:S01]  /*2c10*/  LOP3.LUT P0, RZ, R21, 0x4, RZ, 0xc0, !PT ;  /* 0x0000000415ff7812 */ /* 0x000fe2000780c0ff */
[----:B------:R-:W-:Y:S01]  /*2c20*/  IMAD R216, R0, 0x200, R2 ;  /* 0x0000020000d87824 */ /* 0x000fe200078e0202 */
[----:B------:R-:W-:Y:S01]  /*2c30*/  SHF.R.U32.HI R5, RZ, 0x3, R4 ;  /* 0x00000003ff057819 */ /* 0x000fe20000011604 */
[----:B------:R-:W-:Y:S01]  /*2c40*/  IMAD R2, R16, 0x400, R209 ;  /* 0x0000040010027824 */ /* 0x000fe200078e02d1 */
[----:B------:R-:W-:-:S02]  /*2c50*/  SEL R205, R14, 0xffffffe0, !P0 ;  /* 0xffffffe00ecd7807 */ /* 0x000fc40004000000 */
[----:B------:R-:W-:Y:S02]  /*2c60*/  LOP3.LUT R0, R5, R4, R6, 0x1e, !PT ;  /* 0x0000000405007212 */ /* 0x000fe400078e1e06 */
[C---:B------:R-:W-:Y:S02]  /*2c70*/  LOP3.LUT P0, RZ, R7.reuse, 0x2, RZ, 0xc0, !PT ;  /* 0x0000000207ff7812 */ /* 0x040fe4000780c0ff */
[----:B------:R-:W-:Y:S01]  /*2c80*/  SEL R10, RZ, 0x4, P5 ;  /* 0x00000004ff0a7807 */ /* 0x000fe20002800000 */
[----:B------:R-:W-:Y:S01]  /*2c90*/  IMAD.IADD R214, R2, 0x1, R0 ;  /* 0x0000000102d67824 */ /* 0x000fe200078e0200 */
[----:B------:R-:W-:Y:S01]  /*2ca0*/  LOP3.LUT P5, RZ, R7, 0x4, RZ, 0xc0, !PT ;  /* 0x0000000407ff7812 */ /* 0x000fe200078ac0ff */
[----:B------:R-:W-:Y:S01]  /*2cb0*/  IMAD.SHL.U32 R0, R3, 0x2, RZ ;  /* 0x0000000203007824 */ /* 0x000fe200078e00ff */
[----:B------:R-:W-:Y:S01]  /*2cc0*/  LOP3.LUT R4, R5, R11, R4, 0x1e, !PT ;  /* 0x0000000b05047212 */ /* 0x000fe200078e1e04 */
[----:B------:R-:W-:Y:S01]  /*2cd0*/  IMAD.SHL.U32 R212, R214, 0x2, RZ ;  /* 0x00000002d6d47824 */ /* 0x000fe200078e00ff */
[----:B------:R-:W-:Y:S01]  /*2ce0*/  SEL R217, R217, 0xfffffff0, !P0 ;  /* 0xfffffff0d9d97807 */ /* 0x000fe20004000000 */
[----:B------:R-:W-:Y:S01]  /*2cf0*/  IMAD.SHL.U32 R3, R13, 0x2, RZ ;  /* 0x000000020d037824 */ /* 0x000fe200078e00ff */
[----:B------:R-:W-:Y:S01]  /*2d00*/  LOP3.LUT R209, R4, R209, RZ, 0xfc, !PT ;  /* 0x000000d104d17212 */ /* 0x000fe200078efcff */
[--C-:B------:R-:W-:Y:S01]  /*2d10*/  IMAD R204, R204, 0x2, R0.reuse ;  /* 0x00000002cccc7824 */ /* 0x100fe200078e0200 */
[----:B------:R-:W-:Y:S01]  /*2d20*/  SEL R208, R208, 0xe0, !P6 ;  /* 0x000000e0d0d07807 */ /* 0x000fe20007000000 */
[----:B------:R-:W-:Y:S01]  /*2d30*/  IMAD.SHL.U32 R218, R217, 0x2, RZ ;  /* 0x00000002d9da7824 */ /* 0x000fe200078e00ff */
[----:B------:R-:W-:Y:S01]  /*2d40*/  SEL R2, R14, 0xffffffe0, !P5 ;  /* 0xffffffe00e027807 */ /* 0x000fe20006800000 */
[C---:B------:R-:W-:Y:S01]  /*2d50*/  IMAD R206, R205.reuse, 0x2, R0 ;  /* 0x00000002cdce7824 */ /* 0x040fe200078e0200 */
[----:B------:R-:W-:Y:S01]  /*2d60*/  IADD3 R211, R212, 0x1b080, RZ ;  /* 0x0001b080d4d37810 */ /* 0x000fe20007ffe0ff */
[----:B------:R-:W-:Y:S01]  /*2d70*/  IMAD R208, R208, 0x2, R207 ;  /* 0x00000002d0d07824 */ /* 0x000fe200078e02cf */
[----:B------:R-:W-:Y:S01]  /*2d80*/  LOP3.LUT R210, R210, R12, R6, 0x1e, !PT ;  /* 0x0000000cd2d27212 */ /* 0x000fe200078e1e06 */
[----:B------:R-:W-:Y:S01]  /*2d90*/  IMAD R205, R205, 0x2, R204 ;  /* 0x00000002cdcd7824 */ /* 0x000fe200078e02cc */
[C---:B------:R-:W-:Y:S01]  /*2da0*/  IADD3 R4, -R3.reuse, UR20, RZ ;  /* 0x0000001403047c10 */ /* 0x040fe2000fffe1ff */
[----:B------:R-:W-:Y:S01]  /*2db0*/  IMAD R211, R2, 0x2, R211 ;  /* 0x0000000202d37824 */ /* 0x000fe200078e02d3 */
[----:B------:R-:W-:Y:S01]  /*2dc0*/  LOP3.LUT R224, R8, R10, RZ, 0xfc, !PT ;  /* 0x0000000a08e07212 */ /* 0x000fe200078efcff */
[----:B------:R-:W-:Y:S01]  /*2dd0*/  IMAD.IADD R215, R214, 0x1, R2 ;  /* 0x00000001d6d77824 */ /* 0x000fe200078e0202 */
[----:B------:R-:W-:Y:S01]  /*2de0*/  LEA R210, R210, 0x23c80, 0x1 ;  /* 0x00023c80d2d27811 */ /* 0x000fe200078e08ff */
[----:B------:R-:W-:Y:S01]  /*2df0*/  IMAD.IADD R213, R212, 0x1, R218 ;  /* 0x00000001d4d57824 */ /* 0x000fe200078e02da */
[C---:B------:R-:W-:Y:S01]  /*2e00*/  IADD3 R234, -R3.reuse, UR21, RZ ;  /* 0x0000001503ea7c10 */ /* 0x040fe2000fffe1ff */
[----:B------:R-:W-:Y:S01]  /*2e10*/  IMAD.IADD R219, R214, 0x1, R217 ;  /* 0x00000001d6db7824 */ /* 0x000fe200078e02d9 */
[----:B------:R-:W-:-:S02]  /*2e20*/  IADD3 R233, -R3, UR8, RZ ;  /* 0x0000000803e97c10 */ /* 0x000fc4000fffe1ff */
[C---:B------:R-:W-:Y:S02]  /*2e30*/  IADD3 R225, R4.reuse, c[0x0][0x2a4], RZ ;  /* 0x0000a90004e17a10 */ /* 0x040fe40007ffe0ff */
[----:B------:R-:W-:Y:S02]  /*2e40*/  IADD3 R232, R4, UR7, RZ ;  /* 0x0000000704e87c10 */ /* 0x000fe4000fffe0ff */
[----:B------:R-:W-:Y:S02]  /*2e50*/  LEA R209, R209, 0x80, 0x1 ;  /* 0x00000080d1d17811 */ /* 0x000fe400078e08ff */
[----:B------:R-:W-:Y:S02]  /*2e60*/  ISETP.LE.AND P0, PT, R249, c[0x0][0x2a8], PT ;  /* 0x0000aa00f9007a0c */ /* 0x000fe40003f03270 */
.L_x_1059:
[----:B------:R-:W-:Y:S04]  /*2e70*/  DEPBAR.LE SB0, 0x1 ;  /* 0x000080400000791a */ /* 0x000fe80000000000 */
[----:B------:R-:W-:Y:S01]  /*2e80*/  BAR.SYNC.DEFER_BLOCKING 0x0 ;  /* 0x0000000000007b1d */ /* 0x000fe20000010000 */
[----:B------:R-:W-:Y:S01]  /*2e90*/  MOV R2, UR4 ;  /* 0x0000000400027c02 */ /* 0x000fe20008000f00 */
[----:B------:R-:W-:Y:S01]  /*2ea0*/  IMAD.U32 R40, RZ, RZ, UR4 ;  /* 0x00000004ff287e24 */ /* 0x000fe2000f8e00ff */
[----:B------:R-:W-:Y:S01]  /*2eb0*/  MOV R104, UR4 ;  /* 0x0000000400687c02 */ /* 0x000fe20008000f00 */
[----:B------:R-:W-:Y:S01]  /*2ec0*/  USHF.L.U32 UR20, UR15, 0x6, URZ ;  /* 0x000000060f147899 */ /* 0x000fe2000800063f */
        /* <DEDUP_REMOVED lines=10> */
[----:B------:R-:W-:Y:S03]  /*2f70*/  IADD3 R40, R215, R40, RZ ;  /* 0x00000028d7287210 */ /* 0x000fe60007ffe0ff */
[----:B------:R-:W-:Y:S02]  /*2f80*/  IMAD.SHL.U32 R4, R4, 0x2, RZ ;  /* 0x0000000204047824 */ /* 0x000fe400078e00ff */
[----:B------:R-:W-:Y:S01]  /*2f90*/  IMAD.SHL.U32 R173, R40, 0x2, RZ ;  /* 0x0000000228ad7824 */ /* 0x000fe200078e00ff */
[----:B------:R-:W-:Y:S01]  /*2fa0*/  LDSM.16.M88.2 R2, [R0+0x80] ;  /* 0x000080000002783b */ /* 0x000fe20000000100 */
[----:B------:R-:W-:Y:S03]  /*2fb0*/  UMOV UR8, UR15 ;  /* 0x0000000f00087c82 */ /* 0x000fe60008000000 */
        /* <DEDUP_REMOVED lines=131> */
[----:B------:R-:W-:Y:S01]  /*37f0*/  IADD3 R3, R223, UR20, RZ ;  /* 0x00000014df037c10 */ /* 0x000fe2000fffe0ff */
[C---:B------:R-:W-:Y:S04]  /*3800*/  HMMA.16816.F32.BF16 R8, R28.reuse, R32, R8 ;  /* 0x000000201c08723c */ /* 0x040fe80000041808 */
[----:B------:R-:W-:Y:S01]  /*3810*/  IMAD.IADD R191, R232, 0x1, R3 ;  /* 0x00000001e8bf7824 */ /* 0x000fe200078e0203 */
[----:B------:R-:W-:Y:S03]  /*3820*/  IADD3 R192, R225, R3, RZ ;  /* 0x00000003e1c07210 */ /* 0x000fe60007ffe0ff */
[C---:B------:R-:W-:Y:S04]  /*3830*/  HMMA.16816.F32.BF16 R12, R28.reuse, R104, R12 ;  /* 0x000000681c0c723c */ /* 0x040fe8000004180c */
[----:B------:R-:W-:Y:S04]  /*3840*/  IMNMX R192, R234, R192, PT ;  /* 0x000000c0eac07217 */ /* 0x000fe80003800200 */
[C---:B------:R-:W-:Y:S08]  /*3850*/  HMMA.16816.F32.BF16 R16, R28.reuse, R106, R16 ;  /* 0x0000006a1c10723c */ /* 0x040ff00000041810 */
[----:B----4-:R-:W-:Y:S01]  /*3860*/  HMMA.16816.F32.BF16 R20, R28, R108, R20 ;  /* 0x0000006c1c14723c */ /* 0x010fe20000041814 */
[----:B------:R-:W-:-:S07]  /*3870*/  @!P5 BRA `(.L_x_1049) ;  /* 0x000001400000d947 */ /* 0x000fce0003800000 */
[----:B------:R-:W-:Y:S01]  /*3880*/  IADD3 R2, R3, UR5, RZ ;  /* 0x0000000503027c10 */ /* 0x000fe2000fffe0ff */
        /* <DEDUP_REMOVED lines=10> */
.L_x_1051:
[----:B------:R-:W-:Y:S11]  /*3930*/  ISETP.NE.AND P0, PT, R249, c[0x0][0x2a8], PT ;  /* 0x0000aa00f9007a0c */ /* 0x000ff60003f05270 */
[----:B------:R-:W-:Y:S02]  /*3940*/  @!UPT UIADD3 URZ, URZ, URZ, URZ ;  /* 0x0000003f3f3ff290 */ /* 0x000fe4000fffe03f */
[----:B------:R-:W-:Y:S05]  /*3950*/  @P0 IMAD.HI.U32 R24, R2, c[0x0][0x2ac], RZ ;  /* 0x0000ab0002180a27 */ /* 0x000fea00078e00ff */
[----:B------:R-:W-:Y:S02]  /*3960*/  @P0 SHF.R.U32.HI R2, RZ, c[0x0][0x2b0], R24 ;  /* 0x0000ac00ff020a19 */ /* 0x000fe40000011618 */
.L_x_1052:
[----:B------:R-:W-:Y:S05]  /*3970*/  BSYNC B0 ;  /* 0x0000000000007941 */ /* 0x000fea0003800000 */
.L_x_1050:
[----:B------:R-:W-:Y:S05]  /*3980*/  IMAD R2, R2, c[0x0][0x2a8], R233 ;  /* 0x0000aa0002027a24 */ /* 0x000fea00078e02e9 */
[----:B------:R-:W-:Y:S02]  /*3990*/  IADD3 R24, R2, c[0x0][0x2a8], RZ ;  /* 0x0000aa0002187a10 */ /* 0x000fe40007ffe0ff */
[----:B------:R-:W-:Y:S02]  /*39a0*/  IMNMX R191, R191, R2, !PT ;  /* 0x00000002bfbf7217 */ /* 0x000fe40007800200 */
[----:B------:R-:W-:Y:S02]  /*39b0*/  IMNMX R192, R192, R24, PT ;  /* 0x00000018c0c07217 */ /* 0x000fe40003800200 */
.L_x_1049:
        /* <DEDUP_REMOVED lines=16> */
.L_x_1055:
[----:B------:R-:W-:Y:S11]  /*3ac0*/  ISETP.NE.AND P0, PT, R249, c[0x0][0x2a8], PT ;  /* 0x0000aa00f9007a0c */ /* 0x000ff60003f05270 */
[----:B------:R-:W-:Y:S02]  /*3ad0*/  @!UPT UIADD3 URZ, URZ, URZ, URZ ;  /* 0x0000003f3f3ff290 */ /* 0x000fe4000fffe03f */
[----:B------:R-:W-:Y:S05]  /*3ae0*/  @P0 IMAD.HI.U32 R3, R2, c[0x0][0x2ac], RZ ;  /* 0x0000ab0002030a27 */ /* 0x000fea00078e00ff */
[----:B------:R-:W-:Y:S02]  /*3af0*/  @P0 SHF.R.U32.HI R2, RZ, c[0x0][0x2b0], R3 ;  /* 0x0000ac00ff020a19 */ /* 0x000fe40000011603 */
.L_x_1056:
[----:B------:R-:W-:Y:S05]  /*3b00*/  BSYNC B0 ;  /* 0x0000000000007941 */ /* 0x000fea0003800000 */
.L_x_1054:
[----:B------:R-:W-:Y:S05]  /*3b10*/  IMAD R2, R2, c[0x0][0x2a8], R233 ;  /* 0x0000aa0002027a24 */ /* 0x000fea00078e02e9 */
[----:B------:R-:W-:Y:S02]  /*3b20*/  IADD3 R3, R2, c[0x0][0x2a8], RZ ;  /* 0x0000aa0002037a10 */ /* 0x000fe40007ffe0ff */
[----:B------:R-:W-:Y:S02]  /*3b30*/  IMNMX R189, R189, R2, !PT ;  /* 0x00000002bdbd7217 */ /* 0x000fe40007800200 */
[----:B------:R-:W-:Y:S02]  /*3b40*/  IMNMX R190, R190, R3, PT ;  /* 0x00000003bebe7217 */ /* 0x000fe40003800200 */
.L_x_1053:
        /* <DEDUP_REMOVED lines=18> */
[----:B--23--:R-:W-:Y:S01]  /*3c70*/  USHF.R.S32.HI UR21, URZ, 0x1f, UR15 ;  /* 0x0000001f3f157899 */ /* 0x00cfe2000801140f */
[----:B------:R-:W-:Y:S01]  /*3c80*/  IMAD.U32 R24, RZ, RZ, UR20 ;  /* 0x00000014ff187e24 */ /* 0x000fe2000f8e00ff */
[----:B------:R-:W-:Y:S01]  /*3c90*/  ULDC.64 UR6, c[0x0][0x178] ;  /* 0x00005e0000067ab9 */ /* 0x000fe20000000a00 */
[----:B------:R-:W-:Y:S01]  /*3ca0*/  IMAD.MOV.U32 R26, RZ, RZ, c[0x0][0x178] ;  /* 0x00005e00ff1a7624 */ /* 0x000fe200078e00ff */
[----:B------:R-:W-:Y:S01]  /*3cb0*/  UIMAD UR21, UR21, UR6, URZ ;  /* 0x00000006151572a4 */ /* 0x000fe2000f8e023f */
[----:B------:R-:W-:Y:S01]  /*3cc0*/  IMAD.SHL.U32 R180, R248, 0x4, RZ ;  /* 0x00000004f8b47824 */ /* 0x000fe200078e00ff */
[----:B------:R-:W-:Y:S01]  /*3cd0*/  @!P1 IADD3 R25, R24, 0x40, RZ ;  /* 0x0000004018199810 */ /* 0x000fe20007ffe0ff */
[----:B------:R-:W-:Y:S01]  /*3ce0*/  UIMAD.WIDE.U32 UR22, UR15, UR6, URZ ;  /* 0x000000060f1672a5 */ /* 0x000fe2000f8e003f */
[----:B------:R-:W-:Y:S01]  /*3cf0*/  IMAD.SHL.U32 R26, R26, 0x20, RZ ;  /* 0x000000201a1a7824 */ /* 0x000fe200078e00ff */
[----:B------:R-:W-:Y:S01]  /*3d00*/  UIMAD UR21, UR15, UR7, UR21 ;  /* 0x000000070f1572a4 */ /* 0x000fe2000f8e0215 */
[C---:B------:R-:W-:Y:S01]  /*3d10*/  @!P1 IADD3 R24, P0, R25.reuse, R240, RZ ;  /* 0x000000f019189210 */ /* 0x040fe20007f1e0ff */
[----:B------:R-:W-:Y:S02]  /*3d20*/  USHF.L.U32 UR6, UR22, 0x6, URZ ;  /* 0x0000000616067899 */ /* 0x000fe4000800063f */
[----:B------:R-:W-:Y:S01]  /*3d30*/  UIADD3 UR21, UR23, UR21, URZ ;  /* 0x0000001517157290 */ /* 0x000fe2000fffe03f */
[----:B------:R-:W-:Y:S01]  /*3d40*/  @!P1 LEA.HI.X.SX32 R25, R25, R247, 0x1, P0 ;  /* 0x000000f719199211 */ /* 0x000fe200000f0eff */
[----:B------:R-:W-:Y:S02]  /*3d50*/  UIMAD UR7, UR15, -0x40, UR11 ;  /* 0xffffffc00f0778a4 */ /* 0x000fe4000f8e020b */
[----:B------:R-:W-:Y:S01]  /*3d60*/  IADD3 R38, P5, P0, R236, UR6, R26 ;  /* 0x00000006ec267c10 */ /* 0x000fe2000f8be01a */
[----:B------:R-:W-:Y:S06]  /*3d70*/  USHF.L.U64.HI UR21, UR22, 0x6, UR21 ;  /* 0x0000000616157899 */ /* 0x000fec0008010215 */
[----:B------:R-:W-:Y:S02]  /*3d80*/  IADD3.X R39, R229, UR21, R251, P5, P0 ;  /* 0x00000015e5277c10 */ /* 0x000fe4000afe04fb */
[----:B------:R-:W-:Y:S02]  /*3d90*/  @!P1 LEA R34, P0, R24, c[0x0][0x258], 0x2 ;  /* 0x0000960018229a11 */ /* 0x000fe400078010ff */
[----:B------:R-:W-:Y:S02]  /*3da0*/  IADD3 R27, P5, R236, UR6, RZ ;  /* 0x00000006ec1b7c10 */ /* 0x000fe4000ffbe0ff */
[----:B------:R-:W-:Y:S02]  /*3db0*/  @!P1 LEA.HI.X R35, R24, c[0x0][0x25c], R25, 0x2, P0 ;  /* 0x0000970018239a11 */ /* 0x000fe400000f1419 */
[----:B------:R-:W-:Y:S02]  /*3dc0*/  LEA R30, P0, R27, c[0x0][0x160], 0x1 ;  /* 0x000058001b1e7a11 */ /* 0x000fe400078008ff */
[----:B------:R-:W-:Y:S02]  /*3dd0*/  IADD3.X R24, R229, UR21, RZ, P5, !PT ;  /* 0x00000015e5187c10 */ /* 0x000fe4000affe4ff */
[----:B------:R-:W-:Y:S02]  /*3de0*/  IADD3 R25, -R235, UR7, RZ ;  /* 0x00000007eb197c10 */ /* 0x000fe4000fffe1ff */
[C---:B------:R-:W-:Y:S02]  /*3df0*/  LEA R26, P5, R38.reuse, c[0x0][0x160], 0x1 ;  /* 0x00005800261a7a11 */ /* 0x040fe400078a08ff */
[----:B------:R-:W-:Y:S01]  /*3e00*/  LEA.HI.X R31, R27, c[0x0][0x164], R24, 0x1, P0 ;  /* 0x000059001b1f7a11 */ /* 0x000fe200000f0c18 */
[----:B------:R-:W-:Y:S01]  /*3e10*/  IMAD.U32 R24, RZ, RZ, UR13 ;  /* 0x0000000dff187e24 */ /* 0x000fe2000f8e00ff */
[C---:B------:R-:W-:Y:S02]  /*3e20*/  ISETP.LT.OR P0, PT, R25.reuse, 0x1, !P4 ;  /* 0x000000011900780c */ /* 0x040fe40006701670 */
[----:B------:R-:W-:Y:S01]  /*3e30*/  LEA.HI.X R27, R38, c[0x0][0x164], R39, 0x1, P5 ;  /* 0x00005900261b7a11 */ /* 0x000fe200028f0c27 */
[----:B------:R-:W-:Y:S01]  /*3e40*/  IMAD R24, R24, 0x6000, R245 ;  /* 0x0000600018187824 */ /* 0x000fe200078e02f5 */
[C---:B------:R-:W-:Y:S09]  /*3e50*/  ISETP.LT.OR P5, PT, R25.reuse, 0x1, !P3 ;  /* 0x000000011900780c */ /* 0x040ff20005fa1670 */
[----:B------:R-:W-:Y:S01]  /*3e60*/  @!PT LDS RZ, [RZ] ;  /* 0x00000000fffff984 */ /* 0x000fe20000000800 */
[----:B------:R-:W-:Y:S01]  /*3e70*/  @!PT LDS RZ, [RZ] ;  /* 0x00000000fffff984 */ /* 0x000fe20000000800 */
[----:B------:R-:W-:Y:S01]  /*3e80*/  @!PT LDS RZ, [RZ] ;  /* 0x00000000fffff984 */ /* 0x000fe20000000800 */
[----:B------:R2:W-:Y:S01]  /*3e90*/  LDGSTS.E.BYPASS.LTC128B.128 [R24], [R30.64], !P0 ;  /* 0x000000001e187fae */ /* 0x0005e2000c101d50 */
[C---:B------:R-:W-:Y:S03]  /*3ea0*/  ISETP.LT.OR P0, PT, R25.reuse, 0x1, !P2 ;  /* 0x000000011900780c */ /* 0x040fe60005701670 */
[----:B------:R2:W-:Y:S01]  /*3eb0*/  LDGSTS.E.BYPASS.LTC128B.128 [R24+0x2000], [R30.64+0x80], !P5 ;  /* 0x020000801e187fae */ /* 0x0005e2000e901d50 */
[C---:B------:R-:W-:Y:S09]  /*3ec0*/  ISETP.LT.OR P5, PT, R25.reuse, 0x21, !P4 ;  /* 0x000000211900780c */ /* 0x040ff200067a1670 */
[----:B------:R2:W-:Y:S01]  /*3ed0*/  LDGSTS.E.BYPASS.LTC128B.128 [R24+0x4000], [R30.64+0x100], !P0 ;  /* 0x040001001e187fae */ /* 0x0005e2000c101d50 */
[C---:B------:R-:W-:Y:S03]  /*3ee0*/  ISETP.LT.OR P0, PT, R25.reuse, 0x21, !P3 ;  /* 0x000000211900780c */ /* 0x040fe60005f01670 */
[----:B------:R2:W-:Y:S01]  /*3ef0*/  LDGSTS.E.BYPASS.LTC128B.128 [R24+0x1000], [R26.64], !P5 ;  /* 0x010000001a187fae */ /* 0x0005e2000e901d50 */
[----:B------:R-:W-:Y:S01]  /*3f00*/  ISETP.LT.OR P5, PT, R25, 0x21, !P2 ;  /* 0x000000211900780c */ /* 0x000fe200057a1670 */
[----:B------:R-:W-:Y:S04]  /*3f10*/  IMAD.U32 R25, RZ, RZ, UR13 ;  /* 0x0000000dff197e24 */ /* 0x000fe8000f8e00ff */
[----:B------:R-:W-:Y:S04]  /*3f20*/  @!P1 IMAD R25, R25, 0x40, R180 ;  /* 0x0000004019199824 */ /* 0x000fe800078e02b4 */
[----:B------:R2:W-:Y:S01]  /*3f30*/  LDGSTS.E.BYPASS.LTC128B.128 [R24+0x3000], [R26.64+0x80], !P0 ;  /* 0x030000801a187fae */ /* 0x0005e2000c101d50 */
[----:B------:R-:W-:Y:S03]  /*3f40*/  @!P1 IMAD.SHL.U32 R25, R25, 0x4, RZ ;  /* 0x0000000419199824 */ /* 0x000fe600078e00ff */
[----:B------:R2:W-:Y:S04]  /*3f50*/  LDGSTS.E.BYPASS.LTC128B.128 [R24+0x5000], [R26.64+0x100], !P5 ;  /* 0x050001001a187fae */ /* 0x0005e8000e901d50 */
[----:B------:R2:W-:Y:S02]  /*3f60*/  @!P1 LDGSTS.E.BYPASS.LTC128B.128 [R25+0x21080], [R34.64] ;  /* 0x2108000022199fae */ /* 0x0005e4000b901d50 */
.L_x_1057:
        /* <DEDUP_REMOVED lines=445> */
[----:B------:R-:W-:Y:S02]  /*5b40*/  ULDC.64 UR6, c[0x0][0x208] ;  /* 0x0000820000067ab9 */ /* 0x000fe40000000a00 */
[----:B------:R-:W-:Y:S02]  /*5b50*/  UIMAD UR20, UR20, UR6, URZ ;  /* 0x00000006141472a4 */ /* 0x000fe4000f8e023f */
[----:B------:R-:W-:Y:S02]  /*5b60*/  UIMAD.WIDE.U32 UR22, UR15, UR6, URZ ;  /* 0x000000060f1672a5 */ /* 0x000fe4000f8e003f */
[----:B------:R-:W-:Y:S02]  /*5b70*/  UIMAD UR20, UR15, UR7, UR20 ;  /* 0x000000070f1472a4 */ /* 0x000fe4000f8e0214 */
[----:B------:R-:W-:Y:S02]  /*5b80*/  USHF.L.U32 UR21, UR15, 0x6, URZ ;  /* 0x000000060f157899 */ /* 0x000fe4000800063f */
[----:B------:R-:W-:Y:S02]  /*5b90*/  USHF.L.U32 UR6, UR22, 0x6, URZ ;  /* 0x0000000616067899 */ /* 0x000fe4000800063f */
[----:B------:R-:W-:Y:S02]  /*5ba0*/  UIADD3 UR20, UR23, UR20, URZ ;  /* 0x0000001417147290 */ /* 0x000fe4000fffe03f */
[----:B------:R-:W-:Y:S01]  /*5bb0*/  IADD3 R3, P0, R238, UR21, RZ ;  /* 0x00000015ee037c10 */ /* 0x000fe2000ff1e0ff */
[----:B------:R-:W-:Y:S01]  /*5bc0*/  IMAD.U32 R5, RZ, RZ, UR21 ;  /* 0x00000015ff057e24 */ /* 0x000fe2000f8e00ff */
[----:B------:R-:W-:Y:S01]  /*5bd0*/  IADD3 R2, P5, R230, UR6, RZ ;  /* 0x00000006e6027c10 */ /* 0x000fe2000ffbe0ff */
[----:B------:R-:W-:Y:S03]  /*5be0*/  USHF.L.U64.HI UR20, UR22, 0x6, UR20 ;  /* 0x0000000616147899 */ /* 0x000fe60008010214 */
[----:B------:R-:W-:Y:S02]  /*5bf0*/  LEA.HI.X.SX32 R5, R5, R244, 0x1, P0 ;  /* 0x000000f405057211 */ /* 0x000fe400000f0eff */
[----:B------:R-:W-:Y:S02]  /*5c00*/  LEA R8, P0, R3, c[0x0][0x280], 0x2 ;  /* 0x0000a00003087a11 */ /* 0x000fe400078010ff */
[----:B------:R-:W-:Y:S02]  /*5c10*/  IADD3.X R4, R227, UR20, RZ, P5, !PT ;  /* 0x00000014e3047c10 */ /* 0x000fe4000affe4ff */
[C---:B------:R-:W-:Y:S02]  /*5c20*/  LEA R6, P5, R2.reuse, c[0x0][0x1f0], 0x1 ;  /* 0x00007c0002067a11 */ /* 0x040fe400078a08ff */
[----:B------:R-:W-:Y:S02]  /*5c30*/  LEA.HI.X R9, R3, c[0x0][0x284], R5, 0x2, P0 ;  /* 0x0000a10003097a11 */ /* 0x000fe400000f1405 */
[----:B------:R-:W-:Y:S01]  /*5c40*/  LEA.HI.X R7, R2, c[0x0][0x1f4], R4, 0x1, P5 ;  /* 0x00007d0002077a11 */ /* 0x000fe200028f0c04 */
[----:B------:R-:W-:Y:S01]  /*5c50*/  IMAD.U32 R2, RZ, RZ, UR21 ;  /* 0x00000015ff027e24 */ /* 0x000fe2000f8e00ff */
[----:B------:R-:W-:Y:S04]  /*5c60*/  IADD3 R3, P5, P0, R230, UR6, R252 ;  /* 0x00000006e6037c10 */ /* 0x000fe8000f8be0fc */
[----:B------:R-:W-:Y:S02]  /*5c70*/  IADD3.X R5, R227, UR20, R250, P5, P0 ;  /* 0x00000014e3057c10 */ /* 0x000fe4000afe04fa */
[----:B------:R-:W-:Y:S02]  /*5c80*/  LEA R4, P0, R3, c[0x0][0x1f0], 0x1 ;  /* 0x00007c0003047a11 */ /* 0x000fe400078008ff */
[----:B------:R-:W-:Y:S02]  /*5c90*/  IADD3 R2, -R235, UR11, -R2 ;  /* 0x0000000beb027c10 */ /* 0x000fe4000fffe902 */
        /* <DEDUP_REMOVED lines=18> */
[----:B------:R1:W-:Y:S04]  /*5dc0*/  LDGSTS.E.BYPASS.LTC128B.128 [R222+0x1e080], [R4.64+0x80], !P5 ;  /* 0x1e08008004de7fae */ /* 0x0003e8000e901d50 */
[----:B------:R1:W-:Y:S04]  /*5dd0*/  LDGSTS.E.BYPASS.LTC128B.128 [R222+0x20080], [R4.64+0x100], !P0 ;  /* 0x2008010004de7fae */ /* 0x0003e8000c101d50 */
[----:B------:R1:W-:Y:S02]  /*5de0*/  @!P1 LDGSTS.E.BYPASS.LTC128B.128 [R2+0x21280], [R8.64] ;  /* 0x2128000008029fae */ /* 0x0003e4000b901d50 */
.L_x_1058:
[-C--:B-1234-:R-:W-:Y:S01]  /*5df0*/  HMMA.16816.F32.BF16 R4, R108, R16.reuse, RZ ;  /* 0x000000106c04723c */ /* 0x09efe200000418ff */
[----:B------:R-:W-:Y:S01]  /*5e00*/  LDSM.16.M88.4 R196, [R210+0x1400] ;  /* 0x00140000d2c4783b */ /* 0x000fe20000000200 */
[----:B------:R-:W-:Y:S02]  /*5e10*/  UIMAD UR8, UR8, 0x3000, URZ ;  /* 0x00003000080878a4 */ /* 0x000fe4000f8e023f */
[----:B------:R-:W-:Y:S01]  /*5e20*/  IMAD.U32 R2, RZ, RZ, UR4 ;  /* 0x00000004ff027e24 */ /* 0x000fe2000f8e00ff */
[----:B------:R-:W-:Y:S01]  /*5e30*/  LDSM.16.MT88.4 R200, [R209+0x3800] ;  /* 0x00380000d1c8783b */ /* 0x000fe20000004200 */
[----:B------:R-:W-:Y:S02]  /*5e40*/  UIADD3 UR6, UR4, 0x1, URZ ;  /* 0x0000000104067890 */ /* 0x000fe4000fffe03f */
[C---:B------:R-:W-:Y:S01]  /*5e50*/  HMMA.16816.F32.BF16 R8, R104.reuse, R16, RZ ;  /* 0x000000106808723c */ /* 0x040fe200000418ff */
[----:B------:R-:W0:Y:S01]  /*5e60*/  LDGDEPBAR ;  /* 0x00000000000079af */ /* 0x000e220000000000 */
[----:B------:R-:W-:Y:S02]  /*5e70*/  UISETP.GE.AND UP0, UPT, UR4, 0x1, UPT ;  /* 0x000000010400788c */ /* 0x000fe4000bf06270 */
[----:B------:R-:W-:Y:S01]  /*5e80*/  IADD3 R3, P5, R242, UR8, RZ ;  /* 0x00000008f2037c10 */ /* 0x000fe2000ffbe0ff */
[----:B------:R-:W-:Y:S01]  /*5e90*/  IMAD R2, R2, 0x3000, R216 ;  /* 0x0000300002027824 */ /* 0x000fe200078e02d8 */
[----:B------:R-:W-:Y:S02]  /*5ea0*/  USEL UR4, UR6, URZ, !UP0 ;  /* 0x0000003f06047287 */ /* 0x000fe4000c000000 */
        /* <DEDUP_REMOVED lines=29> */
[----:B------:R-:W-:Y:S07]  /*6080*/  LDSM.16.M88.4 R184, [R210+0x1c00] ;  /* 0x001c0000d2b8783b */ /* 0x000fee0000000200 */
[----:B------:R-:W-:Y:S01]  /*6090*/  HMMA.16816.F32.BF16 R108, R176, R194, R108 ;  /* 0x000000c2b06c723c */ /* 0x000fe2000004186c */
[----:B------:R-:W-:Y:S04]  /*60a0*/  LDSM.16.M88.4 R176, [R210+0x1800] ;  /* 0x00180000d2b0783b */ /* 0x000fe80000000200 */
[----:B------:R-:W-:Y:S03]  /*60b0*/  LDSM.16.MT88.4 R192, [R209+0x4000] ;  /* 0x00400000d1c0783b */ /* 0x000fe60000004200 */
[-C--:B-1----:R-:W-:Y:S08]  /*60c0*/  HMMA.16816.F32.BF16 R4, R172, R180.reuse, R4 ;  /* 0x000000b4ac04723c */ /* 0x082ff00000041804 */
        /* <DEDUP_REMOVED lines=8> */
[----:B------:R-:W3:Y:S07]  /*6150*/  LDSM.16.MT88.4 R200, [R209+0x6800] ;  /* 0x00680000d1c8783b */ /* 0x000eee0000004200 */
[-C--:B--2---:R-:W-:Y:S08]  /*6160*/  HMMA.16816.F32.BF16 R36, R172, R188.reuse, R36 ;  /* 0x000000bcac24723c */ /* 0x084ff00000041824 */
[C---:B------:R-:W-:Y:S08]  /*6170*/  HMMA.16816.F32.BF16 R40, R196.reuse, R188, R40 ;  /* 0x000000bcc428723c */ /* 0x040ff00000041828 */
[-C--:B------:R-:W-:Y:S01]  /*6180*/  HMMA.16816.F32.BF16 R104, R196, R190.reuse, R104 ;  /* 0x000000bec468723c */ /* 0x080fe20000041868 */
[----:B------:R-:W-:Y:S07]  /*6190*/  LDSM.16.MT88.4 R196, [R209+0x4800] ;  /* 0x00480000d1c4783b */ /* 0x000fee0000004200 */
[----:B------:R-:W-:Y:S01]  /*61a0*/  HMMA.16816.F32.BF16 R108, R172, R190, R108 ;  /* 0x000000beac6c723c */ /* 0x000fe2000004186c */
[----:B------:R-:W-:Y:S04]  /*61b0*/  LDSM.16.M88.4 R172, [R210+0x2000] ;  /* 0x00200000d2ac783b */ /* 0x000fe80000000200 */
[----:B------:R-:W-:Y:S03]  /*61c0*/  LDSM.16.M88.4 R188, [R210+0x2400] ;  /* 0x00240000d2bc783b */ /* 0x000fe60000000200 */
        /* <DEDUP_REMOVED lines=12> */
[-C--:B------:R-:W-:Y:S08]  /*6290*/  HMMA.16816.F32.BF16 R104, R184, R202.reuse, R104 ;  /* 0x000000cab868723c */ /* 0x080ff00000041868 */
[----:B------:R-:W-:Y:S07]  /*62a0*/  HMMA.16816.F32.BF16 R108, R176, R202, R108 ;  /* 0x000000cab06c723c */ /* 0x000fee000004186c */
[----:B------:R-:W-:Y:S01]  /*62b0*/  IMAD.U32 R177, RZ, RZ, UR8 ;  /* 0x00000008ffb17e24 */ /* 0x000fe2000f8e00ff */
[-C--:B-1----:R-:W-:Y:S05]  /*62c0*/  HMMA.16816.F32.BF16 R4, R172, R180.reuse, R4 ;  /* 0x000000b4ac04723c */ /* 0x082fea0000041804 */
[----:B------:R-:W-:Y:S02]  /*62d0*/  LEA.HI.X.SX32 R177, R177, R246, 0x1, P5 ;  /* 0x000000f6b1b17211 */ /* 0x000fe400028f0eff */
[C---:B------:R-:W-:Y:S01]  /*62e0*/  LEA R176, P5, R3.reuse, c[0x0][0x220], 0x2 ;  /* 0x0000880003b07a11 */ /* 0x040fe200078a10ff */
[C---:B------:R-:W-:Y:S04]  /*62f0*/  HMMA.16816.F32.BF16 R8, R188.reuse, R180, R8 ;  /* 0x000000b4bc08723c */ /* 0x040fe80000041808 */
[----:B------:R-:W-:Y:S04]  /*6300*/  LEA.HI.X R177, R3, c[0x0][0x224], R177, 0x2, P5 ;  /* 0x0000890003b17a11 */ /* 0x000fe800028f14b1 */
        /* <DEDUP_REMOVED lines=213> */
.L_x_1048:
[----:B------:R-:W-:Y:S05]  /*7060*/  @P1 EXIT ;  /* 0x000000000000194d */ /* 0x000fea0003800000 */
[----:B------:R-:W-:Y:S02]  /*7070*/  ULDC.64 UR4, c[0x0][0x360] ;  /* 0x0000d80000047ab9 */ /* 0x000fe40000000a00 */
[----:B------:R-:W-:Y:S02]  /*7080*/  UISETP.NE.U32.AND UP0, UPT, URZ, UR4, UPT ;  /* 0x000000043f00728c */ /* 0x000fe4000bf05070 */
[----:B------:R-:W-:-:S02]  /*7090*/  ULDC.64 UR6, c[0x0][0x360] ;  /* 0x0000d80000067ab9 */ /* 0x000fc40000000a00 */
[----:B------:R-:W-:-:S06]  /*70a0*/  UISETP.NE.AND.EX UP0, UPT, URZ, UR5, UPT, UP0 ;  /* 0x000000053f00728c */ /* 0x000fcc000bf05300 */
[----:B------:R-:W-:-:S05]  /*70b0*/  PLOP3.LUT P0, PT, PT, PT, UP0, 0x80, 0x0 ;  /* 0x000000000000781c */ /* 0x000fca0003f0f008 */
[----:B------:R-:W-:Y:S02]  /*70c0*/  @UP0 UMOV UR4, 0x4 ;  /* 0x0000000400040882 */ /* 0x000fe40000000000 */
[----:B------:R-:W-:-:S06]  /*70d0*/  @UP0 UIMAD.WIDE UR4, UR12, UR4, UR6 ;  /* 0x000000040c0402a5 */ /* 0x000fcc000f8e0206 */
[----:B------:R-:W-:Y:S02]  /*70e0*/  IMAD.U32 R2, RZ, RZ, UR4 ;  /* 0x00000004ff027e24 */ /* 0x000fe4000f8e00ff */
[----:B------:R-:W-:-:S05]  /*70f0*/  IMAD.U32 R3, RZ, RZ, UR5 ;  /* 0x00000005ff037e24 */ /* 0x000fca000f8e00ff */
[----:B------:R2:W3:Y:S01]  /*7100*/  @P0 LDG.E R0, [R2.64] ;  /* 0x0000001002000981 */ /* 0x0004e2000c1e1900 */
[----:B------:R-:W4:Y:S01]  /*7110*/  S2UR UR6, SR_CTAID.X ;  /* 0x00000000000679c3 */ /* 0x000f220000002500 */
[----:B--2---:R-:W-:Y:S01]  /*7120*/  MOV R2, 0x1 ;  /* 0x0000000100027802 */ /* 0x004fe20000000f00 */
[----:B----4-:R-:W-:Y:S01]  /*7130*/  UIMAD UR6, UR6, 0x3c00, URZ ;  /* 0x00003c00060678a4 */ /* 0x010fe2000f8e023f */
[----:B------:R-:W-:Y:S06]  /*7140*/  BAR.SYNC.DEFER_BLOCKING 0x1, 0x100 ;  /* 0x0044000000007b1d */ /* 0x000fec0000010000 */
[----:B---3--:R2:W3:Y:S01]  /*7150*/  @P0 R2UR UR4, R0 ;  /* 0x00000000000403c2 */ /* 0x0084e200000e0000 */
[----:B------:R-:W-:Y:S01]  /*7160*/  ISETP.NE.AND P0, PT, R2, c[0x0][0x338], PT ;  /* 0x0000ce0002007a0c */ /* 0x000fe20003f05270 */
[----:B--2---:R-:W2:Y:S01]  /*7170*/  S2R R0, SR_CTAID.Y ;  /* 0x0000000000007919 */ /* 0x004ea20000002600 */
[----:B---3--:R-:W-:-:S04]  /*7180*/  @UP0 UIMAD UR4, UR12, 0x50, UR4 ;  /* 0x000000500c0408a4 */ /* 0x008fc8000f8e0204 */
[----:B------:R-:W-:-:S04]  /*7190*/  UIMAD.WIDE UR4, UR4, 0x66666667, URZ ;  /* 0x66666667040478a5 */ /* 0x000fc8000f8e023f */
[----:B------:R-:W-:-:S04]  /*71a0*/  @UP0 USHF.R.U32.HI UR4, URZ, 0x1f, UR5 ;  /* 0x0000001f3f040899 */ /* 0x000fc80008011605 */
[----:B------:R-:W-:-:S04]  /*71b0*/  @UP0 ULEA.HI.SX32 UR4, UR5, UR4, 0x1b ;  /* 0x0000000405040291 */ /* 0x000fc8000f8fda3f */
[----:B------:R-:W-:Y:S02]  /*71c0*/  @UP0 UIMAD UR8, UR4, 0x3c00, URZ ;  /* 0x00003c00040808a4 */ /* 0x000fe4000f8e023f */
[----:B------:R-:W-:Y:S02]  /*71d0*/  USHF.R.S32.HI UR4, URZ, 0x1f, UR6 ;  /* 0x0000001f3f047899 */ /* 0x000fe40008011406 */
[----:B------:R-:W-:Y:S01]  /*71e0*/  @UP0 USHF.R.S32.HI UR5, URZ, 0x1f, UR8 ;  /* 0x0000001f3f050899 */ /* 0x000fe20008011408 */
[----:B--2---:R-:W-:Y:S02]  /*71f0*/  @P0 IMAD.HI.U32 R2, R0, c[0x0][0x33c], RZ ;  /* 0x0000cf0000020a27 */ /* 0x004fe400078e00ff */
[----:B------:R-:W-:Y:S01]  /*7200*/  @!UP0 UMOV UR8, URZ ;  /* 0x0000003f00088c82 */ /* 0x000fe20008000000 */
[----:B------:R-:W-:-:S03]  /*7210*/  MOV R3, UR4 ;  /* 0x0000000400037c02 */ /* 0x000fc60008000f00 */
[----:B------:R-:W-:Y:S01]  /*7220*/  @UP0 UMOV UR9, UR5 ;  /* 0x0000000500090c82 */ /* 0x000fe20008000000 */
[----:B------:R-:W-:Y:S01]  /*7230*/  @P0 SHF.R.U32.HI R0, RZ, c[0x0][0x340], R2 ;  /* 0x0000d000ff000a19 */ /* 0x000fe20000011602 */
[----:B------:R-:W-:Y:S01]  /*7240*/  IMAD.U32 R2, RZ, RZ, UR6 ;  /* 0x00000006ff027e24 */ /* 0x000fe2000f8e00ff */
[----:B------:R-:W-:Y:S02]  /*7250*/  @!UP0 UMOV UR9, URZ ;  /* 0x0000003f00098c82 */ /* 0x000fe40008000000 */
[----:B-1----:R-:W-:Y:S01]  /*7260*/  SHF.R.S32.HI R6, RZ, 0x1f, R0 ;  /* 0x0000001fff067819 */ /* 0x002fe20000011400 */
[----:B------:R-:W-:Y:S01]  /*7270*/  ULDC.64 UR6, c[0x0][0x330] ;  /* 0x0000cc0000067ab9 */ /* 0x000fe20000000a00 */
[--C-:B------:R-:W-:Y:S01]  /*7280*/  IADD3 R2, P1, P0, R2, UR8, R248.reuse ;  /* 0x0000000802027c10 */ /* 0x100fe2000f83e0f8 */
[----:B------:R-:W-:Y:S01]  /*7290*/  USHF.R.S32.HI UR8, URZ, 0x1f, UR12 ;  /* 0x0000001f3f087899 */ /* 0x000fe2000801140c */
[----:B------:R-:W-:Y:S01]  /*72a0*/  SHF.R.S32.HI R248, RZ, 0x1f, R248 ;  /* 0x0000001ffff87819 */ /* 0x000fe200000114f8 */
[C---:B------:R-:W-:Y:S01]  /*72b0*/  IMAD R4, R6.reuse, c[0x0][0x328], RZ ;  /* 0x0000ca0006047a24 */ /* 0x040fe200078e02ff */
[----:B------:R-:W-:Y:S01]  /*72c0*/  ULDC.64 UR4, c[0x0][0x308] ;  /* 0x0000c20000047ab9 */ /* 0x000fe20000000a00 */
[----:B------:R-:W-:Y:S01]  /*72d0*/  IMAD R6, R6, c[0x0][0x300], RZ ;  /* 0x0000c00006067a24 */ /* 0x000fe200078e02ff */
[----:B------:R-:W-:Y:S01]  /*72e0*/  IADD3.X R3, R3, UR9, R248, P1, P0 ;  /* 0x0000000903037c10 */ /* 0x000fe20008fe04f8 */
[----:B------:R-:W-:Y:S01]  /*72f0*/  USEL UR9, UR12, URZ, !UP0 ;  /* 0x0000003f0c097287 */ /* 0x000fe2000c000000 */
[C---:B------:R-:W-:Y:S01]  /*7300*/  IMAD R7, R0.reuse, c[0x0][0x32c], R4 ;  /* 0x0000cb0000077a24 */ /* 0x040fe200078e0204 */
[----:B------:R-:W-:Y:S01]  /*7310*/  USEL UR8, UR8, URZ, !UP0 ;  /* 0x0000003f08087287 */ /* 0x000fe2000c000000 */
[----:B------:R-:W-:-:S02]  /*7320*/  IMAD R6, R0, c[0x0][0x304], R6 ;  /* 0x0000c10000067a24 */ /* 0x000fc400078e0206 */
[C---:B------:R-:W-:Y:S01]  /*7330*/  IMAD.WIDE.U32 R4, R0.reuse, c[0x0][0x328], R2 ;  /* 0x0000ca0000047a25 */ /* 0x040fe200078e0002 */
[----:B------:R-:W-:Y:S02]  /*7340*/  UIMAD UR6, UR8, UR6, URZ ;  /* 0x00000006080672a4 */ /* 0x000fe4000f8e023f */
[----:B------:R-:W-:Y:S01]  /*7350*/  UIMAD UR4, UR8, UR4, URZ ;  /* 0x00000004080472a4 */ /* 0x000fe2000f8e023f */
[----:B------:R-:W-:Y:S01]  /*7360*/  IMAD.IADD R5, R5, 0x1, R7 ;  /* 0x0000000105057824 */ /* 0x000fe200078e0207 */
[----:B------:R-:W-:Y:S01]  /*7370*/  UIMAD UR6, UR9, UR7, UR6 ;  /* 0x00000007090672a4 */ /* 0x000fe2000f8e0206 */
[----:B------:R-:W-:Y:S01]  /*7380*/  IMAD.U32 R8, RZ, RZ, UR9 ;  /* 0x00000009ff087e24 */ /* 0x000fe2000f8e00ff */
[----:B------:R-:W-:Y:S01]  /*7390*/  UIMAD UR4, UR9, UR5, UR4 ;  /* 0x00000005090472a4 */ /* 0x000fe2000f8e0204 */
[----:B------:R-:W-:-:S04]  /*73a0*/  IMAD.WIDE.U32 R2, R0, c[0x0][0x300], R2 ;  /* 0x0000c00000027a25 */ /* 0x000fc800078e0002 */
[----:B------:R-:W-:Y:S01]  /*73b0*/  IMAD.WIDE.U32 R8, R8, c[0x0][0x330], R4 ;  /* 0x0000cc0008087a25 */ /* 0x000fe200078e0004 */
[----:B------:R-:W-:Y:S02]  /*73c0*/  IADD3 R3, R3, R6, RZ ;  /* 0x0000000603037210 */ /* 0x000fe40007ffe0ff */
[----:B------:R-:W-:Y:S02]  /*73d0*/  MOV R6, UR9 ;  /* 0x0000000900067c02 */ /* 0x000fe40008000f00 */
[----:B------:R-:W-:Y:S02]  /*73e0*/  IADD3 R0, R9, UR6, RZ ;  /* 0x0000000609007c10 */ /* 0x000fe4000fffe0ff */
[----:B------:R-:W-:Y:S01]  /*73f0*/  LEA R4, P1, R8, c[0x0][0x310], 0x2 ;  /* 0x0000c40008047a11 */ /* 0x000fe200078210ff */
[----:B------:R-:W-:-:S03]  /*7400*/  IMAD.WIDE.U32 R6, R6, c[0x0][0x308], R2 ;  /* 0x0000c20006067a25 */ /* 0x000fc600078e0002 */
[----:B------:R-:W-:Y:S02]  /*7410*/  LEA.HI.X R5, R8, c[0x0][0x314], R0, 0x2, P1 ;  /* 0x0000c50008057a11 */ /* 0x000fe400008f1400 */
[C---:B------:R-:W-:Y:S02]  /*7420*/  LEA R2, P0, R6.reuse, c[0x0][0x2e8], 0x2 ;  /* 0x0000ba0006027a11 */ /* 0x040fe400078010ff */
[----:B------:R-:W-:Y:S01]  /*7430*/  IADD3 R3, R7, UR4, RZ ;  /* 0x0000000407037c10 */ /* 0x000fe2000fffe0ff */
        /* <DEDUP_REMOVED lines=122> */
.L_x_1060:
        /* <DEDUP_REMOVED lines=10> */
.L_x_1418:


//--------------------- .text._ZN7cutlass13device_kernelIN5flash19enable_sm80_to_sm89INS1_16FlashAttnBwdSm80INS1_25CollectiveMainloopBwdSm80ILi2ELi1EN4cute5tupleIJNS5_1CILi64EEENS7_ILi80EEENS7_ILi192EEEEEENS_10bfloat16_tEfNS_4arch4Sm80ELb0ELb1ELb0ELb1ELb1ELb0ELb1ELb0ELi2ELi4ELi2ELi2ELb0EEENS1_24CollectiveEpilogueBwdGQAISB_fSE_Li256ELb1ELb1EEENS1_19SingleTileSchedulerILb1ELb0ELb0ELi80EEEEEEEEEvNT_6ParamsE --------------------------
	.section	.text._ZN7cutlass13device_kernelIN5flash19enable_sm80_to_sm89INS1_16FlashAttnBwdSm80INS1_25CollectiveMainloopBwdSm80ILi2ELi1EN4cute5tupleIJNS5_1CILi64EEENS7_ILi80EEENS7_ILi192EEEEEENS_10bfloat16_tEfNS_4arch4Sm80ELb0ELb1ELb0ELb1ELb1ELb0ELb1ELb0ELi2ELi4ELi2ELi2ELb0EEENS1_24CollectiveEpilogueBwdGQAISB_fSE_Li256ELb1ELb1EEENS1_19SingleTileSchedulerILb1ELb0ELb0ELi80EEEEEEEEEvNT_6ParamsE,"ax",@progbits
	.sectioninfo	@"SHI_REGISTERS=255"
	.align	128
.text._ZN7cutlass13device_kernelIN5flash19enable_sm80_to_sm89INS1_16FlashAttnBwdSm80INS1_25CollectiveMainloopBwdSm80ILi2ELi1EN4cute5tupleIJNS5_1CILi64EEENS7_ILi80EEENS7_ILi192EEEEEENS_10bfloat16_tEfNS_4arch4Sm80ELb0ELb1ELb0ELb1ELb1ELb0ELb1ELb0ELi2ELi4ELi2ELi2ELb0EEENS1_24CollectiveEpilogueBwdGQAISB_fSE_Li256ELb1ELb1EEENS1_19SingleTileSchedulerILb1ELb0ELb0ELi80EEEEEEEEEvNT_6ParamsE:
        .type           _ZN7cutlass13device_kernelIN5flash19enable_sm80_to_sm89INS1_16FlashAttnBwdSm80INS1_25CollectiveMainloopBwdSm80ILi2ELi1EN4cute5tupleIJNS5_1CILi64EEENS7_ILi80EEENS7_ILi192EEEEEENS_10bfloat16_tEfNS_4arch4Sm80ELb0ELb1ELb0ELb1ELb1ELb0ELb1ELb0ELi2ELi4ELi2ELi2ELb0EEENS1_24CollectiveEpilogueBwdGQAISB_fSE_Li256ELb1ELb1EEENS1_19SingleTileSchedulerILb1ELb0ELb0ELi80EEEEEEEEEvNT_6ParamsE,@function
        .size           _ZN7cutlass13device_kernelIN5flash19enable_sm80_to_sm89INS1_16FlashAttnBwdSm80INS1_25CollectiveMainloopBwdSm80ILi2ELi1EN4cute5tupleIJNS5_1CILi64EEENS7_ILi80EEENS7_ILi192EEEEEENS_10bfloat16_tEfNS_4arch4Sm80ELb0ELb1ELb0ELb1ELb1ELb0ELb1ELb0ELi2ELi4ELi2ELi2ELb0EEENS1_24CollectiveEpilogueBwdGQAISB_fSE_Li256ELb1ELb1EEENS1_19SingleTileSchedulerILb1ELb0ELb0ELi80EEEEEEEEEvNT_6ParamsE,(.L_x_1419 - _ZN7cutlass13device_kernelIN5flash19enable_sm80_to_sm89INS1_16FlashAttnBwdSm80INS1_25CollectiveMainloopBwdSm80ILi2ELi1EN4cute5tupleIJNS5_1CILi64EEENS7_ILi80EEENS7_ILi192EEEEEENS_10bfloat16_tEfNS_4arch4Sm80ELb0ELb1ELb0ELb1ELb1ELb0ELb1ELb0ELi2ELi4ELi2ELi2ELb0EEENS1_24CollectiveEpilogueBwdGQAISB_fSE_Li256ELb1ELb1EEENS1_19SingleTileSchedulerILb1ELb0ELb0ELi80EEEEEEEEEvNT_6ParamsE)
        .other          _ZN7cutlass13device_kernelIN5flash19enable_sm80_to_sm89INS1_16FlashAttnBwdSm80INS1_25CollectiveMainloopBwdSm80ILi2ELi1EN4cute5tupleIJNS5_1CILi64EEENS7_ILi80EEENS7_ILi192EEEEEENS_10bfloat16_tEfNS_4arch4Sm80ELb0ELb1ELb0ELb1ELb1ELb0ELb1ELb0ELi2ELi4ELi2ELi2ELb0EEENS1_24CollectiveEpilogueBwdGQAISB_fSE_Li256ELb1ELb1EEENS1_19SingleTileSchedulerILb1ELb0ELb0ELi80EEEEEEEEEvNT_6ParamsE,@"STO_CUDA_ENTRY STV_DEFAULT"
_ZN7cutlass13device_kernelIN5flash19enable_sm80_to_sm89INS1_16FlashAttnBwdSm80INS1_25CollectiveMainloopBwdSm80ILi2ELi1EN4cute5tupleIJNS5_1CILi64EEENS7_ILi80EEENS7_ILi192EEEEEENS_10bfloat16_tEfNS_4arch4Sm80ELb0ELb1ELb0ELb1ELb1ELb0ELb1ELb0ELi2ELi4ELi2ELi2ELb0EEENS1_24CollectiveEpilogueBwdGQAISB_fSE_Li256ELb1ELb1EEENS1_19SingleTileSchedulerILb1ELb0ELb0ELi80EEEEEEEEEvNT_6ParamsE:
        /* <DEDUP_REMOVED lines=17> */
.L_x_1062:
        /* <DEDUP_REMOVED lines=8> */
.L_x_1064:
[----:B------:R-:W-:Y:S02]  /*0190*/  MOV R3, c[0x0][0x3ac] ;  /* 0x0000eb0000037a02 */ /* 0x000fe40000000f00 */
.L_x_1063:
[----:B-1----:R-:W-:-:S05]  /*01a0*/  IMAD R2, R222, 0x50, RZ ;  /* 0x00000050de027824 */ /* 0x002fca00078e02ff */
[----:B-----5:R-:W-:-:S04]  /*01b0*/  ISETP.GE.AND P0, PT, R2, R3, PT ;  /* 0x000000030200720c */ /* 0x020fc80003f06270 */
[----:B------:R-:W-:Y:S01]  /*01c0*/  SEL R229, R229, 0xffffffff, !P0 ;  /* 0xffffffffe5e57807 */ /* 0x000fe20004000000 */
[----:B------:R-:W-:Y:S05]  /*01d0*/  BRA `(.L_x_1065) ;  /* 0x0000011000007947 */ /* 0x000fea0003800000 */
.L_x_1061:
[----:B---34-:R-:W-:-:S04]  /*01e0*/  ISETP.NE.U32.AND P0, PT, RZ, c[0x0][0x3c8], PT ;  /* 0x0000f200ff007a0c */ /* 0x018fc80003f05070 */
[----:B------:R-:W-:-:S13]  /*01f0*/  ISETP.NE.AND.EX P0, PT, RZ, c[0x0][0x3cc], PT, P0 ;  /* 0x0000f300ff007a0c */ /* 0x000fda0003f05300 */
[----:B------:R-:W-:Y:S05]  /*0200*/  @!P0 BRA `(.L_x_1066) ;  /* 0x0000002000008947 */ /* 0x000fea0003800000 */
[----:B------:R1:W5:Y:S01]  /*0210*/  LDG.E R3, [R2.64] ;  /* 0x0000000802037981 */ /* 0x000362000c1e1900 */
[----:B------:R-:W-:Y:S05]  /*0220*/  BRA `(.L_x_1067) ;  /* 0x0000009000007947 */ /* 0x000fea0003800000 */
.L_x_1066:
        /* <DEDUP_REMOVED lines=8> */
.L_x_1068:
[----:B------:R-:W-:Y:S02]  /*02b0*/  MOV R3, c[0x0][0x3ac] ;  /* 0x0000eb0000037a02 */ /* 0x000fe40000000f00 */
.L_x_1067:
[----:B-1----:R-:W-:-:S05]  /*02c0*/  IMAD R2, R222, 0x50, RZ ;  /* 0x00000050de027824 */ /* 0x002fca00078e02ff */
[----:B-----5:R-:W-:-:S04]  /*02d0*/  ISETP.GE.AND P0, PT, R2, R3, PT ;  /* 0x000000030200720c */ /* 0x020fc80003f06270 */
[----:B------:R-:W-:-:S04]  /*02e0*/  SEL R229, R229, 0xffffffff, !P0 ;  /* 0xffffffffe5e57807 */ /* 0x000fc80004000000 */
.L_x_1065:
[----:B------:R-:W-:-:S13]  /*02f0*/  ISETP.GE.AND P0, PT, R229, RZ, PT ;  /* 0x000000ffe500720c */ /* 0x000fda0003f06270 */
[----:B------:R-:W-:Y:S05]  /*0300*/  @!P0 EXIT ;  /* 0x000000000000894d */ /* 0x000fea0003800000 */
[----:B------:R-:W-:Y:S01]  /*0310*/  ISETP.NE.U32.AND P0, PT, RZ, c[0x0][0x2c8], PT ;  /* 0x0000b200ff007a0c */ /* 0x000fe20003f05070 */
[----:B------:R-:W-:-:S03]  /*0320*/  IMAD.WIDE R16, R229, R4, c[0x0][0x2c8] ;  /* 0x0000b200e5107625 */ /* 0x000fc600078e0204 */
[----:B------:R-:W-:Y:S02]  /*0330*/  ISETP.NE.AND.EX P1, PT, RZ, c[0x0][0x2cc], PT, P0 ;  /* 0x0000b300ff007a0c */ /* 0x000fe40003f25300 */
[----:B------:R-:W-:Y:S01]  /*0340*/  ISETP.NE.U32.AND P0, PT, RZ, c[0x0][0x2d0], PT ;  /* 0x0000b400ff007a0c */ /* 0x000fe20003f05070 */
[----:B------:R-:W-:-:S04]  /*0350*/  IMAD.WIDE R14, R229, R4, c[0x0][0x2d0] ;  /* 0x0000b400e50e7625 */ /* 0x000fc800078e0204 */
[----:B------:R-:W-:Y:S01]  /*0360*/  IMAD.MOV.U32 R228, RZ, RZ, c[0x0][0x168] ;  /* 0x00005a00ffe47624 */ /* 0x000fe200078e00ff */
[----:B------:R-:W-:Y:S02]  /*0370*/  ISETP.NE.AND.EX P2, PT, RZ, c[0x0][0x2d4], PT, P0 ;  /* 0x0000b500ff007a0c */ /* 0x000fe40003f45300 */
[----:B------:R-:W-:Y:S01]  /*0380*/  ISETP.NE.U32.AND P0, PT, RZ, c[0x0][0x2d8], PT ;  /* 0x0000b600ff007a0c */ /* 0x000fe20003f05070 */
[----:B------:R-:W-:Y:S01]  /*0390*/  IMAD.MOV.U32 R3, RZ, RZ, RZ ;  /* 0x000000ffff037224 */ /* 0x000fe200078e00ff */
[----:B------:R-:W-:Y:S01]  /*03a0*/  CS2R R8, SRZ ;  /* 0x0000000000087805 */ /* 0x000fe2000001ff00 */
[----:B------:R-:W2:Y:S01]  /*03b0*/  @P1 LDG.E R6, [R16.64] ;  /* 0x0000000810061981 */ /* 0x000ea2000c1e1900 */
[----:B------:R-:W-:Y:S02]  /*03c0*/  ISETP.NE.AND.EX P0, PT, RZ, c[0x0][0x2dc], PT, P0 ;  /* 0x0000b700ff007a0c */ /* 0x000fe40003f05300 */
[----:B------:R-:W-:Y:S01]  /*03d0*/  P2R R2, PR, RZ, 0x2 ;  /* 0x00000002ff027803 */ /* 0x000fe20000000000 */
[----:B------:R-:W3:Y:S04]  /*03e0*/  @P1 LDG.E R13, [R16.64] ;  /* 0x00000008100d1981 */ /* 0x000ee8000c1e1900 */
[----:B------:R-:W4:Y:S06]  /*03f0*/  @P2 LDG.E R11, [R14.64] ;  /* 0x000000080e0b2981 */ /* 0x000f2c000c1e1900 */
[----:B------:R-:W-:-:S05]  /*0400*/  @P0 IMAD.WIDE R18, R229, R4, c[0x0][0x2d8] ;  /* 0x0000b600e5120625 */ /* 0x000fca00078e0204 */
[----:B------:R1:W5:Y:S01]  /*0410*/  @P0 LDG.E R228, [R18.64] ;  /* 0x0000000812e40981 */ /* 0x000362000c1e1900 */
[----:B--2---:R-:W-:-:S05]  /*0420*/  @P1 IMAD R6, R229, 0x40, R6 ;  /* 0x00000040e5061824 */ /* 0x004fca00078e0206 */
[----:B------:R-:W-:-:S04]  /*0430*/  @P1 SHF.R.S32.HI R5, RZ, 0x1f, R6 ;  /* 0x0000001fff051819 */ /* 0x000fc80000011406 */
[----:B------:R-:W-:Y:S02]  /*0440*/  @P1 LEA.HI R5, R5, R6, RZ, 0x6 ;  /* 0x0000000605051211 */ /* 0x000fe400078f30ff */
[----:B------:R-:W-:Y:S01]  /*0450*/  CS2R R6, SRZ ;  /* 0x0000000000067805 */ /* 0x000fe2000001ff00 */
[----:B----4-:R-:W-:Y:S01]  /*0460*/  @P2 SHF.R.S32.HI R9, RZ, 0x1f, R11 ;  /* 0x0000001fff092819 */ /* 0x010fe2000001140b */
[--C-:B---3--:R-:W-:Y:S01]  /*0470*/  @P1 IMAD.MOV.U32 R6, RZ, RZ, R13.reuse ;  /* 0x000000ffff061224 */ /* 0x108fe200078e000d */
[----:B------:R-:W-:Y:S01]  /*0480*/  @P1 LOP3.LUT R3, R5, 0xffffffc0, RZ, 0xc0, !PT ;  /* 0xffffffc005031812 */ /* 0x000fe200078ec0ff */
[----:B------:R-:W-:Y:S01]  /*0490*/  IMAD.MOV.U32 R5, RZ, RZ, c[0x0][0x198] ;  /* 0x00006600ff057624 */ /* 0x000fe200078e00ff */
[----:B------:R-:W-:Y:S01]  /*04a0*/  @P1 SHF.R.S32.HI R7, RZ, 0x1f, R13 ;  /* 0x0000001fff071819 */ /* 0x000fe2000001140d */
[----:B------:R-:W-:Y:S01]  /*04b0*/  @P2 IMAD.MOV.U32 R8, RZ, RZ, R11 ;  /* 0x000000ffff082224 */ /* 0x000fe200078e000b */
[----:B------:R-:W-:Y:S05]  /*04c0*/  @P0 BRA `(.L_x_1069) ;  /* 0x0000004000000947 */ /* 0x000fea0003800000 */
[----:B-1----:R-:W-:Y:S05]  /*04d0*/  @!P1 BRA `(.L_x_1069) ;  /* 0x0000003000009947 */ /* 0x002fea0003800000 */
[----:B-----5:R-:W2:Y:S04]  /*04e0*/  LDG.E R228, [R16.64] ;  /* 0x0000000810e47981 */ /* 0x020ea8000c1e1900 */
[----:B------:R-:W2:Y:S02]  /*04f0*/  LDG.E R11, [R16.64+0x4] ;  /* 0x00000408100b7981 */ /* 0x000ea4000c1e1900 */
[----:B--2---:R-:W-:-:S02]  /*0500*/  IADD3 R228, -R228, R11, RZ ;  /* 0x0000000be4e47210 */ /* 0x004fc40007ffe1ff */
.L_x_1069:
[----:B-1----:R-:W-:-:S04]  /*0510*/  ISETP.NE.U32.AND P0, PT, RZ, c[0x0][0x2e0], PT ;  /* 0x0000b800ff007a0c */ /* 0x002fc80003f05070 */
[----:B------:R-:W-:-:S13]  /*0520*/  ISETP.NE.AND.EX P0, PT, RZ, c[0x0][0x2e4], PT, P0 ;  /* 0x0000b900ff007a0c */ /* 0x000fda0003f05300 */
[----:B------:R-:W-:Y:S05]  /*0530*/  @!P0 BRA `(.L_x_1070) ;  /* 0x0000003000008947 */ /* 0x000fea0003800000 */
[----:B------:R-:W-:-:S06]  /*0540*/  IMAD.WIDE R4, R229, R4, c[0x0][0x2e0] ;  /* 0x0000b800e5047625 */ /* 0x000fcc00078e0204 */
[----:B------:R1:W5:Y:S01]  /*0550*/  LDG.E R5, [R4.64] ;  /* 0x0000000804057981 */ /* 0x000362000c1e1900 */
[----:B------:R-:W-:Y:S05]  /*0560*/  BRA `(.L_x_1071) ;  /* 0x0000004000007947 */ /* 0x000fea0003800000 */
.L_x_1070:
[----:B------:R-:W-:Y:S05]  /*0570*/  @!P2 BRA `(.L_x_1071) ;  /* 0x000000300000a947 */ /* 0x000fea0003800000 */
[----:B------:R-:W2:Y:S04]  /*0580*/  LDG.E R5, [R14.64] ;  /* 0x000000080e057981 */ /* 0x000ea8000c1e1900 */
[----:B------:R-:W2:Y:S02]  /*0590*/  LDG.E R4, [R14.64+0x4] ;  /* 0x000004080e047981 */ /* 0x000ea4000c1e1900 */
[----:B--2---:R-:W-:Y:S02]  /*05a0*/  IADD3 R5, -R5, R4, RZ ;  /* 0x0000000405057210 */ /* 0x004fe40007ffe1ff */
.L_x_1071:
[----:B------:R-:W-:Y:S02]  /*05b0*/  ISETP.GE.AND P0, PT, R222, RZ, PT ;  /* 0x000000ffde00720c */ /* 0x000fe40003f06270 */
[----:B-----5:R-:W-:-:S04]  /*05c0*/  IADD3 R11, R228, 0x3f, RZ ;  /* 0x0000003fe40b7810 */ /* 0x020fc80007ffe0ff */
[----:B-1----:R-:W-:-:S04]  /*05d0*/  SHF.R.S32.HI R4, RZ, 0x1f, R11 ;  /* 0x0000001fff047819 */ /* 0x002fc8000001140b */
        /* <DEDUP_REMOVED lines=10> */
.L_x_1072:
        /* <DEDUP_REMOVED lines=73> */
[----:B------:R-:W-:Y:S01]  /*0b10*/  SEL R11, R229, RZ, !P2 ;  /* 0x000000ffe50b7207 */ /* 0x000fe20005000000 */
[----:B------:R-:W-:Y:S01]  /*0b20*/  IMAD.SHL.U32 R19, R219, 0x4, RZ ;  /* 0x00000004db137824 */ /* 0x000fe200078e00ff */
[----:B------:R-:W-:Y:S01]  /*0b30*/  ISETP.NE.AND P0, PT, R10, 0x1, PT ;  /* 0x000000010a00780c */ /* 0x000fe20003f05270 */
[----:B------:R-:W-:Y:S01]  /*0b40*/  IMAD R22, R3, 0xc0, RZ ;  /* 0x000000c003167824 */ /* 0x000fe200078e02ff */
[-C--:B------:R-:W-:Y:S01]  /*0b50*/  LEA.HI R215, R14, R219.reuse, RZ, 0x3 ;  /* 0x000000db0ed77211 */ /* 0x080fe200078f18ff */
[----:B------:R-:W-:Y:S01]  /*0b60*/  ULDC.64 UR4, c[0x0][0x1d8] ;  /* 0x0000760000047ab9 */ /* 0x000fe20000000a00 */
[----:B------:R-:W-:Y:S01]  /*0b70*/  SHF.R.S32.HI R18, RZ, 0x1f, R3 ;  /* 0x0000001fff127819 */ /* 0x000fe20000011403 */
[----:B------:R-:W-:Y:S01]  /*0b80*/  USHF.L.U32 UR7, UR4, 0x5, URZ ;  /* 0x0000000504077899 */ /* 0x000fe2000800063f */
[----:B------:R-:W-:Y:S01]  /*0b90*/  LOP3.LUT R12, R215, 0xfffffff8, RZ, 0xc0, !PT ;  /* 0xfffffff8d70c7812 */ /* 0x000fe200078ec0ff */
[----:B------:R-:W-:Y:S01]  /*0ba0*/  UMOV UR6, 0x5 ;  /* 0x0000000500067882 */ /* 0x000fe20000000000 */
[----:B------:R-:W-:Y:S01]  /*0bb0*/  SHF.R.S32.HI R227, RZ, 0x3, R215 ;  /* 0x00000003ffe37819 */ /* 0x000fe200000114d7 */
[----:B------:R-:W-:Y:S01]  /*0bc0*/  USHF.L.U64.HI UR5, UR4, UR6, UR5 ;  /* 0x0000000604057299 */ /* 0x000fe20008010205 */
[-C--:B------:R-:W-:Y:S01]  /*0bd0*/  IADD3 R24, P1, R22, R219.reuse, RZ ;  /* 0x000000db16187210 */ /* 0x080fe20007f3e0ff */
[C---:B------:R-:W-:Y:S01]  /*0be0*/  IMAD.IADD R12, R219.reuse, 0x1, -R12 ;  /* 0x00000001db0c7824 */ /* 0x040fe200078e0a0c */
[----:B------:R-:W-:Y:S01]  /*0bf0*/  ISETP.GT.AND P6, PT, R219, 0x7f, PT ;  /* 0x0000007fdb00780c */ /* 0x000fe20003fc4270 */
[----:B------:R-:W-:Y:S01]  /*0c00*/  @P0 IMAD.HI.U32 R10, R0, c[0x0][0x24c], RZ ;  /* 0x00009300000a0a27 */ /* 0x000fe200078e00ff */
[----:B------:R-:W-:Y:S01]  /*0c10*/  LOP3.LUT R4, R4, 0xfffffffd, RZ, 0xc0, !PT ;  /* 0xfffffffd04047812 */ /* 0x000fe200078ec0ff */
[----:B------:R-:W-:Y:S01]  /*0c20*/  CS2R R170, SRZ ;  /* 0x0000000000aa7805 */ /* 0x000fe2000001ff00 */
[----:B------:R-:W-:Y:S01]  /*0c30*/  LEA.HI R213, R14, R219, RZ, 0x7 ;  /* 0x000000db0ed57211 */ /* 0x000fe200078f38ff */
[----:B------:R-:W-:Y:S01]  /*0c40*/  IMAD.SHL.U32 R20, R12, 0x8, RZ ;  /* 0x000000080c147824 */ /* 0x000fe200078e00ff */
[----:B------:R-:W-:Y:S01]  /*0c50*/  @P0 SHF.R.U32.HI R23, RZ, c[0x0][0x250], R10 ;  /* 0x00009400ff170a19 */ /* 0x000fe2000001160a */
[----:B------:R-:W-:Y:S01]  /*0c60*/  IMAD.MOV.U32 R214, RZ, RZ, 0x10 ;  /* 0x00000010ffd67424 */ /* 0x000fe200078e00ff */
[----:B------:R-:W-:Y:S01]  /*0c70*/  SHF.R.S32.HI R10, RZ, 0x1f, R229 ;  /* 0x0000001fff0a7819 */ /* 0x000fe200000114e5 */
[----:B------:R-:W-:Y:S01]  /*0c80*/  IMAD.MOV.U32 R212, RZ, RZ, 0x20 ;  /* 0x00000020ffd47424 */ /* 0x000fe200078e00ff */
[----:B------:R-:W-:Y:S01]  /*0c90*/  SHF.R.S32.HI R15, RZ, 0x1f, R23 ;  /* 0x0000001fff0f7819 */ /* 0x000fe20000011417 */
[----:B------:R-:W-:Y:S01]  /*0ca0*/  IMAD.MOV.U32 R250, RZ, RZ, 0x1 ;  /* 0x00000001fffa7424 */ /* 0x000fe200078e00ff */
[----:B------:R-:W-:Y:S01]  /*0cb0*/  SHF.R.S32.HI R21, RZ, 0x1f, R20 ;  /* 0x0000001fff157819 */ /* 0x000fe20000011414 */
[----:B------:R-:W-:Y:S01]  /*0cc0*/  IMAD.IADD R236, R5, 0x1, -R228 ;  /* 0x0000000105ec7824 */ /* 0x000fe200078e0ae4 */
[----:B------:R-:W-:Y:S01]  /*0cd0*/  SEL R13, R10, RZ, !P2 ;  /* 0x000000ff0a0d7207 */ /* 0x000fe20005000000 */
[----:B------:R-:W-:Y:S01]  /*0ce0*/  IMAD R28, R15, c[0x0][0x1e0], RZ ;  /* 0x000078000f1c7a24 */ /* 0x000fe200078e02ff */
[----:B------:R-:W-:Y:S01]  /*0cf0*/  IADD3 R26, P2, R19, R3, RZ ;  /* 0x00000003131a7210 */ /* 0x000fe20007f5e0ff */
[----:B------:R-:W-:Y:S01]  /*0d00*/  IMAD.WIDE.U32 R16, R23, c[0x0][0x1e0], R20 ;  /* 0x0000780017107a25 */ /* 0x000fe200078e0014 */
[----:B------:R-:W-:Y:S01]  /*0d10*/  SHF.R.S32.HI R3, RZ, 0x1f, R227 ;  /* 0x0000001fff037819 */ /* 0x000fe200000114e3 */
[----:B------:R-:W-:Y:S01]  /*0d20*/  CS2R R168, SRZ ;  /* 0x0000000000a87805 */ /* 0x000fe2000001ff00 */
[----:B------:R-:W-:Y:S01]  /*0d30*/  IADD3 R30, P0, R227, R8, RZ ;  /* 0x00000008e31e7210 */ /* 0x000fe20007f1e0ff */
[----:B------:R-:W-:Y:S01]  /*0d40*/  IMAD R28, R23, c[0x0][0x1e4], R28 ;  /* 0x00007900171c7a24 */ /* 0x000fe200078e021c */
[----:B------:R-:W-:Y:S01]  /*0d50*/  LEA.HI.X.SX32 R27, R19, R18, 0x1, P2 ;  /* 0x00000012131b7211 */ /* 0x000fe200010f0eff */
[----:B------:R-:W-:Y:S01]  /*0d60*/  IMAD R8, R15, c[0x0][0x1b0], RZ ;  /* 0x00006c000f087a24 */ /* 0x000fe200078e02ff */
[----:B------:R-:W-:Y:S01]  /*0d70*/  SHF.R.S32.HI R213, RZ, 0x7, R213 ;  /* 0x00000007ffd57819 */ /* 0x000fe200000114d5 */
[----:B------:R-:W-:Y:S01]  /*0d80*/  IMAD.IADD R29, R17, 0x1, R28 ;  /* 0x00000001111d7824 */ /* 0x000fe200078e021c */
[----:B------:R-:W-:Y:S01]  /*0d90*/  SHF.R.S32.HI R17, RZ, 0x1f, R219 ;  /* 0x0000001fff117819 */ /* 0x000fe200000114db */
[----:B------:R-:W-:Y:S01]  /*0da0*/  IMAD.MOV.U32 R28, RZ, RZ, R16 ;  /* 0x000000ffff1c7224 */ /* 0x000fe200078e0010 */
[----:B------:R-:W-:Y:S01]  /*0db0*/  CS2R R166, SRZ ;  /* 0x0000000000a67805 */ /* 0x000fe2000001ff00 */
[----:B------:R-:W-:Y:S01]  /*0dc0*/  IMAD R16, R13, c[0x0][0x1e8], RZ ;  /* 0x00007a000d107a24 */ /* 0x000fe200078e02ff */
[----:B------:R-:W-:Y:S01]  /*0dd0*/  LEA.HI.X.SX32 R25, R22, R17, 0x1, P1 ;  /* 0x0000001116197211 */ /* 0x000fe200008f0eff */
[C---:B------:R-:W-:Y:S01]  /*0de0*/  IMAD.WIDE.U32 R28, R11.reuse, c[0x0][0x1e8], R28 ;  /* 0x00007a000b1c7a25 */ /* 0x040fe200078e001c */
[----:B------:R-:W-:Y:S01]  /*0df0*/  CS2R R164, SRZ ;  /* 0x0000000000a47805 */ /* 0x000fe2000001ff00 */
[----:B------:R-:W-:Y:S01]  /*0e00*/  CS2R R162, SRZ ;  /* 0x0000000000a27805 */ /* 0x000fe2000001ff00 */
[----:B------:R-:W-:Y:S01]  /*0e10*/  CS2R R160, SRZ ;  /* 0x0000000000a07805 */ /* 0x000fe2000001ff00 */
[----:B------:R-:W-:Y:S01]  /*0e20*/  IMAD R16, R11, c[0x0][0x1ec], R16 ;  /* 0x00007b000b107a24 */ /* 0x000fe200078e0210 */
[----:B------:R-:W-:Y:S01]  /*0e30*/  CS2R R158, SRZ ;  /* 0x00000000009e7805 */ /* 0x000fe2000001ff00 */
[----:B------:R-:W-:Y:S01]  /*0e40*/  IMAD.X R31, R3, 0x1, R9, P0 ;  /* 0x00000001031f7824 */ /* 0x000fe200000e0609 */
[----:B------:R-:W-:Y:S01]  /*0e50*/  CS2R R156, SRZ ;  /* 0x00000000009c7805 */ /* 0x000fe2000001ff00 */
[----:B------:R-:W-:Y:S01]  /*0e60*/  IMAD.IADD R29, R29, 0x1, R16 ;  /* 0x000000011d1d7824 */ /* 0x000fe200078e0210 */
[----:B------:R-:W-:Y:S01]  /*0e70*/  CS2R R154, SRZ ;  /* 0x00000000009a7805 */ /* 0x000fe2000001ff00 */
[----:B------:R-:W-:Y:S01]  /*0e80*/  IMAD.WIDE R16, R222, 0x50, R30 ;  /* 0x00000050de107825 */ /* 0x000fe200078e021e */
[----:B------:R-:W-:Y:S01]  /*0e90*/  CS2R R152, SRZ ;  /* 0x0000000000987805 */ /* 0x000fe2000001ff00 */
[----:B------:R-:W-:Y:S01]  /*0ea0*/  CS2R R150, SRZ ;  /* 0x0000000000967805 */ /* 0x000fe2000001ff00 */
[----:B------:R-:W-:Y:S01]  /*0eb0*/  CS2R R148, SRZ ;  /* 0x0000000000947805 */ /* 0x000fe2000001ff00 */
[C---:B------:R-:W-:Y:S01]  /*0ec0*/  IMAD R8, R23.reuse, c[0x0][0x1b4], R8 ;  /* 0x00006d0017087a24 */ /* 0x040fe200078e0208 */
[----:B------:R-:W-:Y:S01]  /*0ed0*/  CS2R R146, SRZ ;  /* 0x0000000000927805 */ /* 0x000fe2000001ff00 */
[----:B------:R-:W-:Y:S01]  /*0ee0*/  IMAD.WIDE.U32 R30, R23, c[0x0][0x1b0], R20 ;  /* 0x00006c00171e7a25 */ /* 0x000fe200078e0014 */
[----:B------:R-:W-:Y:S01]  /*0ef0*/  IADD3 R23, P0, R227, R6, RZ ;  /* 0x00000006e3177210 */ /* 0x000fe20007f1e0ff */
[----:B------:R-:W-:Y:S01]  /*0f00*/  CS2R R144, SRZ ;  /* 0x0000000000907805 */ /* 0x000fe2000001ff00 */
[----:B------:R-:W-:Y:S01]  /*0f10*/  CS2R R142, SRZ ;  /* 0x00000000008e7805 */ /* 0x000fe2000001ff00 */
[----:B------:R-:W-:Y:S01]  /*0f20*/  IMAD R15, R17, c[0x0][0x1d8], RZ ;  /* 0x00007600110f7a24 */ /* 0x000fe200078e02ff */
[----:B------:R-:W-:Y:S01]  /*0f30*/  CS2R R140, SRZ ;  /* 0x00000000008c7805 */ /* 0x000fe2000001ff00 */
[----:B------:R-:W-:Y:S01]  /*0f40*/  IMAD.SHL.U32 R19, R227, 0x40, RZ ;  /* 0x00000040e3137824 */ /* 0x000fe200078e00ff */
[----:B------:R-:W-:Y:S01]  /*0f50*/  CS2R R138, SRZ ;  /* 0x00000000008a7805 */ /* 0x000fe2000001ff00 */
[----:B------:R-:W-:Y:S01]  /*0f60*/  IMAD.IADD R31, R31, 0x1, R8 ;  /* 0x000000011f1f7824 */ /* 0x000fe200078e0208 */
[----:B------:R-:W-:Y:S01]  /*0f70*/  CS2R R136, SRZ ;  /* 0x0000000000887805 */ /* 0x000fe2000001ff00 */
[C---:B------:R-:W-:Y:S01]  /*0f80*/  IMAD R8, R16.reuse, c[0x0][0x1dc], R15 ;  /* 0x0000770010087a24 */ /* 0x040fe200078e020f */
[----:B------:R-:W-:Y:S01]  /*0f90*/  LOP3.LUT R19, R19, 0x1c0, RZ, 0xc0, !PT ;  /* 0x000001c013137812 */ /* 0x000fe200078ec0ff */
[----:B------:R-:W-:Y:S01]  /*0fa0*/  IMAD.WIDE.U32 R28, R16, c[0x0][0x1d8], R28 ;  /* 0x00007600101c7a25 */ /* 0x000fe200078e001c */
[----:B------:R-:W-:Y:S01]  /*0fb0*/  CS2R R134, SRZ ;  /* 0x0000000000867805 */ /* 0x000fe2000001ff00 */
[----:B------:R-:W-:Y:S01]  /*0fc0*/  CS2R R132, SRZ ;  /* 0x0000000000847805 */ /* 0x000fe2000001ff00 */
[----:B------:R-:W-:Y:S01]  /*0fd0*/  LOP3.LUT R9, R19, 0x38, R20, 0xf8, !PT ;  /* 0x0000003813097812 */ /* 0x000fe200078ef814 */
[----:B------:R-:W-:Y:S01]  /*0fe0*/  IMAD.X R7, R3, 0x1, R7, P0 ;  /* 0x0000000103077824 */ /* 0x000fe200000e0607 */
[----:B------:R-:W-:Y:S01]  /*0ff0*/  LEA R32, P0, R28, c[0x0][0x1c0], 0x1 ;  /* 0x000070001c207a11 */ /* 0x000fe200078008ff */
[----:B------:R-:W-:Y:S01]  /*1000*/  IMAD.IADD R3, R29, 0x1, R8 ;  /* 0x000000011d037824 */ /* 0x000fe200078e0208 */
[----:B------:R-:W-:Y:S01]  /*1010*/  SHF.R.U32.HI R6, RZ, 0x3, R19 ;  /* 0x00000003ff067819 */ /* 0x000fe20000011613 */
[----:B------:R-:W-:Y:S01]  /*1020*/  IMAD R222, R222, -0x50, RZ ;  /* 0xffffffb0dede7824 */ /* 0x000fe200078e02ff */
[----:B------:R-:W-:Y:S01]  /*1030*/  CS2R R130, SRZ ;  /* 0x0000000000827805 */ /* 0x000fe2000001ff00 */
[----:B------:R-:W-:Y:S01]  /*1040*/  IMAD.WIDE.U32 R30, R11, c[0x0][0x1b8], R30 ;  /* 0x00006e000b1e7a25 */ /* 0x000fe200078e001e */
[----:B------:R-:W-:Y:S01]  /*1050*/  LEA.HI.X R33, R28, c[0x0][0x1c4], R3, 0x1, P0 ;  /* 0x000071001c217a11 */ /* 0x000fe200000f0c03 */
[----:B------:R-:W-:Y:S01]  /*1060*/  CS2R R128, SRZ ;  /* 0x0000000000807805 */ /* 0x000fe2000001ff00 */
[----:B------:R-:W-:Y:S01]  /*1070*/  LEA.HI R3, R14, R219, RZ, 0x6 ;  /* 0x000000db0e037211 */ /* 0x000fe200078f30ff */
[----:B------:R-:W-:Y:S01]  /*1080*/  IMAD.MOV.U32 R15, RZ, RZ, c[0x0][0x1dc] ;  /* 0x00007700ff0f7624 */ /* 0x000fe200078e00ff */
[----:B------:R-:W-:Y:S01]  /*1090*/  IADD3 R8, R222, R5, -R227 ;  /* 0x00000005de087210 */ /* 0x000fe20007ffe8e3 */
[----:B------:R-:W-:Y:S01]  /*10a0*/  IMAD.WIDE.U32 R24, R0, c[0x0][0x238], R24 ;  /* 0x00008e0000187a25 */ /* 0x000fe200078e0018 */
[----:B------:R-:W-:Y:S01]  /*10b0*/  ISETP.GE.AND P0, PT, R20, c[0x0][0x1cc], PT ;  /* 0x0000730014007a0c */ /* 0x000fe20003f06270 */
[----:B------:R-:W-:Y:S01]  /*10c0*/  CS2R R126, SRZ ;  /* 0x00000000007e7805 */ /* 0x000fe2000001ff00 */
[----:B------:R-:W-:Y:S01]  /*10d0*/  LOP3.LUT R18, R9, R6, RZ, 0x3c, !PT ;  /* 0x0000000609127212 */ /* 0x000fe200078e3cff */
[----:B------:R-:W-:Y:S01]  /*10e0*/  IMAD R6, R13, c[0x0][0x1b8], RZ ;  /* 0x00006e000d067a24 */ /* 0x000fe200078e02ff */
[----:B------:R-:W-:Y:S01]  /*10f0*/  SHF.R.S32.HI R3, RZ, 0x6, R3 ;  /* 0x00000006ff037819 */ /* 0x000fe20000011403 */
[----:B------:R-:W-:Y:S01]  /*1100*/  IMAD.SHL.U32 R210, R213, 0x8, RZ ;  /* 0x00000008d5d27824 */ /* 0x000fe200078e00ff */
[----:B------:R-:W-:Y:S01]  /*1110*/  ISETP.LT.OR P2, PT, R8, 0x1, P0 ;  /* 0x000000010800780c */ /* 0x000fe20000741670 */
[----:B------:R-:W-:Y:S01]  /*1120*/  IMAD R13, R11, c[0x0][0x1bc], R6 ;  /* 0x00006f000b0d7a24 */ /* 0x000fe200078e0206 */
[C---:B------:R-:W-:Y:S01]  /*1130*/  IADD3 R9, R20.reuse, 0x40, RZ ;  /* 0x0000004014097810 */ /* 0x040fe20007ffe0ff */
[----:B------:R-:W-:Y:S01]  /*1140*/  IMAD.MOV.U32 R11, RZ, RZ, c[0x0][0x1d8] ;  /* 0x00007600ff0b7624 */ /* 0x000fe200078e00ff */
[----:B------:R-:W-:Y:S01]  /*1150*/  IADD3 R6, R20, 0x80, RZ ;  /* 0x0000008014067810 */ /* 0x000fe20007ffe0ff */
[----:B------:R-:W-:Y:S01]  /*1160*/  IMAD R18, R3, 0x200, R18 ;  /* 0x0000020003127824 */ /* 0x000fe200078e0212 */
[----:B------:R-:W-:Y:S01]  /*1170*/  ISETP.GE.AND P4, PT, R9, c[0x0][0x1cc], PT ;  /* 0x0000730009007a0c */ /* 0x000fe20003f86270 */
[----:B------:R-:W-:Y:S01]  /*1180*/  IMAD.IADD R31, R31, 0x1, R13 ;  /* 0x000000011f1f7824 */ /* 0x000fe200078e020d */
[----:B------:R-:W-:Y:S01]  /*1190*/  LEA R28, P1, R11, R32, 0x6 ;  /* 0x000000200b1c7211 */ /* 0x000fe200078230ff */
[----:B------:R-:W-:Y:S01]  /*11a0*/  IMAD.SHL.U32 R221, R18, 0x2, RZ ;  /* 0x0000000212dd7824 */ /* 0x000fe200078e00ff */
[----:B------:R-:W-:Y:S01]  /*11b0*/  ISETP.GE.AND P3, PT, R6, c[0x0][0x1cc], PT ;  /* 0x0000730006007a0c */ /* 0x000fe20003f66270 */
[----:B------:R-:W-:Y:S01]  /*11c0*/  IMAD.U32 R13, RZ, RZ, UR7 ;  /* 0x00000007ff0d7e24 */ /* 0x000fe2000f8e00ff */
[C---:B------:R-:W-:Y:S01]  /*11d0*/  ISETP.LT.OR P5, PT, R8.reuse, 0x1, P4 ;  /* 0x000000010800780c */ /* 0x040fe200027a1670 */
[----:B------:R-:W-:Y:S01]  /*11e0*/  IMAD R18, R7, c[0x0][0x208], RZ ;  /* 0x0000820007127a24 */ /* 0x000fe200078e02ff */
[----:B------:R-:W-:Y:S01]  /*11f0*/  LEA.HI.X R29, R11, R33, R15, 0x6, P1 ;  /* 0x000000210b1d7211 */ /* 0x000fe200008f340f */
[----:B------:R-:W-:Y:S01]  /*1200*/  @!PT LDS RZ, [RZ] ;  /* 0x00000000fffff984 */ /* 0x000fe20000000800 */
[----:B------:R-:W-:Y:S01]  /*1210*/  @!PT LDS RZ, [RZ] ;  /* 0x00000000fffff984 */ /* 0x000fe20000000800 */
[----:B------:R-:W-:Y:S01]  /*1220*/  @!PT LDS RZ, [RZ] ;  /* 0x00000000fffff984 */ /* 0x000fe20000000800 */
[----:B------:R1:W-:Y:S01]  /*1230*/  LDGSTS.E.BYPASS.LTC128B.128 [R221+0x7880], [R32.64], !P2 ;  /* 0x0788000020dd7fae */ /* 0x0003e2000d101d48 */
[C---:B------:R-:W-:Y:S01]  /*1240*/  ISETP.LT.OR P1, PT, R8.reuse, 0x1, P3 ;  /* 0x000000010800780c */ /* 0x040fe20001f21670 */
[----:B------:R-:W-:Y:S01]  /*1250*/  IMAD.U32 R11, RZ, RZ, UR5 ;  /* 0x00000005ff0b7e24 */ /* 0x000fe2000f8e00ff */
[C---:B------:R-:W-:Y:S01]  /*1260*/  ISETP.LT.OR P2, PT, R8.reuse, 0x21, P0 ;  /* 0x000000210800780c */ /* 0x040fe20000741670 */
[----:B------:R-:W-:Y:S01]  /*1270*/  IMAD R15, R17, c[0x0][0x1a8], RZ ;  /* 0x00006a00110f7a24 */ /* 0x000fe200078e02ff */
[C---:B------:R-:W-:Y:S01]  /*1280*/  ISETP.LT.OR P0, PT, R8.reuse, 0x21, P4 ;  /* 0x000000210800780c */ /* 0x040fe20002701670 */
[----:B------:R-:W-:Y:S01]  /*1290*/  ULDC.64 UR4, c[0x0][0x1a8] ;  /* 0x00006a0000047ab9 */ /* 0x000fe20000000a00 */
[----:B------:R-:W-:Y:S01]  /*12a0*/  ISETP.LT.OR P3, PT, R8, 0x21, P3 ;  /* 0x000000210800780c */ /* 0x000fe20001f61670 */
[C---:B------:R-:W-:Y:S01]  /*12b0*/  IMAD R15, R16.reuse, c[0x0][0x1ac], R15 ;  /* 0x00006b00100f7a24 */ /* 0x040fe200078e020f */
[----:B------:R-:W-:Y:S01]  /*12c0*/  USHF.L.U32 UR11, UR4, 0x5, URZ ;  /* 0x00000005040b7899 */ /* 0x000fe2000800063f */
[----:B------:R1:W-:Y:S01]  /*12d0*/  LDGSTS.E.BYPASS.LTC128B.128 [R221+0xa080], [R32.64+0x80], !P5 ;  /* 0x0a08008020dd7fae */ /* 0x0003e2000e901d48 */
[----:B------:R-:W-:Y:S01]  /*12e0*/  IMAD.WIDE.U32 R16, R16, c[0x0][0x1a8], R30 ;  /* 0x00006a0010107a25 */ /* 0x000fe200078e001e */
[----:B------:R-:W-:Y:S01]  /*12f0*/  USHF.L.U64.HI UR10, UR4, UR6, UR5 ;  /* 0x00000006040a7299 */ /* 0x000fe20008010205 */
[----:B------:R-:W-:Y:S01]  /*1300*/  LOP3.LUT R210, R210, 0x8, RZ, 0xc0, !PT ;  /* 0x00000008d2d27812 */ /* 0x000fe200078ec0ff */
[----:B------:R1:W-:Y:S01]  /*1310*/  LDGSTS.E.BYPASS.LTC128B.128 [R221+0xc880], [R32.64+0x100], !P1 ;  /* 0x0c88010020dd7fae */ /* 0x0003e2000c901d48 */
[C---:B------:R-:W-:Y:S01]  /*1320*/  @!P6 ISETP.GE.AND P1, PT, R8.reuse, 0x41, PT ;  /* 0x000000410800e80c */ /* 0x040fe20003f26270 */
[----:B------:R-:W-:Y:S01]  /*1330*/  IMAD.IADD R15, R17, 0x1, R15 ;  /* 0x00000001110f7824 */ /* 0x000fe200078e020f */
[----:B------:R-:W-:Y:S01]  /*1340*/  UMOV UR7, 0x6 ;  /* 0x0000000600077882 */ /* 0x000fe20000000000 */
[----:B------:R2:W-:Y:S01]  /*1350*/  LDGSTS.E.BYPASS.LTC128B.128 [R221+0x8880], [R28.64], !P2 ;  /* 0x088800001cdd7fae */ /* 0x0005e2000d101d48 */
[----:B------:R-:W-:Y:S01]  /*1360*/  @!P6 ISETP.LT.OR P2, PT, R8, 0x41, P4 ;  /* 0x000000410800e80c */ /* 0x000fe20002741670 */
[----:B------:R-:W-:Y:S01]  /*1370*/  ULDC.64 UR4, c[0x0][0x178] ;  /* 0x00005e0000047ab9 */ /* 0x000fe20000000a00 */
[----:B------:R-:W-:Y:S01]  /*1380*/  ISETP.GT.AND P4, PT, R219, 0x7f, PT ;  /* 0x0000007fdb00780c */ /* 0x000fe20003f84270 */
[----:B------:R2:W-:Y:S01]  /*1390*/  LDGSTS.E.BYPASS.LTC128B.128 [R221+0xb080], [R28.64+0x80], !P0 ;  /* 0x0b0800801cdd7fae */ /* 0x0005e2000c101d48 */
[----:B------:R-:W-:Y:S01]  /*13a0*/  @!P6 LEA R34, P0, R13, R28, 0x1 ;  /* 0x0000001c0d22e211 */ /* 0x000fe200078008ff */
[----:B------:R-:W-:Y:S01]  /*13b0*/  USHF.L.U64.HI UR12, UR4, UR7, UR5 ;  /* 0x00000007040c7299 */ /* 0x000fe20008010205 */
[C---:B------:R-:W-:Y:S01]  /*13c0*/  @!P6 ISETP.GE.OR P5, PT, R20.reuse, c[0x0][0x1cc], !P1 ;  /* 0x000073001400ea0c */ /* 0x040fe20004fa6670 */
[----:B------:R2:W-:Y:S01]  /*13d0*/  LDGSTS.E.BYPASS.LTC128B.128 [R221+0xd880], [R28.64+0x100], !P3 ;  /* 0x0d8801001cdd7fae */ /* 0x0005e2000d901d48 */
[----:B------:R-:W-:Y:S01]  /*13e0*/  ISETP.GE.AND P6, PT, R20, c[0x0][0x19c], PT ;  /* 0x0000670014007a0c */ /* 0x000fe20003fc6270 */
[----:B------:R-:W-:Y:S01]  /*13f0*/  USHF.L.U32 UR13, UR4, 0x6, URZ ;  /* 0x00000006040d7899 */ /* 0x000fe2000800063f */
[----:B------:R-:W-:Y:S01]  /*1400*/  IMAD R18, R23, c[0x0][0x20c], R18 ;  /* 0x0000830017127a24 */ /* 0x000fe200078e0212 */
[----:B------:R-:W-:Y:S01]  /*1410*/  CS2R R124, SRZ ;  /* 0x00000000007c7805 */ /* 0x000fe2000001ff00 */
[----:B------:R-:W-:Y:S01]  /*1420*/  ISETP.LT.OR P3, PT, R8, 0x1, P6 ;  /* 0x000000010800780c */ /* 0x000fe20003761670 */
[----:B------:R-:W-:Y:S01]  /*1430*/  IMAD.SHL.U32 R3, R3, 0x8, RZ ;  /* 0x0000000803037824 */ /* 0x000fe200078e00ff */
[----:B------:R-:W-:Y:S01]  /*1440*/  CS2R R122, SRZ ;  /* 0x00000000007a7805 */ /* 0x000fe2000001ff00 */
[----:B------:R-:W-:Y:S01]  /*1450*/  @!P4 ISETP.GE.OR P1, PT, R6, c[0x0][0x1cc], !P1 ;  /* 0x000073000600ca0c */ /* 0x000fe20004f26670 */
[----:B------:R-:W-:Y:S01]  /*1460*/  IMAD.IADD R5, R222, 0x1, R5 ;  /* 0x00000001de057824 */ /* 0x000fe200078e0205 */
[----:B------:R-:W-:Y:S01]  /*1470*/  @!P4 LEA.HI.X R35, R13, R29, R11, 0x1, P0 ;  /* 0x0000001d0d23c211 */ /* 0x000fe200000f0c0b */
[----:B------:R-:W-:Y:S01]  /*1480*/  CS2R R120, SRZ ;  /* 0x0000000000787805 */ /* 0x000fe2000001ff00 */
[----:B------:R-:W-:Y:S01]  /*1490*/  SHF.R.S32.HI R11, RZ, 0x1f, R0 ;  /* 0x0000001fff0b7819 */ /* 0x000fe20000011400 */
[----:B------:R-:W-:Y:S01]  /*14a0*/  CS2R R118, SRZ ;  /* 0x0000000000767805 */ /* 0x000fe2000001ff00 */
[----:B------:R-:W-:Y:S01]  /*14b0*/  CS2R R116, SRZ ;  /* 0x0000000000747805 */ /* 0x000fe2000001ff00 */
[----:B------:R3:W-:Y:S01]  /*14c0*/  @!P4 LDGSTS.E.BYPASS.LTC128B.128 [R221+0x9880], [R34.64], !P5 ;  /* 0x0988000022ddcfae */ /* 0x0007e2000e901d48 */
[----:B------:R-:W-:Y:S01]  /*14d0*/  ISETP.GT.AND P5, PT, R219, 0x7f, PT ;  /* 0x0000007fdb00780c */ /* 0x000fe20003fa4270 */
[----:B------:R-:W-:Y:S01]  /*14e0*/  IMAD R13, R11, c[0x0][0x180], RZ ;  /* 0x000060000b0d7a24 */ /* 0x000fe200078e02ff */
[----:B-1----:R-:W-:Y:S01]  /*14f0*/  LEA R32, P0, R16, c[0x0][0x190], 0x1 ;  /* 0x0000640010207a11 */ /* 0x002fe200078008ff */
[----:B------:R-:W-:Y:S01]  /*1500*/  CS2R R114, SRZ ;  /* 0x0000000000727805 */ /* 0x000fe2000001ff00 */
[----:B------:R-:W-:Y:S01]  /*1510*/  ISETP.GE.AND P4, PT, R9, c[0x0][0x19c], PT ;  /* 0x0000670009007a0c */ /* 0x000fe20003f86270 */
[----:B------:R-:W-:Y:S01]  /*1520*/  IMAD R234, R0, c[0x0][0x184], R13 ;  /* 0x0000610000ea7a24 */ /* 0x000fe200078e020d */
[----:B------:R-:W-:Y:S01]  /*1530*/  LEA.HI.X R33, R16, c[0x0][0x194], R15, 0x1, P0 ;  /* 0x0000650010217a11 */ /* 0x000fe200000f0c0f */
[----:B------:R-:W-:Y:S01]  /*1540*/  IMAD R16, R7, c[0x0][0x178], RZ ;  /* 0x00005e0007107a24 */ /* 0x000fe200078e02ff */
[----:B------:R-:W-:Y:S01]  /*1550*/  ISETP.LT.OR P0, PT, R8, 0x1, P4 ;  /* 0x000000010800780c */ /* 0x000fe20002701670 */
[----:B------:R-:W-:Y:S01]  /*1560*/  IMAD.MOV.U32 R7, RZ, RZ, c[0x0][0x1ac] ;  /* 0x00006b00ff077624 */ /* 0x000fe200078e00ff */
[----:B------:R-:W-:Y:S01]  /*1570*/  CS2R R112, SRZ ;  /* 0x0000000000707805 */ /* 0x000fe2000001ff00 */
[C---:B------:R-:W-:Y:S01]  /*1580*/  IMAD R16, R23.reuse, c[0x0][0x17c], R16 ;  /* 0x00005f0017107a24 */ /* 0x040fe200078e0210 */
[----:B------:R-:W-:Y:S01]  /*1590*/  CS2R R86, SRZ ;  /* 0x0000000000567805 */ /* 0x000fe2000001ff00 */
[----:B------:R3:W-:Y:S01]  /*15a0*/  @!P5 LDGSTS.E.BYPASS.LTC128B.128 [R221+0xc080], [R34.64+0x80], !P2 ;  /* 0x0c08008022dddfae */ /* 0x0007e2000d101d48 */
[----:B------:R-:W-:Y:S01]  /*15b0*/  ISETP.GE.AND P2, PT, R6, c[0x0][0x19c], PT ;  /* 0x0000670006007a0c */ /* 0x000fe20003f46270 */
[----:B--2---:R-:W-:Y:S01]  /*15c0*/  IMAD.WIDE.U32 R28, R23, c[0x0][0x178], R20 ;  /* 0x00005e00171c7a25 */ /* 0x004fe200078e0014 */
[----:B------:R-:W-:Y:S01]  /*15d0*/  CS2R R84, SRZ ;  /* 0x0000000000547805 */ /* 0x000fe2000001ff00 */
[----:B------:R3:W-:Y:S01]  /*15e0*/  @!P5 LDGSTS.E.BYPASS.LTC128B.128 [R221+0xe880], [R34.64+0x100], !P1 ;  /* 0x0e88010022dddfae */ /* 0x0007e2000c901d48 */
[----:B------:R-:W-:Y:S01]  /*15f0*/  ISETP.LT.OR P1, PT, R8, 0x1, P2 ;  /* 0x000000010800780c */ /* 0x000fe20001721670 */
[----:B------:R-:W-:Y:S01]  /*1600*/  IMAD.IADD R17, R29, 0x1, R16 ;  /* 0x000000011d117824 */ /* 0x000fe200078e0210 */
[----:B------:R-:W-:Y:S01]  /*1610*/  CS2R R82, SRZ ;  /* 0x0000000000527805 */ /* 0x000fe2000001ff00 */
[----:B------:R1:W-:Y:S01]  /*1620*/  LDGSTS.E.BYPASS.LTC128B.128 [R221+0x80], [R32.64], !P3 ;  /* 0x0008000020dd7fae */ /* 0x0003e2000d901d48 */
[----:B------:R-:W-:Y:S01]  /*1630*/  ISETP.NE.AND P3, PT, R2, RZ, PT ;  /* 0x000000ff0200720c */ /* 0x000fe20003f65270 */
[----:B------:R-:W-:Y:S01]  /*1640*/  IMAD.MOV.U32 R2, RZ, RZ, c[0x0][0x1a8] ;  /* 0x00006a00ff027624 */ /* 0x000fe200078e00ff */
[----:B------:R-:W-:Y:S01]  /*1650*/  CS2R R80, SRZ ;  /* 0x0000000000507805 */ /* 0x000fe2000001ff00 */
[----:B------:R1:W-:Y:S01]  /*1660*/  LDGSTS.E.BYPASS.LTC128B.128 [R221+0x2880], [R32.64+0x80], !P0 ;  /* 0x0288008020dd7fae */ /* 0x0003e2000c101d48 */
[----:B------:R-:W-:Y:S01]  /*1670*/  SEL R230, R229, RZ, !P3 ;  /* 0x000000ffe5e67207 */ /* 0x000fe20005800000 */
[----:B------:R-:W-:Y:S01]  /*1680*/  IMAD.MOV.U32 R16, RZ, RZ, R28 ;  /* 0x000000ffff107224 */ /* 0x000fe200078e001c */
[C---:B------:R-:W-:Y:S01]  /*1690*/  LEA R30, P0, R2.reuse, R32, 0x6 ;  /* 0x00000020021e7211 */ /* 0x040fe200078030ff */
[----:B------:R-:W-:Y:S01]  /*16a0*/  IMAD R15, R251, UR12, RZ ;  /* 0x0000000cfb0f7c24 */ /* 0x000fe2000f8e02ff */
[----:B------:R-:W-:Y:S01]  /*16b0*/  CS2R R78, SRZ ;  /* 0x00000000004e7805 */ /* 0x000fe2000001ff00 */
[----:B------:R1:W-:Y:S01]  /*16c0*/  LDGSTS.E.BYPASS.LTC128B.128 [R221+0x5080], [R32.64+0x100], !P1 ;  /* 0x0508010020dd7fae */ /* 0x0003e2000c901d48 */
[----:B------:R-:W-:Y:S01]  /*16d0*/  LEA.HI.X R31, R2, R33, R7, 0x6, P0 ;  /* 0x00000021021f7211 */ /* 0x000fe200000f3407 */
[----:B------:R-:W-:Y:S01]  /*16e0*/  IMAD.WIDE.U32 R16, R0, c[0x0][0x180], R16 ;  /* 0x0000600000107a25 */ /* 0x000fe200078e0010 */
[----:B------:R-:W-:Y:S01]  /*16f0*/  ISETP.GE.AND P0, PT, R9, c[0x0][0x16c], PT ;  /* 0x00005b0009007a0c */ /* 0x000fe20003f06270 */
[----:B------:R-:W-:Y:S01]  /*1700*/  CS2R R76, SRZ ;  /* 0x00000000004c7805 */ /* 0x000fe2000001ff00 */
[----:B------:R-:W-:Y:S01]  /*1710*/  SEL R7, R10, RZ, !P3 ;  /* 0x000000ff0a077207 */ /* 0x000fe20005800000 */
[----:B------:R-:W-:Y:S01]  /*1720*/  IMAD.IADD R235, R17, 0x1, R234 ;  /* 0x0000000111eb7824 */ /* 0x000fe200078e02ea */
[----:B------:R-:W-:Y:S01]  /*1730*/  ISETP.LT.OR P3, PT, R8, 0x21, P6 ;  /* 0x000000210800780c */ /* 0x000fe20003761670 */
[----:B------:R-:W-:Y:S01]  /*1740*/  IMAD.MOV.U32 R234, RZ, RZ, R16 ;  /* 0x000000ffffea7224 */ /* 0x000fe200078e0010 */
[----:B------:R-:W-:Y:S01]  /*1750*/  SEL R2, RZ, 0xffffffff, P0 ;  /* 0xffffffffff027807 */ /* 0x000fe20000000000 */
[----:B------:R-:W-:Y:S01]  /*1760*/  IMAD R245, R7, c[0x0][0x188], RZ ;  /* 0x0000620007f57a24 */ /* 0x000fe200078e02ff */
[C---:B------:R-:W-:Y:S01]  /*1770*/  ISETP.GT.AND P0, PT, R219.reuse, 0x7f, PT ;  /* 0x0000007fdb00780c */ /* 0x040fe20003f04270 */
[----:B------:R-:W-:Y:S01]  /*1780*/  IMAD.U32 R16, RZ, RZ, UR11 ;  /* 0x0000000bff107e24 */ /* 0x000fe2000f8e00ff */
[----:B------:R-:W-:Y:S01]  /*1790*/  ISETP.GE.AND P1, PT, R20, c[0x0][0x16c], PT ;  /* 0x00005b0014007a0c */ /* 0x000fe20003f26270 */
[----:B------:R-:W-:Y:S01]  /*17a0*/  IMAD.SHL.U32 R2, R2, 0x2, RZ ;  /* 0x0000000202027824 */ /* 0x000fe200078e00ff */
[----:B------:R-:W-:Y:S01]  /*17b0*/  @!P5 ISETP.LT.OR P6, PT, R8, 0x41, P6 ;  /* 0x000000410800d80c */ /* 0x000fe200037c1670 */
[----:B------:R-:W-:Y:S01]  /*17c0*/  IMAD R245, R230, c[0x0][0x18c], R245 ;  /* 0x00006300e6f57a24 */ /* 0x000fe200078e02f5 */
[----:B------:R-:W-:Y:S01]  /*17d0*/  ISETP.LT.OR P5, PT, R8, 0x21, P4 ;  /* 0x000000210800780c */ /* 0x000fe200027a1670 */
[----:B------:R-:W-:Y:S01]  /*17e0*/  IMAD.WIDE.U32 R234, R230, c[0x0][0x188], R234 ;  /* 0x00006200e6ea7a25 */ /* 0x000fe200078e00ea */
[----:B------:R-:W-:Y:S01]  /*17f0*/  SEL R13, RZ, 0x1, P1 ;  /* 0x00000001ff0d7807 */ /* 0x000fe20000800000 */
[----:B------:R2:W-:Y:S01]  /*1800*/  LDGSTS.E.BYPASS.LTC128B.128 [R221+0x1080], [R30.64], !P3 ;  /* 0x010800001edd7fae */ /* 0x0005e2000d901d48 */
[----:B------:R-:W-:Y:S01]  /*1810*/  ISETP.GT.AND P3, PT, R219, 0x7f, PT ;  /* 0x0000007fdb00780c */ /* 0x000fe20003f64270 */
[----:B------:R-:W-:Y:S01]  /*1820*/  IMAD.IADD R245, R235, 0x1, R245 ;  /* 0x00000001ebf57824 */ /* 0x000fe200078e02f5 */
[C---:B------:R-:W-:Y:S01]  /*1830*/  ISETP.LT.OR P1, PT, R8.reuse, 0x21, P2 ;  /* 0x000000210800780c */ /* 0x040fe20001721670 */
[----:B------:R-:W-:Y:S01]  /*1840*/  IMAD.MOV.U32 R244, RZ, RZ, R234 ;  /* 0x000000fffff47224 */ /* 0x000fe200078e00ea */
[C---:B------:R-:W-:Y:S01]  /*1850*/  @!P0 ISETP.LT.OR P4, PT, R8.reuse, 0x41, P4 ;  /* 0x000000410800880c */ /* 0x040fe20002781670 */
[----:B------:R-:W-:Y:S01]  /*1860*/  IMAD.WIDE.U32 R22, R23, c[0x0][0x208], R20 ;  /* 0x0000820017167a25 */ /* 0x000fe200078e0014 */
[----:B------:R-:W-:Y:S01]  /*1870*/  @!P0 ISETP.LT.OR P2, PT, R8, 0x41, P2 ;  /* 0x000000410800880c */ /* 0x000fe20001741670 */
[----:B------:R-:W-:Y:S01]  /*1880*/  USHF.L.U32 UR11, UR4, 0x5, URZ ;  /* 0x00000005040b7899 */ /* 0x000fe2000800063f */
[----:B------:R-:W-:Y:S01]  /*1890*/  ISETP.GE.AND P0, PT, R6, c[0x0][0x16c], PT ;  /* 0x00005b0006007a0c */ /* 0x000fe20003f06270 */
[----:B------:R2:W-:Y:S01]  /*18a0*/  LDGSTS.E.BYPASS.LTC128B.128 [R221+0x3880], [R30.64+0x80], !P5 ;  /* 0x038800801edd7fae */ /* 0x0005e2000e901d48 */
[----:B------:R-:W-:Y:S01]  /*18b0*/  LOP3.LUT R2, R2, 0x2, R13, 0xe2, !PT ;  /* 0x0000000202027812 */ /* 0x000fe200078ee20d */
[----:B------:R-:W-:Y:S01]  /*18c0*/  IMAD.U32 R13, RZ, RZ, UR10 ;  /* 0x0000000aff0d7e24 */ /* 0x000fe2000f8e00ff */
[----:B------:R-:W-:Y:S01]  /*18d0*/  SEL R17, RZ, 0x4, P0 ;  /* 0x00000004ff117807 */ /* 0x000fe20000000000 */
[----:B------:R-:W-:Y:S01]  /*18e0*/  IMAD.IADD R19, R23, 0x1, R18 ;  /* 0x0000000117137824 */ /* 0x000fe200078e0212 */
[----:B------:R-:W-:Y:S01]  /*18f0*/  SHF.R.S32.HI R8, RZ, 0x1f, R251 ;  /* 0x0000001fff087819 */ /* 0x000fe200000114fb */
[----:B------:R2:W-:Y:S01]  /*1900*/  LDGSTS.E.BYPASS.LTC128B.128 [R221+0x6080], [R30.64+0x100], !P1 ;  /* 0x060801001edd7fae */ /* 0x0005e2000c901d48 */
[----:B------:R-:W-:Y:S01]  /*1910*/  @!P3 LEA R28, P0, R16, R30, 0x1 ;  /* 0x0000001e101cb211 */ /* 0x000fe200078008ff */
[----:B------:R-:W-:Y:S01]  /*1920*/  IMAD.MOV.U32 R18, RZ, RZ, R22 ;  /* 0x000000ffff127224 */ /* 0x000fe200078e0016 */
[----:B------:R-:W-:Y:S01]  /*1930*/  P2R R10, PR, RZ, 0x10 ;  /* 0x00000010ff0a7803 */ /* 0x000fe20000000000 */
[----:B------:R-:W-:Y:S01]  /*1940*/  IMAD R15, R8, UR13, R15 ;  /* 0x0000000d080f7c24 */ /* 0x000fe2000f8e020f */
[----:B------:R-:W-:Y:S01]  /*1950*/  LOP3.LUT R2, R2, R17, RZ, 0xfc, !PT ;  /* 0x0000001102027212 */ /* 0x000fe200078efcff */
[----:B------:R-:W-:Y:S01]  /*1960*/  USHF.L.U64.HI UR10, UR4, UR6, UR5 ;  /* 0x00000006040a7299 */ /* 0x000fe20008010205 */
[----:B------:R-:W-:Y:S01]  /*1970*/  @!P3 LEA.HI.X R29, R16, R31, R13, 0x1, P0 ;  /* 0x0000001f101db211 */ /* 0x000fe200000f0c0d */
[----:B------:R-:W-:Y:S01]  /*1980*/  IMAD.WIDE.U32 R16, R251, UR13, R244 ;  /* 0x0000000dfb107c25 */ /* 0x000fe2000f8e00f4 */
[----:B------:R-:W-:Y:S01]  /*1990*/  ISETP.NE.AND P1, PT, R10, RZ, PT ;  /* 0x000000ff0a00720c */ /* 0x000fe20003f25270 */
[----:B------:R-:W-:Y:S01]  /*19a0*/  ULDC.64 UR4, c[0x0][0x208] ;  /* 0x0000820000047ab9 */ /* 0x000fe20000000a00 */
[C---:B------:R-:W-:Y:S01]  /*19b0*/  LOP3.LUT P5, RZ, R2.reuse, 0x1, RZ, 0xc0, !PT ;  /* 0x0000000102ff7812 */ /* 0x040fe200078ac0ff */
[----:B------:R-:W-:Y:S01]  /*19c0*/  IMAD.IADD R10, R17, 0x1, R15 ;  /* 0x00000001110a7824 */ /* 0x000fe200078e020f */
[----:B------:R4:W-:Y:S01]  /*19d0*/  @!P3 LDGSTS.E.BYPASS.LTC128B.128 [R221+0x2080], [R28.64], !P6 ;  /* 0x020800001cddbfae */ /* 0x0009e2000f101d48 */
[----:B------:R-:W-:Y:S01]  /*19e0*/  IMAD.SHL.U32 R15, R251, 0x40, RZ ;  /* 0x00000040fb0f7824 */ /* 0x000fe200078e00ff */
[C---:B------:R-:W-:Y:S01]  /*19f0*/  LOP3.LUT P4, RZ, R2.reuse, 0x2, RZ, 0xc0, !PT ;  /* 0x0000000202ff7812 */ /* 0x040fe2000788c0ff */
[----:B------:R-:W-:Y:S01]  /*1a00*/  IMAD R13, R11, c[0x0][0x210], RZ ;  /* 0x000084000b0d7a24 */ /* 0x000fe200078e02ff */
[----:B------:R-:W-:Y:S01]  /*1a10*/  LOP3.LUT P6, RZ, R2, 0x4, RZ, 0xc0, !PT ;  /* 0x0000000402ff7812 */ /* 0x000fe200078cc0ff */
[----:B-1----:R-:W-:Y:S01]  /*1a20*/  IMAD.U32 R32, RZ, RZ, UR11 ;  /* 0x0000000bff207e24 */ /* 0x002fe2000f8e00ff */
[----:B------:R-:W-:Y:S01]  /*1a30*/  IADD3 R2, -R227, R228, -R15 ;  /* 0x000000e4e3027210 */ /* 0x000fe20007ffe90f */
[----:B------:R-:W-:Y:S01]  /*1a40*/  IMAD R232, R0, c[0x0][0x214], R13 ;  /* 0x0000850000e87a24 */ /* 0x000fe200078e020d */
[----:B------:R-:W-:Y:S01]  /*1a50*/  LEA R22, P0, R16, c[0x0][0x160], 0x1 ;  /* 0x0000580010167a11 */ /* 0x000fe200078008ff */
[----:B------:R4:W-:Y:S01]  /*1a60*/  @!P3 LDGSTS.E.BYPASS.LTC128B.128 [R221+0x4880], [R28.64+0x80], !P1 ;  /* 0x048800801cddbfae */ /* 0x0009e2000c901d48 */
[----:B------:R-:W-:Y:S01]  /*1a70*/  IMAD.U32 R13, RZ, RZ, UR11 ;  /* 0x0000000bff0d7e24 */ /* 0x000fe2000f8e00ff */
[C---:B------:R-:W-:Y:S01]  /*1a80*/  ISETP.LT.OR P1, PT, R2.reuse, 0x1, !P6 ;  /* 0x000000010200780c */ /* 0x040fe20007721670 */
[----:B------:R-:W-:Y:S01]  /*1a90*/  IMAD R17, R11, c[0x0][0x270], RZ ;  /* 0x00009c000b117a24 */ /* 0x000fe200078e02ff */
[----:B------:R4:W-:Y:S01]  /*1aa0*/  @!P3 LDGSTS.E.BYPASS.LTC128B.128 [R221+0x7080], [R28.64+0x100], !P2 ;  /* 0x070801001cddbfae */ /* 0x0009e2000d101d48 */
[----:B------:R-:W-:Y:S01]  /*1ab0*/  ISETP.LT.OR P3, PT, R2, 0x1, !P5 ;  /* 0x000000010200780c */ /* 0x000fe20006f61670 */
[----:B------:R-:W-:Y:S01]  /*1ac0*/  IMAD.WIDE.U32 R18, R0, c[0x0][0x210], R18 ;  /* 0x0000840000127a25 */ /* 0x000fe200078e0012 */
[----:B------:R-:W-:Y:S01]  /*1ad0*/  LEA.HI.X R23, R16, c[0x0][0x164], R10, 0x1, P0 ;  /* 0x0000590010177a11 */ /* 0x000fe200000f0c0a */
[----:B------:R-:W0:Y:S01]  /*1ae0*/  LDGDEPBAR ;  /* 0x00000000000079af */ /* 0x000e220000000000 */
[----:B------:R-:W-:Y:S01]  /*1af0*/  LEA R32, P0, R32, R22, 0x1 ;  /* 0x0000001620207211 */ /* 0x000fe200078008ff */
[----:B------:R-:W-:Y:S01]  /*1b00*/  IMAD.U32 R10, RZ, RZ, UR10 ;  /* 0x0000000aff0a7e24 */ /* 0x000fe2000f8e00ff */
[----:B------:R-:W-:Y:S01]  /*1b10*/  ISETP.LT.OR P2, PT, R2, 0x1, !P4 ;  /* 0x000000010200780c */ /* 0x000fe20006741670 */
[----:B------:R-:W-:Y:S01]  /*1b20*/  IMAD R240, R0, c[0x0][0x274], R17 ;  /* 0x00009d0000f07a24 */ /* 0x000fe200078e0211 */
[----:B------:R-:W-:Y:S01]  /*1b30*/  USHF.L.U64.HI UR7, UR4, UR7, UR5 ;  /* 0x0000000704077299 */ /* 0x000fe20008010205 */
[----:B------:R-:W-:Y:S01]  /*1b40*/  IMAD.IADD R233, R19, 0x1, R232 ;  /* 0x0000000113e97824 */ /* 0x000fe200078e02e8 */
[----:B------:R-:W-:Y:S01]  /*1b50*/  LEA.HI.X R33, R13, R23, R10, 0x1, P0 ;  /* 0x000000170d217211 */ /* 0x000fe200000f0c0a */
[----:B------:R-:W-:Y:S01]  /*1b60*/  IMAD R19, R7, c[0x0][0x278], RZ ;  /* 0x00009e0007137a24 */ /* 0x000fe200078e02ff */
[----:B------:R-:W-:Y:S01]  /*1b70*/  ISETP.LT.OR P0, PT, R2, 0x21, !P5 ;  /* 0x000000210200780c */ /* 0x000fe20006f01670 */
[----:B------:R1:W-:Y:S01]  /*1b80*/  LDGSTS.E.BYPASS.LTC128B.128 [R221+0xf080], [R22.64], !P3 ;  /* 0x0f08000016dd7fae */ /* 0x0003e2000d901d48 */
[----:B------:R-:W-:Y:S01]  /*1b90*/  ISETP.GT.AND P3, PT, R219, 0xf, PT ;  /* 0x0000000fdb00780c */ /* 0x000fe20003f64270 */
[----:B------:R-:W-:Y:S01]  /*1ba0*/  IMAD R19, R230, c[0x0][0x27c], R19 ;  /* 0x00009f00e6137a24 */ /* 0x000fe200078e0213 */
[----:B------:R-:W-:Y:S01]  /*1bb0*/  SHF.R.S32.HI R13, RZ, 0x1f, R15 ;  /* 0x0000001fff0d7819 */ /* 0x000fe2000001140f */
[----:B------:R-:W-:Y:S01]  /*1bc0*/  IMAD.MOV.U32 R232, RZ, RZ, R18 ;  /* 0x000000ffffe87224 */ /* 0x000fe200078e0012 */
[----:B------:R-:W-:Y:S01]  /*1bd0*/  USHF.L.U32 UR12, UR4, 0x6, URZ ;  /* 0x00000006040c7899 */ /* 0x000fe2000800063f */
[----:B------:R1:W-:Y:S01]  /*1be0*/  LDGSTS.E.BYPASS.LTC128B.128 [R221+0x11080], [R22.64+0x80], !P2 ;  /* 0x1108008016dd7fae */ /* 0x0003e2000d101d48 */
[----:B------:R-:W-:Y:S01]  /*1bf0*/  IMAD R243, R7, c[0x0][0x218], RZ ;  /* 0x0000860007f37a24 */ /* 0x000fe200078e02ff */
[----:B------:R-:W-:Y:S01]  /*1c00*/  ISETP.LT.OR P2, PT, R2, 0x21, !P6 ;  /* 0x000000210200780c */ /* 0x000fe20007741670 */
[----:B------:R-:W-:Y:S01]  /*1c10*/  IMAD.WIDE.U32 R232, R230, c[0x0][0x218], R232 ;  /* 0x00008600e6e87a25 */ /* 0x000fe200078e00e8 */
[----:B------:R1:W-:Y:S01]  /*1c20*/  LDGSTS.E.BYPASS.LTC128B.128 [R221+0x13080], [R22.64+0x100], !P1 ;  /* 0x1308010016dd7fae */ /* 0x0003e2000c901d48 */
[----:B------:R-:W-:Y:S01]  /*1c30*/  ISETP.LT.OR P1, PT, R2, 0x21, !P4 ;  /* 0x000000210200780c */ /* 0x000fe20006721670 */
[----:B------:R-:W-:Y:S01]  /*1c40*/  USHF.L.U64.HI UR5, UR4, UR6, UR5 ;  /* 0x0000000604057299 */ /* 0x000fe20008010205 */
[----:B----4-:R-:W-:Y:S01]  /*1c50*/  IMAD.WIDE.U32 R28, R0, c[0x0][0x270], R26 ;  /* 0x00009c00001c7a25 */ /* 0x010fe200078e001a */
[----:B------:R4:W-:Y:S01]  /*1c60*/  LDGSTS.E.BYPASS.LTC128B.128 [R221+0x10080], [R32.64], !P0 ;  /* 0x1008000020dd7fae */ /* 0x0009e2000c101d48 */
[----:B------:R-:W-:Y:S01]  /*1c70*/  @P3 LOP3.LUT R4, R4, 0x2, RZ, 0xfc, !PT ;  /* 0x0000000204043812 */ /* 0x000fe200078efcff */
[----:B------:R-:W-:Y:S01]  /*1c80*/  ULDC UR6, c[0x0][0x2a0] ;  /* 0x0000a80000067ab9 */ /* 0x000fe20000000800 */
[----:B------:R-:W-:Y:S01]  /*1c90*/  IMAD.IADD R241, R29, 0x1, R240 ;  /* 0x000000011df17824 */ /* 0x000fe200078e02f0 */
[----:B------:R-:W-:Y:S01]  /*1ca0*/  IADD3 R2, -R15, R228, -R227 ;  /* 0x000000e40f027210 */ /* 0x000fe20007ffe9e3 */
[----:B------:R-:W-:Y:S01]  /*1cb0*/  IMAD.MOV.U32 R240, RZ, RZ, R28 ;  /* 0x000000fffff07224 */ /* 0x000fe200078e001c */
[----:B------:R-:W-:Y:S01]  /*1cc0*/  LEA.HI R16, R14, R219, RZ, 0x2 ;  /* 0x000000db0e107211 */ /* 0x000fe200078f10ff */
[C---:B------:R-:W-:Y:S01]  /*1cd0*/  IMAD R243, R230.reuse, c[0x0][0x21c], R243 ;  /* 0x00008700e6f37a24 */ /* 0x040fe200078e02f3 */
[----:B------:R-:W-:Y:S01]  /*1ce0*/  ULOP3.LUT UR6, URZ, UR6, URZ, 0x33, !UPT ;  /* 0x000000063f067292 */ /* 0x000fe2000f8e333f */
[----:B------:R-:W-:Y:S01]  /*1cf0*/  IMAD.WIDE.U32 R240, R230, c[0x0][0x278], R240 ;  /* 0x00009e00e6f07a25 */ /* 0x000fe200078e00f0 */
[----:B------:R4:W-:Y:S01]  /*1d00*/  LDGSTS.E.BYPASS.LTC128B.128 [R221+0x12080], [R32.64+0x80], !P1 ;  /* 0x1208008020dd7fae */ /* 0x0009e2000c901d48 */
[----:B------:R-:W-:Y:S01]  /*1d10*/  SHF.R.S32.HI R21, RZ, 0x2, R16 ;  /* 0x00000002ff157819 */ /* 0x000fe20000011410 */
[----:B------:R-:W-:Y:S01]  /*1d20*/  CS2R R74, SRZ ;  /* 0x00000000004a7805 */ /* 0x000fe2000001ff00 */
[----:B------:R-:W-:Y:S01]  /*1d30*/  IMAD.IADD R218, R241, 0x1, R19 ;  /* 0x00000001f1da7824 */ /* 0x000fe200078e0213 */
[----:B------:R-:W-:Y:S01]  /*1d40*/  @!P3 IADD3 R19, P0, R15, R240, RZ ;  /* 0x000000f00f13b210 */ /* 0x000fe20007f1e0ff */
[----:B------:R-:W-:Y:S01]  /*1d50*/  IMAD R17, R251, UR7, RZ ;  /* 0x00000007fb117c24 */ /* 0x000fe2000f8e02ff */
[----:B------:R4:W-:Y:S01]  /*1d60*/  LDGSTS.E.BYPASS.LTC128B.128 [R221+0x14080], [R32.64+0x100], !P2 ;  /* 0x1408010020dd7fae */ /* 0x0009e2000d101d48 */
[----:B------:R-:W-:Y:S01]  /*1d70*/  IMAD.IADD R243, R233, 0x1, R243 ;  /* 0x00000001e9f37824 */ /* 0x000fe200078e02f3 */
[----:B------:R-:W-:Y:S01]  /*1d80*/  USHF.L.U32 UR7, UR4, 0x5, URZ ;  /* 0x0000000504077899 */ /* 0x000fe2000800063f */
[----:B------:R-:W-:Y:S01]  /*1d90*/  @!P3 IMAD.X R10, R13, 0x1, R218, P0 ;  /* 0x000000010d0ab824 */ /* 0x000fe200000e06da */
[C---:B--2---:R-:W-:Y:S01]  /*1da0*/  @!P3 LEA R30, P0, R19.reuse, c[0x0][0x258], 0x2 ;  /* 0x00009600131eba11 */ /* 0x044fe200078010ff */
[----:B------:R-:W-:Y:S01]  /*1db0*/  IMAD.MOV.U32 R242, RZ, RZ, R232 ;  /* 0x000000fffff27224 */ /* 0x000fe200078e00e8 */
[----:B------:R-:W-:Y:S01]  /*1dc0*/  ISETP.GE.AND P2, PT, R6, c[0x0][0x1fc], PT ;  /* 0x00007f0006007a0c */ /* 0x000fe20003f46270 */
[----:B------:R-:W-:Y:S01]  /*1dd0*/  IMAD R8, R8, UR12, R17 ;  /* 0x0000000c08087c24 */ /* 0x000fe2000f8e0211 */
[----:B------:R-:W-:Y:S01]  /*1de0*/  @!P3 LEA.HI.X R31, R19, c[0x0][0x25c], R10, 0x2, P0 ;  /* 0x00009700131fba11 */ /* 0x000fe200000f140a */
[----:B-1----:R-:W-:Y:S01]  /*1df0*/  IMAD.WIDE.U32 R22, R251, UR12, R242 ;  /* 0x0000000cfb167c25 */ /* 0x002fe2000f8e00f2 */
[----:B------:R-:W-:Y:S01]  /*1e00*/  P2R R17, PR, RZ, 0x20 ;  /* 0x00000020ff117803 */ /* 0x000fe20000000000 */
[----:B------:R-:W-:Y:S01]  /*1e10*/  CS2R R72, SRZ ;  /* 0x0000000000487805 */ /* 0x000fe2000001ff00 */
[----:B------:R-:W-:Y:S01]  /*1e20*/  ISETP.GE.AND P5, PT, R20, c[0x0][0x1fc], PT ;  /* 0x00007f0014007a0c */ /* 0x000fe20003fa6270 */
[----:B------:R-:W-:Y:S01]  /*1e30*/  @!P3 IMAD.SHL.U32 R10, R219, 0x10, RZ ;  /* 0x00000010db0ab824 */ /* 0x000fe200078e00ff */
[----:B------:R-:W-:Y:S01]  /*1e40*/  LEA R28, P0, R22, c[0x0][0x1f0], 0x1 ;  /* 0x00007c00161c7a11 */ /* 0x000fe200078008ff */
[----:B------:R-:W-:Y:S01]  /*1e50*/  IMAD.IADD R8, R23, 0x1, R8 ;  /* 0x0000000117087824 */ /* 0x000fe200078e0208 */
[----:B------:R-:W-:Y:S01]  /*1e60*/  ISETP.LT.OR P1, PT, R2, 0x1, P5 ;  /* 0x000000010200780c */ /* 0x000fe20002f21670 */
[----:B------:R-:W-:Y:S01]  /*1e70*/  IMAD.U32 R19, RZ, RZ, UR7 ;  /* 0x00000007ff137e24 */ /* 0x000fe2000f8e00ff */
[----:B------:R1:W-:Y:S01]  /*1e80*/  @!P3 LDGSTS.E.BYPASS.LTC128B.128 [R10+0x21080], [R30.64] ;  /* 0x210800001e0abfae */ /* 0x0003e2000b901d48 */
[----:B------:R-:W-:Y:S01]  /*1e90*/  ISETP.GE.AND P3, PT, R9, c[0x0][0x1fc], PT ;  /* 0x00007f0009007a0c */ /* 0x000fe20003f66270 */
[----:B------:R-:W-:Y:S01]  /*1ea0*/  IMAD.WIDE.U32 R26, R0, c[0x0][0x288], R26 ;  /* 0x0000a200001a7a25 */ /* 0x000fe200078e001a */
[----:B------:R-:W-:Y:S01]  /*1eb0*/  LEA.HI.X R29, R22, c[0x0][0x1f4], R8, 0x1, P0 ;  /* 0x00007d00161d7a11 */ /* 0x000fe200000f0c08 */
[----:B------:R-:W0:Y:S01]  /*1ec0*/  LDGDEPBAR ;  /* 0x00000000000079af */ /* 0x000e220000000000 */
[----:B------:R-:W-:Y:S01]  /*1ed0*/  ISETP.LT.OR P0, PT, R2, 0x1, P3 ;  /* 0x000000010200780c */ /* 0x000fe20001f01670 */
[----:B------:R-:W-:Y:S01]  /*1ee0*/  IMAD.U32 R22, RZ, RZ, UR7 ;  /* 0x00000007ff167e24 */ /* 0x000fe2000f8e00ff */
[----:B------:R-:W-:Y:S01]  /*1ef0*/  LOP3.LUT R4, R4, 0xfffffffe, RZ, 0xc0, !PT ;  /* 0xfffffffe04047812 */ /* 0x000fe200078ec0ff */
[----:B------:R-:W-:Y:S01]  /*1f00*/  IMAD.U32 R8, RZ, RZ, UR5 ;  /* 0x00000005ff087e24 */ /* 0x000fe2000f8e00ff */
[----:B------:R-:W-:Y:S01]  /*1f10*/  CS2R R70, SRZ ;  /* 0x0000000000467805 */ /* 0x000fe2000001ff00 */
[----:B------:R-:W-:Y:S01]  /*1f20*/  IMAD R237, R7, c[0x0][0x240], RZ ;  /* 0x0000900007ed7a24 */ /* 0x000fe200078e02ff */
[----:B------:R2:W-:Y:S01]  /*1f30*/  LDGSTS.E.BYPASS.LTC128B.128 [R221+0x1b080], [R28.64], !P1 ;  /* 0x1b0800001cdd7fae */ /* 0x0005e2000c901d48 */
[----:B------:R-:W-:Y:S01]  /*1f40*/  ISETP.LT.OR P1, PT, R2, 0x21, P3 ;  /* 0x000000210200780c */ /* 0x000fe20001f21670 */
[----:B------:R-:W-:Y:S01]  /*1f50*/  CS2R R68, SRZ ;  /* 0x0000000000447805 */ /* 0x000fe2000001ff00 */
[----:B------:R-:W-:Y:S01]  /*1f60*/  ISETP.GE.AND P3, PT, R219, 0x10, PT ;  /* 0x00000010db00780c */ /* 0x000fe20003f66270 */
[----:B------:R-:W-:Y:S01]  /*1f70*/  IMAD R237, R230, c[0x0][0x244], R237 ;  /* 0x00009100e6ed7a24 */ /* 0x000fe200078e02ed */
[----:B------:R-:W-:Y:S01]  /*1f80*/  CS2R R66, SRZ ;  /* 0x0000000000427805 */ /* 0x000fe2000001ff00 */
[----:B------:R-:W-:Y:S01]  /*1f90*/  CS2R R64, SRZ ;  /* 0x0000000000407805 */ /* 0x000fe2000001ff00 */
[----:B------:R2:W-:Y:S01]  /*1fa0*/  LDGSTS.E.BYPASS.LTC128B.128 [R221+0x1d080], [R28.64+0x80], !P0 ;  /* 0x1d0800801cdd7fae */ /* 0x0005e2000c101d48 */
[----:B------:R-:W-:Y:S01]  /*1fb0*/  LEA R22, P0, R22, R28, 0x1 ;  /* 0x0000001c16167211 */ /* 0x000fe200078008ff */
[----:B------:R-:W-:Y:S01]  /*1fc0*/  CS2R R62, SRZ ;  /* 0x00000000003e7805 */ /* 0x000fe2000001ff00 */
[----:B------:R-:W-:Y:S01]  /*1fd0*/  CS2R R60, SRZ ;  /* 0x00000000003c7805 */ /* 0x000fe2000001ff00 */
[----:B------:R-:W-:Y:S01]  /*1fe0*/  CS2R R58, SRZ ;  /* 0x00000000003a7805 */ /* 0x000fe2000001ff00 */
[----:B------:R-:W-:Y:S01]  /*1ff0*/  LEA.HI.X R23, R19, R29, R8, 0x1, P0 ;  /* 0x0000001d13177211 */ /* 0x000fe200000f0c08 */
[C---:B------:R-:W-:Y:S01]  /*2000*/  IMAD R19, R11.reuse, c[0x0][0x288], RZ ;  /* 0x0000a2000b137a24 */ /* 0x040fe200078e02ff */
[----:B------:R-:W-:Y:S01]  /*2010*/  ISETP.LT.OR P0, PT, R2, 0x1, P2 ;  /* 0x000000010200780c */ /* 0x000fe20001701670 */
[----:B------:R-:W-:Y:S01]  /*2020*/  IMAD R11, R11, c[0x0][0x238], RZ ;  /* 0x00008e000b0b7a24 */ /* 0x000fe200078e02ff */
[----:B-1----:R-:W-:Y:S01]  /*2030*/  LEA.HI R10, R14, R219, RZ, 0x4 ;  /* 0x000000db0e0a7211 */ /* 0x002fe200078f20ff */
[C---:B------:R-:W-:Y:S01]  /*2040*/  IMAD R238, R0.reuse, c[0x0][0x28c], R19 ;  /* 0x0000a30000ee7a24 */ /* 0x040fe200078e0213 */
[----:B------:R-:W-:Y:S01]  /*2050*/  CS2R R56, SRZ ;  /* 0x0000000000387805 */ /* 0x000fe2000001ff00 */
[----:B------:R-:W-:Y:S01]  /*2060*/  IMAD R18, R0, c[0x0][0x23c], R11 ;  /* 0x00008f0000127a24 */ /* 0x000fe200078e020b */
[----:B------:R-:W-:Y:S01]  /*2070*/  SHF.R.S32.HI R11, RZ, 0x4, R10 ;  /* 0x00000004ff0b7819 */ /* 0x000fe2000001140a */
[----:B------:R-:W-:Y:S01]  /*2080*/  IMAD.IADD R239, R27, 0x1, R238 ;  /* 0x000000011bef7824 */ /* 0x000fe200078e02ee */
[----:B------:R-:W-:Y:S01]  /*2090*/  SHF.R.S32.HI R0, RZ, 0x1f, R16 ;  /* 0x0000001fff007819 */ /* 0x000fe20000011410 */
[----:B------:R-:W-:Y:S01]  /*20a0*/  IMAD.MOV.U32 R238, RZ, RZ, R26 ;  /* 0x000000ffffee7224 */ /* 0x000fe200078e001a */
[----:B------:R-:W-:Y:S01]  /*20b0*/  LEA.HI R8, R10, R11, RZ, 0x1 ;  /* 0x0000000b0a087211 */ /* 0x000fe200078f08ff */
[----:B------:R-:W-:Y:S01]  /*20c0*/  IMAD.IADD R19, R25, 0x1, R18 ;  /* 0x0000000119137824 */ /* 0x000fe200078e0212 */
[----:B------:R-:W-:Y:S01]  /*20d0*/  LEA.HI R0, R0, R21, RZ, 0x3 ;  /* 0x0000001500007211 */ /* 0x000fe200078f18ff */
[----:B------:R2:W-:Y:S01]  /*20e0*/  LDGSTS.E.BYPASS.LTC128B.128 [R221+0x1f080], [R28.64+0x100], !P0 ;  /* 0x1f0801001cdd7fae */ /* 0x0005e2000c101d48 */
[----:B------:R-:W-:Y:S01]  /*20f0*/  ISETP.LT.OR P0, PT, R2, 0x21, P5 ;  /* 0x000000210200780c */ /* 0x000fe20002f01670 */
[----:B------:R-:W-:Y:S01]  /*2100*/  IMAD.WIDE.U32 R238, R230, c[0x0][0x290], R238 ;  /* 0x0000a400e6ee7a25 */ /* 0x000fe200078e00ee */
[----:B------:R-:W-:Y:S01]  /*2110*/  ISETP.GE.AND P5, PT, R20, c[0x0][0x1fc], PT ;  /* 0x00007f0014007a0c */ /* 0x000fe20003fa6270 */
[----:B------:R-:W-:Y:S01]  /*2120*/  CS2R R54, SRZ ;  /* 0x0000000000367805 */ /* 0x000fe2000001ff00 */
[----:B------:R-:W-:Y:S01]  /*2130*/  LEA.HI R20, R14, R219, RZ, 0x5 ;  /* 0x000000db0e147211 */ /* 0x000fe200078f28ff */
[----:B------:R-:W-:Y:S01]  /*2140*/  IMAD.MOV.U32 R18, RZ, RZ, R24 ;  /* 0x000000ffff127224 */ /* 0x000fe200078e0018 */
[----:B------:R-:W-:Y:S01]  /*2150*/  LOP3.LUT R0, R0, 0xfffffff8, RZ, 0xc0, !PT ;  /* 0xfffffff800007812 */ /* 0x000fe200078ec0ff */
[----:B------:R-:W-:Y:S01]  /*2160*/  CS2R R52, SRZ ;  /* 0x0000000000347805 */ /* 0x000fe2000001ff00 */
[----:B------:R-:W-:Y:S01]  /*2170*/  LOP3.LUT R14, R16, 0x3ffffffc, RZ, 0xc0, !PT ;  /* 0x3ffffffc100e7812 */ /* 0x000fe200078ec0ff */
[----:B------:R-:W-:Y:S01]  /*2180*/  CS2R R50, SRZ ;  /* 0x0000000000327805 */ /* 0x000fe2000001ff00 */
[----:B------:R-:W-:Y:S01]  /*2190*/  LOP3.LUT R10, R10, 0xfffffff0, RZ, 0xc0, !PT ;  /* 0xfffffff00a0a7812 */ /* 0x000fe200078ec0ff */
[----:B------:R-:W-:Y:S01]  /*21a0*/  IMAD.IADD R0, R21, 0x1, -R0 ;  /* 0x0000000115007824 */ /* 0x000fe200078e0a00 */
[----:B------:R-:W-:Y:S01]  /*21b0*/  CS2R R48, SRZ ;  /* 0x0000000000307805 */ /* 0x000fe2000001ff00 */
[----:B------:R1:W-:Y:S01]  /*21c0*/  LDGSTS.E.BYPASS.LTC128B.128 [R221+0x1c080], [R22.64], !P0 ;  /* 0x1c08000016dd7fae */ /* 0x0003e2000c101d48 */
[----:B------:R-:W-:Y:S01]  /*21d0*/  ISETP.LT.OR P0, PT, R2, 0x21, P2 ;  /* 0x000000210200780c */ /* 0x000fe20001701670 */
[----:B------:R-:W-:Y:S01]  /*21e0*/  IMAD R21, R7, c[0x0][0x290], RZ ;  /* 0x0000a40007157a24 */ /* 0x000fe200078e02ff */
[----:B------:R-:W-:Y:S01]  /*21f0*/  LOP3.LUT R2, R8, 0xfffffffe, RZ, 0xc0, !PT ;  /* 0xfffffffe08027812 */ /* 0x000fe200078ec0ff */
[----:B------:R1:W-:Y:S01]  /*2200*/  LDGSTS.E.BYPASS.LTC128B.128 [R221+0x1e080], [R22.64+0x80], !P1 ;  /* 0x1e08008016dd7fae */ /* 0x0003e2000c901d48 */
[----:B------:R-:W-:Y:S01]  /*2210*/  SHF.R.S32.HI R8, RZ, 0x5, R20 ;  /* 0x00000005ff087819 */ /* 0x000fe20000011414 */
[----:B------:R-:W-:Y:S01]  /*2220*/  IMAD R21, R230, c[0x0][0x294], R21 ;  /* 0x0000a500e6157a24 */ /* 0x000fe200078e0215 */
[----:B------:R-:W-:Y:S01]  /*2230*/  ISETP.GE.AND P1, PT, R9, c[0x0][0x1fc], PT ;  /* 0x00007f0009007a0c */ /* 0x000fe20003f26270 */
[----:B------:R-:W-:Y:S01]  /*2240*/  IMAD.IADD R2, R11, 0x1, -R2 ;  /* 0x000000010b027824 */ /* 0x000fe200078e0a02 */
[----:B------:R-:W-:Y:S01]  /*2250*/  SHF.R.S32.HI R11, RZ, 0x1f, R20 ;  /* 0x0000001fff0b7819 */ /* 0x000fe20000011414 */
[----:B------:R-:W-:Y:S01]  /*2260*/  IMAD.IADD R216, R239, 0x1, R21 ;  /* 0x00000001efd87824 */ /* 0x000fe200078e0215 */
[----:B------:R-:W-:Y:S01]  /*2270*/  ISETP.GE.AND P2, PT, R6, c[0x0][0x1fc], PT ;  /* 0x00007f0006007a0c */ /* 0x000fe20003f46270 */
[----:B------:R-:W-:Y:S01]  /*2280*/  IMAD.IADD R14, R219, 0x1, -R14 ;  /* 0x00000001db0e7824 */ /* 0x000fe200078e0a0e */
[----:B------:R-:W-:Y:S01]  /*2290*/  LEA.HI R9, R11, R8, RZ, 0x2 ;  /* 0x000000080b097211 */ /* 0x000fe200078f10ff */
[----:B------:R1:W-:Y:S01]  /*22a0*/  LDGSTS.E.BYPASS.LTC128B.128 [R221+0x20080], [R22.64+0x100], !P0 ;  /* 0x2008010016dd7fae */ /* 0x0003e2000c101d48 */
[----:B------:R-:W-:Y:S01]  /*22b0*/  SEL R11, RZ, 0x1, P5 ;  /* 0x00000001ff0b7807 */ /* 0x000fe20002800000 */
[----:B------:R-:W-:Y:S01]  /*22c0*/  IMAD.SHL.U32 R217, R2, 0x8, RZ ;  /* 0x0000000802d97824 */ /* 0x000fe200078e00ff */
[----:B------:R-:W-:Y:S01]  /*22d0*/  LOP3.LUT R9, R9, 0xfffffffc, RZ, 0xc0, !PT ;  /* 0xfffffffc09097812 */ /* 0x000fe200078ec0ff */
[----:B------:R-:W-:Y:S01]  /*22e0*/  IMAD.WIDE.U32 R230, R230, c[0x0][0x240], R18 ;  /* 0x00009000e6e67a25 */ /* 0x000fe200078e0012 */
[----:B------:R-:W-:Y:S01]  /*22f0*/  ISETP.NE.AND P5, PT, R17, RZ, PT ;  /* 0x000000ff1100720c */ /* 0x000fe20003fa5270 */
[----:B------:R-:W-:Y:S01]  /*2300*/  CS2R R46, SRZ ;  /* 0x00000000002e7805 */ /* 0x000fe2000001ff00 */
[----:B------:R-:W-:Y:S01]  /*2310*/  IADD3 R15, P0, R15, R238, RZ ;  /* 0x000000ee0f0f7210 */ /* 0x000fe20007f1e0ff */
[----:B------:R-:W-:Y:S01]  /*2320*/  IMAD.IADD R9, R8, 0x1, -R9 ;  /* 0x0000000108097824 */ /* 0x000fe200078e0a09 */
[----:B------:R-:W-:Y:S01]  /*2330*/  LOP3.LUT R20, R20, 0xffffffe0, RZ, 0xc0, !PT ;  /* 0xffffffe014147812 */ /* 0x000fe200078ec0ff */
[----:B------:R-:W-:Y:S01]  /*2340*/  IMAD.SHL.U32 R17, R0, 0x10, RZ ;  /* 0x0000001000117824 */ /* 0x000fe200078e00ff */
[----:B------:R-:W-:Y:S01]  /*2350*/  LOP3.LUT R217, R217, 0x8, RZ, 0xc0, !PT ;  /* 0x00000008d9d97812 */ /* 0x000fe200078ec0ff */
[C---:B------:R-:W-:Y:S01]  /*2360*/  IMAD.SHL.U32 R21, R9.reuse, 0x100, RZ ;  /* 0x0000010009157824 */ /* 0x040fe200078e00ff */
[----:B------:R-:W-:Y:S01]  /*2370*/  LEA.HI R16, R9, R9, RZ, 0x1 ;  /* 0x0000000909107211 */ /* 0x000fe200078f08ff */
[----:B------:R-:W-:Y:S01]  /*2380*/  IMAD.X R24, R13, 0x1, R216, P0 ;  /* 0x000000010d187824 */ /* 0x000fe200000e06d8 */
[C---:B------:R-:W-:Y:S01]  /*2390*/  LEA R26, P0, R15.reuse, c[0x0][0x280], 0x2 ;  /* 0x0000a0000f1a7a11 */ /* 0x040fe200078010ff */
[----:B------:R-:W-:Y:S01]  /*23a0*/  IMAD.SHL.U32 R8, R8, 0x100, RZ ;  /* 0x0000010008087824 */ /* 0x000fe200078e00ff */
[----:B------:R-:W-:Y:S01]  /*23b0*/  SEL R223, RZ, 0x4, P2 ;  /* 0x00000004ffdf7807 */ /* 0x000fe20001000000 */
[----:B------:R-:W-:Y:S01]  /*23c0*/  IMAD.SHL.U32 R16, R16, 0x100, RZ ;  /* 0x0000010010107824 */ /* 0x000fe200078e00ff */
[----:B------:R-:W-:Y:S01]  /*23d0*/  LEA.HI.X R27, R15, c[0x0][0x284], R24, 0x2, P0 ;  /* 0x0000a1000f1b7a11 */ /* 0x000fe200000f1418 */
[C---:B------:R-:W-:Y:S01]  /*23e0*/  @!P3 IMAD.SHL.U32 R15, R219.reuse, 0x10, RZ ;  /* 0x00000010db0fb824 */ /* 0x040fe200078e00ff */
[----:B------:R-:W-:Y:S01]  /*23f0*/  LOP3.LUT P0, RZ, R0, 0x1, RZ, 0xc0, !PT ;  /* 0x0000000100ff7812 */ /* 0x000fe2000780c0ff */
[----:B------:R-:W-:Y:S01]  /*2400*/  CS2R R44, SRZ ;  /* 0x00000000002c7805 */ /* 0x000fe2000001ff00 */
[----:B------:R-:W-:Y:S01]  /*2410*/  LOP3.LUT R13, R16, 0x7ffffe00, RZ, 0xc0, !PT ;  /* 0x7ffffe00100d7812 */ /* 0x000fe200078ec0ff */
[----:B------:R-:W-:Y:S01]  /*2420*/  CS2R R42, SRZ ;  /* 0x00000000002a7805 */ /* 0x000fe2000001ff00 */
[----:B------:R5:W-:Y:S01]  /*2430*/  @!P3 LDGSTS.E.BYPASS.LTC128B.128 [R15+0x21280], [R26.64] ;  /* 0x212800001a0fbfae */ /* 0x000be2000b901d48 */
[----:B------:R-:W-:Y:S01]  /*2440*/  CS2R R40, SRZ ;  /* 0x0000000000287805 */ /* 0x000fe2000001ff00 */
[----:B-1----:R-:W-:Y:S01]  /*2450*/  LOP3.LUT R22, R210, 0x70, R17, 0xf8, !PT ;  /* 0x00000070d2167812 */ /* 0x002fe200078ef811 */
[----:B------:R-:W-:Y:S01]  /*2460*/  IMAD.IADD R17, R219, 0x1, -R10 ;  /* 0x00000001db117824 */ /* 0x000fe200078e0a0a */
[----:B------:R-:W0:Y:S01]  /*2470*/  LDGDEPBAR ;  /* 0x00000000000079af */ /* 0x000e220000000000 */
[----:B------:R-:W-:Y:S01]  /*2480*/  IMAD R13, R14, 0x2, R13 ;  /* 0x000000020e0d7824 */ /* 0x000fe200078e020d */
[----:B------:R-:W-:Y:S01]  /*2490*/  LOP3.LUT R21, R22, 0x100, R21, 0xf8, !PT ;  /* 0x0000010016157812 */ /* 0x000fe200078ef815 */
[----:B------:R-:W-:Y:S01]  /*24a0*/  IMAD.SHL.U32 R14, R17, 0x10, RZ ;  /* 0x00000010110e7824 */ /* 0x000fe200078e00ff */
[----:B------:R-:W-:Y:S01]  /*24b0*/  SHF.R.S32.HI R208, RZ, 0x1f, R17 ;  /* 0x0000001fffd07819 */ /* 0x000fe20000011411 */
[----:B------:R-:W0:Y:S01]  /*24c0*/  LDGDEPBAR ;  /* 0x00000000000079af */ /* 0x000e220000000000 */
[----:B------:R-:W-:Y:S01]  /*24d0*/  SHF.R.U32.HI R6, RZ, 0x3, R21 ;  /* 0x00000003ff067819 */ /* 0x000fe20000011615 */
[----:B------:R-:W-:Y:S01]  /*24e0*/  CS2R R38, SRZ ;  /* 0x0000000000267805 */ /* 0x000fe2000001ff00 */
[----:B------:R-:W-:Y:S01]  /*24f0*/  LOP3.LUT R209, R14, 0xf0, RZ, 0xc0, !PT ;  /* 0x000000f00ed17812 */ /* 0x000fe200078ec0ff */
[----:B------:R-:W-:Y:S01]  /*2500*/  IMAD.SHL.U32 R14, R2, 0x20, RZ ;  /* 0x00000020020e7824 */ /* 0x000fe200078e00ff */
[----:B------:R-:W-:Y:S01]  /*2510*/  LOP3.LUT R10, R21, 0x28, R6, 0x78, !PT ;  /* 0x00000028150a7812 */ /* 0x000fe200078e7806 */
[----:B------:R-:W-:Y:S01]  /*2520*/  IMAD.IADD R6, R219, 0x1, -R20 ;  /* 0x00000001db067824 */ /* 0x000fe200078e0a14 */
[----:B------:R-:W-:Y:S01]  /*2530*/  LEA.HI R208, R208, R17, RZ, 0x3 ;  /* 0x00000011d0d07211 */ /* 0x000fe200078f18ff */
[----:B------:R-:W-:Y:S01]  /*2540*/  CS2R R36, SRZ ;  /* 0x0000000000247805 */ /* 0x000fe2000001ff00 */
[----:B------:R-:W-:Y:S01]  /*2550*/  LOP3.LUT R210, R209, R210, RZ, 0xfc, !PT ;  /* 0x000000d2d1d27212 */ /* 0x000fe200078efcff */
[----:B------:R-:W-:Y:S01]  /*2560*/  IMAD.IADD R10, R13, 0x1, R10 ;  /* 0x000000010d0a7824 */ /* 0x000fe200078e020a */
[----:B------:R-:W-:Y:S01]  /*2570*/  SHF.R.S32.HI R225, RZ, 0x1f, R6 ;  /* 0x0000001fffe17819 */ /* 0x000fe20000011406 */
[----:B---3--:R-:W-:Y:S01]  /*2580*/  CS2R R34, SRZ ;  /* 0x0000000000227805 */ /* 0x008fe2000001ff00 */
[----:B------:R-:W-:Y:S01]  /*2590*/  LOP3.LUT R209, R209, 0x100, R8, 0xf8, !PT ;  /* 0x00000100d1d17812 */ /* 0x000fe200078ef808 */
[----:B------:R-:W-:Y:S01]  /*25a0*/  IMAD.SHL.U32 R224, R10, 0x2, RZ ;  /* 0x000000020ae07824 */ /* 0x000fe200078e00ff */
[----:B------:R-:W-:Y:S01]  /*25b0*/  LEA.HI R225, R225, R6, RZ, 0x2 ;  /* 0x00000006e1e17211 */ /* 0x000fe200078f10ff */
[----:B------:R-:W-:Y:S01]  /*25c0*/  IMAD.SHL.U32 R8, R9, 0x10, RZ ;  /* 0x0000001009087824 */ /* 0x000fe200078e00ff */
[----:B------:R-:W-:Y:S01]  /*25d0*/  SEL R10, RZ, 0xffffffff, P1 ;  /* 0xffffffffff0a7807 */ /* 0x000fe20000800000 */
[----:B----4-:R-:W-:Y:S01]  /*25e0*/  CS2R R32, SRZ ;  /* 0x0000000000207805 */ /* 0x010fe2000001ff00 */
[C---:B------:R-:W-:Y:S01]  /*25f0*/  IADD3 R0, R224.reuse, 0x21480, RZ ;  /* 0x00021480e0007810 */ /* 0x040fe20007ffe0ff */
[----:B------:R-:W-:Y:S01]  /*2600*/  CS2R R30, SRZ ;  /* 0x00000000001e7805 */ /* 0x000fe2000001ff00 */
[----:B------:R-:W-:Y:S01]  /*2610*/  IADD3 R220, R224, 0x215a0, RZ ;  /* 0x000215a0e0dc7810 */ /* 0x000fe20007ffe0ff */
[----:B------:R-:W-:Y:S01]  /*2620*/  IMAD.SHL.U32 R10, R10, 0x2, RZ ;  /* 0x000000020a0a7824 */ /* 0x000fe200078e00ff */
[----:B------:R-:W-:Y:S01]  /*2630*/  @P0 IADD3 R220, R0, 0xe0, RZ ;  /* 0x000000e000dc0810 */ /* 0x000fe20007ffe0ff */
[C---:B------:R-:W-:Y:S01]  /*2640*/  IMAD.SHL.U32 R0, R12.reuse, 0x40, RZ ;  /* 0x000000400c007824 */ /* 0x040fe200078e00ff */
[----:B------:R-:W-:Y:S01]  /*2650*/  LOP3.LUT R7, R225, 0x7ffffffc, RZ, 0xc0, !PT ;  /* 0x7ffffffce1077812 */ /* 0x000fe200078ec0ff */
[----:B--2---:R-:W-:Y:S01]  /*2660*/  CS2R R28, SRZ ;  /* 0x00000000001c7805 */ /* 0x004fe2000001ff00 */
[C---:B------:R-:W-:Y:S01]  /*2670*/  LOP3.LUT P0, RZ, R12.reuse, 0x2, RZ, 0xc0, !PT ;  /* 0x000000020cff7812 */ /* 0x040fe2000780c0ff */
[----:B------:R-:W-:Y:S01]  /*2680*/  IMAD.IADD R237, R231, 0x1, R237 ;  /* 0x00000001e7ed7824 */ /* 0x000fe200078e02ed */
[----:B------:R-:W-:Y:S01]  /*2690*/  LOP3.LUT P1, RZ, R12, 0x4, RZ, 0xc0, !PT ;  /* 0x000000040cff7812 */ /* 0x000fe2000782c0ff */
[----:B------:R-:W-:Y:S01]  /*26a0*/  IMAD.IADD R6, R6, 0x1, -R7 ;  /* 0x0000000106067824 */ /* 0x000fe200078e0a07 */
[C---:B------:R-:W-:Y:S01]  /*26b0*/  LOP3.LUT R12, R208.reuse, 0xfffffff8, RZ, 0xc0, !PT ;  /* 0xfffffff8d00c7812 */ /* 0x040fe200078ec0ff */
[----:B------:R-:W-:Y:S01]  /*26c0*/  IMAD.SHL.U32 R208, R208, 0x40, RZ ;  /* 0x00000040d0d07824 */ /* 0x000fe200078e00ff */
[----:B------:R-:W-:Y:S01]  /*26d0*/  LOP3.LUT R0, R0, 0x1c0, RZ, 0xc0, !PT ;  /* 0x000001c000007812 */ /* 0x000fe200078ec0ff */
[----:B------:R-:W-:Y:S01]  /*26e0*/  UMOV UR4, URZ ;  /* 0x0000003f00047c82 */ /* 0x000fe20008000000 */
[----:B-----5:R-:W-:Y:S01]  /*26f0*/  LEA.HI R15, R213, R213, RZ, 0x1 ;  /* 0x000000d5d50f7211 */ /* 0x020fe200078f08ff */
[----:B------:R-:W-:Y:S01]  /*2700*/  IMAD.IADD R7, R17, 0x1, -R12 ;  /* 0x0000000111077824 */ /* 0x000fe200078e0a0c */
[----:B------:R-:W-:Y:S01]  /*2710*/  LEA.HI.SX32 R225, R225, R8, 0x1e ;  /* 0x00000008e1e17211 */ /* 0x000fe200078ff2ff */
[----:B------:R-:W-:Y:S01]  /*2720*/  UMOV UR13, 0x1 ;  /* 0x00000001000d7882 */ /* 0x000fe20000000000 */
[----:B------:R-:W-:-:S02]  /*2730*/  LOP3.LUT R13, R0, 0x8, R215, 0xf8, !PT ;  /* 0x00000008000d7812 */ /* 0x000fc400078ef8d7 */
[----:B------:R-:W-:Y:S02]  /*2740*/  LOP3.LUT R14, R14, 0x20, RZ, 0xc0, !PT ;  /* 0x000000200e0e7812 */ /* 0x000fe400078ec0ff */
[----:B------:R-:W-:Y:S02]  /*2750*/  LOP3.LUT R8, R0, 0x30, R8, 0xf8, !PT ;  /* 0x0000003000087812 */ /* 0x000fe400078ef808 */
[----:B------:R-:W-:Y:S02]  /*2760*/  SEL R206, R214, 0xfffffff0, !P0 ;  /* 0xfffffff0d6ce7807 */ /* 0x000fe40004000000 */
[----:B------:R-:W-:Y:S02]  /*2770*/  SHF.R.U32.HI R0, RZ, 0x3, R0 ;  /* 0x00000003ff007819 */ /* 0x000fe40000011600 */
[----:B------:R-:W-:Y:S02]  /*2780*/  LOP3.LUT R12, R15, 0x1ffffffe, RZ, 0xc0, !PT ;  /* 0x1ffffffe0f0c7812 */ /* 0x000fe400078ec0ff */
[----:B------:R-:W-:-:S02]  /*2790*/  SEL R204, R212, 0xffffffe0, !P1 ;  /* 0xffffffe0d4cc7807 */ /* 0x000fc40004800000 */
[C---:B------:R-:W-:Y:S02]  /*27a0*/  LOP3.LUT P1, RZ, R7.reuse, 0x4, RZ, 0xc0, !PT ;  /* 0x0000000407ff7812 */ /* 0x040fe4000782c0ff */
[C---:B------:R-:W-:Y:S01]  /*27b0*/  LOP3.LUT P0, RZ, R7.reuse, 0x2, RZ, 0xc0, !PT ;  /* 0x0000000207ff7812 */ /* 0x040fe2000780c0ff */
[----:B------:R-:W-:Y:S01]  /*27c0*/  IMAD.SHL.U32 R7, R7, 0x40, RZ ;  /* 0x0000004007077824 */ /* 0x000fe200078e00ff */
[----:B------:R-:W-:Y:S02]  /*27d0*/  LOP3.LUT R3, R14, 0x18, R3, 0xf8, !PT ;  /* 0x000000180e037812 */ /* 0x000fe400078ef803 */
[-C--:B------:R-:W-:Y:S01]  /*27e0*/  LOP3.LUT R14, R13, R0.reuse, RZ, 0x3c, !PT ;  /* 0x000000000d0e7212 */ /* 0x080fe200078e3cff */
[----:B------:R-:W-:Y:S01]  /*27f0*/  IMAD.IADD R13, R213, 0x1, -R12 ;  /* 0x00000001d50d7824 */ /* 0x000fe200078e0a0c */
[----:B------:R-:W-:Y:S02]  /*2800*/  SHF.R.U32.HI R12, RZ, 0x3, R209 ;  /* 0x00000003ff0c7819 */ /* 0x000fe400000116d1 */
[----:B------:R-:W-:Y:S01]  /*2810*/  LOP3.LUT R7, R7, 0x1c0, RZ, 0xc0, !PT ;  /* 0x000001c007077812 */ /* 0x000fe200078ec0ff */
[----:B------:R-:W-:Y:S01]  /*2820*/  IMAD R6, R13, 0x4, R6 ;  /* 0x000000040d067824 */ /* 0x000fe200078e0206 */
[----:B------:R-:W-:Y:S01]  /*2830*/  LOP3.LUT R215, R8, 0x8, R215, 0xf8, !PT ;  /* 0x0000000808d77812 */ /* 0x000fe200078ef8d7 */
[----:B------:R-:W-:Y:S01]  /*2840*/  IMAD R213, R213, 0x200, R14 ;  /* 0x00000200d5d57824 */ /* 0x000fe200078e020e */
[----:B------:R-:W-:Y:S01]  /*2850*/  LOP3.LUT R12, R12, 0x38, RZ, 0xc0, !PT ;  /* 0x000000380c0c7812 */ /* 0x000fe200078ec0ff */
[----:B------:R-:W-:Y:S01]  /*2860*/  IMAD.SHL.U32 R247, R6, 0x2, RZ ;  /* 0x0000000206f77824 */ /* 0x000fe200078e00ff */
[----:B------:R-:W-:Y:S01]  /*2870*/  LOP3.LUT R208, R208, 0xfffffe00, RZ, 0xc0, !PT ;  /* 0xfffffe00d0d07812 */ /* 0x000fe200078ec0ff */
[----:B------:R-:W-:Y:S01]  /*2880*/  IMAD.SHL.U32 R213, R213, 0x2, RZ ;  /* 0x00000002d5d57824 */ /* 0x000fe200078e00ff */
[----:B------:R-:W-:Y:S01]  /*2890*/  SHF.R.U32.HI R8, RZ, 0x3, R7 ;  /* 0x00000003ff087819 */ /* 0x000fe20000011607 */
[----:B------:R-:W-:Y:S01]  /*28a0*/  IMAD.IADD R246, R5, 0x1, -R247 ;  /* 0x0000000105f67824 */ /* 0x000fe200078e0af7 */
[----:B------:R-:W-:Y:S01]  /*28b0*/  LOP3.LUT R209, R12, R209, R217, 0x1e, !PT ;  /* 0x000000d10cd17212 */ /* 0x000fe200078e1ed9 */
[----:B------:R-:W-:Y:S01]  /*28c0*/  IMAD R206, R206, 0x2, R213 ;  /* 0x00000002cece7824 */ /* 0x000fe200078e02d5 */
[----:B------:R-:W-:Y:S01]  /*28d0*/  LOP3.LUT R215, R215, R0, RZ, 0x3c, !PT ;  /* 0x00000000d7d77212 */ /* 0x000fe200078e3cff */
[----:B------:R-:W-:Y:S01]  /*28e0*/  IMAD R0, R9, 0x400, R208 ;  /* 0x0000040009007824 */ /* 0x000fe200078e02d0 */
[----:B------:R-:W-:Y:S01]  /*28f0*/  LOP3.LUT R217, R8, R7, R217, 0x1e, !PT ;  /* 0x0000000708d97212 */ /* 0x000fe200078e1ed9 */
[----:B------:R-:W-:Y:S01]  /*2900*/  IMAD R205, R204, 0x2, R213 ;  /* 0x00000002cccd7824 */ /* 0x000fe200078e02d5 */
[C---:B------:R-:W-:Y:S01]  /*2910*/  LOP3.LUT P3, RZ, R17.reuse, 0x2, RZ, 0xc0, !PT ;  /* 0x0000000211ff7812 */ /* 0x040fe2000786c0ff */
[----:B------:R-:W-:Y:S01]  /*2920*/  IMAD.SHL.U32 R17, R17, 0x2, RZ ;  /* 0x0000000211117824 */ /* 0x000fe200078e00ff */
[----:B------:R-:W-:Y:S01]  /*2930*/  LOP3.LUT R3, R8, R3, R7, 0x1e, !PT ;  /* 0x0000000308037212 */ /* 0x000fe200078e1e07 */
[----:B------:R-:W-:Y:S01]  /*2940*/  IMAD.IADD R217, R0, 0x1, R217 ;  /* 0x0000000100d97824 */ /* 0x000fe200078e02d9 */
[----:B------:R-:W-:Y:S01]  /*2950*/  SEL R214, R214, 0xfffffff0, !P0 ;  /* 0xfffffff0d6d67807 */ /* 0x000fe20004000000 */
[----:B------:R-:W-:Y:S01]  /*2960*/  IMAD R215, R2, 0x200, R215 ;  /* 0x0000020002d77824 */ /* 0x000fe200078e02d7 */
[----:B------:R-:W-:Y:S01]  /*2970*/  ISETP.LE.AND P0, PT, R250, c[0x0][0x2a8], PT ;  /* 0x0000aa00fa007a0c */ /* 0x000fe20003f03270 */
[----:B------:R-:W-:Y:S01]  /*2980*/  IMAD.SHL.U32 R211, R217, 0x2, RZ ;  /* 0x00000002d9d37824 */ /* 0x000fe200078e00ff */
[----:B------:R-:W-:Y:S01]  /*2990*/  LOP3.LUT R208, R3, R208, RZ, 0xfc, !PT ;  /* 0x000000d003d07212 */ /* 0x000fe200078efcff */
[----:B------:R-:W-:Y:S01]  /*29a0*/  IMAD.MOV.U32 R3, RZ, RZ, 0x120 ;  /* 0x00000120ff037424 */ /* 0x000fe200078e00ff */
[----:B------:R-:W-:Y:S01]  /*29b0*/  IADD3 R2, -R228, 0x1, R5 ;  /* 0x00000001e4027810 */ /* 0x000fe20007ffe105 */
[----:B------:R-:W-:Y:S01]  /*29c0*/  IMAD R204, R204, 0x2, R206 ;  /* 0x00000002cccc7824 */ /* 0x000fe200078e02ce */
[----:B------:R-:W-:Y:S01]  /*29d0*/  LOP3.LUT R210, R210, 0x18, R17, 0x78, !PT ;  /* 0x00000018d2d27812 */ /* 0x000fe200078e7811 */
[----:B------:R-:W-:Y:S01]  /*29e0*/  IMAD.IADD R207, R217, 0x1, R214 ;  /* 0x00000001d9cf7824 */ /* 0x000fe200078e02d6 */
[----:B------:R-:W-:Y:S01]  /*29f0*/  SEL R212, R212, 0xffffffe0, !P1 ;  /* 0xffffffe0d4d47807 */ /* 0x000fe20004800000 */
[--C-:B------:R-:W-:Y:S01]  /*2a00*/  IMAD.IADD R2, R2, 0x1, -R247.reuse ;  /* 0x0000000102027824 */ /* 0x100fe200078e0af7 */
[----:B------:R-:W-:Y:S01]  /*2a10*/  IADD3 R211, R211, 0x1b080, RZ ;  /* 0x0001b080d3d37810 */ /* 0x000fe20007ffe0ff */
[----:B------:R-:W-:Y:S01]  /*2a20*/  IMAD.SHL.U32 R210, R210, 0x2, RZ ;  /* 0x00000002d2d27824 */ /* 0x000fe200078e00ff */
[----:B------:R-:W-:Y:S01]  /*2a30*/  SEL R3, R3, 0xe0, !P3 ;  /* 0x000000e003037807 */ /* 0x000fe20005800000 */
[----:B------:R-:W-:Y:S01]  /*2a40*/  IMAD.IADD R247, R222, 0x1, -R247 ;  /* 0x00000001def77824 */ /* 0x000fe200078e0af7 */
[----:B------:R-:W-:Y:S01]  /*2a50*/  LOP3.LUT R10, R10, 0x2, R11, 0xe2, !PT ;  /* 0x000000020a0a7812 */ /* 0x000fe200078ee20b */
[----:B------:R-:W-:Y:S01]  /*2a60*/  IMAD R211, R212, 0x2, R211 ;  /* 0x00000002d4d37824 */ /* 0x000fe200078e02d3 */
[----:B------:R-:W-:Y:S01]  /*2a70*/  LEA R209, R209, 0x23c80, 0x1 ;  /* 0x00023c80d1d17811 */ /* 0x000fe200078e08ff */
[----:B------:R-:W-:Y:S01]  /*2a80*/  IMAD R0, R3, 0x2, R210 ;  /* 0x0000000203007824 */ /* 0x000fe200078e02d2 */
[----:B------:R-:W-:Y:S01]  /*2a90*/  LOP3.LUT R223, R10, R223, RZ, 0xfc, !PT ;  /* 0x000000df0adf7212 */ /* 0x000fe200078efcff */
[----:B------:R-:W-:Y:S01]  /*2aa0*/  IMAD.IADD R212, R217, 0x1, R212 ;  /* 0x00000001d9d47824 */ /* 0x000fe200078e02d4 */
[----:B------:R-:W-:-:S02]  /*2ab0*/  IADD3 R249, R2, c[0x0][0x2a4], RZ ;  /* 0x0000a90002f97a10 */ /* 0x000fc40007ffe0ff */
[----:B------:R-:W-:Y:S02]  /*2ac0*/  IADD3 R248, R2, UR6, RZ ;  /* 0x0000000602f87c10 */ /* 0x000fe4000fffe0ff */
[----:B------:R-:W-:Y:S02]  /*2ad0*/  LEA R208, R208, 0x80, 0x1 ;  /* 0x00000080d0d07811 */ /* 0x000fe400078e08ff */
[----:B------:R-:W-:Y:S02]  /*2ae0*/  @P0 LOP3.LUT R4, R4, 0x1, RZ, 0xfc, !PT ;  /* 0x0000000104040812 */ /* 0x000fe400078efcff */
.L_x_1084:
        /* <DEDUP_REMOVED lines=172> */
.L_x_1076:
[----:B------:R-:W-:Y:S11]  /*35b0*/  ISETP.NE.AND P0, PT, R250, c[0x0][0x2a8], PT ;  /* 0x0000aa00fa007a0c */ /* 0x000ff60003f05270 */
[----:B------:R-:W-:Y:S02]  /*35c0*/  @!UPT UIADD3 URZ, URZ, URZ, URZ ;  /* 0x0000003f3f3ff290 */ /* 0x000fe4000fffe03f */
[----:B------:R-:W-:Y:S05]  /*35d0*/  @P0 IMAD.HI.U32 R2, R24, c[0x0][0x2ac], RZ ;  /* 0x0000ab0018020a27 */ /* 0x000fea00078e00ff */
[----:B------:R-:W-:Y:S02]  /*35e0*/  @P0 SHF.R.U32.HI R24, RZ, c[0x0][0x2b0], R2 ;  /* 0x0000ac00ff180a19 */ /* 0x000fe40000011602 */
.L_x_1077:
[----:B------:R-:W-:Y:S05]  /*35f0*/  BSYNC B0 ;  /* 0x0000000000007941 */ /* 0x000fea0003800000 */
.L_x_1075:
[----:B------:R-:W-:Y:S05]  /*3600*/  IMAD R3, R24, c[0x0][0x2a8], R247 ;  /* 0x0000aa0018037a24 */ /* 0x000fea00078e02f7 */
[----:B------:R-:W-:Y:S02]  /*3610*/  IADD3 R2, R3, c[0x0][0x2a8], RZ ;  /* 0x0000aa0003027a10 */ /* 0x000fe40007ffe0ff */
[----:B------:R-:W-:Y:S02]  /*3620*/  IMNMX R178, R178, R3, !PT ;  /* 0x00000003b2b27217 */ /* 0x000fe40007800200 */
[----:B------:R-:W-:Y:S02]  /*3630*/  IMNMX R179, R179, R2, PT ;  /* 0x00000002b3b37217 */ /* 0x000fe40003800200 */
.L_x_1074:
        /* <DEDUP_REMOVED lines=16> */
.L_x_1080:
[----:B------:R-:W-:Y:S11]  /*3740*/  ISETP.NE.AND P0, PT, R250, c[0x0][0x2a8], PT ;  /* 0x0000aa00fa007a0c */ /* 0x000ff60003f05270 */
[----:B------:R-:W-:Y:S02]  /*3750*/  @!UPT UIADD3 URZ, URZ, URZ, URZ ;  /* 0x0000003f3f3ff290 */ /* 0x000fe4000fffe03f */
[----:B------:R-:W-:Y:S05]  /*3760*/  @P0 IMAD.HI.U32 R2, R24, c[0x0][0x2ac], RZ ;  /* 0x0000ab0018020a27 */ /* 0x000fea00078e00ff */
[----:B------:R-:W-:Y:S02]  /*3770*/  @P0 SHF.R.U32.HI R24, RZ, c[0x0][0x2b0], R2 ;  /* 0x0000ac00ff180a19 */ /* 0x000fe40000011602 */
.L_x_1081:
[----:B------:R-:W-:Y:S05]  /*3780*/  BSYNC B0 ;  /* 0x0000000000007941 */ /* 0x000fea0003800000 */
.L_x_1079:
[----:B------:R-:W-:Y:S05]  /*3790*/  IMAD R3, R24, c[0x0][0x2a8], R247 ;  /* 0x0000aa0018037a24 */ /* 0x000fea00078e02f7 */
[----:B------:R-:W-:Y:S02]  /*37a0*/  IADD3 R2, R3, c[0x0][0x2a8], RZ ;  /* 0x0000aa0003027a10 */ /* 0x000fe40007ffe0ff */
[----:B------:R-:W-:Y:S02]  /*37b0*/  IMNMX R176, R176, R3, !PT ;  /* 0x00000003b0b07217 */ /* 0x000fe40007800200 */
[----:B------:R-:W-:Y:S02]  /*37c0*/  IMNMX R173, R173, R2, PT ;  /* 0x00000002adad7217 */ /* 0x000fe40003800200 */
.L_x_1078:
        /* <DEDUP_REMOVED lines=70> */
.L_x_1082:
        /* <DEDUP_REMOVED lines=463> */
.L_x_1083:
        /* <DEDUP_REMOVED lines=293> */
.L_x_1073:
[----:B------:R-:W-:Y:S05]  /*6b70*/  @P0 EXIT ;  /* 0x000000000000094d */ /* 0x000fea0003800000 */
[----:B------:R-:W-:-:S04]  /*6b80*/  ISETP.NE.U32.AND P0, PT, RZ, c[0x0][0x360], PT ;  /* 0x0000d800ff007a0c */ /* 0x000fc80003f05070 */
[----:B------:R-:W-:-:S13]  /*6b90*/  ISETP.NE.AND.EX P0, PT, RZ, c[0x0][0x364], PT, P0 ;  /* 0x0000d900ff007a0c */ /* 0x000fda0003f05300 */
[----:B------:R-:W-:-:S04]  /*6ba0*/  @P0 IMAD.MOV.U32 R0, RZ, RZ, 0x4 ;  /* 0x00000004ff000424 */ /* 0x000fc800078e00ff */
[----:B------:R-:W-:-:S06]  /*6bb0*/  @P0 IMAD.WIDE R4, R229, R0, c[0x0][0x360] ;  /* 0x0000d800e5040625 */ /* 0x000fcc00078e0200 */
[----:B------:R1:W2:Y:S01]  /*6bc0*/  @P0 LDG.E R4, [R4.64] ;  /* 0x0000000804040981 */ /* 0x0002a2000c1e1900 */
[----:B------:R-:W3:Y:S01]  /*6bd0*/  S2UR UR6, SR_CTAID.X ;  /* 0x00000000000679c3 */ /* 0x000ee20000002500 */
[----:B------:R-:W-:Y:S01]  /*6be0*/  IMAD.MOV.U32 R0, RZ, RZ, 0x1 ;  /* 0x00000001ff007424 */ /* 0x000fe200078e00ff */
[----:B------:R-:W-:Y:S01]  /*6bf0*/  ULDC UR5, c[0x0][0x358] ;  /* 0x0000d60000057ab9 */ /* 0x000fe20000000800 */
[----:B------:R-:W4:Y:S01]  /*6c00*/  S2R R2, SR_CTAID.Y ;  /* 0x0000000000027919 */ /* 0x000f220000002600 */
[----:B------:R-:W-:Y:S01]  /*6c10*/  ULDC UR4, c[0x0][0x2f4] ;  /* 0x0000bd0000047ab9 */ /* 0x000fe20000000800 */
[----:B------:R-:W-:Y:S02]  /*6c20*/  IMAD R3, R229, c[0x0][0x2f4], RZ ;  /* 0x0000bd00e5037a24 */ /* 0x000fe400078e02ff */
[----:B------:R-:W-:Y:S01]  /*6c30*/  BAR.SYNC.DEFER_BLOCKING 0x1, 0x100 ;  /* 0x0044000000007b1d */ /* 0x000fe20000010000 */
[----:B------:R-:W-:-:S05]  /*6c40*/  ISETP.NE.AND P1, PT, R0, c[0x0][0x338], PT ;  /* 0x0000ce0000007a0c */ /* 0x000fca0003f25270 */
[----:B------:R-:W-:Y:S01]  /*6c50*/  BSSY B0, `(.L_x_1085) ;  /* 0x0000023000007945 */ /* 0x000fe20003800000 */
[----:B---3--:R-:W-:-:S07]  /*6c60*/  UIMAD UR5, UR6, UR5, URZ ;  /* 0x00000005060572a4 */ /* 0x008fce000f8e023f */
[----:B----4-:R-:W-:Y:S01]  /*6c70*/  @P1 IMAD.HI.U32 R0, R2, c[0x0][0x33c], RZ ;  /* 0x0000cf0002001a27 */ /* 0x010fe200078e00ff */
[----:B------:R-:W-:-:S03]  /*6c80*/  UIMAD UR5, UR5, UR4, URZ ;  /* 0x00000004050572a4 */ /* 0x000fc6000f8e023f */
[----:B------:R-:W-:Y:S01]  /*6c90*/  IMAD.MOV.U32 R8, RZ, RZ, R2 ;  /* 0x000000ffff087224 */ /* 0x000fe200078e0002 */
[----:B------:R-:W-:Y:S01]  /*6ca0*/  @P1 SHF.R.U32.HI R8, RZ, c[0x0][0x340], R0 ;  /* 0x0000d000ff081a19 */ /* 0x000fe20000011600 */
[----:B------:R-:W-:Y:S01]  /*6cb0*/  USHF.R.S32.HI UR4, URZ, 0x1f, UR5 ;  /* 0x0000001f3f047899 */ /* 0x000fe20008011405 */
[----:B------:R-:W-:Y:S02]  /*6cc0*/  SHF.R.S32.HI R0, RZ, 0x1f, R229 ;  /* 0x0000001fff007819 */ /* 0x000fe400000114e5 */
[----:B-1----:R-:W-:Y:S02]  /*6cd0*/  SHF.R.S32.HI R5, RZ, 0x1f, R8 ;  /* 0x0000001fff057819 */ /* 0x002fe40000011408 */
[----:B------:R-:W-:Y:S01]  /*6ce0*/  SEL R0, R0, RZ, !P0 ;  /* 0x000000ff00007207 */ /* 0x000fe20004000000 */
[----:B--2---:R-:W-:Y:S01]  /*6cf0*/  @P0 IMAD R7, R229, 0x50, R4 ;  /* 0x00000050e5070824 */ /* 0x004fe200078e0204 */
[----:B------:R-:W-:Y:S02]  /*6d00*/  SHF.R.S32.HI R4, RZ, 0x1f, R3 ;  /* 0x0000001fff047819 */ /* 0x000fe40000011403 */
[----:B------:R-:W-:Y:S01]  /*6d10*/  IADD3 R3, P2, P1, R3, UR5, R8 ;  /* 0x0000000503037c10 */ /* 0x000fe2000f95e008 */
[----:B------:R-:W-:Y:S01]  /*6d20*/  @P0 IMAD.HI R7, R7, 0x66666667, RZ ;  /* 0x6666666707070827 */ /* 0x000fe200078e02ff */
[----:B------:R-:W-:-:S02]  /*6d30*/  SEL R229, R229, RZ, !P0 ;  /* 0x000000ffe5e57207 */ /* 0x000fc40004000000 */
[----:B------:R-:W-:Y:S02]  /*6d40*/  IADD3.X R4, R4, UR4, R5, P2, P1 ;  /* 0x0000000404047c10 */ /* 0x000fe400097e2405 */
[----:B------:R-:W-:Y:S02]  /*6d50*/  @P0 SHF.R.U32.HI R6, RZ, 0x1f, R7 ;  /* 0x0000001fff060819 */ /* 0x000fe40000011607 */
[----:B------:R-:W-:Y:S02]  /*6d60*/  ISETP.NE.AND P2, PT, R219, RZ, PT ;  /* 0x000000ffdb00720c */ /* 0x000fe40003f45270 */
[----:B------:R-:W-:Y:S01]  /*6d70*/  @P0 LEA.HI.SX32 R6, R7, R6, 0x1b ;  /* 0x0000000607060211 */ /* 0x000fe200078fdaff */
[----:B------:R-:W-:Y:S01]  /*6d80*/  IMAD.MOV R7, RZ, RZ, -R8 ;  /* 0x000000ffff077224 */ /* 0x000fe200078e0a08 */
[C---:B------:R-:W-:Y:S01]  /*6d90*/  SHF.L.U64.HI R4, R3.reuse, 0x2, R4 ;  /* 0x0000000203047819 */ /* 0x040fe20000010204 */
[----:B------:R-:W-:Y:S02]  /*6da0*/  IMAD.SHL.U32 R3, R3, 0x4, RZ ;  /* 0x0000000403037824 */ /* 0x000fe400078e00ff */
[----:B------:R-:W-:-:S02]  /*6db0*/  @P0 IMAD R6, R6, 0x3c00, RZ ;  /* 0x00003c0006060824 */ /* 0x000fc400078e02ff */
[----:B------:R-:W-:Y:S01]  /*6dc0*/  IMAD R7, R7, c[0x0][0x338], R2 ;  /* 0x0000ce0007077a24 */ /* 0x000fe200078e0202 */
[----:B------:R-:W-:Y:S01]  /*6dd0*/  IADD3 R10, P1, R3, c[0x0][0x350], RZ ;  /* 0x0000d400030a7a10 */ /* 0x000fe20007f3e0ff */
[--C-:B------:R-:W-:Y:S01]  /*6de0*/  @P0 IMAD.MOV.U32 R12, RZ, RZ, R6.reuse ;  /* 0x000000ffff0c0224 */ /* 0x100fe200078e0006 */
[----:B------:R-:W-:Y:S01]  /*6df0*/  @P0 SHF.R.S32.HI R13, RZ, 0x1f, R6 ;  /* 0x0000001fff0d0819 */ /* 0x000fe20000011406 */
[----:B------:R-:W-:Y:S01]  /*6e00*/  @!P0 CS2R R12, SRZ ;  /* 0x00000000000c8805 */ /* 0x000fe2000001ff00 */
[----:B------:R-:W-:Y:S01]  /*6e10*/  IADD3.X R11, R4, c[0x0][0x354], RZ, P1, !PT ;  /* 0x0000d500040b7a10 */ /* 0x000fe20000ffe4ff */
[----:B------:R-:W-:Y:S05]  /*6e20*/  @P2 BRA `(.L_x_1086) ;  /* 0x0000005000002947 */ /* 0x000fea0003800000 */
.L_x_1087:
[----:B------:R-:W2:Y:S01]  /*6e30*/  LDG.E.STRONG.GPU R2, [R10.64] ;  /* 0x000000080a027981 */ /* 0x000ea2000c1ef900 */
[----:B------:R-:W-:Y:S01]  /*6e40*/  YIELD ;  /* 0x0000000000007946 */ /* 0x000fe20003800000 */
[----:B--2---:R-:W-:Y:S01]  /*6e50*/  ISETP.NE.AND P0, PT, R2, R7, PT ;  /* 0x000000070200720c */ /* 0x004fe20003f05270 */
[----:B------:R-:W-:-:S12]  /*6e60*/  CCTL.IVALL ;  /* 0x00000000ff00798f */ /* 0x000fd80002000000 */
[----:B------:R-:W-:Y:S05]  /*6e70*/  @P0 BRA `(.L_x_1087) ;  /* 0xffffffb000000947 */ /* 0x000fea000383ffff */
.L_x_1086:
[----:B------:R-:W-:Y:S05]  /*6e80*/  BSYNC B0 ;  /* 0x0000000000007941 */ /* 0x000fea0003800000 */
.L_x_1085:
[----:B------:R-:W-:Y:S01]  /*6e90*/  MOV R2, 0xffffffff ;  /* 0xffffffff00027802 */ /* 0x000fe20000000f00 */
[----:B------:R-:W-:Y:S05]  /*6ea0*/  BRA.CONV ~URZ, `(.L_x_1088) ;  /* 0x000000237f007947 */ /* 0x000fea000b800000 */
[----:B------:R-:W-:Y:S02]  /*6eb0*/  MOV R6, 0x6ed0 ;  /* 0x00006ed000067802 */ /* 0x000fe40000000f00 */
[----:B------:R-:W-:Y:S05]  /*6ec0*/  CALL.REL.NOINC `($__internal_9_$__cuda_sm70_warpsync) ;  /* 0x00000c1000007944 */ /* 0x000fea0003c00000 */
.L_x_1088:
[----:B------:R-:W-:Y:S01]  /*6ed0*/  UIMAD UR5, UR6, 0x3c00, URZ ;  /* 0x00003c00060578a4 */ /* 0x000fe2000f8e023f */
[----:B------:R-:W-:Y:S01]  /*6ee0*/  SHF.R.S32.HI R9, RZ, 0x1f, R219 ;  /* 0x0000001fff097819 */ /* 0x000fe200000114db */
[----:B------:R-:W-:Y:S01]  /*6ef0*/  IMAD R15, R5, c[0x0][0x328], RZ ;  /* 0x0000ca00050f7a24 */ /* 0x000fe200078e02ff */
[----:B------:R-:W-:-:S06]  /*6f00*/  NOP ;  /* 0x0000000000007918 */ /* 0x000fcc0000000000 */
[----:B------:R-:W-:Y:S01]  /*6f10*/  USHF.R.S32.HI UR4, URZ, 0x1f, UR5 ;  /* 0x0000001f3f047899 */ /* 0x000fe20008011405 */
[----:B------:R-:W-:Y:S01]  /*6f20*/  IADD3 R12, P1, P0, R12, UR5, R219 ;  /* 0x000000050c0c7c10 */ /* 0x000fe2000f83e0db */
[----:B------:R-:W-:Y:S02]  /*6f30*/  IMAD R15, R8, c[0x0][0x32c], R15 ;  /* 0x0000cb00080f7a24 */ /* 0x000fe400078e020f */
[----:B------:R-:W-:Y:S02]  /*6f40*/  IMAD R6, R0, c[0x0][0x330], RZ ;  /* 0x0000cc0000067a24 */ /* 0x000fe400078e02ff */
[----:B------:R-:W-:Y:S02]  /*6f50*/  IADD3.X R13, R13, UR4, R9, P1, P0 ;  /* 0x000000040d0d7c10 */ /* 0x000fe40008fe0409 */
[----:B------:R-:W-:-:S03]  /*6f60*/  IMAD R6, R229, c[0x0][0x334], R6 ;  /* 0x0000cd00e5067a24 */ /* 0x000fc600078e0206 */
[----:B------:R-:W-:-:S05]  /*6f70*/  IMAD.WIDE.U32 R16, R8, c[0x0][0x328], R12 ;  /* 0x0000ca0008107a25 */ /* 0x000fca00078e000c */
        /* <DEDUP_REMOVED lines=67> */
[----:B-1----:R-:W-:Y:S05]  /*73b0*/  CALL.REL.NOINC `($__internal_9_$__cuda_sm70_warpsync) ;  /* 0x0000072000007944 */ /* 0x002fea0003c00000 */
.L_x_1089:
        /* <DEDUP_REMOVED lines=12> */
.L_x_1091:
[----:B------:R-:W-:Y:S05]  /*7480*/  BSYNC B0 ;  /* 0x0000000000007941 */ /* 0x000fea0003800000 */
.L_x_1090:
[----:B--2---:R-:W-:Y:S01]  /*7490*/  IADD3 R10, P0, R3, c[0x0][0x348], RZ ;  /* 0x0000d200030a7a10 */ /* 0x004fe20007f1e0ff */
[----:B------:R-:W-:Y:S03]  /*74a0*/  BSSY B0, `(.L_x_1092) ;  /* 0x0000008000007945 */ /* 0x000fe60003800000 */
[----:B------:R-:W-:Y:S01]  /*74b0*/  IADD3.X R11, R4, c[0x0][0x34c], RZ, P0, !PT ;  /* 0x0000d300040b7a10 */ /* 0x000fe200007fe4ff */
[----:B------:R-:W-:Y:S05]  /*74c0*/  @P2 BRA `(.L_x_1093) ;  /* 0x0000005000002947 */ /* 0x000fea0003800000 */
.L_x_1094:
[----:B------:R-:W2:Y:S01]  /*74d0*/  LDG.E.STRONG.GPU R4, [R10.64] ;  /* 0x000000080a047981 */ /* 0x000ea2000c1ef900 */
[----:B------:R-:W-:Y:S01]  /*74e0*/  YIELD ;  /* 0x0000000000007946 */ /* 0x000fe20003800000 */
[----:B--2---:R-:W-:Y:S01]  /*74f0*/  ISETP.NE.AND P0, PT, R4, R7, PT ;  /* 0x000000070400720c */ /* 0x004fe20003f05270 */
[----:B------:R-:W-:-:S12]  /*7500*/  CCTL.IVALL ;  /* 0x00000000ff00798f */ /* 0x000fd80002000000 */
[----:B------:R-:W-:Y:S05]  /*7510*/  @P0 BRA `(.L_x_1094) ;  /* 0xffffffb000000947 */ /* 0x000fea000383ffff */
.L_x_1093:
[----:B------:R-:W-:Y:S05]  /*7520*/  BSYNC B0 ;  /* 0x0000000000007941 */ /* 0x000fea0003800000 */
.L_x_1092:
[----:B------:R-:W-:Y:S05]  /*7530*/  BRA.CONV ~URZ, `(.L_x_1095) ;  /* 0x000000237f007947 */ /* 0x000fea000b800000 */
[----:B------:R-:W-:Y:S02]  /*7540*/  MOV R6, 0x7560 ;  /* 0x0000756000067802 */ /* 0x000fe40000000f00 */
[----:B-1----:R-:W-:Y:S05]  /*7550*/  CALL.REL.NOINC `($__internal_9_$__cuda_sm70_warpsync) ;  /* 0x0000058000007944 */ /* 0x002fea0003c00000 */
.L_x_1095:
        /* <DEDUP_REMOVED lines=75> */
[----:B-12---:R-:W-:Y:S05]  /*7a10*/  CALL.REL.NOINC `($__internal_9_$__cuda_sm70_warpsync) ;  /* 0x000000c000007944 */ /* 0x006fea0003c00000 */
.L_x_1096:
        /* <DEDUP_REMOVED lines=12> */
        .weak           $__internal_9_$__cuda_sm70_warpsync
        .type           $__internal_9_$__cuda_sm70_warpsync,@function
        .size           $__internal_9_$__cuda_sm70_warpsync,(.L_x_1419 - $__internal_9_$__cuda_sm70_warpsync)
$__internal_9_$__cuda_sm70_warpsync:
[----:B------:R-:W-:Y:S01]  /*7ae0*/  MOV R14, R6 ;  /* 0x00000006000e7202 */ /* 0x000fe20000000f00 */
[----:B------:R-:W-:Y:S04]  /*7af0*/  WARPSYNC R2 ;  /* 0x0000000200007348 */ /* 0x000fe80003800000 */
[----:B------:R-:W-:-:S04]  /*7b00*/  MOV R15, 0x0 ;  /* 0x00000000000f7802 */ /* 0x000fc80000000f00 */
[----:B------:R-:W-:Y:S05]  /*7b10*/  RET.REL.NODEC R14 `(_ZN7cutlass13device_kernelIN5flash19enable_sm80_to_sm89INS1_16FlashAttnBwdSm80INS1_25CollectiveMainloopBwdSm80ILi2ELi1EN4cute5tupleIJNS5_1CILi64EEENS7_ILi80EEENS7_ILi192EEEEEENS_10bfloat16_tEfNS_4arch4Sm80ELb0ELb1ELb0ELb1ELb1ELb0ELb1ELb0ELi2ELi4ELi2ELi2ELb0EEENS1_24CollectiveEpilogueBwdGQAISB_fSE_Li256ELb1ELb1EEENS1_19SingleTileSchedulerILb1ELb0ELb0ELi80EEEEEEEEEvNT_6ParamsE) ;  /* 0xffff84e00e007950 */ /* 0x000fea0003c3ffff */
.L_x_1097:
        /* <DEDUP_REMOVED lines=14> */
.L_x_1419:


//--------------------- .text._ZN7cutlass13device_kernelIN5flash19enable_sm80_to_sm89INS1_16FlashAttnBwdSm80INS1_25CollectiveMainloopBwdSm80ILi2ELi1EN4cute5tupleIJNS5_1CILi64EEENS7_ILi80EEENS7_ILi192EEEEEENS_10bfloat16_tEfNS_4arch4Sm80ELb1ELb0ELb0ELb0ELb0ELb0ELb1ELb0ELi2ELi4ELi2ELi2ELb0EEENS1_21CollectiveEpilogueBwdISB_SC_SE_Li256ELb0ELb1ELi4EEENS1_25SingleTileBwdLPTSchedulerILb0ELi80ELb0EEEEEEEEEvNT_6ParamsE --------------------------
	.section	.text._ZN7cutlass13device_kernelIN5flash19enable_sm80_to_sm89INS1_16FlashAttnBwdSm80INS1_25CollectiveMainloopBwdSm80ILi2ELi1EN4cute5tupleIJNS5_1CILi64EEENS7_ILi80EEENS7_ILi192EEEEEENS_10bfloat16_tEfNS_4arch4Sm80ELb1ELb0ELb0ELb0ELb0ELb0ELb1ELb0ELi2ELi4ELi2ELi2ELb0EEENS1_21CollectiveEpilogueBwdISB_SC_SE_Li256ELb0ELb1ELi4EEENS1_25SingleTileBwdLPTSchedulerILb0ELi80ELb0EEEEEEEEEvNT_6ParamsE,"ax",@progbits
	.sectioninfo	@"SHI_REGISTERS=255"
	.align	128
.text._ZN7cutlass13device_kernelIN5flash19enable_sm80_to_sm89INS1_16FlashAttnBwdSm80INS1_25CollectiveMainloopBwdSm80ILi2ELi1EN4cute5tupleIJNS5_1CILi64EEENS7_ILi80EEENS7_ILi192EEEEEENS_10bfloat16_tEfNS_4arch4Sm80ELb1ELb0ELb0ELb0ELb0ELb0ELb1ELb0ELi2ELi4ELi2ELi2ELb0EEENS1_21CollectiveEpilogueBwdISB_SC_SE_Li256ELb0ELb1ELi4EEENS1_25SingleTileBwdLPTSchedulerILb0ELi80ELb0EEEEEEEEEvNT_6ParamsE:
        .type           _ZN7cutlass13device_kernelIN5flash19enable_sm80_to_sm89INS1_16FlashAttnBwdSm80INS1_25CollectiveMainloopBwdSm80ILi2ELi1EN4cute5tupleIJNS5_1CILi64EEENS7_ILi80EEENS7_ILi192EEEEEENS_10bfloat16_tEfNS_4arch4Sm80ELb1ELb0ELb0ELb0ELb0ELb0ELb1ELb0ELi2ELi4ELi2ELi2ELb0EEENS1_21CollectiveEpilogueBwdISB_SC_SE_Li256ELb0ELb1ELi4EEENS1_25SingleTileBwdLPTSchedulerILb0ELi80ELb0EEEEEEEEEvNT_6ParamsE,@function
        .size           _ZN7cutlass13device_kernelIN5flash19enable_sm80_to_sm89INS1_16FlashAttnBwdSm80INS1_25CollectiveMainloopBwdSm80ILi2ELi1EN4cute5tupleIJNS5_1CILi64EEENS7_ILi80EEENS7_ILi192EEEEEENS_10bfloat16_tEfNS_4arch4Sm80ELb1ELb0ELb0ELb0ELb0ELb0ELb1ELb0ELi2ELi4ELi2ELi2ELb0EEENS1_21CollectiveEpilogueBwdISB_SC_SE_Li256ELb0ELb1ELi4EEENS1_25SingleTileBwdLPTSchedulerILb0ELi80ELb0EEEEEEEEEvNT_6ParamsE,(.L_x_1421 - _ZN7cutlass13device_kernelIN5flash19enable_sm80_to_sm89INS1_16FlashAttnBwdSm80INS1_25CollectiveMainloopBwdSm80ILi2ELi1EN4cute5tupleIJNS5_1CILi64EEENS7_ILi80EEENS7_ILi192EEEEEENS_10bfloat16_tEfNS_4arch4Sm80ELb1ELb0ELb0ELb0ELb0ELb0ELb1ELb0ELi2ELi4ELi2ELi2ELb0EEENS1_21CollectiveEpilogueBwdISB_SC_SE_Li256ELb0ELb1ELi4EEENS1_25SingleTileBwdLPTSchedulerILb0ELi80ELb0EEEEEEEEEvNT_6ParamsE)
        .other          _ZN7cutlass13device_kernelIN5flash19enable_sm80_to_sm89INS1_16FlashAttnBwdSm80INS1_25CollectiveMainloopBwdSm80ILi2ELi1EN4cute5tupleIJNS5_1CILi64EEENS7_ILi80EEENS7_ILi192EEEEEENS_10bfloat16_tEfNS_4arch4Sm80ELb1ELb0ELb0ELb0ELb0ELb0ELb1ELb0ELi2ELi4ELi2ELi2ELb0EEENS1_21CollectiveEpilogueBwdISB_SC_SE_Li256ELb0ELb1ELi4EEENS1_25SingleTileBwdLPTSchedulerILb0ELi80ELb0EEEEEEEEEvNT_6ParamsE,@"STO_CUDA_ENTRY STV_DEFAULT"
_ZN7cutlass13device_kernelIN5flash19enable_sm80_to_sm89INS1_16FlashAttnBwdSm80INS1_25CollectiveMainloopBwdSm80ILi2ELi1EN4cute5tupleIJNS5_1CILi64EEENS7_ILi80EEENS7_ILi192EEEEEENS_10bfloat16_tEfNS_4arch4Sm80ELb1ELb0ELb0ELb0ELb0ELb0ELb1ELb0ELi2ELi4ELi2ELi2ELb0EEENS1_21CollectiveEpilogueBwdISB_SC_SE_Li256ELb0ELb1ELi4EEENS1_25SingleTileBwdLPTSchedulerILb0ELi80ELb0EEEEEEEEEvNT_6ParamsE:
[----:B------:R-:W-:Y:S02]  /*0000*/  MOV R1, c[0x0][0x28] ;  /* 0x00000a0000017a02 */ /* 0x000fe40000000f00 */
[----:B------:R-:W1:Y:S04]  /*0010*/  S2R R242, SR_TID.X ;  /* 0x0000000000f27919 */ /* 0x000e680000002100 */
[----:B------:R-:W2:Y:S01]  /*0020*/  S2R R0, SR_CTAID.X ;  /* 0x0000000000007919 */ /* 0x000ea20000002500 */
[----:B-1----:R-:W-:-:S06]  /*0030*/  SHF.R.U32.HI R2, RZ, 0x5, R242 ;  /* 0x00000005ff027819 */ /* 0x002fcc00000116f2 */
[----:B------:R-:W1:Y:S02]  /*0040*/  SHFL.IDX PT, R2, R2, RZ, 0x1f ;  /* 0x00001fff02027589 */ /* 0x000e6400000e0000 */
[----:B-1----:R-:W-:-:S13]  /*0050*/  ISETP.NE.AND P0, PT, R2, RZ, PT ;  /* 0x000000ff0200720c */ /* 0x002fda0003f05270 */
[----:B------:R-:W-:Y:S05]  /*0060*/  @!P0 BRA `(.L_x_1098) ;  /* 0x0000020000008947 */ /* 0x000fea0003800000 */
[----:B--2---:R-:W-:Y:S01]  /*0070*/  IMAD.MOV.U32 R2, RZ, RZ, c[0x0][0x3b8] ;  /* 0x0000ee00ff027624 */ /* 0x004fe200078e00ff */
[----:B------:R-:W-:-:S04]  /*0080*/  MOV R4, R0 ;  /* 0x0000000000047202 */ /* 0x000fc80000000f00 */
[----:B------:R-:W-:-:S13]  /*0090*/  ISETP.NE.AND P0, PT, R2, 0x1, PT ;  /* 0x000000010200780c */ /* 0x000fda0003f05270 */
[----:B------:R-:W-:-:S05]  /*00a0*/  @P0 IMAD.HI.U32 R2, R0, c[0x0][0x3bc], RZ ;  /* 0x0000ef0000020a27 */ /* 0x000fca00078e00ff */
[----:B------:R-:W-:-:S04]  /*00b0*/  @P0 SHF.R.U32.HI R4, RZ, c[0x0][0x3c0], R2 ;  /* 0x0000f000ff040a19 */ /* 0x000fc80000011602 */
[----:B------:R-:W-:Y:S01]  /*00c0*/  ISETP.GE.AND P0, PT, R4, c[0x0][0x3d0], PT ;  /* 0x0000f40004007a0c */ /* 0x000fe20003f06270 */
[----:B------:R-:W-:-:S04]  /*00d0*/  IMAD.MOV R2, RZ, RZ, -R4 ;  /* 0x000000ffff027224 */ /* 0x000fc800078e0a04 */
[----:B------:R-:W-:-:S08]  /*00e0*/  IMAD R0, R2, c[0x0][0x3b8], R0 ;  /* 0x0000ee0002007a24 */ /* 0x000fd000078e0200 */
[----:B------:R-:W-:Y:S05]  /*00f0*/  @!P0 BRA `(.L_x_1099) ;  /* 0x0000007000008947 */ /* 0x000fea0003800000 */
[----:B------:R-:W-:Y:S02]  /*0100*/  MOV R2, c[0x0][0x3c4] ;  /* 0x0000f10000027a02 */ /* 0x000fe40000000f00 */
[----:B------:R-:W-:Y:S02]  /*0110*/  MOV R231, R0 ;  /* 0x0000000000e77202 */ /* 0x000fe40000000f00 */
[----:B------:R-:W-:-:S13]  /*0120*/  ISETP.NE.AND P0, PT, R2, 0x1, PT ;  /* 0x000000010200780c */ /* 0x000fda0003f05270 */
[----:B------:R-:W-:-:S05]  /*0130*/  @P0 IMAD.HI.U32 R2, R0, c[0x0][0x3c8], RZ ;  /* 0x0000f20000020a27 */ /* 0x000fca00078e00ff */
[----:B------:R-:W-:-:S05]  /*0140*/  @P0 SHF.R.U32.HI R231, RZ, c[0x0][0x3cc], R2 ;  /* 0x0000f300ffe70a19 */ /* 0x000fca0000011602 */
[----:B------:R-:W-:Y:S01]  /*0150*/  IMAD R3, R231, c[0x0][0x3c4], RZ ;  /* 0x0000f100e7037a24 */ /* 0x000fe200078e02ff */
[----:B------:R-:W-:Y:S05]  /*0160*/  BRA `(.L_x_1100) ;  /* 0x0000006000007947 */ /* 0x000fea0003800000 */
.L_x_1099:
[----:B------:R-:W-:Y:S02]  /*0170*/  MOV R2, c[0x0][0x3ac] ;  /* 0x0000eb0000027a02 */ /* 0x000fe40000000f00 */
[----:B------:R-:W-:Y:S02]  /*0180*/  MOV R231, R0 ;  /* 0x0000000000e77202 */ /* 0x000fe40000000f00 */
[----:B------:R-:W-:-:S13]  /*0190*/  ISETP.NE.AND P0, PT, R2, 0x1, PT ;  /* 0x000000010200780c */ /* 0x000fda0003f05270 */
[----:B------:R-:W-:-:S05]  /*01a0*/  @P0 IMAD.HI.U32 R2, R0, c[0x0][0x3b0], RZ ;  /* 0x0000ec0000020a27 */ /* 0x000fca00078e00ff */
[----:B------:R-:W-:-:S05]  /*01b0*/  @P0 SHF.R.U32.HI R231, RZ, c[0x0][0x3b4], R2 ;  /* 0x0000ed00ffe70a19 */ /* 0x000fca0000011602 */
[----:B------:R-:W-:-:S03]  /*01c0*/  IMAD R3, R231, c[0x0][0x3ac], RZ ;  /* 0x0000eb00e7037a24 */ /* 0x000fc600078e02ff */
.L_x_1100:
[----:B------:R-:W-:Y:S02]  /*01d0*/  MOV R2, c[0x0][0x3a0] ;  /* 0x0000e80000027a02 */ /* 0x000fe40000000f00 */
[----:B------:R-:W-:Y:S02]  /*01e0*/  IADD3 R3, R0, -R3, RZ ;  /* 0x8000000300037210 */ /* 0x000fe40007ffe0ff */
[----:B------:R-:W-:-:S03]  /*01f0*/  ISETP.NE.AND P0, PT, R2, 0x1, PT ;  /* 0x000000010200780c */ /* 0x000fc60003f05270 */
[----:B------:R-:W-:-:S05]  /*0200*/  IMAD R4, R4, c[0x0][0x3ac], R3 ;  /* 0x0000eb0004047a24 */ /* 0x000fca00078e0203 */
[----:B------:R-:W-:-:S05]  /*0210*/  MOV R230, R4 ;  /* 0x0000000400e67202 */ /* 0x000fca0000000f00 */
[----:B------:R-:W-:-:S05]  /*0220*/  @P0 IMAD.HI.U32 R0, R4, c[0x0][0x3a4], RZ ;  /* 0x0000e90004000a27 */ /* 0x000fca00078e00ff */
[----:B------:R-:W-:-:S04]  /*0230*/  @P0 SHF.R.U32.HI R230, RZ, c[0x0][0x3a8], R0 ;  /* 0x0000ea00ffe60a19 */ /* 0x000fc80000011600 */
[----:B------:R-:W-:-:S05]  /*0240*/  IADD3 R229, -R230, RZ, RZ ;  /* 0x000000ffe6e57210 */ /* 0x000fca0007ffe1ff */
[----:B------:R-:W-:Y:S01]  /*0250*/  IMAD R229, R229, c[0x0][0x3a0], R4 ;  /* 0x0000e800e5e57a24 */ /* 0x000fe200078e0204 */
[----:B------:R-:W-:Y:S05]  /*0260*/  BRA `(.L_x_1101) ;  /* 0x000001f000007947 */ /* 0x000fea0003800000 */
.L_x_1098:
        /* <DEDUP_REMOVED lines=16> */
.L_x_1102:
[----:B------:R-:W-:Y:S02]  /*0370*/  MOV R0, c[0x0][0x3ac] ;  /* 0x0000eb0000007a02 */ /* 0x000fe40000000f00 */
[----:B------:R-:W-:Y:S02]  /*0380*/  MOV R231, R2 ;  /* 0x0000000200e77202 */ /* 0x000fe40000000f00 */
[----:B------:R-:W-:-:S13]  /*0390*/  ISETP.NE.AND P0, PT, R0, 0x1, PT ;  /* 0x000000010000780c */ /* 0x000fda0003f05270 */
[----:B------:R-:W-:-:S05]  /*03a0*/  @P0 IMAD.HI.U32 R0, R2, c[0x0][0x3b0], RZ ;  /* 0x0000ec0002000a27 */ /* 0x000fca00078e00ff */
[----:B------:R-:W-:-:S05]  /*03b0*/  @P0 SHF.R.U32.HI R231, RZ, c[0x0][0x3b4], R0 ;  /* 0x0000ed00ffe70a19 */ /* 0x000fca0000011600 */
[----:B------:R-:W-:-:S03]  /*03c0*/  IMAD R3, R231, c[0x0][0x3ac], RZ ;  /* 0x0000eb00e7037a24 */ /* 0x000fc600078e02ff */
.L_x_1103:
        /* <DEDUP_REMOVED lines=8> */
[----:B------:R-:W-:Y:S02]  /*0450*/  IMAD R229, R229, c[0x0][0x3a0], R4 ;  /* 0x0000e800e5e57a24 */ /* 0x000fe400078e0204 */
.L_x_1101:
[----:B------:R-:W-:-:S13]  /*0460*/  ISETP.GE.AND P0, PT, R230, RZ, PT ;  /* 0x000000ffe600720c */ /* 0x000fda0003f06270 */
[----:B------:R-:W-:Y:S05]  /*0470*/  @!P0 EXIT ;  /* 0x000000000000894d */ /* 0x000fea0003800000 */
[----:B------:R-:W-:Y:S01]  /*0480*/  IMAD.MOV.U32 R2, RZ, RZ, c[0x0][0x168] ;  /* 0x00005a00ff027624 */ /* 0x000fe200078e00ff */
[----:B------:R-:W-:Y:S01]  /*0490*/  ULDC.64 UR4, c[0x0][0x118] ;  /* 0x0000460000047ab9 */ /* 0x000fe20000000a00 */
[----:B------:R-:W-:Y:S01]  /*04a0*/  PLOP3.LUT P1, PT, PT, PT, PT, 0x80, 0x0 ;  /* 0x000000000000781c */ /* 0x000fe20003f2f070 */
[----:B------:R-:W-:Y:S01]  /*04b0*/  CS2R R170, SRZ ;  /* 0x0000000000aa7805 */ /* 0x000fe2000001ff00 */
[----:B------:R-:W-:Y:S01]  /*04c0*/  IMAD R0, R231, 0x50, R2 ;  /* 0x00000050e7007824 */ /* 0x000fe200078e0202 */
[----:B------:R-:W-:Y:S01]  /*04d0*/  IADD3 R2, R2, 0x3f, RZ ;  /* 0x0000003f02027810 */ /* 0x000fe20007ffe0ff */
[----:B------:R-:W-:Y:S01]  /*04e0*/  CS2R R168, SRZ ;  /* 0x0000000000a87805 */ /* 0x000fe2000001ff00 */
[----:B------:R-:W-:Y:S01]  /*04f0*/  CS2R R166, SRZ ;  /* 0x0000000000a67805 */ /* 0x000fe2000001ff00 */
[----:B------:R-:W-:Y:S01]  /*0500*/  CS2R R164, SRZ ;  /* 0x0000000000a47805 */ /* 0x000fe2000001ff00 */
[----:B------:R-:W-:Y:S01]  /*0510*/  IADD3 R0, R0, -c[0x0][0x198], RZ ;  /* 0x8000660000007a10 */ /* 0x000fe20007ffe0ff */
[----:B------:R-:W-:Y:S01]  /*0520*/  CS2R R162, SRZ ;  /* 0x0000000000a27805 */ /* 0x000fe2000001ff00 */
[----:B------:R-:W-:Y:S01]  /*0530*/  SHF.R.S32.HI R228, RZ, 0x1f, R2 ;  /* 0x0000001fffe47819 */ /* 0x000fe20000011402 */
[----:B------:R-:W-:Y:S01]  /*0540*/  CS2R R160, SRZ ;  /* 0x0000000000a07805 */ /* 0x000fe2000001ff00 */
[----:B------:R-:W-:Y:S01]  /*0550*/  IADD3 R0, R0, -c[0x0][0x2a4], RZ ;  /* 0x8000a90000007a10 */ /* 0x000fe20007ffe0ff */
[----:B------:R-:W-:Y:S01]  /*0560*/  CS2R R150, SRZ ;  /* 0x0000000000967805 */ /* 0x000fe2000001ff00 */
[----:B------:R-:W-:Y:S01]  /*0570*/  LEA.HI R228, R228, R2, RZ, 0x6 ;  /* 0x00000002e4e47211 */ /* 0x000fe200078f30ff */
[----:B------:R-:W-:Y:S01]  /*0580*/  CS2R R148, SRZ ;  /* 0x0000000000947805 */ /* 0x000fe2000001ff00 */
[----:B------:R-:W-:Y:S01]  /*0590*/  SHF.R.S32.HI R252, RZ, 0x1f, R0 ;  /* 0x0000001ffffc7819 */ /* 0x000fe20000011400 */
[----:B------:R-:W-:Y:S01]  /*05a0*/  CS2R R154, SRZ ;  /* 0x00000000009a7805 */ /* 0x000fe2000001ff00 */
[----:B------:R-:W-:Y:S01]  /*05b0*/  SHF.R.S32.HI R228, RZ, 0x6, R228 ;  /* 0x00000006ffe47819 */ /* 0x000fe200000114e4 */
        /* <DEDUP_REMOVED lines=59> */
[----:B------:R-:W-:Y:S01]  /*0970*/  CS2R R170, SRZ ;  /* 0x0000000000aa7805 */ /* 0x000fe2000001ff00 */
[----:B------:R-:W-:Y:S01]  /*0980*/  IMAD.MOV.U32 R221, RZ, RZ, 0x5 ;  /* 0x00000005ffdd7424 */ /* 0x000fe200078e00ff */
[----:B------:R-:W-:Y:S01]  /*0990*/  ISETP.NE.AND P0, PT, R0, 0x1, PT ;  /* 0x000000010000780c */ /* 0x000fe20003f05270 */
[----:B------:R-:W-:Y:S01]  /*09a0*/  IMAD.MOV.U32 R219, RZ, RZ, c[0x0][0x178] ;  /* 0x00005e00ffdb7624 */ /* 0x000fe200078e00ff */
[----:B------:R-:W-:Y:S01]  /*09b0*/  LEA.HI R215, R213, R242, RZ, 0x3 ;  /* 0x000000f2d5d77211 */ /* 0x000fe200078f18ff */
[----:B------:R-:W-:Y:S01]  /*09c0*/  IMAD.MOV.U32 R212, RZ, RZ, 0x20 ;  /* 0x00000020ffd47424 */ /* 0x000fe200078e00ff */
[----:B------:R-:W-:Y:S01]  /*09d0*/  CS2R R168, SRZ ;  /* 0x0000000000a87805 */ /* 0x000fe2000001ff00 */
[----:B------:R-:W-:Y:S01]  /*09e0*/  IMAD.SHL.U32 R220, R219, 0x20, RZ ;  /* 0x00000020dbdc7824 */ /* 0x000fe200078e00ff */
[----:B------:R-:W-:Y:S01]  /*09f0*/  LOP3.LUT R7, R215, 0xfffffff8, RZ, 0xc0, !PT ;  /* 0xfffffff8d7077812 */ /* 0x000fe200078ec0ff */
[----:B------:R-:W-:Y:S01]  /*0a00*/  IMAD.MOV.U32 R214, RZ, RZ, 0x10 ;  /* 0x00000010ffd67424 */ /* 0x000fe200078e00ff */
[----:B------:R-:W-:Y:S01]  /*0a10*/  SHF.R.S32.HI R248, RZ, 0x3, R215 ;  /* 0x00000003fff87819 */ /* 0x000fe200000114d7 */
[----:B------:R-:W-:Y:S01]  /*0a20*/  IMAD.MOV.U32 R200, RZ, RZ, 0x120 ;  /* 0x00000120ffc87424 */ /* 0x000fe200078e00ff */
[----:B------:R-:W-:Y:S01]  /*0a30*/  CS2R R166, SRZ ;  /* 0x0000000000a67805 */ /* 0x000fe2000001ff00 */
[----:B------:R-:W-:Y:S01]  /*0a40*/  IMAD.IADD R7, R242, 0x1, -R7 ;  /* 0x00000001f2077824 */ /* 0x000fe200078e0a07 */
[----:B------:R-:W-:Y:S01]  /*0a50*/  SHF.R.S32.HI R249, RZ, 0x1f, R248 ;  /* 0x0000001ffff97819 */ /* 0x000fe200000114f8 */
[----:B------:R-:W-:Y:S01]  /*0a60*/  @P0 IMAD.HI.U32 R0, R229, c[0x0][0x24c], RZ ;  /* 0x00009300e5000a27 */ /* 0x000fe200078e00ff */
[----:B------:R-:W-:Y:S01]  /*0a70*/  CS2R R164, SRZ ;  /* 0x0000000000a47805 */ /* 0x000fe2000001ff00 */
[----:B------:R-:W-:Y:S01]  /*0a80*/  CS2R R162, SRZ ;  /* 0x0000000000a27805 */ /* 0x000fe2000001ff00 */
[----:B------:R-:W-:Y:S01]  /*0a90*/  CS2R R160, SRZ ;  /* 0x0000000000a07805 */ /* 0x000fe2000001ff00 */
[----:B------:R-:W-:Y:S01]  /*0aa0*/  IMAD.SHL.U32 R12, R7, 0x8, RZ ;  /* 0x00000008070c7824 */ /* 0x000fe200078e00ff */
[----:B------:R-:W-:Y:S01]  /*0ab0*/  @P0 SHF.R.U32.HI R2, RZ, c[0x0][0x250], R0 ;  /* 0x00009400ff020a19 */ /* 0x000fe20000011600 */
[----:B------:R-:W-:Y:S01]  /*0ac0*/  IMAD.WIDE R14, R231, 0x50, R248 ;  /* 0x00000050e70e7825 */ /* 0x000fe200078e02f8 */
[----:B------:R-:W-:Y:S01]  /*0ad0*/  SHF.R.S32.HI R0, RZ, 0x1f, R230 ;  /* 0x0000001fff007819 */ /* 0x000fe200000114e6 */
[----:B------:R-:W-:Y:S01]  /*0ae0*/  CS2R R158, SRZ ;  /* 0x00000000009e7805 */ /* 0x000fe2000001ff00 */
[----:B------:R-:W-:Y:S01]  /*0af0*/  SHF.R.S32.HI R8, RZ, 0x1f, R2 ;  /* 0x0000001fff087819 */ /* 0x000fe20000011402 */
[----:B------:R-:W-:Y:S01]  /*0b00*/  IMAD.SHL.U32 R224, R248, 0x40, RZ ;  /* 0x00000040f8e07824 */ /* 0x000fe200078e00ff */
[--C-:B------:R-:W-:Y:S01]  /*0b10*/  SHF.R.S32.HI R13, RZ, 0x1f, R12.reuse ;  /* 0x0000001fff0d7819 */ /* 0x100fe2000001140c */
[----:B------:R-:W-:Y:S01]  /*0b20*/  IMAD R4, R0, c[0x0][0x1e8], RZ ;  /* 0x00007a0000047a24 */ /* 0x000fe200078e02ff */
[----:B------:R-:W-:Y:S01]  /*0b30*/  ISETP.GE.AND P2, PT, R12, c[0x0][0x1cc], PT ;  /* 0x000073000c007a0c */ /* 0x000fe20003f46270 */
[----:B------:R-:W-:Y:S01]  /*0b40*/  IMAD R3, R8, c[0x0][0x1e0], RZ ;  /* 0x0000780008037a24 */ /* 0x000fe200078e02ff */
[----:B------:R-:W-:Y:S01]  /*0b50*/  LOP3.LUT R224, R224, 0x1c0, RZ, 0xc0, !PT ;  /* 0x000001c0e0e07812 */ /* 0x000fe200078ec0ff */
[----:B------:R-:W-:Y:S01]  /*0b60*/  IMAD.WIDE.U32 R10, R2, c[0x0][0x1e0], R12 ;  /* 0x00007800020a7a25 */ /* 0x000fe200078e000c */
[----:B------:R-:W-:Y:S01]  /*0b70*/  IADD3 R6, R12, 0x80, RZ ;  /* 0x000000800c067810 */ /* 0x000fe20007ffe0ff */
[----:B------:R-:W-:Y:S01]  /*0b80*/  CS2R R156, SRZ ;  /* 0x00000000009c7805 */ /* 0x000fe2000001ff00 */
[----:B------:R-:W-:Y:S01]  /*0b90*/  CS2R R154, SRZ ;  /* 0x00000000009a7805 */ /* 0x000fe2000001ff00 */
[----:B------:R-:W-:Y:S01]  /*0ba0*/  IMAD R3, R2, c[0x0][0x1e4], R3 ;  /* 0x0000790002037a24 */ /* 0x000fe200078e0203 */
[----:B------:R-:W-:Y:S01]  /*0bb0*/  ISETP.GE.AND P5, PT, R6, c[0x0][0x1cc], PT ;  /* 0x0000730006007a0c */ /* 0x000fe20003fa6270 */
[----:B------:R-:W-:Y:S01]  /*0bc0*/  IMAD R8, R8, c[0x0][0x1b0], RZ ;  /* 0x00006c0008087a24 */ /* 0x000fe200078e02ff */
[----:B------:R-:W-:Y:S01]  /*0bd0*/  CS2R R152, SRZ ;  /* 0x0000000000987805 */ /* 0x000fe2000001ff00 */
[----:B------:R-:W-:Y:S01]  /*0be0*/  IMAD.IADD R11, R11, 0x1, R3 ;  /* 0x000000010b0b7824 */ /* 0x000fe200078e0203 */
[----:B------:R-:W-:Y:S01]  /*0bf0*/  CS2R R150, SRZ ;  /* 0x0000000000967805 */ /* 0x000fe2000001ff00 */
[C---:B------:R-:W-:Y:S01]  /*0c00*/  IMAD R8, R2.reuse, c[0x0][0x1b4], R8 ;  /* 0x00006d0002087a24 */ /* 0x040fe200078e0208 */
[----:B------:R-:W-:Y:S01]  /*0c10*/  CS2R R148, SRZ ;  /* 0x0000000000947805 */ /* 0x000fe2000001ff00 */
[----:B------:R-:W-:Y:S01]  /*0c20*/  IMAD.WIDE.U32 R2, R2, c[0x0][0x1b0], R12 ;  /* 0x00006c0002027a25 */ /* 0x000fe200078e000c */
        /* <DEDUP_REMOVED lines=10> */
[----:B------:R-:W-:Y:S01]  /*0cd0*/  LOP3.LUT R3, R224, 0x38, R12, 0xf8, !PT ;  /* 0x00000038e0037812 */ /* 0x000fe200078ef80c */
[----:B------:R-:W-:Y:S01]  /*0ce0*/  IMAD.IADD R5, R11, 0x1, R4 ;  /* 0x000000010b057824 */ /* 0x000fe200078e0204 */
[----:B------:R-:W-:Y:S01]  /*0cf0*/  SHF.R.U32.HI R224, RZ, 0x3, R224 ;  /* 0x00000003ffe07819 */ /* 0x000fe200000116e0 */
[----:B------:R-:W-:Y:S01]  /*0d00*/  IMAD.MOV.U32 R8, RZ, RZ, R2 ;  /* 0x000000ffff087224 */ /* 0x000fe200078e0002 */
[----:B------:R-:W-:Y:S01]  /*0d10*/  CS2R R132, SRZ ;  /* 0x0000000000847805 */ /* 0x000fe2000001ff00 */
[----:B------:R-:W-:Y:S01]  /*0d20*/  IMAD R2, R15, c[0x0][0x1d8], RZ ;  /* 0x000076000f027a24 */ /* 0x000fe200078e02ff */
[----:B------:R-:W-:Y:S01]  /*0d30*/  LOP3.LUT R224, R3, R224, RZ, 0x3c, !PT ;  /* 0x000000e003e07212 */ /* 0x000fe200078e3cff */
        /* <DEDUP_REMOVED lines=11> */
[----:B------:R-:W-:Y:S01]  /*0df0*/  IADD3 R5, R12, 0x40, RZ ;  /* 0x000000400c057810 */ /* 0x000fe20007ffe0ff */
[----:B------:R-:W-:Y:S01]  /*0e00*/  IMAD.WIDE.U32 R8, R230, c[0x0][0x1b8], R8 ;  /* 0x00006e00e6087a25 */ /* 0x000fe200078e0008 */
[----:B------:R-:W-:Y:S01]  /*0e10*/  LEA.HI.X R19, R4, c[0x0][0x1c4], R2, 0x1, P0 ;  /* 0x0000710004137a11 */ /* 0x000fe200000f0c02 */
[----:B------:R-:W-:Y:S01]  /*0e20*/  CS2R R120, SRZ ;  /* 0x0000000000787805 */ /* 0x000fe2000001ff00 */
[----:B------:R-:W-:Y:S01]  /*0e30*/  IADD3 R2, -R248, c[0x0][0x198], RZ ;  /* 0x00006600f8027a10 */ /* 0x000fe20007ffe1ff */
[----:B------:R-:W-:Y:S01]  /*0e40*/  IMAD R16, R230, c[0x0][0x1bc], R16 ;  /* 0x00006f00e6107a24 */ /* 0x000fe200078e0210 */
[----:B------:R-:W-:Y:S01]  /*0e50*/  LEA.HI R4, R213, R242, RZ, 0x6 ;  /* 0x000000f2d5047211 */ /* 0x000fe200078f30ff */
[----:B------:R-:W-:Y:S01]  /*0e60*/  IMAD.MOV.U32 R3, RZ, RZ, c[0x0][0x1dc] ;  /* 0x00007700ff037624 */ /* 0x000fe200078e00ff */
[----:B------:R-:W-:Y:S01]  /*0e70*/  ISETP.GT.AND P0, PT, R242, 0x7f, PT ;  /* 0x0000007ff200780c */ /* 0x000fe20003f04270 */
[----:B------:R-:W-:Y:S01]  /*0e80*/  IMAD.IADD R17, R9, 0x1, R16 ;  /* 0x0000000109117824 */ /* 0x000fe200078e0210 */
[----:B------:R-:W-:Y:S01]  /*0e90*/  SHF.R.S32.HI R4, RZ, 0x6, R4 ;  /* 0x00000006ff047819 */ /* 0x000fe20000011404 */
[----:B------:R-:W-:Y:S01]  /*0ea0*/  IMAD R2, R231, -0x50, R2 ;  /* 0xffffffb0e7027824 */ /* 0x000fe200078e0202 */
[----:B------:R-:W-:Y:S01]  /*0eb0*/  ISETP.GE.AND P6, PT, R5, c[0x0][0x1cc], PT ;  /* 0x0000730005007a0c */ /* 0x000fe20003fc6270 */
[----:B------:R-:W-:Y:S01]  /*0ec0*/  IMAD.MOV.U32 R16, RZ, RZ, R8 ;  /* 0x000000ffff107224 */ /* 0x000fe200078e0008 */
[----:B------:R-:W-:Y:S01]  /*0ed0*/  CS2R R118, SRZ ;  /* 0x0000000000767805 */ /* 0x000fe2000001ff00 */
[----:B------:R-:W-:Y:S01]  /*0ee0*/  IMAD.MOV.U32 R8, RZ, RZ, c[0x0][0x1d8] ;  /* 0x00007600ff087624 */ /* 0x000fe200078e00ff */
[----:B------:R-:W-:Y:S01]  /*0ef0*/  ISETP.LT.OR P1, PT, R2, 0x1, P2 ;  /* 0x000000010200780c */ /* 0x000fe20001721670 */
[----:B------:R-:W-:Y:S01]  /*0f00*/  IMAD R224, R4, 0x200, R224 ;  /* 0x0000020004e07824 */ /* 0x000fe200078e02e0 */
[----:B------:R-:W-:Y:S01]  /*0f10*/  ISETP.LT.OR P4, PT, R2, 0x1, P6 ;  /* 0x000000010200780c */ /* 0x000fe20003781670 */
[C---:B------:R-:W-:Y:S01]  /*0f20*/  IMAD.SHL.U32 R9, R8.reuse, 0x20, RZ ;  /* 0x0000002008097824 */ /* 0x040fe200078e00ff */
[----:B------:R-:W-:Y:S01]  /*0f30*/  LEA R10, P3, R8, R18, 0x6 ;  /* 0x00000012080a7211 */ /* 0x000fe200078630ff */
[----:B------:R-:W-:Y:S01]  /*0f40*/  IMAD.SHL.U32 R224, R224, 0x2, RZ ;  /* 0x00000002e0e07824 */ /* 0x000fe200078e00ff */
[----:B------:R-:W-:Y:S01]  /*0f50*/  ISETP.LT.OR P2, PT, R2, 0x21, P2 ;  /* 0x000000210200780c */ /* 0x000fe20001741670 */
[----:B------:R-:W-:Y:S01]  /*0f60*/  IMAD.WIDE.U32 R24, R14, c[0x0][0x1a8], R16 ;  /* 0x00006a000e187a25 */ /* 0x000fe200078e0010 */
[----:B------:R-:W-:Y:S01]  /*0f70*/  LEA.HI.X R11, R8, R19, R3, 0x6, P3 ;  /* 0x00000013080b7211 */ /* 0x000fe200018f3403 */
[----:B------:R-:W-:Y:S01]  /*0f80*/  CS2R R116, SRZ ;  /* 0x0000000000747805 */ /* 0x000fe2000001ff00 */
[----:B------:R-:W-:Y:S01]  /*0f90*/  ISETP.LT.OR P3, PT, R2, 0x1, P5 ;  /* 0x000000010200780c */ /* 0x000fe20002f61670 */
[----:B------:R-:W-:Y:S01]  /*0fa0*/  IMAD R3, R15, c[0x0][0x1a8], RZ ;  /* 0x00006a000f037a24 */ /* 0x000fe200078e02ff */
[----:B------:R-:W-:Y:S01]  /*0fb0*/  SHF.L.U64.HI R8, R8, R221, c[0x0][0x1dc] ;  /* 0x0000770008087619 */ /* 0x000fe200000102dd */
[----:B------:R-:W-:Y:S01]  /*0fc0*/  @!PT LDS RZ, [RZ] ;  /* 0x00000000fffff984 */ /* 0x000fe20000000800 */
[----:B------:R-:W-:Y:S01]  /*0fd0*/  @!PT LDS RZ, [RZ] ;  /* 0x00000000fffff984 */ /* 0x000fe20000000800 */
[----:B------:R-:W-:Y:S01]  /*0fe0*/  @!PT LDS RZ, [RZ] ;  /* 0x00000000fffff984 */ /* 0x000fe20000000800 */
[----:B------:R1:W-:Y:S01]  /*0ff0*/  LDGSTS.E.BYPASS.LTC128B.128 [R224+0x7880], [R18.64], !P1 ;  /* 0x0788000012e07fae */ /* 0x0003e2000c901d44 */
[C---:B------:R-:W-:Y:S01]  /*1000*/  @!P0 LEA R20, P1, R9.reuse, R10, 0x1 ;  /* 0x0000000a09148211 */ /* 0x040fe200078208ff */
[----:B------:R-:W-:Y:S01]  /*1010*/  IMAD R3, R14, c[0x0][0x1ac], R3 ;  /* 0x00006b000e037a24 */ /* 0x000fe200078e0203 */
[C---:B------:R-:W-:Y:S01]  /*1020*/  ISETP.LT.OR P5, PT, R2.reuse, 0x21, P5 ;  /* 0x000000210200780c */ /* 0x040fe20002fa1670 */
[----:B------:R1:W-:Y:S01]  /*1030*/  LDGSTS.E.BYPASS.LTC128B.128 [R224+0xa080], [R18.64+0x80], !P4 ;  /* 0x0a08008012e07fae */ /* 0x0003e2000e101d44 */
[----:B------:R-:W-:Y:S01]  /*1040*/  @!P0 LEA.HI.X R21, R9, R11, R8, 0x1, P1 ;  /* 0x0000000b09158211 */ /* 0x000fe200008f0c08 */
[----:B------:R-:W-:Y:S01]  /*1050*/  IMAD.IADD R3, R25, 0x1, R3 ;  /* 0x0000000119037824 */ /* 0x000fe200078e0203 */
[----:B------:R-:W-:Y:S01]  /*1060*/  @!P0 ISETP.GE.AND P1, PT, R2, 0x41, PT ;  /* 0x000000410200880c */ /* 0x000fe20003f26270 */
[----:B------:R-:W-:Y:S01]  /*1070*/  IMAD.MOV.U32 R8, RZ, RZ, c[0x0][0x1a8] ;  /* 0x00006a00ff087624 */ /* 0x000fe200078e00ff */
[----:B------:R-:W-:Y:S01]  /*1080*/  LEA R16, P4, R24, c[0x0][0x190], 0x1 ;  /* 0x0000640018107a11 */ /* 0x000fe200078808ff */
[----:B------:R1:W-:Y:S01]  /*1090*/  LDGSTS.E.BYPASS.LTC128B.128 [R224+0xc880], [R18.64+0x100], !P3 ;  /* 0x0c88010012e07fae */ /* 0x0003e2000d901d44 */
[C---:B------:R-:W-:Y:S01]  /*10a0*/  ISETP.LT.OR P3, PT, R2.reuse, 0x21, P6 ;  /* 0x000000210200780c */ /* 0x040fe20003761670 */
[----:B------:R-:W-:Y:S01]  /*10b0*/  IMAD.MOV.U32 R9, RZ, RZ, c[0x0][0x1ac] ;  /* 0x00006b00ff097624 */ /* 0x000fe200078e00ff */
[----:B------:R-:W-:Y:S01]  /*10c0*/  @!P0 ISETP.LT.OR P6, PT, R2, 0x41, P6 ;  /* 0x000000410200880c */ /* 0x000fe200037c1670 */
[----:B------:R2:W-:Y:S01]  /*10d0*/  LDGSTS.E.BYPASS.LTC128B.128 [R224+0x8880], [R10.64], !P2 ;  /* 0x088800000ae07fae */ /* 0x0005e2000d101d44 */
[----:B------:R-:W-:Y:S01]  /*10e0*/  @!P0 ISETP.GE.OR P2, PT, R12, c[0x0][0x1cc], !P1 ;  /* 0x000073000c008a0c */ /* 0x000fe20004f46670 */
[----:B------:R-:W-:Y:S01]  /*10f0*/  IMAD R14, R249, c[0x0][0x178], RZ ;  /* 0x00005e00f90e7a24 */ /* 0x000fe200078e02ff */
[----:B------:R-:W-:Y:S01]  /*1100*/  @!P0 ISETP.GE.OR P1, PT, R6, c[0x0][0x1cc], !P1 ;  /* 0x0000730006008a0c */ /* 0x000fe20004f26670 */
[----:B------:R-:W-:Y:S01]  /*1110*/  IMAD.WIDE.U32 R22, R248, c[0x0][0x178], R12 ;  /* 0x00005e00f8167a25 */ /* 0x000fe200078e000c */
[----:B------:R-:W-:Y:S01]  /*1120*/  LEA.HI.X R17, R24, c[0x0][0x194], R3, 0x1, P4 ;  /* 0x0000650018117a11 */ /* 0x000fe200020f0c03 */
[----:B------:R-:W-:Y:S01]  /*1130*/  CS2R R114, SRZ ;  /* 0x0000000000727805 */ /* 0x000fe2000001ff00 */
[----:B------:R-:W-:Y:S01]  /*1140*/  SHF.R.S32.HI R3, RZ, 0x1f, R229 ;  /* 0x0000001fff037819 */ /* 0x000fe200000114e5 */
[----:B------:R-:W-:Y:S01]  /*1150*/  IMAD R14, R248, c[0x0][0x17c], R14 ;  /* 0x00005f00f80e7a24 */ /* 0x000fe200078e020e */
[----:B------:R-:W-:Y:S01]  /*1160*/  CS2R R112, SRZ ;  /* 0x0000000000707805 */ /* 0x000fe2000001ff00 */
[----:B------:R2:W-:Y:S01]  /*1170*/  LDGSTS.E.BYPASS.LTC128B.128 [R224+0xb080], [R10.64+0x80], !P3 ;  /* 0x0b0800800ae07fae */ /* 0x0005e2000d901d44 */
[C---:B------:R-:W-:Y:S01]  /*1180*/  ISETP.GE.AND P3, PT, R12.reuse, c[0x0][0x16c], PT ;  /* 0x00005b000c007a0c */ /* 0x040fe20003f66270 */
[----:B------:R-:W-:Y:S01]  /*1190*/  IMAD.IADD R23, R23, 0x1, R14 ;  /* 0x0000000117177824 */ /* 0x000fe200078e020e */
[----:B------:R-:W-:Y:S01]  /*11a0*/  CS2R R102, SRZ ;  /* 0x0000000000667805 */ /* 0x000fe2000001ff00 */
[----:B------:R2:W-:Y:S01]  /*11b0*/  LDGSTS.E.BYPASS.LTC128B.128 [R224+0xd880], [R10.64+0x100], !P5 ;  /* 0x0d8801000ae07fae */ /* 0x0005e2000e901d44 */
[----:B------:R-:W-:Y:S01]  /*11c0*/  ISETP.GE.AND P5, PT, R5, c[0x0][0x19c], PT ;  /* 0x0000670005007a0c */ /* 0x000fe20003fa6270 */
[----:B------:R-:W-:Y:S01]  /*11d0*/  IMAD R234, R3, c[0x0][0x180], RZ ;  /* 0x0000600003ea7a24 */ /* 0x000fe200078e02ff */
[----:B------:R-:W-:Y:S01]  /*11e0*/  CS2R R100, SRZ ;  /* 0x0000000000647805 */ /* 0x000fe2000001ff00 */
[----:B------:R3:W-:Y:S01]  /*11f0*/  @!P0 LDGSTS.E.BYPASS.LTC128B.128 [R224+0x9880], [R20.64], !P2 ;  /* 0x0988000014e08fae */ /* 0x0007e2000d101d44 */
[----:B------:R-:W-:Y:S01]  /*1200*/  ISETP.GE.AND P2, PT, R5, c[0x0][0x16c], PT ;  /* 0x00005b0005007a0c */ /* 0x000fe20003f46270 */
[C---:B------:R-:W-:Y:S01]  /*1210*/  IMAD R234, R229.reuse, c[0x0][0x184], R234 ;  /* 0x00006100e5ea7a24 */ /* 0x040fe200078e02ea */
[----:B------:R-:W-:Y:S01]  /*1220*/  CS2R R98, SRZ ;  /* 0x0000000000627805 */ /* 0x000fe2000001ff00 */
[----:B------:R3:W-:Y:S01]  /*1230*/  @!P0 LDGSTS.E.BYPASS.LTC128B.128 [R224+0xc080], [R20.64+0x80], !P6 ;  /* 0x0c08008014e08fae */ /* 0x0007e2000f101d44 */
[----:B-1----:R-:W-:Y:S01]  /*1240*/  SEL R18, RZ, 0xffffffff, P2 ;  /* 0xffffffffff127807 */ /* 0x002fe20001000000 */
[----:B------:R-:W-:Y:S01]  /*1250*/  IMAD.WIDE.U32 R22, R229, c[0x0][0x180], R22 ;  /* 0x00006000e5167a25 */ /* 0x000fe200078e0016 */
[----:B------:R-:W-:Y:S01]  /*1260*/  CS2R R96, SRZ ;  /* 0x0000000000607805 */ /* 0x000fe2000001ff00 */
[----:B------:R3:W-:Y:S01]  /*1270*/  @!P0 LDGSTS.E.BYPASS.LTC128B.128 [R224+0xe880], [R20.64+0x100], !P1 ;  /* 0x0e88010014e08fae */ /* 0x0007e2000c901d44 */
[----:B------:R-:W-:Y:S01]  /*1280*/  ISETP.GE.AND P1, PT, R12, c[0x0][0x19c], PT ;  /* 0x000067000c007a0c */ /* 0x000fe20003f26270 */
[----:B------:R-:W-:Y:S01]  /*1290*/  IMAD.SHL.U32 R18, R18, 0x2, RZ ;  /* 0x0000000212127824 */ /* 0x000fe200078e00ff */
[----:B------:R-:W-:Y:S01]  /*12a0*/  CS2R R94, SRZ ;  /* 0x00000000005e7805 */ /* 0x000fe2000001ff00 */
[----:B------:R-:W-:Y:S01]  /*12b0*/  IMAD.IADD R235, R23, 0x1, R234 ;  /* 0x0000000117eb7824 */ /* 0x000fe200078e02ea */
[----:B------:R-:W-:Y:S01]  /*12c0*/  ISETP.LT.OR P4, PT, R2, 0x1, P1 ;  /* 0x000000010200780c */ /* 0x000fe20000f81670 */
[----:B------:R-:W-:Y:S01]  /*12d0*/  IMAD.MOV.U32 R234, RZ, RZ, R22 ;  /* 0x000000ffffea7224 */ /* 0x000fe200078e0016 */
        /* <DEDUP_REMOVED lines=8> */
[----:B--2---:R-:W-:Y:S01]  /*1360*/  SEL R10, RZ, 0x1, P3 ;  /* 0x00000001ff0a7807 */ /* 0x004fe20001800000 */
[----:B------:R-:W-:Y:S01]  /*1370*/  IMAD.WIDE.U32 R234, R230, c[0x0][0x188], R234 ;  /* 0x00006200e6ea7a25 */ /* 0x000fe200078e00ea */
[----:B------:R-:W-:Y:S01]  /*1380*/  ISETP.LT.OR P3, PT, R2, 0x1, P5 ;  /* 0x000000010200780c */ /* 0x000fe20002f61670 */
[----:B------:R1:W-:Y:S01]  /*1390*/  LDGSTS.E.BYPASS.LTC128B.128 [R224+0x80], [R16.64], !P4 ;  /* 0x0008000010e07fae */ /* 0x0003e2000e101d44 */
[----:B------:R-:W-:Y:S01]  /*13a0*/  LOP3.LUT R18, R18, 0x2, R10, 0xe2, !PT ;  /* 0x0000000212127812 */ /* 0x000fe200078ee20a */
[----:B------:R-:W-:Y:S01]  /*13b0*/  IMAD.IADD R247, R235, 0x1, R246 ;  /* 0x00000001ebf77824 */ /* 0x000fe200078e02f6 */
[----:B------:R-:W-:Y:S01]  /*13c0*/  SHF.R.S32.HI R11, RZ, 0x1f, R252 ;  /* 0x0000001fff0b7819 */ /* 0x000fe200000114fc */
[----:B------:R-:W-:Y:S01]  /*13d0*/  IMAD.MOV.U32 R246, RZ, RZ, R234 ;  /* 0x000000fffff67224 */ /* 0x000fe200078e00ea */
[----:B------:R-:W-:Y:S01]  /*13e0*/  CS2R R82, SRZ ;  /* 0x0000000000527805 */ /* 0x000fe2000001ff00 */
[C---:B------:R-:W-:Y:S01]  /*13f0*/  IMAD R244, R0.reuse, c[0x0][0x218], RZ ;  /* 0x0000860000f47a24 */ /* 0x040fe200078e02ff */
[----:B------:R-:W-:Y:S01]  /*1400*/  CS2R R80, SRZ ;  /* 0x0000000000507805 */ /* 0x000fe2000001ff00 */
[----:B------:R-:W-:Y:S01]  /*1410*/  IMAD R218, R0, c[0x0][0x278], RZ ;  /* 0x00009e0000da7a24 */ /* 0x000fe200078e02ff */
[----:B---3--:R-:W-:Y:S01]  /*1420*/  LEA R20, P6, R8, R16, 0x6 ;  /* 0x0000001008147211 */ /* 0x008fe200078c30ff */
[----:B------:R-:W-:Y:S01]  /*1430*/  IMAD R244, R230, c[0x0][0x21c], R244 ;  /* 0x00008700e6f47a24 */ /* 0x000fe200078e02f4 */
[----:B------:R-:W-:Y:S01]  /*1440*/  CS2R R78, SRZ ;  /* 0x00000000004e7805 */ /* 0x000fe2000001ff00 */
[----:B------:R1:W-:Y:S01]  /*1450*/  LDGSTS.E.BYPASS.LTC128B.128 [R224+0x2880], [R16.64+0x80], !P3 ;  /* 0x0288008010e07fae */ /* 0x0003e2000d901d44 */
[C---:B------:R-:W-:Y:S01]  /*1460*/  LEA.HI.X R21, R8.reuse, R17, R9, 0x6, P6 ;  /* 0x0000001108157211 */ /* 0x040fe200030f3409 */
[----:B------:R-:W-:Y:S01]  /*1470*/  IMAD.SHL.U32 R9, R8, 0x20, RZ ;  /* 0x0000002008097824 */ /* 0x000fe200078e00ff */
[----:B------:R-:W-:Y:S01]  /*1480*/  ISETP.GE.AND P6, PT, R6, c[0x0][0x19c], PT ;  /* 0x0000670006007a0c */ /* 0x000fe20003fc6270 */
[----:B------:R-:W-:Y:S01]  /*1490*/  IMAD R218, R230, c[0x0][0x27c], R218 ;  /* 0x00009f00e6da7a24 */ /* 0x000fe200078e02da */
[----:B------:R-:W-:Y:S01]  /*14a0*/  SHF.L.U64.HI R8, R8, R221, c[0x0][0x1ac] ;  /* 0x00006b0008087619 */ /* 0x000fe200000102dd */
[----:B------:R-:W-:Y:S01]  /*14b0*/  IMAD R236, R3, c[0x0][0x288], RZ ;  /* 0x0000a20003ec7a24 */ /* 0x000fe200078e02ff */
[----:B------:R-:W-:Y:S01]  /*14c0*/  ISETP.LT.OR P4, PT, R2, 0x1, P6 ;  /* 0x000000010200780c */ /* 0x000fe20003781670 */
[----:B------:R-:W-:Y:S01]  /*14d0*/  IMAD R217, R0, c[0x0][0x290], RZ ;  /* 0x0000a40000d97a24 */ /* 0x000fe200078e02ff */
[----:B------:R-:W-:Y:S01]  /*14e0*/  @!P0 LEA R14, P2, R9, R20, 0x1 ;  /* 0x00000014090e8211 */ /* 0x000fe200078408ff */
[----:B------:R-:W-:Y:S01]  /*14f0*/  IMAD R236, R229, c[0x0][0x28c], R236 ;  /* 0x0000a300e5ec7a24 */ /* 0x000fe200078e02ec */
[----:B------:R-:W-:Y:S01]  /*1500*/  ISETP.LT.OR P3, PT, R2, 0x21, P5 ;  /* 0x000000210200780c */ /* 0x000fe20002f61670 */
[----:B------:R-:W-:Y:S01]  /*1510*/  IMAD R217, R230, c[0x0][0x294], R217 ;  /* 0x0000a500e6d97a24 */ /* 0x000fe200078e02d9 */
[----:B------:R-:W-:Y:S01]  /*1520*/  @!P0 LEA.HI.X R15, R9, R21, R8, 0x1, P2 ;  /* 0x00000015090f8211 */ /* 0x000fe200010f0c08 */
[----:B------:R-:W-:Y:S01]  /*1530*/  IMAD.MOV.U32 R8, RZ, RZ, 0x6 ;  /* 0x00000006ff087424 */ /* 0x000fe200078e00ff */
[----:B------:R-:W-:Y:S01]  /*1540*/  ISETP.GE.AND P2, PT, R6, c[0x0][0x16c], PT ;  /* 0x00005b0006007a0c */ /* 0x000fe20003f46270 */
[C---:B------:R-:W-:Y:S01]  /*1550*/  IMAD.SHL.U32 R9, R219.reuse, 0x40, RZ ;  /* 0x00000040db097824 */ /* 0x040fe200078e00ff */
[----:B------:R-:W-:Y:S01]  /*1560*/  @!P0 ISETP.LT.OR P5, PT, R2, 0x41, P5 ;  /* 0x000000410200880c */ /* 0x000fe20002fa1670 */
[----:B------:R-:W-:Y:S01]  /*1570*/  IMAD.SHL.U32 R4, R4, 0x8, RZ ;  /* 0x0000000804047824 */ /* 0x000fe200078e00ff */
[----:B------:R-:W-:Y:S01]  /*1580*/  SEL R13, RZ, 0x4, P2 ;  /* 0x00000004ff0d7807 */ /* 0x000fe20001000000 */
[----:B------:R1:W-:Y:S01]  /*1590*/  LDGSTS.E.BYPASS.LTC128B.128 [R224+0x5080], [R16.64+0x100], !P4 ;  /* 0x0508010010e07fae */ /* 0x0003e2000e101d44 */
[C---:B------:R-:W-:Y:S01]  /*15a0*/  ISETP.LT.OR P4, PT, R2.reuse, 0x21, P1 ;  /* 0x000000210200780c */ /* 0x040fe20000f81670 */
[----:B------:R-:W-:Y:S01]  /*15b0*/  IMAD.MOV.U32 R250, RZ, RZ, -0x50 ;  /* 0xffffffb0fffa7424 */ /* 0x000fe200078e00ff */
[----:B------:R-:W-:Y:S01]  /*15c0*/  SHF.L.U64.HI R10, R219, R8, c[0x0][0x17c] ;  /* 0x00005f00db0a7619 */ /* 0x000fe20000010208 */
[----:B------:R-:W-:Y:S01]  /*15d0*/  IMAD.MOV.U32 R205, RZ, RZ, RZ ;  /* 0x000000ffffcd7224 */ /* 0x000fe200078e00ff */
[C---:B------:R-:W-:Y:S01]  /*15e0*/  ISETP.LT.OR P2, PT, R2.reuse, 0x21, P6 ;  /* 0x000000210200780c */ /* 0x040fe20003741670 */
[----:B------:R-:W-:Y:S01]  /*15f0*/  IMAD R250, R231, R250, c[0x0][0x198] ;  /* 0x00006600e7fa7624 */ /* 0x000fe200078e02fa */
[----:B------:R-:W-:Y:S01]  /*1600*/  @!P0 ISETP.LT.OR P1, PT, R2, 0x41, P1 ;  /* 0x000000410200880c */ /* 0x000fe20000f21670 */
[----:B------:R-:W-:Y:S01]  /*1610*/  IMAD R10, R10, R252, RZ ;  /* 0x000000fc0a0a7224 */ /* 0x000fe200078e02ff */
[----:B------:R-:W-:Y:S01]  /*1620*/  @!P0 ISETP.LT.OR P6, PT, R2, 0x41, P6 ;  /* 0x000000410200880c */ /* 0x000fe200037c1670 */
[----:B------:R-:W-:Y:S01]  /*1630*/  IMAD.MOV.U32 R240, RZ, RZ, 0x1 ;  /* 0x00000001fff07424 */ /* 0x000fe200078e00ff */
[----:B------:R-:W-:Y:S01]  /*1640*/  LOP3.LUT R2, R18, R13, RZ, 0xfc, !PT ;  /* 0x0000000d12027212 */ /* 0x000fe200078efcff */
[----:B------:R-:W-:Y:S01]  /*1650*/  IMAD R13, R11, R9, R10 ;  /* 0x000000090b0d7224 */ /* 0x000fe200078e020a */
[----:B------:R-:W-:Y:S01]  /*1660*/  SHF.L.U64.HI R219, R219, R221, c[0x0][0x17c] ;  /* 0x00005f00dbdb7619 */ /* 0x000fe200000102dd */
[----:B------:R2:W-:Y:S01]  /*1670*/  LDGSTS.E.BYPASS.LTC128B.128 [R224+0x1080], [R20.64], !P4 ;  /* 0x0108000014e07fae */ /* 0x0005e2000e101d44 */
[C---:B------:R-:W-:Y:S01]  /*1680*/  LOP3.LUT P4, RZ, R2.reuse, 0x1, RZ, 0xc0, !PT ;  /* 0x0000000102ff7812 */ /* 0x040fe2000788c0ff */
[----:B------:R-:W-:Y:S01]  /*1690*/  CS2R R76, SRZ ;  /* 0x00000000004c7805 */ /* 0x000fe2000001ff00 */
[----:B------:R-:W-:Y:S01]  /*16a0*/  CS2R R74, SRZ ;  /* 0x00000000004a7805 */ /* 0x000fe2000001ff00 */
[----:B------:R2:W-:Y:S01]  /*16b0*/  LDGSTS.E.BYPASS.LTC128B.128 [R224+0x3880], [R20.64+0x80], !P3 ;  /* 0x0388008014e07fae */ /* 0x0005e2000d901d44 */
[C---:B------:R-:W-:Y:S01]  /*16c0*/  LOP3.LUT P3, RZ, R2.reuse, 0x2, RZ, 0xc0, !PT ;  /* 0x0000000202ff7812 */ /* 0x040fe2000786c0ff */
[----:B------:R-:W-:Y:S01]  /*16d0*/  CS2R R72, SRZ ;  /* 0x0000000000487805 */ /* 0x000fe2000001ff00 */
[----:B------:R-:W-:Y:S01]  /*16e0*/  CS2R R70, SRZ ;  /* 0x0000000000467805 */ /* 0x000fe2000001ff00 */
[----:B------:R2:W-:Y:S01]  /*16f0*/  LDGSTS.E.BYPASS.LTC128B.128 [R224+0x6080], [R20.64+0x100], !P2 ;  /* 0x0608010014e07fae */ /* 0x0005e2000d101d44 */
[----:B------:R-:W-:Y:S01]  /*1700*/  LOP3.LUT P2, RZ, R2, 0x4, RZ, 0xc0, !PT ;  /* 0x0000000402ff7812 */ /* 0x000fe2000784c0ff */
[----:B------:R-:W-:Y:S01]  /*1710*/  IMAD R2, R3, c[0x0][0x210], RZ ;  /* 0x0000840003027a24 */ /* 0x000fe200078e02ff */
[----:B------:R-:W-:Y:S01]  /*1720*/  CS2R R68, SRZ ;  /* 0x0000000000447805 */ /* 0x000fe2000001ff00 */
[----:B------:R3:W-:Y:S01]  /*1730*/  @!P0 LDGSTS.E.BYPASS.LTC128B.128 [R224+0x2080], [R14.64], !P1 ;  /* 0x020800000ee08fae */ /* 0x0007e2000c901d44 */
[----:B-1----:R-:W-:Y:S01]  /*1740*/  IMAD R16, R249, c[0x0][0x208], RZ ;  /* 0x00008200f9107a24 */ /* 0x002fe200078e02ff */
[----:B------:R-:W-:Y:S01]  /*1750*/  CS2R R66, SRZ ;  /* 0x0000000000427805 */ /* 0x000fe2000001ff00 */
[----:B------:R-:W-:Y:S01]  /*1760*/  IMAD R2, R229, c[0x0][0x214], R2 ;  /* 0x00008500e5027a24 */ /* 0x000fe200078e0202 */
[----:B------:R3:W-:Y:S01]  /*1770*/  @!P0 LDGSTS.E.BYPASS.LTC128B.128 [R224+0x4880], [R14.64+0x80], !P5 ;  /* 0x048800800ee08fae */ /* 0x0007e2000e901d44 */
[----:B------:R-:W-:Y:S01]  /*1780*/  IMAD R16, R248, c[0x0][0x20c], R16 ;  /* 0x00008300f8107a24 */ /* 0x000fe200078e0210 */
[----:B------:R-:W-:Y:S01]  /*1790*/  CS2R R64, SRZ ;  /* 0x0000000000407805 */ /* 0x000fe2000001ff00 */
[----:B------:R-:W-:Y:S01]  /*17a0*/  CS2R R62, SRZ ;  /* 0x00000000003e7805 */ /* 0x000fe2000001ff00 */
[----:B------:R3:W-:Y:S01]  /*17b0*/  @!P0 LDGSTS.E.BYPASS.LTC128B.128 [R224+0x7080], [R14.64+0x100], !P6 ;  /* 0x070801000ee08fae */ /* 0x0007e2000f101d44 */
[----:B------:R-:W-:Y:S01]  /*17c0*/  IMAD.IADD R17, R23, 0x1, R16 ;  /* 0x0000000117117824 */ /* 0x000fe200078e0210 */
[----:B------:R-:W-:Y:S01]  /*17d0*/  CS2R R60, SRZ ;  /* 0x00000000003c7805 */ /* 0x000fe2000001ff00 */
[----:B------:R-:W-:Y:S01]  /*17e0*/  IMAD.MOV.U32 R16, RZ, RZ, R22 ;  /* 0x000000ffff107224 */ /* 0x000fe200078e0016 */
[----:B------:R-:W0:Y:S01]  /*17f0*/  LDGDEPBAR ;  /* 0x00000000000079af */ /* 0x000e220000000000 */
[C---:B------:R-:W-:Y:S01]  /*1800*/  IMAD.WIDE.U32 R22, R252.reuse, R9, R246 ;  /* 0x00000009fc167225 */ /* 0x040fe200078e00f6 */
[----:B------:R-:W-:Y:S01]  /*1810*/  CS2R R58, SRZ ;  /* 0x00000000003a7805 */ /* 0x000fe2000001ff00 */
[----:B------:R-:W-:Y:S01]  /*1820*/  CS2R R56, SRZ ;  /* 0x0000000000387805 */ /* 0x000fe2000001ff00 */
[----:B------:R-:W-:Y:S01]  /*1830*/  CS2R R54, SRZ ;  /* 0x0000000000367805 */ /* 0x000fe2000001ff00 */
[----:B------:R-:W-:Y:S01]  /*1840*/  IMAD.SHL.U32 R9, R252, 0x40, RZ ;  /* 0x00000040fc097824 */ /* 0x000fe200078e00ff */
[----:B------:R-:W-:Y:S01]  /*1850*/  LEA R18, P1, R22, c[0x0][0x160], 0x1 ;  /* 0x0000580016127a11 */ /* 0x000fe200078208ff */
[----:B------:R-:W-:Y:S01]  /*1860*/  IMAD.IADD R13, R23, 0x1, R13 ;  /* 0x00000001170d7824 */ /* 0x000fe200078e020d */
[----:B------:R-:W-:Y:S01]  /*1870*/  CS2R R52, SRZ ;  /* 0x0000000000347805 */ /* 0x000fe2000001ff00 */
[----:B------:R-:W-:Y:S01]  /*1880*/  IMAD.WIDE.U32 R16, R229, c[0x0][0x210], R16 ;  /* 0x00008400e5107a25 */ /* 0x000fe200078e0010 */
[----:B------:R-:W-:Y:S01]  /*1890*/  IADD3 R10, -R248, c[0x0][0x168], -R9 ;  /* 0x00005a00f80a7a10 */ /* 0x000fe20007ffe909 */
[----:B------:R-:W-:Y:S01]  /*18a0*/  CS2R R50, SRZ ;  /* 0x0000000000327805 */ /* 0x000fe2000001ff00 */
[----:B------:R-:W-:Y:S01]  /*18b0*/  LEA.HI.X R19, R22, c[0x0][0x164], R13, 0x1, P1 ;  /* 0x0000590016137a11 */ /* 0x000fe200008f0c0d */
[----:B------:R-:W-:Y:S01]  /*18c0*/  IMAD.MOV.U32 R232, RZ, RZ, R16 ;  /* 0x000000ffffe87224 */ /* 0x000fe200078e0010 */
[----:B------:R-:W-:Y:S01]  /*18d0*/  ISETP.LT.OR P5, PT, R10, 0x1, !P4 ;  /* 0x000000010a00780c */ /* 0x000fe200067a1670 */
[----:B------:R-:W-:Y:S01]  /*18e0*/  IMAD.SHL.U32 R16, R242, 0x4, RZ ;  /* 0x00000004f2107824 */ /* 0x000fe200078e00ff */
[C---:B------:R-:W-:Y:S01]  /*18f0*/  ISETP.LT.OR P1, PT, R10.reuse, 0x1, !P3 ;  /* 0x000000010a00780c */ /* 0x040fe20005f21670 */
[----:B------:R-:W-:Y:S01]  /*1900*/  IMAD.IADD R233, R17, 0x1, R2 ;  /* 0x0000000111e97824 */ /* 0x000fe200078e0202 */
[C---:B------:R-:W-:Y:S01]  /*1910*/  ISETP.LT.OR P0, PT, R10.reuse, 0x1, !P2 ;  /* 0x000000010a00780c */ /* 0x040fe20005701670 */
[----:B------:R-:W-:Y:S01]  /*1920*/  CS2R R48, SRZ ;  /* 0x0000000000307805 */ /* 0x000fe2000001ff00 */
[----:B------:R-:W-:Y:S01]  /*1930*/  ISETP.LT.OR P6, PT, R10, 0x21, !P4 ;  /* 0x000000210a00780c */ /* 0x000fe200067c1670 */
[----:B------:R-:W-:Y:S01]  /*1940*/  IMAD.WIDE.U32 R232, R230, c[0x0][0x218], R232 ;  /* 0x00008600e6e87a25 */ /* 0x000fe200078e00e8 */
[----:B------:R-:W-:Y:S01]  /*1950*/  SHF.R.S32.HI R17, RZ, 0x1f, R16 ;  /* 0x0000001fff117819 */ /* 0x000fe20000011410 */
[----:B------:R-:W-:Y:S01]  /*1960*/  CS2R R46, SRZ ;  /* 0x00000000002e7805 */ /* 0x000fe2000001ff00 */
[----:B------:R-:W-:Y:S01]  /*1970*/  P2R R2, PR, RZ, 0x10 ;  /* 0x00000010ff027803 */ /* 0x000fe20000000000 */
[----:B---3--:R-:W-:Y:S01]  /*1980*/  IMAD R14, R3, c[0x0][0x270], RZ ;  /* 0x00009c00030e7a24 */ /* 0x008fe200078e02ff */
[----:B------:R-:W-:Y:S01]  /*1990*/  ISETP.GE.AND P4, PT, R12, c[0x0][0x1fc], PT ;  /* 0x00007f000c007a0c */ /* 0x000fe20003f86270 */
[----:B------:R1:W-:Y:S01]  /*19a0*/  LDGSTS.E.BYPASS.LTC128B.128 [R224+0xf080], [R18.64], !P5 ;  /* 0x0f08000012e07fae */ /* 0x0003e2000e901d44 */
[C---:B------:R-:W-:Y:S01]  /*19b0*/  ISETP.LT.OR P5, PT, R10.reuse, 0x21, !P3 ;  /* 0x000000210a00780c */ /* 0x040fe20005fa1670 */
[C---:B------:R-:W-:Y:S01]  /*19c0*/  IMAD R14, R229.reuse, c[0x0][0x274], R14 ;  /* 0x00009d00e50e7a24 */ /* 0x040fe200078e020e */
[----:B------:R-:W-:Y:S01]  /*19d0*/  CS2R R44, SRZ ;  /* 0x00000000002c7805 */ /* 0x000fe2000001ff00 */
[----:B------:R1:W-:Y:S01]  /*19e0*/  LDGSTS.E.BYPASS.LTC128B.128 [R224+0x11080], [R18.64+0x80], !P1 ;  /* 0x1108008012e07fae */ /* 0x0003e2000c901d44 */
[----:B------:R-:W-:Y:S01]  /*19f0*/  ISETP.LT.OR P1, PT, R10, 0x21, !P2 ;  /* 0x000000210a00780c */ /* 0x000fe20005721670 */
[----:B------:R-:W-:Y:S01]  /*1a00*/  IMAD.MOV.U32 R10, RZ, RZ, c[0x0][0x208] ;  /* 0x00008200ff0a7624 */ /* 0x000fe200078e00ff */
[----:B------:R-:W-:Y:S01]  /*1a10*/  SHF.R.S32.HI R243, RZ, 0x1f, R242 ;  /* 0x0000001ffff37819 */ /* 0x000fe200000114f2 */
[----:B------:R1:W-:Y:S01]  /*1a20*/  LDGSTS.E.BYPASS.LTC128B.128 [R224+0x13080], [R18.64+0x100], !P0 ;  /* 0x1308010012e07fae */ /* 0x0003e2000c101d44 */
[----:B--2---:R-:W-:Y:S01]  /*1a30*/  IMAD.WIDE.U32 R20, R229, c[0x0][0x270], R16 ;  /* 0x00009c00e5147a25 */ /* 0x004fe200078e0010 */
[----:B------:R-:W-:-:S02]  /*1a40*/  LEA R22, P0, R220, R18, 0x1 ;  /* 0x00000012dc167211 */ /* 0x000fc400078008ff */
[----:B------:R-:W-:Y:S01]  /*1a50*/  SHF.L.U64.HI R13, R10, R8, c[0x0][0x20c] ;  /* 0x000083000a0d7619 */ /* 0x000fe20000010208 */
[----:B------:R-:W-:Y:S01]  /*1a60*/  IMAD.IADD R15, R21, 0x1, R14 ;  /* 0x00000001150f7824 */ /* 0x000fe200078e020e */
[----:B------:R-:W-:Y:S01]  /*1a70*/  LEA.HI.X R23, R220, R19, R219, 0x1, P0 ;  /* 0x00000013dc177211 */ /* 0x000fe200000f0cdb */
[----:B------:R-:W-:Y:S01]  /*1a80*/  IMAD.IADD R245, R233, 0x1, R244 ;  /* 0x00000001e9f57824 */ /* 0x000fe200078e02f4 */
[C---:B------:R-:W-:Y:S01]  /*1a90*/  SHF.L.U64.HI R221, R10.reuse, R221, c[0x0][0x20c] ;  /* 0x000083000add7619 */ /* 0x040fe200000102dd */
[----:B------:R-:W-:Y:S02]  /*1aa0*/  IMAD.SHL.U32 R8, R10, 0x40, RZ ;  /* 0x000000400a087824 */ /* 0x000fe400078e00ff */
[----:B------:R-:W-:Y:S01]  /*1ab0*/  IMAD R13, R13, R252, RZ ;  /* 0x000000fc0d0d7224 */ /* 0x000fe200078e02ff */
[----:B------:R2:W-:Y:S01]  /*1ac0*/  LDGSTS.E.BYPASS.LTC128B.128 [R224+0x10080], [R22.64], !P6 ;  /* 0x1008000016e07fae */ /* 0x0005e2000f101d44 */
[----:B------:R-:W-:Y:S01]  /*1ad0*/  IMAD.MOV.U32 R14, RZ, RZ, R20 ;  /* 0x000000ffff0e7224 */ /* 0x000fe200078e0014 */
[----:B------:R-:W-:Y:S01]  /*1ae0*/  ISETP.GE.AND P6, PT, R5, c[0x0][0x1fc], PT ;  /* 0x00007f0005007a0c */ /* 0x000fe20003fc6270 */
[----:B------:R-:W-:Y:S01]  /*1af0*/  IMAD.MOV.U32 R244, RZ, RZ, R232 ;  /* 0x000000fffff47224 */ /* 0x000fe200078e00e8 */
[----:B------:R2:W-:Y:S01]  /*1b00*/  LDGSTS.E.BYPASS.LTC128B.128 [R224+0x12080], [R22.64+0x80], !P5 ;  /* 0x1208008016e07fae */ /* 0x0005e2000e901d44 */
[----:B------:R-:W-:Y:S01]  /*1b10*/  IMAD R13, R11, R8, R13 ;  /* 0x000000080b0d7224 */ /* 0x000fe200078e020d */
[----:B------:R-:W-:Y:S01]  /*1b20*/  IADD3 R11, -R9, c[0x0][0x168], -R248 ;  /* 0x00005a00090b7a10 */ /* 0x000fe20007ffe9f8 */
[----:B------:R-:W-:Y:S01]  /*1b30*/  IMAD.WIDE.U32 R238, R230, c[0x0][0x278], R14 ;  /* 0x00009e00e6ee7a25 */ /* 0x000fe200078e000e */
[----:B------:R2:W-:Y:S01]  /*1b40*/  LDGSTS.E.BYPASS.LTC128B.128 [R224+0x14080], [R22.64+0x100], !P1 ;  /* 0x1408010016e07fae */ /* 0x0005e2000c901d44 */
[----:B------:R-:W-:-:S02]  /*1b50*/  ISETP.GT.AND P1, PT, R242, 0xf, PT ;  /* 0x0000000ff200780c */ /* 0x000fc40003f24270 */
[----:B------:R-:W-:Y:S01]  /*1b60*/  IMAD.IADD R218, R239, 0x1, R218 ;  /* 0x00000001efda7824 */ /* 0x000fe200078e02da */
[----:B------:R-:W-:Y:S01]  /*1b70*/  IADD3 R14, P5, R9, R238, RZ ;  /* 0x000000ee090e7210 */ /* 0x000fe20007fbe0ff */
[----:B------:R-:W-:Y:S01]  /*1b80*/  IMAD.SHL.U32 R222, R10, 0x20, RZ ;  /* 0x000000200ade7824 */ /* 0x000fe200078e00ff */
[----:B------:R-:W-:Y:S01]  /*1b90*/  LEA.HI R15, R213, R242, RZ, 0x5 ;  /* 0x000000f2d50f7211 */ /* 0x000fe200078f28ff */
[----:B-1----:R-:W-:Y:S01]  /*1ba0*/  IMAD.WIDE.U32 R18, R8, R252, R244 ;  /* 0x000000fc08127225 */ /* 0x002fe200078e00f4 */
[----:B------:R-:W-:-:S03]  /*1bb0*/  SHF.R.S32.HI R8, RZ, 0x1f, R9 ;  /* 0x0000001fff087819 */ /* 0x000fc60000011409 */
[----:B------:R-:W-:Y:S01]  /*1bc0*/  IMAD.IADD R13, R19, 0x1, R13 ;  /* 0x00000001130d7824 */ /* 0x000fe200078e020d */
[----:B------:R-:W-:-:S04]  /*1bd0*/  LEA R20, P0, R18, c[0x0][0x1f0], 0x1 ;  /* 0x00007c0012147a11 */ /* 0x000fc800078008ff */
[----:B------:R-:W-:Y:S01]  /*1be0*/  LEA.HI.X R21, R18, c[0x0][0x1f4], R13, 0x1, P0 ;  /* 0x00007d0012157a11 */ /* 0x000fe200000f0c0d */
[----:B------:R-:W-:Y:S01]  /*1bf0*/  IMAD.X R13, R8, 0x1, R218, P5 ;  /* 0x00000001080d7824 */ /* 0x000fe200028e06da */
[----:B------:R-:W-:Y:S02]  /*1c00*/  ISETP.LT.OR P0, PT, R11, 0x1, P4 ;  /* 0x000000010b00780c */ /* 0x000fe40002701670 */
[----:B------:R-:W-:-:S04]  /*1c10*/  LEA R18, P5, R14, c[0x0][0x258], 0x2 ;  /* 0x000096000e127a11 */ /* 0x000fc800078a10ff */
[----:B------:R-:W-:Y:S01]  /*1c20*/  LEA.HI.X R19, R14, c[0x0][0x25c], R13, 0x2, P5 ;  /* 0x000097000e137a11 */ /* 0x000fe200028f140d */
[----:B------:R-:W-:Y:S01]  /*1c30*/  @!P1 IMAD.SHL.U32 R13, R242, 0x10, RZ ;  /* 0x00000010f20d9824 */ /* 0x000fe200078e00ff */
[----:B------:R-:W-:Y:S02]  /*1c40*/  ISETP.GE.AND P5, PT, R6, c[0x0][0x1fc], PT ;  /* 0x00007f0006007a0c */ /* 0x000fe40003fa6270 */
[----:B------:R-:W-:Y:S02]  /*1c50*/  LEA.HI R14, R213, R242, RZ, 0x2 ;  /* 0x000000f2d50e7211 */ /* 0x000fe400078f10ff */
[----:B------:R1:W-:Y:S02]  /*1c60*/  @!P1 LDGSTS.E.BYPASS.LTC128B.128 [R13+0x21080], [R18.64] ;  /* 0x21080000120d9fae */ /* 0x0003e4000b901d44 */
[----:B------:R-:W-:Y:S02]  /*1c70*/  SHF.R.S32.HI R10, RZ, 0x2, R14 ;  /* 0x00000002ff0a7819 */ /* 0x000fe4000001140e */
[----:B------:R-:W0:Y:S04]  /*1c80*/  LDGDEPBAR ;  /* 0x00000000000079af */ /* 0x000e280000000000 */
[----:B------:R3:W-:Y:S01]  /*1c90*/  LDGSTS.E.BYPASS.LTC128B.128 [R224+0x1b080], [R20.64], !P0 ;  /* 0x1b08000014e07fae */ /* 0x0007e2000c101d44 */
[----:B------:R-:W-:-:S02]  /*1ca0*/  ISETP.LT.OR P0, PT, R11, 0x1, P6 ;  /* 0x000000010b00780c */ /* 0x000fc40003701670 */
[----:B------:R-:W-:-:S11]  /*1cb0*/  ISETP.LT.OR P6, PT, R11, 0x21, P6 ;  /* 0x000000210b00780c */ /* 0x000fd600037c1670 */
[----:B------:R3:W-:Y:S01]  /*1cc0*/  LDGSTS.E.BYPASS.LTC128B.128 [R224+0x1d080], [R20.64+0x80], !P0 ;  /* 0x1d08008014e07fae */ /* 0x0007e2000c101d44 */
[C---:B-1----:R-:W-:Y:S02]  /*1cd0*/  LEA R18, P0, R222.reuse, R20, 0x1 ;  /* 0x00000014de127211 */ /* 0x042fe400078008ff */
[----:B------:R-:W-:Y:S02]  /*1ce0*/  SHF.R.S32.HI R13, RZ, 0x1f, R14 ;  /* 0x0000001fff0d7819 */ /* 0x000fe4000001140e */
[----:B------:R-:W-:Y:S02]  /*1cf0*/  LEA.HI.X R19, R222, R21, R221, 0x1, P0 ;  /* 0x00000015de137211 */ /* 0x000fe400000f0cdd */
[----:B------:R-:W-:Y:S02]  /*1d00*/  ISETP.LT.OR P0, PT, R11, 0x1, P5 ;  /* 0x000000010b00780c */ /* 0x000fe40002f01670 */
[----:B------:R-:W-:Y:S02]  /*1d10*/  LEA.HI R13, R13, R10, RZ, 0x3 ;  /* 0x0000000a0d0d7211 */ /* 0x000fe400078f18ff */
[----:B------:R-:W-:-:S02]  /*1d20*/  ISETP.LT.OR P5, PT, R11, 0x21, P5 ;  /* 0x000000210b00780c */ /* 0x000fc40002fa1670 */
[----:B------:R-:W-:Y:S02]  /*1d30*/  LOP3.LUT R13, R13, 0xfffffff8, RZ, 0xc0, !PT ;  /* 0xfffffff80d0d7812 */ /* 0x000fe400078ec0ff */
[----:B------:R-:W-:-:S03]  /*1d40*/  LOP3.LUT R14, R14, 0x3ffffffc, RZ, 0xc0, !PT ;  /* 0x3ffffffc0e0e7812 */ /* 0x000fc600078ec0ff */
[----:B------:R-:W-:Y:S01]  /*1d50*/  IMAD.IADD R13, R10, 0x1, -R13 ;  /* 0x000000010a0d7824 */ /* 0x000fe200078e0a0d */
[----:B------:R-:W-:Y:S01]  /*1d60*/  SHF.R.S32.HI R10, RZ, 0x1f, R15 ;  /* 0x0000001fff0a7819 */ /* 0x000fe2000001140f */
[----:B------:R3:W-:Y:S01]  /*1d70*/  LDGSTS.E.BYPASS.LTC128B.128 [R224+0x1f080], [R20.64+0x100], !P0 ;  /* 0x1f08010014e07fae */ /* 0x0007e2000c101d44 */
[----:B------:R-:W-:Y:S01]  /*1d80*/  ISETP.LT.OR P0, PT, R11, 0x21, P4 ;  /* 0x000000210b00780c */ /* 0x000fe20002701670 */
[----:B------:R-:W-:Y:S01]  /*1d90*/  IMAD.IADD R14, R242, 0x1, -R14 ;  /* 0x00000001f20e7824 */ /* 0x000fe200078e0a0e */
[----:B------:R-:W-:-:S11]  /*1da0*/  ISETP.NE.AND P4, PT, R2, RZ, PT ;  /* 0x000000ff0200720c */ /* 0x000fd60003f85270 */
[----:B------:R1:W-:Y:S01]  /*1db0*/  LDGSTS.E.BYPASS.LTC128B.128 [R224+0x1c080], [R18.64], !P0 ;  /* 0x1c08000012e07fae */ /* 0x0003e2000c101d44 */
[----:B------:R-:W-:-:S03]  /*1dc0*/  ISETP.GE.AND P0, PT, R12, c[0x0][0x1fc], PT ;  /* 0x00007f000c007a0c */ /* 0x000fc60003f06270 */
[----:B------:R1:W-:Y:S01]  /*1dd0*/  LDGSTS.E.BYPASS.LTC128B.128 [R224+0x1e080], [R18.64+0x80], !P6 ;  /* 0x1e08008012e07fae */ /* 0x0003e2000f101d44 */
[----:B------:R-:W-:Y:S02]  /*1de0*/  ISETP.GE.AND P6, PT, R5, c[0x0][0x1fc], PT ;  /* 0x00007f0005007a0c */ /* 0x000fe40003fc6270 */
[----:B------:R-:W-:Y:S01]  /*1df0*/  SEL R5, RZ, 0x1, P0 ;  /* 0x00000001ff057807 */ /* 0x000fe20000000000 */
[----:B------:R1:W-:Y:S01]  /*1e00*/  LDGSTS.E.BYPASS.LTC128B.128 [R224+0x20080], [R18.64+0x100], !P5 ;  /* 0x2008010012e07fae */ /* 0x0003e2000e901d44 */
[----:B------:R-:W-:Y:S01]  /*1e10*/  ISETP.GE.AND P5, PT, R242, 0x10, PT ;  /* 0x00000010f200780c */ /* 0x000fe20003fa6270 */
[----:B---3--:R-:W-:Y:S01]  /*1e20*/  IMAD.WIDE.U32 R20, R229, c[0x0][0x288], R16 ;  /* 0x0000a200e5147a25 */ /* 0x008fe200078e0010 */
[CC--:B------:R-:W-:Y:S02]  /*1e30*/  LEA.HI R16, R213.reuse, R242.reuse, RZ, 0x4 ;  /* 0x000000f2d5107211 */ /* 0x0c0fe400078f20ff */
[----:B------:R-:W-:Y:S01]  /*1e40*/  LEA.HI R213, R213, R242, RZ, 0x7 ;  /* 0x000000f2d5d57211 */ /* 0x000fe200078f38ff */
[----:B------:R-:W-:Y:S01]  /*1e50*/  IMAD.IADD R237, R21, 0x1, R236 ;  /* 0x0000000115ed7824 */ /* 0x000fe200078e02ec */
[----:B------:R-:W-:Y:S01]  /*1e60*/  SHF.R.S32.HI R3, RZ, 0x4, R16 ;  /* 0x00000004ff037819 */ /* 0x000fe20000011410 */
[----:B------:R-:W-:Y:S01]  /*1e70*/  IMAD.MOV.U32 R236, RZ, RZ, R20 ;  /* 0x000000ffffec7224 */ /* 0x000fe200078e0014 */
[----:B------:R-:W-:-:S02]  /*1e80*/  SHF.R.S32.HI R213, RZ, 0x7, R213 ;  /* 0x00000007ffd57819 */ /* 0x000fc400000114d5 */
[----:B------:R-:W-:Y:S01]  /*1e90*/  LEA.HI R2, R16, R3, RZ, 0x1 ;  /* 0x0000000310027211 */ /* 0x000fe200078f08ff */
[----:B------:R-:W-:Y:S01]  /*1ea0*/  IMAD.WIDE.U32 R236, R230, c[0x0][0x290], R236 ;  /* 0x0000a400e6ec7a25 */ /* 0x000fe200078e00ec */
[C---:B------:R-:W-:Y:S02]  /*1eb0*/  LEA.HI R241, R213.reuse, R213, RZ, 0x1 ;  /* 0x000000d5d5f17211 */ /* 0x040fe400078f08ff */
[----:B------:R-:W-:Y:S01]  /*1ec0*/  LOP3.LUT R2, R2, 0xfffffffe, RZ, 0xc0, !PT ;  /* 0xfffffffe02027812 */ /* 0x000fe200078ec0ff */
[----:B------:R-:W-:Y:S01]  /*1ed0*/  IMAD.SHL.U32 R208, R213, 0x8, RZ ;  /* 0x00000008d5d07824 */ /* 0x000fe200078e00ff */
[----:B------:R-:W-:Y:S01]  /*1ee0*/  IADD3 R9, P0, R9, R236, RZ ;  /* 0x000000ec09097210 */ /* 0x000fe20007f1e0ff */
[----:B------:R-:W-:Y:S01]  /*1ef0*/  IMAD.IADD R217, R237, 0x1, R217 ;  /* 0x00000001edd97824 */ /* 0x000fe200078e02d9 */
[----:B------:R-:W-:Y:S01]  /*1f00*/  LOP3.LUT R241, R241, 0x1ffffffe, RZ, 0xc0, !PT ;  /* 0x1ffffffef1f17812 */ /* 0x000fe200078ec0ff */
[----:B------:R-:W-:Y:S01]  /*1f10*/  IMAD.IADD R2, R3, 0x1, -R2 ;  /* 0x0000000103027824 */ /* 0x000fe200078e0a02 */
[----:B------:R-:W-:Y:S01]  /*1f20*/  SHF.R.S32.HI R3, RZ, 0x5, R15 ;  /* 0x00000005ff037819 */ /* 0x000fe2000001140f */
[----:B------:R-:W-:Y:S01]  /*1f30*/  IMAD.X R8, R8, 0x1, R217, P0 ;  /* 0x0000000108087824 */ /* 0x000fe200000e06d9 */
[----:B------:R-:W-:Y:S01]  /*1f40*/  LOP3.LUT R208, R208, 0x8, RZ, 0xc0, !PT ;  /* 0x00000008d0d07812 */ /* 0x000fe200078ec0ff */
[----:B------:R-:W-:Y:S01]  /*1f50*/  IMAD.SHL.U32 R216, R2, 0x8, RZ ;  /* 0x0000000802d87824 */ /* 0x000fe200078e00ff */
[----:B------:R-:W-:Y:S01]  /*1f60*/  LEA.HI R0, R10, R3, RZ, 0x2 ;  /* 0x000000030a007211 */ /* 0x000fe200078f10ff */
[----:B------:R-:W-:Y:S01]  /*1f70*/  IMAD.SHL.U32 R10, R13, 0x10, RZ ;  /* 0x000000100d0a7824 */ /* 0x000fe200078e00ff */
[----:B-1----:R-:W-:Y:S01]  /*1f80*/  LEA R18, P0, R9, c[0x0][0x280], 0x2 ;  /* 0x0000a00009127a11 */ /* 0x002fe200078010ff */
[----:B------:R-:W-:Y:S01]  /*1f90*/  IMAD.IADD R241, R213, 0x1, -R241 ;  /* 0x00000001d5f17824 */ /* 0x000fe200078e0af1 */
[----:B------:R-:W-:-:S02]  /*1fa0*/  LOP3.LUT R0, R0, 0xfffffffc, RZ, 0xc0, !PT ;  /* 0xfffffffc00007812 */ /* 0x000fc400078ec0ff */
[----:B------:R-:W-:Y:S02]  /*1fb0*/  LOP3.LUT R10, R208, 0x70, R10, 0xf8, !PT ;  /* 0x00000070d00a7812 */ /* 0x000fe400078ef80a */
[----:B------:R-:W-:Y:S01]  /*1fc0*/  LEA.HI.X R19, R9, c[0x0][0x284], R8, 0x2, P0 ;  /* 0x0000a10009137a11 */ /* 0x000fe200000f1408 */
[----:B------:R-:W-:Y:S01]  /*1fd0*/  IMAD.IADD R0, R3, 0x1, -R0 ;  /* 0x0000000103007824 */ /* 0x000fe200078e0a00 */
[----:B------:R-:W-:Y:S02]  /*1fe0*/  LOP3.LUT R9, R15, 0xffffffe0, RZ, 0xc0, !PT ;  /* 0xffffffe00f097812 */ /* 0x000fe400078ec0ff */
[----:B------:R-:W-:Y:S01]  /*1ff0*/  LOP3.LUT P0, RZ, R13, 0x1, RZ, 0xc0, !PT ;  /* 0x000000010dff7812 */ /* 0x000fe2000780c0ff */
[C---:B------:R-:W-:Y:S01]  /*2000*/  IMAD.SHL.U32 R11, R0.reuse, 0x100, RZ ;  /* 0x00000100000b7824 */ /* 0x040fe200078e00ff */
[----:B------:R-:W-:Y:S01]  /*2010*/  LEA.HI R12, R0, R0, RZ, 0x1 ;  /* 0x00000000000c7211 */ /* 0x000fe200078f08ff */
[----:B------:R-:W-:Y:S01]  /*2020*/  IMAD.IADD R9, R242, 0x1, -R9 ;  /* 0x00000001f2097824 */ /* 0x000fe200078e0a09 */
[----:B------:R-:W-:-:S02]  /*2030*/  LOP3.LUT R13, R16, 0xfffffff0, RZ, 0xc0, !PT ;  /* 0xfffffff0100d7812 */ /* 0x000fc400078ec0ff */
[----:B------:R-:W-:Y:S01]  /*2040*/  LOP3.LUT R10, R10, 0x100, R11, 0xf8, !PT ;  /* 0x000001000a0a7812 */ /* 0x000fe200078ef80b */
[----:B------:R-:W-:Y:S01]  /*2050*/  IMAD.SHL.U32 R12, R12, 0x100, RZ ;  /* 0x000001000c0c7824 */ /* 0x000fe200078e00ff */
[----:B------:R-:W-:Y:S01]  /*2060*/  SHF.R.S32.HI R227, RZ, 0x1f, R9 ;  /* 0x0000001fffe37819 */ /* 0x000fe20000011409 */
[----:B------:R-:W-:Y:S01]  /*2070*/  IMAD.IADD R13, R242, 0x1, -R13 ;  /* 0x00000001f20d7824 */ /* 0x000fe200078e0a0d */
[----:B------:R-:W-:Y:S01]  /*2080*/  SHF.R.U32.HI R8, RZ, 0x3, R10 ;  /* 0x00000003ff087819 */ /* 0x000fe2000001160a */
[----:B------:R-:W-:Y:S01]  /*2090*/  IMAD.SHL.U32 R11, R0, 0x10, RZ ;  /* 0x00000010000b7824 */ /* 0x000fe200078e00ff */
[----:B------:R-:W-:Y:S02]  /*20a0*/  LOP3.LUT R12, R12, 0x7ffffe00, RZ, 0xc0, !PT ;  /* 0x7ffffe000c0c7812 */ /* 0x000fe400078ec0ff */
[----:B------:R-:W-:Y:S01]  /*20b0*/  LOP3.LUT R8, R10, 0x28, R8, 0x78, !PT ;  /* 0x000000280a087812 */ /* 0x000fe200078e7808 */
[----:B------:R-:W-:Y:S01]  /*20c0*/  @!P5 IMAD.SHL.U32 R10, R242, 0x10, RZ ;  /* 0x00000010f20ad824 */ /* 0x000fe200078e00ff */
[----:B------:R-:W-:Y:S01]  /*20d0*/  LEA.HI R227, R227, R9, RZ, 0x2 ;  /* 0x00000009e3e37211 */ /* 0x000fe200078f10ff */
[----:B------:R-:W-:Y:S01]  /*20e0*/  IMAD R12, R14, 0x2, R12 ;  /* 0x000000020e0c7824 */ /* 0x000fe200078e020c */
[----:B------:R-:W-:-:S02]  /*20f0*/  SHF.R.S32.HI R206, RZ, 0x1f, R13 ;  /* 0x0000001fffce7819 */ /* 0x000fc4000001140d */
[----:B------:R1:W-:Y:S01]  /*2100*/  @!P5 LDGSTS.E.BYPASS.LTC128B.128 [R10+0x21280], [R18.64] ;  /* 0x21280000120adfae */ /* 0x0003e2000b901d44 */
[----:B------:R-:W-:Y:S01]  /*2110*/  IMAD.IADD R8, R12, 0x1, R8 ;  /* 0x000000010c087824 */ /* 0x000fe200078e0208 */
[----:B------:R-:W-:Y:S01]  /*2120*/  ISETP.GE.AND P5, PT, R6, c[0x0][0x1fc], PT ;  /* 0x00007f0006007a0c */ /* 0x000fe20003fa6270 */
[----:B------:R-:W-:Y:S01]  /*2130*/  IMAD.SHL.U32 R12, R2, 0x20, RZ ;  /* 0x00000020020c7824 */ /* 0x000fe200078e00ff */
[----:B------:R-:W-:Y:S01]  /*2140*/  LOP3.LUT R6, R227, 0x7ffffffc, RZ, 0xc0, !PT ;  /* 0x7ffffffce3067812 */ /* 0x000fe200078ec0ff */
[----:B------:R-:W-:Y:S01]  /*2150*/  IMAD.SHL.U32 R226, R8, 0x2, RZ ;  /* 0x0000000208e27824 */ /* 0x000fe200078e00ff */
[----:B------:R-:W-:Y:S01]  /*2160*/  LEA.HI R206, R206, R13, RZ, 0x3 ;  /* 0x0000000dcece7211 */ /* 0x000fe200078f18ff */
[----:B------:R-:W-:Y:S01]  /*2170*/  IMAD.SHL.U32 R8, R3, 0x100, RZ ;  /* 0x0000010003087824 */ /* 0x000fe200078e00ff */
[----:B------:R-:W-:Y:S01]  /*2180*/  SEL R225, RZ, 0x4, P5 ;  /* 0x00000004ffe17807 */ /* 0x000fe20002800000 */
[----:B------:R-:W-:Y:S01]  /*2190*/  IMAD.IADD R9, R9, 0x1, -R6 ;  /* 0x0000000109097824 */ /* 0x000fe200078e0a06 */
[----:B------:R-:W-:Y:S01]  /*21a0*/  IADD3 R3, R226, 0x21480, RZ ;  /* 0x00021480e2037810 */ /* 0x000fe20007ffe0ff */
[----:B------:R-:W0:Y:S01]  /*21b0*/  LDGDEPBAR ;  /* 0x00000000000079af */ /* 0x000e220000000000 */
[C---:B------:R-:W-:Y:S01]  /*21c0*/  LOP3.LUT R6, R206.reuse, 0xfffffff8, RZ, 0xc0, !PT ;  /* 0xfffffff8ce067812 */ /* 0x040fe200078ec0ff */
[----:B------:R-:W-:Y:S01]  /*21d0*/  IMAD.SHL.U32 R206, R206, 0x40, RZ ;  /* 0x00000040cece7824 */ /* 0x000fe200078e00ff */
[----:B------:R-:W-:Y:S01]  /*21e0*/  IADD3 R223, R226, 0x215a0, RZ ;  /* 0x000215a0e2df7810 */ /* 0x000fe20007ffe0ff */
[----:B------:R-:W0:Y:S01]  /*21f0*/  LDGDEPBAR ;  /* 0x00000000000079af */ /* 0x000e220000000000 */
[----:B------:R-:W-:Y:S01]  /*2200*/  @P0 IADD3 R223, R3, 0xe0, RZ ;  /* 0x000000e003df0810 */ /* 0x000fe20007ffe0ff */
[----:B------:R-:W-:Y:S01]  /*2210*/  IMAD.IADD R6, R13, 0x1, -R6 ;  /* 0x000000010d067824 */ /* 0x000fe200078e0a06 */
[----:B------:R-:W-:Y:S01]  /*2220*/  LOP3.LUT P0, RZ, R7, 0x4, RZ, 0xc0, !PT ;  /* 0x0000000407ff7812 */ /* 0x000fe2000780c0ff */
[----:B------:R-:W-:Y:S01]  /*2230*/  IMAD R241, R241, 0x4, R9 ;  /* 0x00000004f1f17824 */ /* 0x000fe200078e0209 */
[----:B------:R-:W-:-:S02]  /*2240*/  SEL R3, RZ, 0xffffffff, P6 ;  /* 0xffffffffff037807 */ /* 0x000fc40003000000 */
[----:B------:R-:W-:Y:S01]  /*2250*/  SEL R201, R212, 0xffffffe0, !P0 ;  /* 0xffffffe0d4c97807 */ /* 0x000fe20004000000 */
[----:B------:R-:W-:Y:S01]  /*2260*/  IMAD.SHL.U32 R241, R241, 0x2, RZ ;  /* 0x00000002f1f17824 */ /* 0x000fe200078e00ff */
[C---:B------:R-:W-:Y:S01]  /*2270*/  LOP3.LUT P5, RZ, R6.reuse, 0x4, RZ, 0xc0, !PT ;  /* 0x0000000406ff7812 */ /* 0x040fe200078ac0ff */
[----:B------:R-:W-:Y:S01]  /*2280*/  IMAD.SHL.U32 R3, R3, 0x2, RZ ;  /* 0x0000000203037824 */ /* 0x000fe200078e00ff */
[C---:B------:R-:W-:Y:S01]  /*2290*/  LOP3.LUT P0, RZ, R6.reuse, 0x2, RZ, 0xc0, !PT ;  /* 0x0000000206ff7812 */ /* 0x040fe2000780c0ff */
[----:B-1----:R-:W-:Y:S01]  /*22a0*/  IMAD.SHL.U32 R10, R13, 0x10, RZ ;  /* 0x000000100d0a7824 */ /* 0x002fe200078e00ff */
[C---:B------:R-:W-:Y:S01]  /*22b0*/  LOP3.LUT P6, RZ, R7.reuse, 0x2, RZ, 0xc0, !PT ;  /* 0x0000000207ff7812 */ /* 0x040fe200078cc0ff */
[----:B------:R-:W-:Y:S01]  /*22c0*/  IMAD.SHL.U32 R6, R6, 0x40, RZ ;  /* 0x0000004006067824 */ /* 0x000fe200078e00ff */
[----:B------:R-:W-:Y:S01]  /*22d0*/  LOP3.LUT R216, R216, 0x8, RZ, 0xc0, !PT ;  /* 0x00000008d8d87812 */ /* 0x000fe200078ec0ff */
[----:B------:R-:W-:Y:S01]  /*22e0*/  IMAD.SHL.U32 R7, R7, 0x40, RZ ;  /* 0x0000004007077824 */ /* 0x000fe200078e00ff */
[----:B------:R-:W-:Y:S01]  /*22f0*/  LOP3.LUT R10, R10, 0xf0, RZ, 0xc0, !PT ;  /* 0x000000f00a0a7812 */ /* 0x000fe200078ec0ff */
[----:B------:R-:W-:Y:S01]  /*2300*/  IMAD.IADD R250, R250, 0x1, -R241 ;  /* 0x00000001fafa7824 */ /* 0x000fe200078e0af1 */
[----:B------:R-:W-:-:S02]  /*2310*/  LOP3.LUT R6, R6, 0x1c0, RZ, 0xc0, !PT ;  /* 0x000001c006067812 */ /* 0x000fc400078ec0ff */
[----:B------:R-:W-:Y:S02]  /*2320*/  LOP3.LUT R8, R10, 0x100, R8, 0xf8, !PT ;  /* 0x000001000a087812 */ /* 0x000fe400078ef808 */
[----:B------:R-:W-:Y:S02]  /*2330*/  LOP3.LUT R7, R7, 0x1c0, RZ, 0xc0, !PT ;  /* 0x000001c007077812 */ /* 0x000fe400078ec0ff */
[----:B------:R-:W-:Y:S02]  /*2340*/  SHF.R.U32.HI R207, RZ, 0x3, R8 ;  /* 0x00000003ffcf7819 */ /* 0x000fe40000011608 */
[----:B------:R-:W-:Y:S02]  /*2350*/  LOP3.LUT R3, R3, 0x2, R5, 0xe2, !PT ;  /* 0x0000000203037812 */ /* 0x000fe400078ee205 */
[----:B------:R-:W-:Y:S02]  /*2360*/  LOP3.LUT R207, R207, 0x38, RZ, 0xc0, !PT ;  /* 0x00000038cfcf7812 */ /* 0x000fe400078ec0ff */
[----:B------:R-:W-:-:S02]  /*2370*/  LOP3.LUT R206, R206, 0xfffffe00, RZ, 0xc0, !PT ;  /* 0xfffffe00cece7812 */ /* 0x000fc400078ec0ff */
[----:B------:R-:W-:Y:S02]  /*2380*/  SHF.R.U32.HI R5, RZ, 0x3, R6 ;  /* 0x00000003ff057819 */ /* 0x000fe40000011606 */
[----:B------:R-:W-:Y:S01]  /*2390*/  LOP3.LUT R208, R10, R208, RZ, 0xfc, !PT ;  /* 0x000000d00ad07212 */ /* 0x000fe200078efcff */
[----:B------:R-:W-:Y:S01]  /*23a0*/  IMAD R0, R0, 0x400, R206 ;  /* 0x0000040000007824 */ /* 0x000fe200078e02ce */
[----:B------:R-:W-:Y:S02]  /*23b0*/  LEA.HI.SX32 R227, R227, R11, 0x1e ;  /* 0x0000000be3e37211 */ /* 0x000fe400078ff2ff */
[C---:B------:R-:W-:Y:S02]  /*23c0*/  LOP3.LUT R10, R7.reuse, 0x8, R215, 0xf8, !PT ;  /* 0x00000008070a7812 */ /* 0x040fe400078ef8d7 */
[----:B------:R-:W-:Y:S02]  /*23d0*/  LOP3.LUT R11, R7, 0x30, R11, 0xf8, !PT ;  /* 0x00000030070b7812 */ /* 0x000fe400078ef80b */
[----:B------:R-:W-:-:S02]  /*23e0*/  SHF.R.U32.HI R7, RZ, 0x3, R7 ;  /* 0x00000003ff077819 */ /* 0x000fc40000011607 */
[--C-:B------:R-:W-:Y:S02]  /*23f0*/  LOP3.LUT R207, R207, R8, R216.reuse, 0x1e, !PT ;  /* 0x00000008cfcf7212 */ /* 0x100fe400078e1ed8 */
[----:B------:R-:W-:Y:S02]  /*2400*/  LOP3.LUT R216, R5, R6, R216, 0x1e, !PT ;  /* 0x0000000605d87212 */ /* 0x000fe400078e1ed8 */
[----:B------:R-:W-:Y:S02]  /*2410*/  LOP3.LUT R10, R10, R7, RZ, 0x3c, !PT ;  /* 0x000000070a0a7212 */ /* 0x000fe400078e3cff */
[----:B------:R-:W-:Y:S01]  /*2420*/  SEL R203, R214, 0xfffffff0, !P6 ;  /* 0xfffffff0d6cb7807 */ /* 0x000fe20007000000 */
[----:B------:R-:W-:Y:S01]  /*2430*/  IMAD.IADD R216, R0, 0x1, R216 ;  /* 0x0000000100d87824 */ /* 0x000fe200078e02d8 */
[----:B------:R-:W-:Y:S01]  /*2440*/  LOP3.LUT R12, R12, 0x20, RZ, 0xc0, !PT ;  /* 0x000000200c0c7812 */ /* 0x000fe200078ec0ff */
[----:B------:R-:W-:Y:S01]  /*2450*/  IMAD R213, R213, 0x200, R10 ;  /* 0x00000200d5d57824 */ /* 0x000fe200078e020a */
[C---:B------:R-:W-:Y:S01]  /*2460*/  LOP3.LUT P6, RZ, R13.reuse, 0x2, RZ, 0xc0, !PT ;  /* 0x000000020dff7812 */ /* 0x040fe200078cc0ff */
[----:B------:R-:W-:Y:S01]  /*2470*/  IMAD.SHL.U32 R13, R13, 0x2, RZ ;  /* 0x000000020d0d7824 */ /* 0x000fe200078e00ff */
[----:B------:R-:W-:Y:S01]  /*2480*/  LOP3.LUT R4, R12, 0x18, R4, 0xf8, !PT ;  /* 0x000000180c047812 */ /* 0x000fe200078ef804 */
[----:B------:R-:W-:Y:S01]  /*2490*/  IMAD.SHL.U32 R211, R216, 0x2, RZ ;  /* 0x00000002d8d37824 */ /* 0x000fe200078e00ff */
[----:B------:R-:W-:Y:S01]  /*24a0*/  LOP3.LUT R215, R11, 0x8, R215, 0xf8, !PT ;  /* 0x000000080bd77812 */ /* 0x000fe200078ef8d7 */
[----:B------:R-:W-:Y:S01]  /*24b0*/  IMAD.SHL.U32 R213, R213, 0x2, RZ ;  /* 0x00000002d5d57824 */ /* 0x000fe200078e00ff */
[----:B------:R-:W-:-:S02]  /*24c0*/  LOP3.LUT R208, R208, 0x18, R13, 0x78, !PT ;  /* 0x00000018d0d07812 */ /* 0x000fc400078e780d */
[----:B------:R-:W-:Y:S01]  /*24d0*/  SEL R214, R214, 0xfffffff0, !P0 ;  /* 0xfffffff0d6d67807 */ /* 0x000fe20004000000 */
[--C-:B------:R-:W-:Y:S01]  /*24e0*/  IMAD R203, R203, 0x2, R213.reuse ;  /* 0x00000002cbcb7824 */ /* 0x100fe200078e02d5 */
[----:B------:R-:W-:Y:S01]  /*24f0*/  LOP3.LUT R4, R5, R4, R6, 0x1e, !PT ;  /* 0x0000000405047212 */ /* 0x000fe200078e1e06 */
[----:B------:R-:W-:Y:S01]  /*2500*/  IMAD.SHL.U32 R208, R208, 0x2, RZ ;  /* 0x00000002d0d07824 */ /* 0x000fe200078e00ff */
[----:B------:R-:W-:Y:S01]  /*2510*/  SEL R212, R212, 0xffffffe0, !P5 ;  /* 0xffffffe0d4d47807 */ /* 0x000fe20006800000 */
[----:B------:R-:W-:Y:S01]  /*2520*/  IMAD.SHL.U32 R210, R214, 0x2, RZ ;  /* 0x00000002d6d27824 */ /* 0x000fe200078e00ff */
[----:B------:R-:W-:Y:S01]  /*2530*/  IADD3 R209, R211, 0x1b080, RZ ;  /* 0x0001b080d3d17810 */ /* 0x000fe20007ffe0ff */
[----:B------:R-:W-:Y:S01]  /*2540*/  IMAD R202, R201, 0x2, R213 ;  /* 0x00000002c9ca7824 */ /* 0x000fe200078e02d5 */
[----:B------:R-:W-:Y:S01]  /*2550*/  LOP3.LUT R215, R215, R7, RZ, 0x3c, !PT ;  /* 0x00000007d7d77212 */ /* 0x000fe200078e3cff */
[----:B------:R-:W-:Y:S01]  /*2560*/  IMAD R201, R201, 0x2, R203 ;  /* 0x00000002c9c97824 */ /* 0x000fe200078e02cb */
        /* <DEDUP_REMOVED lines=10> */
[----:B--2---:R-:W-:Y:S02]  /*2610*/  IMAD.IADD R204, R216, 0x1, R214 ;  /* 0x00000001d8cc7824 */ /* 0x004fe400078e02d6 */
.L_x_1107:
[----:B------:R-:W-:Y:S04]  /*2620*/  DEPBAR.LE SB0, 0x1 ;  /* 0x000080400000791a */ /* 0x000fe80000000000 */
[----:B------:R-:W-:Y:S01]  /*2630*/  BAR.SYNC.DEFER_BLOCKING 0x0 ;  /* 0x0000000000007b1d */ /* 0x000fe20000010000 */
[C---:B------:R-:W-:Y:S01]  /*2640*/  IMAD R108, R205.reuse, 0x3000, R216 ;  /* 0x00003000cd6c7824 */ /* 0x040fe200078e02d8 */
[C---:B------:R-:W-:Y:S01]  /*2650*/  LEA R186, R205.reuse, R227, 0x6 ;  /* 0x000000e3cdba7211 */ /* 0x040fe200078e30ff */
[C---:B------:R-:W-:Y:S01]  /*2660*/  IMAD R42, R205.reuse, 0x3000, R214 ;  /* 0x00003000cd2a7824 */ /* 0x040fe200078e02d6 */
[----:B------:R-:W-:Y:S01]  /*2670*/  IADD3 R251, R252, 0x1, RZ ;  /* 0x00000001fcfb7810 */ /* 0x000fe20007ffe0ff */
[----:B------:R-:W-:Y:S01]  /*2680*/  IMAD R110, R205, 0x3000, R212 ;  /* 0x00003000cd6e7824 */ /* 0x000fe200078e02d4 */
[----:B------:R-:W-:Y:S01]  /*2690*/  SHF.L.U32 R108, R108, 0x1, RZ ;  /* 0x000000016c6c7819 */ /* 0x000fe200000006ff */
[----:B------:R-:W-:Y:S01]  /*26a0*/  IMAD.IADD R28, R216, 0x1, R42 ;  /* 0x00000001d81c7824 */ /* 0x000fe200078e022a */
[----:B------:R-:W-:Y:S01]  /*26b0*/  IADD3 R172, R212, R42, RZ ;  /* 0x0000002ad4ac7210 */ /* 0x000fe20007ffe0ff */
[----:B------:R-:W-:Y:S01]  /*26c0*/  IMAD.SHL.U32 R110, R110, 0x2, RZ ;  /* 0x000000026e6e7824 */ /* 0x000fe200078e00ff */
[----:B------:R-:W-:Y:S01]  /*26d0*/  ISETP.GE.AND P0, PT, R251, R228, PT ;  /* 0x000000e4fb00720c */ /* 0x000fe20003f06270 */
[----:B------:R-:W-:Y:S01]  /*26e0*/  IMAD R109, R205, 0x3000, R204 ;  /* 0x00003000cd6d7824 */ /* 0x000fe200078e02cc */
[----:B------:R-:W-:Y:S01]  /*26f0*/  SHF.L.U32 R28, R28, 0x1, RZ ;  /* 0x000000011c1c7819 */ /* 0x000fe200000006ff */
[----:B------:R-:W-:Y:S03]  /*2700*/  IMAD.SHL.U32 R172, R172, 0x2, RZ ;  /* 0x00000002acac7824 */ /* 0x000fe600078e00ff */
        /* <DEDUP_REMOVED lines=17> */
[----:B------:R-:W-:Y:S01]  /*2820*/  LDSM.16.M88.4 R104, [R172+0x11080] ;  /* 0x01108000ac68783b */ /* 0x000fe20000000200 */
        /* <DEDUP_REMOVED lines=15> */
[----:B------:R-:W-:Y:S04]  /*2920*/  LDSM.16.M88.2 R24, [R201+0x80] ;  /* 0x00008000c918783b */ /* 0x000fe80000000100 */
[----:B------:R-:W2:Y:S03]  /*2930*/  LDSM.16.M88.4 R28, [R172+0xf080] ;  /* 0x00f08000ac1c783b */ /* 0x000ea60000000200 */
[C---:B---3--:R-:W-:Y:S01]  /*2940*/  HMMA.16816.F32.BF16 R4, R36.reuse, R26, R4 ;  /* 0x0000001a2404723c */ /* 0x048fe20000041804 */
[----:B------:R-:W3:Y:S07]  /*2950*/  LDSM.16.M88.2 R26, [R201+0x880] ;  /* 0x00088000c91a783b */ /* 0x000eee0000000100 */
[C---:B------:R-:W-:Y:S01]  /*2960*/  HMMA.16816.F32.BF16 R8, R36.reuse, R40, R8 ;  /* 0x000000282408723c */ /* 0x040fe20000041808 */
[----:B------:R-:W-:Y:S07]  /*2970*/  LDSM.16.M88.2 R40, [R213+0x4880] ;  /* 0x00488000d528783b */ /* 0x000fee0000000100 */
[C---:B-1----:R-:W-:Y:S01]  /*2980*/  HMMA.16816.F32.BF16 R12, R36.reuse, R2, R12 ;  /* 0x00000002240c723c */ /* 0x042fe2000004180c */
[----:B------:R-:W1:Y:S07]  /*2990*/  LDSM.16.M88.2 R2, [R201+0x1080] ;  /* 0x00108000c902783b */ /* 0x000e6e0000000100 */
[C---:B----4-:R-:W-:Y:S01]  /*29a0*/  HMMA.16816.F32.BF16 R16, R36.reuse, R32, R16 ;  /* 0x000000202410723c */ /* 0x050fe20000041810 */
[----:B------:R-:W4:Y:S07]  /*29b0*/  LDSM.16.M88.2 R32, [R201+0x1880] ;  /* 0x00188000c920783b */ /* 0x000f2e0000000100 */
[----:B-----5:R-:W-:Y:S01]  /*29c0*/  HMMA.16816.F32.BF16 R20, R36, R34, R20 ;  /* 0x000000222414723c */ /* 0x020fe20000041814 */
[----:B------:R-:W5:Y:S04]  /*29d0*/  LDSM.16.M88.2 R34, [R201+0x2080] ;  /* 0x00208000c922783b */ /* 0x000f680000000100 */
[----:B------:R-:W-:Y:S03]  /*29e0*/  LDSM.16.M88.4 R36, [R108+0x11080] ;  /* 0x011080006c24783b */ /* 0x000fe60000000200 */
[C---:B--2---:R-:W-:Y:S01]  /*29f0*/  HMMA.16816.F32.BF16 R4, R28.reuse, R24, R4 ;  /* 0x000000181c04723c */ /* 0x044fe20000041804 */
[----:B------:R-:W2:Y:S07]  /*2a00*/  LDSM.16.M88.2 R24, [R213+0x2880] ;  /* 0x00288000d518783b */ /* 0x000eae0000000100 */
[C---:B---3--:R-:W-:Y:S01]  /*2a10*/  HMMA.16816.F32.BF16 R8, R28.reuse, R26, R8 ;  /* 0x0000001a1c08723c */ /* 0x048fe20000041808 */
[----:B------:R-:W3:Y:S07]  /*2a20*/  LDSM.16.M88.2 R26, [R213+0x3080] ;  /* 0x00308000d51a783b */ /* 0x000eee0000000100 */
[C---:B-1----:R-:W-:Y:S01]  /*2a30*/  HMMA.16816.F32.BF16 R12, R28.reuse, R2, R12 ;  /* 0x000000021c0c723c */ /* 0x042fe2000004180c */
[----:B------:R-:W1:Y:S07]  /*2a40*/  LDSM.16.M88.2 R2, [R213+0x3880] ;  /* 0x00388000d502783b */ /* 0x000e6e0000000100 */
[C---:B----4-:R-:W-:Y:S01]  /*2a50*/  HMMA.16816.F32.BF16 R16, R28.reuse, R32, R16 ;  /* 0x000000201c10723c */ /* 0x050fe20000041810 */
[----:B------:R-:W4:Y:S07]  /*2a60*/  LDSM.16.M88.2 R32, [R213+0x4080] ;  /* 0x00408000d520783b */ /* 0x000f2e0000000100 */
[----:B-----5:R-:W-:Y:S01]  /*2a70*/  HMMA.16816.F32.BF16 R20, R28, R34, R20 ;  /* 0x000000221c14723c */ /* 0x020fe20000041814 */
[----:B------:R-:W-:Y:S04]  /*2a80*/  LDSM.16.M88.2 R34, [R203+0x2880] ;  /* 0x00288000cb22783b */ /* 0x000fe80000000100 */
[----:B------:R-:W5:Y:S03]  /*2a90*/  LDSM.16.M88.4 R28, [R109+0x11080] ;  /* 0x011080006d1c783b */ /* 0x000f660000000200 */
        /* <DEDUP_REMOVED lines=8> */
[----:B------:R-:W-:Y:S01]  /*2b20*/  HMMA.16816.F32.BF16 R20, R36, R40, R20 ;  /* 0x000000282414723c */ /* 0x000fe20000041814 */
[----:B------:R-:W-:Y:S04]  /*2b30*/  LDSM.16.M88.2 R40, [R202+0x2880] ;  /* 0x00288000ca28783b */ /* 0x000fe80000000100 */
[----:B------:R-:W4:Y:S03]  /*2b40*/  LDSM.16.M88.4 R36, [R110+0x11080] ;  /* 0x011080006e24783b */ /* 0x000f260000000200 */
[C---:B-----5:R-:W-:Y:S01]  /*2b50*/  HMMA.16816.F32.BF16 R4, R28.reuse, R34, R4 ;  /* 0x000000221c04723c */ /* 0x060fe20000041804 */
[----:B------:R-:W5:Y:S07]  /*2b60*/  LDSM.16.M88.2 R34, [R202+0x3880] ;  /* 0x00388000ca22783b */ /* 0x000f6e0000000100 */
[C---:B--2---:R-:W-:Y:S01]  /*2b70*/  HMMA.16816.F32.BF16 R8, R28.reuse, R24, R8 ;  /* 0x000000181c08723c */ /* 0x044fe20000041808 */
[----:B------:R-:W2:Y:S07]  /*2b80*/  LDSM.16.M88.2 R24, [R202+0x4080] ;  /* 0x00408000ca18783b */ /* 0x000eae0000000100 */
[C---:B---3--:R-:W-:Y:S01]  /*2b90*/  HMMA.16816.F32.BF16 R12, R28.reuse, R26, R12 ;  /* 0x0000001a1c0c723c */ /* 0x048fe2000004180c */
[----:B------:R-:W3:Y:S07]  /*2ba0*/  LDSM.16.M88.2 R26, [R202+0x4880] ;  /* 0x00488000ca1a783b */ /* 0x000eee0000000100 */
[C---:B-1----:R-:W-:Y:S01]  /*2bb0*/  HMMA.16816.F32.BF16 R16, R28.reuse, R2, R16 ;  /* 0x000000021c10723c */ /* 0x042fe20000041810 */
[----:B------:R-:W1:Y:S07]  /*2bc0*/  LDSM.16.M88.2 R2, [R201+0x2880] ;  /* 0x00288000c902783b */ /* 0x000e6e0000000100 */
[----:B----4-:R-:W-:Y:S01]  /*2bd0*/  HMMA.16816.F32.BF16 R20, R28, R32, R20 ;  /* 0x000000201c14723c */ /* 0x010fe20000041814 */
[----:B------:R-:W4:Y:S04]  /*2be0*/  LDSM.16.M88.2 R28, [R201+0x3080] ;  /* 0x00308000c91c783b */ /* 0x000f280000000100 */
[----:B------:R-:W1:Y:S03]  /*2bf0*/  LDSM.16.M88.2 R30, [R201+0x3880] ;  /* 0x00388000c91e783b */ /* 0x000e660000000100 */
[C---:B------:R-:W-:Y:S08]  /*2c00*/  HMMA.16816.F32.BF16 R4, R36.reuse, R40, R4 ;  /* 0x000000282404723c */ /* 0x040ff00000041804 */
[C---:B------:R-:W-:Y:S01]  /*2c10*/  HMMA.16816.F32.BF16 R8, R36.reuse, R42, R8 ;  /* 0x0000002a2408723c */ /* 0x040fe20000041808 */
[----:B------:R-:W-:Y:S07]  /*2c20*/  LDSM.16.M88.4 R40, [R109+0x13080] ;  /* 0x013080006d28783b */ /* 0x000fee0000000200 */
[C---:B-----5:R-:W-:Y:S01]  /*2c30*/  HMMA.16816.F32.BF16 R12, R36.reuse, R34, R12 ;  /* 0x00000022240c723c */ /* 0x060fe2000004180c */
[----:B------:R-:W-:Y:S04]  /*2c40*/  LDSM.16.M88.4 R32, [R108+0x13080] ;  /* 0x013080006c20783b */ /* 0x000fe80000000200 */
[----:B------:R-:W-:Y:S03]  /*2c50*/  LDSM.16.M88.2 R108, [R203+0x5880] ;  /* 0x00588000cb6c783b */ /* 0x000fe60000000100 */
[C---:B--2---:R-:W-:Y:S01]  /*2c60*/  HMMA.16816.F32.BF16 R16, R36.reuse, R24, R16 ;  /* 0x000000182410723c */ /* 0x044fe20000041810 */
[----:B------:R-:W2:Y:S07]  /*2c70*/  LDSM.16.M88.2 R24, [R201+0x4080] ;  /* 0x00408000c918783b */ /* 0x000eae0000000100 */
[----:B---3--:R-:W-:Y:S01]  /*2c80*/  HMMA.16816.F32.BF16 R20, R36, R26, R20 ;  /* 0x0000001a2414723c */ /* 0x008fe20000041814 */
[----:B------:R-:W3:Y:S04]  /*2c90*/  LDSM.16.M88.2 R26, [R201+0x4880] ;  /* 0x00488000c91a783b */ /* 0x000ee80000000100 */
[----:B------:R-:W-:Y:S03]  /*2ca0*/  LDSM.16.M88.2 R36, [R213+0x5880] ;  /* 0x00588000d524783b */ /* 0x000fe60000000100 */
[C---:B-1----:R-:W-:Y:S01]  /*2cb0*/  HMMA.16816.F32.BF16 R4, R104.reuse, R2, R4 ;  /* 0x000000026804723c */ /* 0x042fe20000041804 */
[----:B------:R-:W1:Y:S04]  /*2cc0*/  LDSM.16.M88.2 R2, [R213+0x5080] ;  /* 0x00508000d502783b */ /* 0x000e680000000100 */
[----:B------:R-:W5:Y:S03]  /*2cd0*/  LDSM.16.M88.2 R38, [R213+0x6080] ;  /* 0x00608000d526783b */ /* 0x000f660000000100 */
[C---:B----4-:R-:W-:Y:S01]  /*2ce0*/  HMMA.16816.F32.BF16 R8, R104.reuse, R28, R8 ;  /* 0x0000001c6808723c */ /* 0x050fe20000041808 */
[----:B------:R-:W4:Y:S07]  /*2cf0*/  LDSM.16.M88.2 R28, [R213+0x6880] ;  /* 0x00688000d51c783b */ /* 0x000f2e0000000100 */
[C---:B------:R-:W-:Y:S01]  /*2d00*/  HMMA.16816.F32.BF16 R12, R104.reuse, R30, R12 ;  /* 0x0000001e680c723c */ /* 0x040fe2000004180c */
[----:B------:R-:W-:Y:S07]  /*2d10*/  LDSM.16.M88.2 R30, [R203+0x5080] ;  /* 0x00508000cb1e783b */ /* 0x000fee0000000100 */
[C---:B--2---:R-:W-:Y:S01]  /*2d20*/  HMMA.16816.F32.BF16 R16, R104.reuse, R24, R16 ;  /* 0x000000186810723c */ /* 0x044fe20000041810 */
[----:B------:R-:W2:Y:S07]  /*2d30*/  LDSM.16.M88.2 R24, [R213+0x7080] ;  /* 0x00708000d518783b */ /* 0x000eae0000000100 */
[----:B---3--:R-:W-:Y:S01]  /*2d40*/  HMMA.16816.F32.BF16 R20, R104, R26, R20 ;  /* 0x0000001a6814723c */ /* 0x008fe20000041814 */
[----:B------:R-:W3:Y:S04]  /*2d50*/  LDSM.16.M88.2 R26, [R203+0x6080] ;  /* 0x00608000cb1a783b */ /* 0x000ee80000000100 */
[----:B------:R-:W-:Y:S03]  /*2d60*/  LDSM.16.M88.2 R104, [R202+0x5080] ;  /* 0x00508000ca68783b */ /* 0x000fe60000000100 */
[C---:B-1----:R-:W-:Y:S01]  /*2d70*/  HMMA.16816.F32.BF16 R4, R32.reuse, R2, R4 ;  /* 0x000000022004723c */ /* 0x042fe20000041804 */
[----:B------:R-:W1:Y:S04]  /*2d80*/  LDSM.16.M88.2 R2, [R203+0x6880] ;  /* 0x00688000cb02783b */ /* 0x000e680000000100 */
[----:B------:R-:W-:Y:S03]  /*2d90*/  LDSM.16.M88.2 R106, [R202+0x5880] ;  /* 0x00588000ca6a783b */ /* 0x000fe60000000100 */
[C---:B------:R-:W-:Y:S08]  /*2da0*/  HMMA.16816.F32.BF16 R8, R32.reuse, R36, R8 ;  /* 0x000000242008723c */ /* 0x040ff00000041808 */
[C---:B-----5:R-:W-:Y:S01]  /*2db0*/  HMMA.16816.F32.BF16 R12, R32.reuse, R38, R12 ;  /* 0x00000026200c723c */ /* 0x060fe2000004180c */
[----:B------:R-:W-:Y:S04]  /*2dc0*/  LDSM.16.M88.4 R36, [R110+0x13080] ;  /* 0x013080006e24783b */ /* 0x000fe80000000200 */
[----:B------:R-:W-:Y:S03]  /*2dd0*/  LDSM.16.M88.2 R110, [R202+0x6080] ;  /* 0x00608000ca6e783b */ /* 0x000fe60000000100 */
[C---:B----4-:R-:W-:Y:S01]  /*2de0*/  HMMA.16816.F32.BF16 R16, R32.reuse, R28, R16 ;  /* 0x0000001c2010723c */ /* 0x050fe20000041810 */
[----:B------:R-:W4:Y:S07]  /*2df0*/  LDSM.16.M88.2 R28, [R203+0x7080] ;  /* 0x00708000cb1c783b */ /* 0x000f2e0000000100 */
[----:B--2---:R-:W-:Y:S01]  /*2e00*/  HMMA.16816.F32.BF16 R20, R32, R24, R20 ;  /* 0x000000182014723c */ /* 0x004fe20000041814 */
[----:B------:R-:W2:Y:S04]  /*2e10*/  LDSM.16.M88.2 R24, [R202+0x6880] ;  /* 0x00688000ca18783b */ /* 0x000ea80000000100 */
[----:B------:R-:W-:Y:S03]  /*2e20*/  LDSM.16.M88.2 R32, [R201+0x5880] ;  /* 0x00588000c920783b */ /* 0x000fe60000000100 */
[C---:B------:R-:W-:Y:S01]  /*2e30*/  HMMA.16816.F32.BF16 R4, R40.reuse, R30, R4 ;  /* 0x0000001e2804723c */ /* 0x040fe20000041804 */
[----:B------:R-:W-:Y:S07]  /*2e40*/  LDSM.16.M88.2 R34, [R201+0x6080] ;  /* 0x00608000c922783b */ /* 0x000fee0000000100 */
[C---:B------:R-:W-:Y:S08]  /*2e50*/  HMMA.16816.F32.BF16 R8, R40.reuse, R108, R8 ;  /* 0x0000006c2808723c */ /* 0x040ff00000041808 */
[C---:B---3--:R-:W-:Y:S01]  /*2e60*/  HMMA.16816.F32.BF16 R12, R40.reuse, R26, R12 ;  /* 0x0000001a280c723c */ /* 0x048fe2000004180c */
[----:B------:R-:W3:Y:S07]  /*2e70*/  LDSM.16.M88.2 R26, [R202+0x7080] ;  /* 0x00708000ca1a783b */ /* 0x000eee0000000100 */
[C---:B-1----:R-:W-:Y:S01]  /*2e80*/  HMMA.16816.F32.BF16 R16, R40.reuse, R2, R16 ;  /* 0x000000022810723c */ /* 0x042fe20000041810 */
[----:B------:R-:W-:Y:S07]  /*2e90*/  LDSM.16.M88.2 R2, [R201+0x5080] ;  /* 0x00508000c902783b */ /* 0x000fee0000000100 */
[----:B----4-:R-:W-:Y:S01]  /*2ea0*/  HMMA.16816.F32.BF16 R20, R40, R28, R20 ;  /* 0x0000001c2814723c */ /* 0x010fe20000041814 */
[----:B------:R-:W1:Y:S04]  /*2eb0*/  LDSM.16.M88.4 R28, [R172+0x13080] ;  /* 0x01308000ac1c783b */ /* 0x000e680000000200 */
[----:B------:R-:W4:Y:S03]  /*2ec0*/  LDSM.16.M88.2 R40, [R201+0x6880] ;  /* 0x00688000c928783b */ /* 0x000f260000000100 */
[C---:B------:R-:W-:Y:S01]  /*2ed0*/  HMMA.16816.F32.BF16 R4, R36.reuse, R104, R4 ;  /* 0x000000682404723c */ /* 0x040fe20000041804 */
[----:B------:R-:W5:Y:S01]  /*2ee0*/  LDSM.16.M88.2 R42, [R201+0x7080] ;  /* 0x00708000c92a783b */ /* 0x000f620000000100 */
[----:B------:R-:W-:Y:S04]  /*2ef0*/  DEPBAR.LE SB0, 0x0 ;  /* 0x000080000000791a */ /* 0x000fe80000000000 */
[----:B------:R-:W-:Y:S02]  /*2f00*/  BAR.SYNC.DEFER_BLOCKING 0x0 ;  /* 0x0000000000007b1d */ /* 0x000fe40000010000 */
[C---:B------:R-:W-:Y:S08]  /*2f10*/  HMMA.16816.F32.BF16 R8, R36.reuse, R106, R8 ;  /* 0x0000006a2408723c */ /* 0x040ff00000041808 */
[C---:B------:R-:W-:Y:S08]  /*2f20*/  HMMA.16816.F32.BF16 R12, R36.reuse, R110, R12 ;  /* 0x0000006e240c723c */ /* 0x040ff0000004180c */
[C---:B--2---:R-:W-:Y:S01]  /*2f30*/  HMMA.16816.F32.BF16 R16, R36.reuse, R24, R16 ;  /* 0x000000182410723c */ /* 0x044fe20000041810 */
[----:B------:R2:W2:Y:S07]  /*2f40*/  LDSM.16.M88.2 R24, [R213+0x7880] ;  /* 0x00788000d518783b */ /* 0x0004ae0000000100 */
[----:B---3--:R-:W-:Y:S01]  /*2f50*/  HMMA.16816.F32.BF16 R20, R36, R26, R20 ;  /* 0x0000001a2414723c */ /* 0x008fe20000041814 */
[----:B------:R3:W2:Y:S04]  /*2f60*/  LDSM.16.M88.2 R108, [R213+0x8080] ;  /* 0x00808000d56c783b */ /* 0x0006a80000000100 */
[----:B------:R3:W2:Y:S03]  /*2f70*/  LDSM.16.M88.2 R36, [R213+0x8880] ;  /* 0x00888000d524783b */ /* 0x0006a60000000100 */
[C---:B-1----:R-:W-:Y:S01]  /*2f80*/  HMMA.16816.F32.BF16 R4, R28.reuse, R2, R4 ;  /* 0x000000021c04723c */ /* 0x042fe20000041804 */
[----:B------:R3:W1:Y:S04]  /*2f90*/  LDSM.16.M88.2 R38, [R213+0x9080] ;  /* 0x00908000d526783b */ /* 0x0006680000000100 */
[----:B------:R3:W1:Y:S03]  /*2fa0*/  LDSM.16.M88.2 R110, [R213+0x9880] ;  /* 0x00988000d56e783b */ /* 0x0006660000000100 */
[C---:B------:R-:W-:Y:S01]  /*2fb0*/  HMMA.16816.F32.BF16 R8, R28.reuse, R32, R8 ;  /* 0x000000201c08723c */ /* 0x040fe20000041808 */
[----:B------:R3:W1:Y:S04]  /*2fc0*/  LDSM.16.M88.2 R176, [R203+0x7880] ;  /* 0x00788000cbb0783b */ /* 0x0006680000000100 */
[----:B------:R3:W1:Y:S03]  /*2fd0*/  LDSM.16.M88.2 R178, [R203+0x8080] ;  /* 0x00808000cbb2783b */ /* 0x0006660000000100 */
[C---:B------:R-:W-:Y:S01]  /*2fe0*/  HMMA.16816.F32.BF16 R12, R28.reuse, R34, R12 ;  /* 0x000000221c0c723c */ /* 0x040fe2000004180c */
[----:B------:R3:W1:Y:S04]  /*2ff0*/  LDSM.16.M88.2 R180, [R203+0x8880] ;  /* 0x00888000cbb4783b */ /* 0x0006680000000100 */
[----:B------:R3:W1:Y:S03]  /*3000*/  LDSM.16.M88.2 R182, [R203+0x9080] ;  /* 0x00908000cbb6783b */ /* 0x0006660000000100 */
[C---:B----4-:R-:W-:Y:S01]  /*3010*/  HMMA.16816.F32.BF16 R16, R28.reuse, R40, R16 ;  /* 0x000000281c10723c */ /* 0x050fe20000041810 */
[----:B------:R3:W4:Y:S04]  /*3020*/  LDSM.16.M88.2 R184, [R203+0x9880] ;  /* 0x00988000cbb8783b */ /* 0x0007280000000100 */
[----:B------:R3:W1:Y:S03]  /*3030*/  LDSM.16.M88.4 R104, [R211+0x1b080] ;  /* 0x01b08000d368783b */ /* 0x0006660000000200 */
[----:B-----5:R-:W-:Y:S01]  /*3040*/  HMMA.16816.F32.BF16 R20, R28, R42, R20 ;  /* 0x0000002a1c14723c */ /* 0x020fe20000041814 */
[----:B------:R3:W5:Y:S01]  /*3050*/  LDSM.16.M88.4 R172, [R0+0x1b080] ;  /* 0x01b0800000ac783b */ /* 0x0007620000000200 */
[----:B------:R-:W-:-:S06]  /*3060*/  @P0 BRA `(.L_x_1105) ;  /* 0x000002c000000947 */ /* 0x000fcc0003800000 */
[----:B------:R-:W-:Y:S01]  /*3070*/  SHF.R.S32.HI R3, RZ, 0x1f, R251 ;  /* 0x0000001fff037819 */ /* 0x000fe200000114fb */
[----:B------:R-:W-:Y:S01]  /*3080*/  IMAD.WIDE.U32 R32, R251, c[0x0][0x178], RZ ;  /* 0x00005e00fb207a25 */ /* 0x000fe200078e00ff */
[----:B------:R-:W-:Y:S03]  /*3090*/  @!P1 LEA R29, R252, 0x40, 0x6 ;  /* 0x00000040fc1d9811 */ /* 0x000fe600078e30ff */
[----:B------:R-:W-:Y:S01]  /*30a0*/  IMAD R3, R3, c[0x0][0x178], RZ ;  /* 0x00005e0003037a24 */ /* 0x000fe200078e02ff */
[----:B------:R-:W-:Y:S01]  /*30b0*/  @!P1 IADD3 R30, P5, R29, R238, RZ ;  /* 0x000000ee1d1e9210 */ /* 0x000fe20007fbe0ff */
[----:B------:R-:W-:Y:S02]  /*30c0*/  IMAD.SHL.U32 R26, R32, 0x40, RZ ;  /* 0x00000040201a7824 */ /* 0x000fe400078e00ff */
[----:B------:R-:W-:Y:S01]  /*30d0*/  IMAD R3, R251, c[0x0][0x17c], R3 ;  /* 0x00005f00fb037a24 */ /* 0x000fe200078e0203 */
[----:B------:R-:W-:Y:S01]  /*30e0*/  @!P1 LEA.HI.X.SX32 R29, R29, R218, 0x1, P5 ;  /* 0x000000da1d1d9211 */ /* 0x000fe200028f0eff */
[----:B------:R-:W-:Y:S01]  /*30f0*/  IMAD.MOV.U32 R2, RZ, RZ, -0x40 ;  /* 0xffffffc0ff027424 */ /* 0x000fe200078e00ff */
[----:B------:R-:W-:Y:S01]  /*3100*/  IADD3 R28, P6, P5, R234, R26, R220 ;  /* 0x0000001aea1c7210 */ /* 0x000fe20007dde0dc */
[----:B------:R-:W-:Y:S02]  /*3110*/  IMAD.IADD R3, R33, 0x1, R3 ;  /* 0x0000000121037824 */ /* 0x000fe400078e0203 */
[----:B------:R-:W-:Y:S03]  /*3120*/  IMAD R2, R251, R2, c[0x0][0x168] ;  /* 0x00005a00fb027624 */ /* 0x000fe600078e0202 */
[----:B------:R-:W-:Y:S01]  /*3130*/  SHF.L.U64.HI R3, R32, 0x6, R3 ;  /* 0x0000000620037819 */ /* 0x000fe20000010203 */
[----:B------:R-:W-:Y:S03]  /*3140*/  IMAD.IADD R2, R2, 0x1, -R248 ;  /* 0x0000000102027824 */ /* 0x000fe600078e0af8 */
[----:B------:R-:W-:Y:S02]  /*3150*/  IADD3.X R27, R247, R3, R219, P6, P5 ;  /* 0x00000003f71b7210 */ /* 0x000fe400037ea4db */
[----:B------:R-:W-:Y:S02]  /*3160*/  IADD3 R26, P6, R26, R234, RZ ;  /* 0x000000ea1a1a7210 */ /* 0x000fe40007fde0ff */
[C---:B------:R-:W-:Y:S03]  /*3170*/  @!P1 LEA R32, P5, R30.reuse, c[0x0][0x258], 0x2 ;  /* 0x000096001e209a11 */ /* 0x040fe600078a10ff */
[----:B------:R-:W-:Y:S01]  /*3180*/  IMAD.X R3, R3, 0x1, R247, P6 ;  /* 0x0000000103037824 */ /* 0x000fe200030e06f7 */
[----:B------:R-:W-:Y:S02]  /*3190*/  @!P1 LEA.HI.X R33, R30, c[0x0][0x25c], R29, 0x2, P5 ;  /* 0x000097001e219a11 */ /* 0x000fe400028f141d */
[----:B------:R-:W-:Y:S02]  /*31a0*/  LEA R34, P5, R26, c[0x0][0x160], 0x1 ;  /* 0x000058001a227a11 */ /* 0x000fe400078a08ff */
[----:B------:R-:W-:Y:S02]  /*31b0*/  LEA R30, P6, R28, c[0x0][0x160], 0x1 ;  /* 0x000058001c1e7a11 */ /* 0x000fe400078c08ff */
[----:B------:R-:W-:Y:S02]  /*31c0*/  LEA.HI.X R35, R26, c[0x0][0x164], R3, 0x1, P5 ;  /* 0x000059001a237a11 */ /* 0x000fe400028f0c03 */
[----:B------:R-:W-:Y:S02]  /*31d0*/  ISETP.LT.OR P5, PT, R2, 0x1, !P4 ;  /* 0x000000010200780c */ /* 0x000fe400067a1670 */
[----:B------:R-:W-:Y:S02]  /*31e0*/  IADD3 R3, R224, 0xf080, RZ ;  /* 0x0000f080e0037810 */ /* 0x000fe40007ffe0ff */
[----:B------:R-:W-:Y:S02]  /*31f0*/  LEA.HI.X R31, R28, c[0x0][0x164], R27, 0x1, P6 ;  /* 0x000059001c1f7a11 */ /* 0x000fe400030f0c1b */
[----:B------:R-:W-:Y:S01]  /*3200*/  ISETP.LT.OR P6, PT, R2, 0x1, !P3 ;  /* 0x000000010200780c */ /* 0x000fe20005fc1670 */
[----:B------:R-:W-:Y:S06]  /*3210*/  IMAD R3, R240, 0x6000, R3 ;  /* 0x00006000f0037824 */ /* 0x000fec00078e0203 */
[----:B------:R-:W-:Y:S01]  /*3220*/  @!PT LDS RZ, [RZ] ;  /* 0x00000000fffff984 */ /* 0x000fe20000000800 */
[----:B------:R-:W-:Y:S01]  /*3230*/  @!PT LDS RZ, [RZ] ;  /* 0x00000000fffff984 */ /* 0x000fe20000000800 */
[----:B------:R-:W-:Y:S01]  /*3240*/  @!PT LDS RZ, [RZ] ;  /* 0x00000000fffff984 */ /* 0x000fe20000000800 */
[----:B------:R3:W-:Y:S01]  /*3250*/  LDGSTS.E.BYPASS.LTC128B.128 [R3], [R34.64], !P5 ;  /* 0x0000000022037fae */ /* 0x0007e2000e901d44 */
[C---:B------:R-:W-:Y:S05]  /*3260*/  ISETP.LT.OR P5, PT, R2.reuse, 0x1, !P2 ;  /* 0x000000010200780c */ /* 0x040fea00057a1670 */
[----:B------:R3:W-:Y:S01]  /*3270*/  LDGSTS.E.BYPASS.LTC128B.128 [R3+0x2000], [R34.64+0x80], !P6 ;  /* 0x0200008022037fae */ /* 0x0007e2000f101d44 */
[C---:B------:R-:W-:Y:S07]  /*3280*/  ISETP.LT.OR P6, PT, R2.reuse, 0x21, !P4 ;  /* 0x000000210200780c */ /* 0x040fee00067c1670 */
[----:B------:R3:W-:Y:S01]  /*3290*/  LDGSTS.E.BYPASS.LTC128B.128 [R3+0x4000], [R34.64+0x100], !P5 ;  /* 0x0400010022037fae */ /* 0x0007e2000e901d44 */
[C---:B------:R-:W-:Y:S05]  /*32a0*/  ISETP.LT.OR P5, PT, R2.reuse, 0x21, !P3 ;  /* 0x000000210200780c */ /* 0x040fea0005fa1670 */
[----:B------:R3:W-:Y:S01]  /*32b0*/  LDGSTS.E.BYPASS.LTC128B.128 [R3+0x1000], [R30.64], !P6 ;  /* 0x010000001e037fae */ /* 0x0007e2000f101d44 */
[----:B------:R-:W-:Y:S01]  /*32c0*/  ISETP.LT.OR P6, PT, R2, 0x21, !P2 ;  /* 0x000000210200780c */ /* 0x000fe200057c1670 */
[----:B------:R-:W-:Y:S04]  /*32d0*/  IMAD.SHL.U32 R2, R242, 0x4, RZ ;  /* 0x00000004f2027824 */ /* 0x000fe800078e00ff */
[----:B------:R-:W-:Y:S02]  /*32e0*/  @!P1 IMAD R2, R240, 0x40, R2 ;  /* 0x00000040f0029824 */ /* 0x000fe400078e0202 */
[----:B------:R3:W-:Y:S02]  /*32f0*/  LDGSTS.E.BYPASS.LTC128B.128 [R3+0x3000], [R30.64+0x80], !P5 ;  /* 0x030000801e037fae */ /* 0x0007e4000e901d44 */
[----:B------:R-:W-:Y:S04]  /*3300*/  @!P1 IMAD.SHL.U32 R2, R2, 0x4, RZ ;  /* 0x0000000402029824 */ /* 0x000fe800078e00ff */
[----:B------:R3:W-:Y:S04]  /*3310*/  LDGSTS.E.BYPASS.LTC128B.128 [R3+0x5000], [R30.64+0x100], !P6 ;  /* 0x050001001e037fae */ /* 0x0007e8000f101d44 */
[----:B------:R3:W-:Y:S02]  /*3320*/  @!P1 LDGSTS.E.BYPASS.LTC128B.128 [R2+0x21080], [R32.64] ;  /* 0x2108000020029fae */ /* 0x0007e4000b901d44 */
.L_x_1105:
[C---:B-12---:R-:W-:Y:S01]  /*3330*/  HMMA.16816.F32.BF16 R24, R104.reuse, R24, RZ ;  /* 0x000000186818723c */ /* 0x046fe200000418ff */
[----:B---3--:R-:W-:Y:S04]  /*3340*/  LDSM.16.M88.2 R2, [R202+0x7880] ;  /* 0x00788000ca02783b */ /* 0x008fe80000000100 */
[----:B------:R-:W1:Y:S03]  /*3350*/  LDSM.16.M88.4 R188, [R209] ;  /* 0x00000000d1bc783b */ /* 0x000e660000000200 */
[C---:B------:R-:W-:Y:S01]  /*3360*/  HMMA.16816.F32.BF16 R28, R104.reuse, R108, RZ ;  /* 0x0000006c681c723c */ /* 0x040fe200000418ff */
[----:B------:R-:W-:Y:S04]  /*3370*/  LDSM.16.M88.2 R108, [R202+0x9080] ;  /* 0x00908000ca6c783b */ /* 0x000fe80000000100 */
[----:B------:R-:W0:Y:S03]  /*3380*/  LDGDEPBAR ;  /* 0x00000000000079af */ /* 0x000e260000000000 */
[C---:B------:R-:W-:Y:S08]  /*3390*/  HMMA.16816.F32.BF16 R32, R104.reuse, R36, RZ ;  /* 0x000000246820723c */ /* 0x040ff000000418ff */
[C---:B------:R-:W-:Y:S08]  /*33a0*/  HMMA.16816.F32.BF16 R36, R104.reuse, R38, RZ ;  /* 0x000000266824723c */ /* 0x040ff000000418ff */
[----:B------:R-:W-:Y:S01]  /*33b0*/  HMMA.16816.F32.BF16 R40, R104, R110, RZ ;  /* 0x0000006e6828723c */ /* 0x000fe200000418ff */
[----:B------:R-:W2:Y:S04]  /*33c0*/  LDSM.16.M88.2 R104, [R202+0x8080] ;  /* 0x00808000ca68783b */ /* 0x000ea80000000100 */
[----:B------:R-:W3:Y:S03]  /*33d0*/  LDSM.16.M88.2 R106, [R202+0x8880] ;  /* 0x00888000ca6a783b */ /* 0x000ee60000000100 */
[C---:B-----5:R-:W-:Y:S01]  /*33e0*/  HMMA.16816.F32.BF16 R24, R172.reuse, R176, R24 ;  /* 0x000000b0ac18723c */ /* 0x060fe20000041818 */
[----:B------:R-:W5:Y:S04]  /*33f0*/  LDSM.16.M88.2 R110, [R202+0x9880] ;  /* 0x00988000ca6e783b */ /* 0x000f680000000100 */
[----:B------:R-:W-:Y:S03]  /*3400*/  LDSM.16.M88.2 R176, [R201+0x8080] ;  /* 0x00808000c9b0783b */ /* 0x000fe60000000100 */
[C---:B------:R-:W-:Y:S08]  /*3410*/  HMMA.16816.F32.BF16 R28, R172.reuse, R178, R28 ;  /* 0x000000b2ac1c723c */ /* 0x040ff0000004181c */
[C---:B------:R-:W-:Y:S08]  /*3420*/  HMMA.16816.F32.BF16 R32, R172.reuse, R180, R32 ;  /* 0x000000b4ac20723c */ /* 0x040ff00000041820 */
[C---:B------:R-:W-:Y:S01]  /*3430*/  HMMA.16816.F32.BF16 R36, R172.reuse, R182, R36 ;  /* 0x000000b6ac24723c */ /* 0x040fe20000041824 */
[----:B------:R-:W-:Y:S07]  /*3440*/  LDSM.16.M88.4 R180, [R211+0x1d080] ;  /* 0x01d08000d3b4783b */ /* 0x000fee0000000200 */
[----:B----4-:R-:W-:Y:S07]  /*3450*/  HMMA.16816.F32.BF16 R40, R172, R184, R40 ;  /* 0x000000b8ac28723c */ /* 0x010fee0000041828 */
[----:B------:R-:W-:Y:S01]  /*3460*/  IMAD.IADD R184, R210, 0x1, R209 ;  /* 0x00000001d2b87824 */ /* 0x000fe200078e02d1 */
[C---:B-1----:R-:W-:Y:S01]  /*3470*/  HMMA.16816.F32.BF16 R24, R188.reuse, R2, R24 ;  /* 0x00000002bc18723c */ /* 0x042fe20000041818 */
[----:B------:R-:W-:Y:S04]  /*3480*/  LDSM.16.M88.2 R2, [R201+0x7880] ;  /* 0x00788000c902783b */ /* 0x000fe80000000100 */
[----:B------:R-:W1:Y:S03]  /*3490*/  LDSM.16.M88.4 R172, [R184] ;  /* 0x00000000b8ac783b */ /* 0x000e660000000200 */
[C---:B--2---:R-:W-:Y:S01]  /*34a0*/  HMMA.16816.F32.BF16 R28, R188.reuse, R104, R28 ;  /* 0x00000068bc1c723c */ /* 0x044fe2000004181c */
[----:B------:R-:W2:Y:S07]  /*34b0*/  LDSM.16.M88.2 R104, [R201+0x8880] ;  /* 0x00888000c968783b */ /* 0x000eae0000000100 */
[C---:B---3--:R-:W-:Y:S01]  /*34c0*/  HMMA.16816.F32.BF16 R32, R188.reuse, R106, R32 ;  /* 0x0000006abc20723c */ /* 0x048fe20000041820 */
[----:B------:R-:W3:Y:S07]  /*34d0*/  LDSM.16.M88.2 R106, [R201+0x9080] ;  /* 0x00908000c96a783b */ /* 0x000eee0000000100 */
[C---:B------:R-:W-:Y:S01]  /*34e0*/  HMMA.16816.F32.BF16 R36, R188.reuse, R108, R36 ;  /* 0x0000006cbc24723c */ /* 0x040fe20000041824 */
[----:B------:R-:W4:Y:S07]  /*34f0*/  LDSM.16.M88.2 R108, [R201+0x9880] ;  /* 0x00988000c96c783b */ /* 0x000f2e0000000100 */
[----:B-----5:R-:W-:Y:S01]  /*3500*/  HMMA.16816.F32.BF16 R40, R188, R110, R40 ;  /* 0x0000006ebc28723c */ /* 0x020fe20000041828 */
[----:B------:R-:W5:Y:S07]  /*3510*/  LDSM.16.M88.2 R110, [R213+0xa080] ;  /* 0x00a08000d56e783b */ /* 0x000f6e0000000100 */
[C---:B-1----:R-:W-:Y:S01]  /*3520*/  HMMA.16816.F32.BF16 R24, R172.reuse, R2, R24 ;  /* 0x00000002ac18723c */ /* 0x042fe20000041818 */
[----:B------:R-:W1:Y:S07]  /*3530*/  LDSM.16.M88.2 R2, [R213+0xa880] ;  /* 0x00a88000d502783b */ /* 0x000e6e0000000100 */
[C---:B------:R-:W-:Y:S01]  /*3540*/  HMMA.16816.F32.BF16 R28, R172.reuse, R176, R28 ;  /* 0x000000b0ac1c723c */ /* 0x040fe2000004181c */
[----:B------:R-:W-:Y:S07]  /*3550*/  LDSM.16.M88.2 R176, [R203+0xa880] ;  /* 0x00a88000cbb0783b */ /* 0x000fee0000000100 */
        /* <DEDUP_REMOVED lines=20> */
[C---:B------:R-:W-:Y:S01]  /*36a0*/  HMMA.16816.F32.BF16 R28, R172.reuse, R176, R28 ;  /* 0x000000b0ac1c723c */ /* 0x040fe2000004181c */
        /* <DEDUP_REMOVED lines=8> */
[C---:B----4-:R-:W-:Y:S01]  /*3730*/  HMMA.16816.F32.BF16 R24, R180.reuse, R108, R24 ;  /* 0x0000006cb418723c */ /* 0x050fe20000041818 */
[----:B------:R-:W4:Y:S07]  /*3740*/  LDSM.16.M88.2 R108, [R201+0xa080] ;  /* 0x00a08000c96c783b */ /* 0x000f2e0000000100 */
[C---:B-----5:R-:W-:Y:S01]  /*3750*/  HMMA.16816.F32.BF16 R28, R180.reuse, R110, R28 ;  /* 0x0000006eb41c723c */ /* 0x060fe2000004181c */
[----:B------:R-:W5:Y:S07]  /*3760*/  LDSM.16.M88.2 R110, [R201+0xa880] ;  /* 0x00a88000c96e783b */ /* 0x000f6e0000000100 */
[C---:B-1----:R-:W-:Y:S01]  /*3770*/  HMMA.16816.F32.BF16 R32, R180.reuse, R2, R32 ;  /* 0x00000002b420723c */ /* 0x042fe20000041820 */
[----:B------:R-:W1:Y:S07]  /*3780*/  LDSM.16.M88.2 R2, [R201+0xb080] ;  /* 0x00b08000c902783b */ /* 0x000e6e0000000100 */
[C---:B--2---:R-:W-:Y:S01]  /*3790*/  HMMA.16816.F32.BF16 R36, R180.reuse, R104, R36 ;  /* 0x00000068b424723c */ /* 0x044fe20000041824 */
[----:B------:R-:W2:Y:S07]  /*37a0*/  LDSM.16.M88.2 R104, [R201+0xb880] ;  /* 0x00b88000c968783b */ /* 0x000eae0000000100 */
[----:B---3--:R-:W-:Y:S01]  /*37b0*/  HMMA.16816.F32.BF16 R40, R180, R106, R40 ;  /* 0x0000006ab428723c */ /* 0x008fe20000041828 */
[----:B------:R-:W3:Y:S06]  /*37c0*/  LDSM.16.M88.2 R106, [R201+0xc080] ;  /* 0x00c08000c96a783b */ /* 0x000eec0000000100 */
[----:B------:R-:W-:Y:S01]  /*37d0*/  IMAD.MOV.U32 R180, RZ, RZ, -0x50 ;  /* 0xffffffb0ffb47424 */ /* 0x000fe200078e00ff */
[C---:B----4-:R-:W-:Y:S01]  /*37e0*/  HMMA.16816.F32.BF16 R24, R172.reuse, R108, R24 ;  /* 0x0000006cac18723c */ /* 0x050fe20000041818 */
[----:B------:R-:W4:Y:S04]  /*37f0*/  LDSM.16.M88.2 R108, [R213+0xc880] ;  /* 0x00c88000d56c783b */ /* 0x000f280000000100 */
[----:B------:R-:W-:Y:S03]  /*3800*/  IMAD R180, R231, R180, c[0x0][0x198] ;  /* 0x00006600e7b47624 */ /* 0x000fe600078e02b4 */
[C---:B-----5:R-:W-:Y:S01]  /*3810*/  HMMA.16816.F32.BF16 R28, R172.reuse, R110, R28 ;  /* 0x0000006eac1c723c */ /* 0x060fe2000004181c */
[----:B------:R-:W5:Y:S03]  /*3820*/  LDSM.16.M88.2 R110, [R213+0xd080] ;  /* 0x00d08000d56e783b */ /* 0x000f660000000100 */
[----:B------:R-:W-:Y:S04]  /*3830*/  LEA R180, R252, R180, 0x6 ;  /* 0x000000b4fcb47211 */ /* 0x000fe800078e30ff */
[C---:B-1----:R-:W-:Y:S01]  /*3840*/  HMMA.16816.F32.BF16 R32, R172.reuse, R2, R32 ;  /* 0x00000002ac20723c */ /* 0x042fe20000041820 */
[----:B------:R-:W1:Y:S07]  /*3850*/  LDSM.16.M88.2 R2, [R213+0xd880] ;  /* 0x00d88000d502783b */ /* 0x000e6e0000000100 */
[C---:B--2---:R-:W-:Y:S01]  /*3860*/  HMMA.16816.F32.BF16 R36, R172.reuse, R104, R36 ;  /* 0x00000068ac24723c */ /* 0x044fe20000041824 */
[----:B------:R-:W2:Y:S07]  /*3870*/  LDSM.16.M88.2 R104, [R213+0xe080] ;  /* 0x00e08000d568783b */ /* 0x000eae0000000100 */
[----:B---3--:R-:W-:Y:S01]  /*3880*/  HMMA.16816.F32.BF16 R40, R172, R106, R40 ;  /* 0x0000006aac28723c */ /* 0x008fe20000041828 */
[----:B------:R-:W3:Y:S06]  /*3890*/  LDSM.16.M88.2 R106, [R213+0xe880] ;  /* 0x00e88000d56a783b */ /* 0x000eec0000000100 */
[----:B------:R-:W-:Y:S01]  /*38a0*/  IMAD.MOV.U32 R172, RZ, RZ, 0x1 ;  /* 0x00000001ffac7424 */ /* 0x000fe200078e00ff */
[C---:B----4-:R-:W-:Y:S01]  /*38b0*/  HMMA.16816.F32.BF16 R24, R176.reuse, R108, R24 ;  /* 0x0000006cb018723c */ /* 0x050fe20000041818 */
[----:B------:R-:W-:Y:S04]  /*38c0*/  LDSM.16.M88.2 R108, [R203+0xc880] ;  /* 0x00c88000cb6c783b */ /* 0x000fe80000000100 */
[----:B------:R-:W-:Y:S02]  /*38d0*/  IADD3 R180, R180, -c[0x0][0x168], R172 ;  /* 0x80005a00b4b47a10 */ /* 0x000fe40007ffe0ac */
[----:B------:R-:W4:Y:S01]  /*38e0*/  LDSM.16.M88.4 R172, [R0+0x1f080] ;  /* 0x01f0800000ac783b */ /* 0x000f220000000200 */
[C---:B-----5:R-:W-:Y:S04]  /*38f0*/  HMMA.16816.F32.BF16 R28, R176.reuse, R110, R28 ;  /* 0x0000006eb01c723c */ /* 0x060fe8000004181c */
[----:B------:R-:W-:Y:S04]  /*3900*/  IADD3 R182, -R241, R227, R180 ;  /* 0x000000e3f1b67210 */ /* 0x000fe80007ffe1b4 */
[----:B------:R-:W-:Y:S01]  /*3910*/  IMNMX R183, R250, R182, PT ;  /* 0x000000b6fab77217 */ /* 0x000fe20003800200 */
[C---:B-1----:R-:W-:Y:S01]  /*3920*/  HMMA.16816.F32.BF16 R32, R176.reuse, R2, R32 ;  /* 0x00000002b020723c */ /* 0x042fe20000041820 */
[----:B------:R-:W1:Y:S02]  /*3930*/  LDSM.16.M88.2 R2, [R203+0xd080] ;  /* 0x00d08000cb02783b */ /* 0x000e640000000100 */
[C---:B------:R-:W-:Y:S02]  /*3940*/  ISETP.GT.AND P5, PT, R183.reuse, RZ, PT ;  /* 0x000000ffb700720c */ /* 0x040fe40003fa4270 */
[----:B------:R-:W-:Y:S02]  /*3950*/  IADD3 R182, R182, 0x8, RZ ;  /* 0x00000008b6b67810 */ /* 0x000fe40007ffe0ff */
[----:B------:R-:W-:Y:S01]  /*3960*/  FSEL R4, R4, -INF , P5 ;  /* 0xff80000004047808 */ /* 0x000fe20002800000 */
[C---:B--2---:R-:W-:Y:S01]  /*3970*/  HMMA.16816.F32.BF16 R36, R176.reuse, R104, R36 ;  /* 0x00000068b024723c */ /* 0x044fe20000041824 */
[----:B------:R-:W-:Y:S02]  /*3980*/  LDSM.16.M88.2 R104, [R203+0xe080] ;  /* 0x00e08000cb68783b */ /* 0x000fe40000000100 */
[----:B------:R-:W-:Y:S01]  /*3990*/  ISETP.GT.AND P5, PT, R183, 0x1, PT ;  /* 0x00000001b700780c */ /* 0x000fe20003fa4270 */
[--C-:B------:R-:W-:Y:S03]  /*39a0*/  FFMA.FTZ R4, R4, c[0x0][0x29c], -R187.reuse ;  /* 0x0000a70004047a23 */ /* 0x100fe600000108bb */
[----:B------:R-:W-:Y:S01]  /*39b0*/  FSEL R110, R5, -INF , P5 ;  /* 0xff800000056e7808 */ /* 0x000fe20002800000 */
[----:B---3--:R-:W-:Y:S01]  /*39c0*/  HMMA.16816.F32.BF16 R40, R176, R106, R40 ;  /* 0x0000006ab028723c */ /* 0x008fe20000041828 */
[----:B------:R2:W-:Y:S02]  /*39d0*/  MUFU.EX2 R180, R4 ;  /* 0x0000000400b47308 */ /* 0x0005e40000000800 */
[C---:B------:R-:W-:Y:S01]  /*39e0*/  ISETP.GT.AND P5, PT, R183.reuse, 0x10, PT ;  /* 0x00000010b700780c */ /* 0x040fe20003fa4270 */
[--C-:B------:R-:W-:Y:S03]  /*39f0*/  FFMA.FTZ R110, R110, c[0x0][0x29c], -R187.reuse ;  /* 0x0000a7006e6e7a23 */ /* 0x100fe600000108bb */
[----:B------:R-:W-:Y:S02]  /*3a00*/  FSEL R8, R8, -INF , P5 ;  /* 0xff80000008087808 */ /* 0x000fe40002800000 */
[----:B------:R-:W-:Y:S02]  /*3a10*/  ISETP.GT.AND P5, PT, R183, 0x11, PT ;  /* 0x00000011b700780c */ /* 0x000fe40003fa4270 */
[----:B------:R3:W-:Y:S01]  /*3a20*/  MUFU.EX2 R181, R110 ;  /* 0x0000006e00b57308 */ /* 0x0007e20000000800 */
[--C-:B------:R-:W-:Y:S01]  /*3a30*/  FFMA.FTZ R8, R8, c[0x0][0x29c], -R187.reuse ;  /* 0x0000a70008087a23 */ /* 0x100fe200000108bb */
[----:B------:R-:W-:Y:S01]  /*3a40*/  FSEL R106, R9, -INF , P5 ;  /* 0xff800000096a7808 */ /* 0x000fe20002800000 */
[C---:B----4-:R-:W-:Y:S05]  /*3a50*/  HMMA.16816.F32.BF16 R24, R172.reuse, R108, R24 ;  /* 0x0000006cac18723c */ /* 0x050fea0000041818 */
[--C-:B------:R-:W-:Y:S01]  /*3a60*/  FFMA.FTZ R106, R106, c[0x0][0x29c], -R187.reuse ;  /* 0x0000a7006a6a7a23 */ /* 0x100fe200000108bb */
[C---:B------:R-:W-:Y:S01]  /*3a70*/  ISETP.GT.AND P5, PT, R183.reuse, 0x20, PT ;  /* 0x00000020b700780c */ /* 0x040fe20003fa4270 */
[----:B------:R4:W-:Y:S01]  /*3a80*/  MUFU.EX2 R176, R8 ;  /* 0x0000000800b07308 */ /* 0x0009e20000000800 */
[C---:B-1----:R-:W-:Y:S01]  /*3a90*/  HMMA.16816.F32.BF16 R28, R172.reuse, R2, R28 ;  /* 0x00000002ac1c723c */ /* 0x042fe2000004181c */
[----:B--2---:R-:W1:Y:S03]  /*3aa0*/  LDSM.16.M88.2 R4, [R203+0xd880] ;  /* 0x00d88000cb04783b */ /* 0x004e660000000100 */
[----:B------:R-:W-:Y:S02]  /*3ab0*/  FSEL R12, R12, -INF , P5 ;  /* 0xff8000000c0c7808 */ /* 0x000fe40002800000 */
[----:B------:R-:W-:Y:S03]  /*3ac0*/  ISETP.GT.AND P5, PT, R183, 0x21, PT ;  /* 0x00000021b700780c */ /* 0x000fe60003fa4270 */
[----:B------:R2:W-:Y:S01]  /*3ad0*/  MUFU.EX2 R177, R106 ;  /* 0x0000006a00b17308 */ /* 0x0005e20000000800 */
[----:B------:R-:W-:Y:S02]  /*3ae0*/  LDSM.16.M88.2 R2, [R202+0xd080] ;  /* 0x00d08000ca02783b */ /* 0x000fe40000000100 */
[--C-:B------:R-:W-:Y:S01]  /*3af0*/  FFMA.FTZ R12, R12, c[0x0][0x29c], -R187.reuse ;  /* 0x0000a7000c0c7a23 */ /* 0x100fe200000108bb */
[----:B------:R-:W-:Y:S01]  /*3b00*/  FSEL R13, R13, -INF , P5 ;  /* 0xff8000000d0d7808 */ /* 0x000fe20002800000 */
[----:B---3--:R-:W-:Y:S01]  /*3b10*/  LDSM.16.M88.4 R108, [R209+0x4000] ;  /* 0x00400000d16c783b */ /* 0x008fe20000000200 */
[----:B------:R-:W-:Y:S03]  /*3b20*/  ISETP.GT.AND P5, PT, R183, 0x30, PT ;  /* 0x00000030b700780c */ /* 0x000fe60003fa4270 */
[--C-:B------:R-:W-:Y:S01]  /*3b30*/  FFMA.FTZ R13, R13, c[0x0][0x29c], -R187.reuse ;  /* 0x0000a7000d0d7a23 */ /* 0x100fe200000108bb */
[----:B------:R-:W-:Y:S01]  /*3b40*/  MUFU.EX2 R178, R12 ;  /* 0x0000000c00b27308 */ /* 0x000fe20000000800 */
[----:B------:R-:W-:Y:S02]  /*3b50*/  FSEL R16, R16, -INF , P5 ;  /* 0xff80000010107808 */ /* 0x000fe40002800000 */
[----:B------:R-:W-:Y:S01]  /*3b60*/  ISETP.GT.AND P5, PT, R183, 0x31, PT ;  /* 0x00000031b700780c */ /* 0x000fe20003fa4270 */
[----:B----4-:R-:W3:Y:S02]  /*3b70*/  LDSM.16.M88.2 R8, [R203+0xe880] ;  /* 0x00e88000cb08783b */ /* 0x010ee40000000100 */
[--C-:B------:R-:W-:Y:S01]  /*3b80*/  FFMA.FTZ R16, R16, c[0x0][0x29c], -R187.reuse ;  /* 0x0000a70010107a23 */ /* 0x100fe200000108bb */
[----:B------:R-:W-:Y:S02]  /*3b90*/  FSEL R17, R17, -INF , P5 ;  /* 0xff80000011117808 */ /* 0x000fe40002800000 */
[----:B------:R-:W-:Y:S01]  /*3ba0*/  ISETP.GT.AND P5, PT, R183, 0x40, PT ;  /* 0x00000040b700780c */ /* 0x000fe20003fa4270 */
[----:B------:R4:W-:Y:S02]  /*3bb0*/  MUFU.EX2 R179, R13 ;  /* 0x0000000d00b37308 */ /* 0x0009e40000000800 */
[--C-:B------:R-:W-:Y:S01]  /*3bc0*/  FFMA.FTZ R17, R17, c[0x0][0x29c], -R187.reuse ;  /* 0x0000a70011117a23 */ /* 0x100fe200000108bb */
[----:B------:R-:W-:Y:S01]  /*3bd0*/  FSEL R20, R20, -INF , P5 ;  /* 0xff80000014147808 */ /* 0x000fe20002800000 */
[----:B--2---:R-:W2:Y:S01]  /*3be0*/  LDSM.16.M88.2 R106, [R202+0xc880] ;  /* 0x00c88000ca6a783b */ /* 0x004ea20000000100 */
[----:B------:R-:W-:Y:S03]  /*3bf0*/  ISETP.GT.AND P5, PT, R183, 0x41, PT ;  /* 0x00000041b700780c */ /* 0x000fe60003fa4270 */
[--C-:B------:R-:W-:Y:S02]  /*3c00*/  FFMA.FTZ R20, R20, c[0x0][0x29c], -R187.reuse ;  /* 0x0000a70014147a23 */ /* 0x100fe400000108bb */
[----:B------:R-:W-:Y:S01]  /*3c10*/  MUFU.EX2 R185, R16 ;  /* 0x0000001000b97308 */ /* 0x000fe20000000800 */
[C---:B-1----:R-:W-:Y:S01]  /*3c20*/  HMMA.16816.F32.BF16 R32, R172.reuse, R4, R32 ;  /* 0x00000004ac20723c */ /* 0x042fe20000041820 */
[----:B------:R-:W1:Y:S08]  /*3c30*/  LDSM.16.M88.2 R4, [R202+0xd880] ;  /* 0x00d88000ca04783b */ /* 0x000e700000000100 */
[----:B------:R-:W-:Y:S01]  /*3c40*/  MUFU.EX2 R20, R20 ;  /* 0x0000001400147308 */ /* 0x000fe20000000800 */
[C---:B------:R-:W-:Y:S01]  /*3c50*/  HMMA.16816.F32.BF16 R36, R172.reuse, R104, R36 ;  /* 0x00000068ac24723c */ /* 0x040fe20000041824 */
[----:B----4-:R-:W4:Y:S07]  /*3c60*/  LDSM.16.M88.2 R12, [R202+0xe080] ;  /* 0x00e08000ca0c783b */ /* 0x010f2e0000000100 */
[----:B---3--:R-:W-:Y:S01]  /*3c70*/  HMMA.16816.F32.BF16 R40, R172, R8, R40 ;  /* 0x00000008ac28723c */ /* 0x008fe20000041828 */
[----:B------:R-:W3:Y:S01]  /*3c80*/  LDSM.16.M88.2 R8, [R202+0xe880] ;  /* 0x00e88000ca08783b */ /* 0x000ee20000000100 */
[----:B------:R5:W-:Y:S05]  /*3c90*/  MUFU.EX2 R172, R17 ;  /* 0x0000001100ac7308 */ /* 0x000bea0000000800 */
[----:B------:R-:W-:Y:S02]  /*3ca0*/  FSEL R173, R21, -INF , P5 ;  /* 0xff80000015ad7808 */ /* 0x000fe40002800000 */
[----:B------:R-:W-:Y:S01]  /*3cb0*/  IMNMX R21, R250, R182, PT ;  /* 0x000000b6fa157217 */ /* 0x000fe20003800200 */
[C---:B--2---:R-:W-:Y:S01]  /*3cc0*/  HMMA.16816.F32.BF16 R24, R108.reuse, R106, R24 ;  /* 0x0000006a6c18723c */ /* 0x044fe20000041818 */
[----:B------:R-:W-:Y:S04]  /*3cd0*/  LDSM.16.M88.4 R104, [R184+0x4000] ;  /* 0x00400000b868783b */ /* 0x000fe80000000200 */
[----:B------:R-:W-:Y:S01]  /*3ce0*/  ISETP.GT.AND P5, PT, R21, RZ, PT ;  /* 0x000000ff1500720c */ /* 0x000fe20003fa4270 */
[----:B------:R-:W-:Y:S01]  /*3cf0*/  FFMA.FTZ R187, R173, c[0x0][0x29c], -R187 ;  /* 0x0000a700adbb7a23 */ /* 0x000fe200000108bb */
[C---:B------:R-:W-:Y:S01]  /*3d00*/  ISETP.GT.AND P6, PT, R21.reuse, 0x30, PT ;  /* 0x000000301500780c */ /* 0x040fe20003fc4270 */
[C---:B------:R-:W-:Y:S01]  /*3d10*/  HMMA.16816.F32.BF16 R28, R108.reuse, R2, R28 ;  /* 0x000000026c1c723c */ /* 0x040fe2000004181c */
[----:B------:R-:W-:Y:S03]  /*3d20*/  LDSM.16.M88.2 R2, [R201+0xd080] ;  /* 0x00d08000c902783b */ /* 0x000fe60000000100 */
[----:B------:R-:W-:Y:S01]  /*3d30*/  MUFU.EX2 R187, R187 ;  /* 0x000000bb00bb7308 */ /* 0x000fe20000000800 */
[----:B------:R-:W-:Y:S02]  /*3d40*/  FSEL R6, R6, -INF , P5 ;  /* 0xff80000006067808 */ /* 0x000fe40002800000 */
[----:B------:R-:W-:Y:S01]  /*3d50*/  ISETP.GT.AND P5, PT, R21, 0x1, PT ;  /* 0x000000011500780c */ /* 0x000fe20003fa4270 */
[C---:B-1----:R-:W-:Y:S01]  /*3d60*/  HMMA.16816.F32.BF16 R32, R108.reuse, R4, R32 ;  /* 0x000000046c20723c */ /* 0x042fe20000041820 */
[----:B-----5:R-:W1:Y:S03]  /*3d70*/  LDSM.16.M88.2 R16, [R201+0xc880] ;  /* 0x00c88000c910783b */ /* 0x020e660000000100 */
[----:B------:R-:W-:Y:S01]  /*3d80*/  FSEL R174, R7, -INF , P5 ;  /* 0xff80000007ae7808 */ /* 0x000fe20002800000 */
[----:B------:R-:W2:Y:S01]  /*3d90*/  LDSM.16.M88.2 R4, [R201+0xd880] ;  /* 0x00d88000c904783b */ /* 0x000ea20000000100 */
[C---:B------:R-:W-:Y:S01]  /*3da0*/  ISETP.GT.AND P5, PT, R21.reuse, 0x10, PT ;  /* 0x000000101500780c */ /* 0x040fe20003fa4270 */
[--C-:B------:R-:W-:Y:S01]  /*3db0*/  FFMA.FTZ R6, R6, c[0x0][0x29c], -R186.reuse ;  /* 0x0000a70006067a23 */ /* 0x100fe200000108ba */
[C---:B----4-:R-:W-:Y:S03]  /*3dc0*/  HMMA.16816.F32.BF16 R36, R108.reuse, R12, R36 ;  /* 0x0000000c6c24723c */ /* 0x050fe60000041824 */
[----:B------:R4:W-:Y:S01]  /*3dd0*/  MUFU.EX2 R173, R6 ;  /* 0x0000000600ad7308 */ /* 0x0009e20000000800 */
[----:B------:R-:W-:Y:S02]  /*3de0*/  FSEL R10, R10, -INF , P5 ;  /* 0xff8000000a0a7808 */ /* 0x000fe40002800000 */
[----:B------:R-:W-:Y:S01]  /*3df0*/  ISETP.GT.AND P5, PT, R21, 0x11, PT ;  /* 0x000000111500780c */ /* 0x000fe20003fa4270 */
[--C-:B------:R-:W-:Y:S01]  /*3e00*/  FFMA.FTZ R12, R174, c[0x0][0x29c], -R186.reuse ;  /* 0x0000a700ae0c7a23 */ /* 0x100fe200000108ba */
[----:B---3--:R-:W-:Y:S01]  /*3e10*/  HMMA.16816.F32.BF16 R40, R108, R8, R40 ;  /* 0x000000086c28723c */ /* 0x008fe20000041828 */
[----:B------:R-:W-:Y:S03]  /*3e20*/  LDSM.16.M88.2 R8, [R201+0xe880] ;  /* 0x00e88000c908783b */ /* 0x000fe60000000100 */
[--C-:B------:R-:W-:Y:S01]  /*3e30*/  FFMA.FTZ R10, R10, c[0x0][0x29c], -R186.reuse ;  /* 0x0000a7000a0a7a23 */ /* 0x100fe200000108ba */
[----:B------:R-:W-:Y:S01]  /*3e40*/  FSEL R13, R11, -INF , P5 ;  /* 0xff8000000b0d7808 */ /* 0x000fe20002800000 */
[----:B------:R-:W3:Y:S01]  /*3e50*/  MUFU.EX2 R12, R12 ;  /* 0x0000000c000c7308 */ /* 0x000ee20000000800 */
[----:B------:R-:W-:Y:S05]  /*3e60*/  ISETP.GT.AND P5, PT, R21, 0x20, PT ;  /* 0x000000201500780c */ /* 0x000fea0003fa4270 */
[--C-:B------:R-:W-:Y:S04]  /*3e70*/  FFMA.FTZ R13, R13, c[0x0][0x29c], -R186.reuse ;  /* 0x0000a7000d0d7a23 */ /* 0x100fe800000108ba */
[----:B------:R5:W-:Y:S01]  /*3e80*/  MUFU.EX2 R11, R10 ;  /* 0x0000000a000b7308 */ /* 0x000be20000000800 */
[----:B----4-:R-:W4:Y:S01]  /*3e90*/  LDSM.16.M88.2 R6, [R201+0xe080] ;  /* 0x00e08000c906783b */ /* 0x010f220000000100 */
[C---:B-1----:R-:W-:Y:S08]  /*3ea0*/  HMMA.16816.F32.BF16 R24, R104.reuse, R16, R24 ;  /* 0x000000106818723c */ /* 0x042ff00000041818 */
[C---:B------:R-:W-:Y:S01]  /*3eb0*/  HMMA.16816.F32.BF16 R28, R104.reuse, R2, R28 ;  /* 0x00000002681c723c */ /* 0x040fe2000004181c */
[----:B------:R-:W1:Y:S01]  /*3ec0*/  MUFU.EX2 R2, R13 ;  /* 0x0000000d00027308 */ /* 0x000e620000000800 */
[----:B-----5:R-:W5:Y:S06]  /*3ed0*/  LDS R10, [R227.X4+0x21280] ;  /* 0x02128000e30a7984 */ /* 0x020f6c0000004800 */
[C---:B--2---:R-:W-:Y:S04]  /*3ee0*/  HMMA.16816.F32.BF16 R32, R104.reuse, R4, R32 ;  /* 0x000000046820723c */ /* 0x044fe80000041820 */
[----:B------:R-:W-:Y:S02]  /*3ef0*/  FSEL R3, R14, -INF , P5 ;  /* 0xff8000000e037808 */ /* 0x000fe40002800000 */
[----:B------:R-:W-:Y:S02]  /*3f00*/  ISETP.GT.AND P5, PT, R21, 0x21, PT ;  /* 0x000000211500780c */ /* 0x000fe40003fa4270 */
[----:B------:R-:W-:Y:S01]  /*3f10*/  FSEL R5, R18, -INF , P6 ;  /* 0xff80000012057808 */ /* 0x000fe20003000000 */
[--C-:B------:R-:W-:Y:S01]  /*3f20*/  FFMA.FTZ R3, R3, c[0x0][0x29c], -R186.reuse ;  /* 0x0000a70003037a23 */ /* 0x100fe200000108ba */
[----:B------:R-:W-:Y:S02]  /*3f30*/  ISETP.GT.AND P6, PT, R21, 0x40, PT ;  /* 0x000000401500780c */ /* 0x000fe40003fc4270 */
[----:B------:R-:W-:Y:S01]  /*3f40*/  FSEL R4, R15, -INF , P5 ;  /* 0xff8000000f047808 */ /* 0x000fe20002800000 */
[--C-:B------:R-:W-:Y:S01]  /*3f50*/  FFMA.FTZ R5, R5, c[0x0][0x29c], -R186.reuse ;  /* 0x0000a70005057a23 */ /* 0x100fe200000108ba */
[----:B------:R-:W-:Y:S01]  /*3f60*/  ISETP.GT.AND P5, PT, R21, 0x31, PT ;  /* 0x000000311500780c */ /* 0x000fe20003fa4270 */
[----:B------:R-:W-:Y:S01]  /*3f70*/  MUFU.EX2 R3, R3 ;  /* 0x0000000300037308 */ /* 0x000fe20000000800 */
[----:B------:R-:W-:Y:S01]  /*3f80*/  FSEL R22, R22, -INF , P6 ;  /* 0xff80000016167808 */ /* 0x000fe20003000000 */
[--C-:B------:R-:W-:Y:S01]  /*3f90*/  FFMA.FTZ R4, R4, c[0x0][0x29c], -R186.reuse ;  /* 0x0000a70004047a23 */ /* 0x100fe200000108ba */
[C---:B----4-:R-:W-:Y:S01]  /*3fa0*/  HMMA.16816.F32.BF16 R36, R104.reuse, R6, R36 ;  /* 0x000000066824723c */ /* 0x050fe20000041824 */
[----:B------:R-:W2:Y:S02]  /*3fb0*/  LDS R6, [R227.X4+0x212a0] ;  /* 0x0212a000e3067984 */ /* 0x000ea40000004800 */
[----:B------:R-:W-:Y:S01]  /*3fc0*/  FSEL R19, R19, -INF , P5 ;  /* 0xff80000013137808 */ /* 0x000fe20002800000 */
[--C-:B------:R-:W-:Y:S01]  /*3fd0*/  FFMA.FTZ R22, R22, c[0x0][0x29c], -R186.reuse ;  /* 0x0000a70016167a23 */ /* 0x100fe200000108ba */
[----:B------:R-:W-:Y:S02]  /*3fe0*/  ISETP.GT.AND P5, PT, R21, 0x41, PT ;  /* 0x000000411500780c */ /* 0x000fe40003fa4270 */
[----:B---3--:R-:W-:Y:S01]  /*3ff0*/  F2FP.BF16.PACK_AB R7, R12, R173 ;  /* 0x000000ad0c07723e */ /* 0x008fe200000010ff */
[----:B------:R-:W-:Y:S01]  /*4000*/  HMMA.16816.F32.BF16 R40, R104, R8, R40 ;  /* 0x000000086828723c */ /* 0x000fe20000041828 */
[----:B------:R-:W3:Y:S03]  /*4010*/  MUFU.EX2 R4, R4 ;  /* 0x0000000400047308 */ /* 0x000ee60000000800 */
[--C-:B------:R-:W-:Y:S01]  /*4020*/  FFMA.FTZ R19, R19, c[0x0][0x29c], -R186.reuse ;  /* 0x0000a70013137a23 */ /* 0x100fe200000108ba */
[----:B------:R-:W-:Y:S02]  /*4030*/  FSEL R23, R23, -INF , P5 ;  /* 0xff80000017177808 */ /* 0x000fe40002800000 */
[----:B-1----:R-:W-:Y:S04]  /*4040*/  F2FP.BF16.PACK_AB R8, R2, R11 ;  /* 0x0000000b0208723e */ /* 0x002fe800000010ff */
[----:B------:R-:W-:Y:S01]  /*4050*/  MUFU.EX2 R5, R5 ;  /* 0x0000000500057308 */ /* 0x000fe20000000800 */
[----:B------:R-:W-:Y:S02]  /*4060*/  FFMA.FTZ R186, R23, c[0x0][0x29c], -R186 ;  /* 0x0000a70017ba7a23 */ /* 0x000fe400000108ba */
[--C-:B-----5:R-:W-:Y:S02]  /*4070*/  FADD.FTZ R24, R24, -R10.reuse ;  /* 0x8000000a18187221 */ /* 0x120fe40000010000 */
[--C-:B------:R-:W-:Y:S02]  /*4080*/  FADD.FTZ R28, R28, -R10.reuse ;  /* 0x8000000a1c1c7221 */ /* 0x100fe40000010000 */
[----:B------:R-:W-:Y:S01]  /*4090*/  FMUL.FTZ R24, R180, R24 ;  /* 0x00000018b4187220 */ /* 0x000fe20000410000 */
[----:B------:R-:W-:Y:S01]  /*40a0*/  F2FP.BF16.PACK_AB R180, R181, R180 ;  /* 0x000000b4b5b4723e */ /* 0x000fe200000010ff */
[----:B------:R-:W-:Y:S01]  /*40b0*/  FMUL.FTZ R28, R176, R28 ;  /* 0x0000001cb01c7220 */ /* 0x000fe20000410000 */
[----:B------:R-:W-:Y:S01]  /*40c0*/  F2FP.BF16.PACK_AB R176, R177, R176 ;  /* 0x000000b0b1b0723e */ /* 0x000fe200000010ff */
[--C-:B------:R-:W-:Y:S01]  /*40d0*/  FADD.FTZ R32, R32, -R10.reuse ;  /* 0x8000000a20207221 */ /* 0x100fe20000010000 */
[----:B------:R-:W1:Y:S01]  /*40e0*/  MUFU.EX2 R19, R19 ;  /* 0x0000001300137308 */ /* 0x000e620000000800 */
[----:B------:R-:W-:Y:S01]  /*40f0*/  STS [R226+0x21480], R180 ;  /* 0x021480b4e2007388 */ /* 0x000fe20000000800 */
[--C-:B------:R-:W-:Y:S02]  /*4100*/  FADD.FTZ R36, R36, -R10.reuse ;  /* 0x8000000a24247221 */ /* 0x100fe40000010000 */
[----:B------:R-:W-:Y:S01]  /*4110*/  FMUL.FTZ R32, R178, R32 ;  /* 0x00000020b2207220 */ /* 0x000fe20000410000 */
[----:B------:R3:W-:Y:S01]  /*4120*/  STS [R223], R7 ;  /* 0x00000007df007388 */ /* 0x0007e20000000800 */
[----:B------:R-:W-:Y:S01]  /*4130*/  F2FP.BF16.PACK_AB R178, R179, R178 ;  /* 0x000000b2b3b2723e */ /* 0x000fe200000010ff */
[----:B------:R-:W-:Y:S01]  /*4140*/  FMUL.FTZ R36, R185, R36 ;  /* 0x00000024b9247220 */ /* 0x000fe20000410000 */
[----:B------:R-:W-:Y:S01]  /*4150*/  F2FP.BF16.PACK_AB R185, R172, R185 ;  /* 0x000000b9acb9723e */ /* 0x000fe200000010ff */
[----:B------:R-:W-:Y:S01]  /*4160*/  STS [R226+0x21c80], R176 ;  /* 0x021c80b0e2007388 */ /* 0x000fe20000000800 */
[----:B------:R-:W-:Y:S01]  /*4170*/  MUFU.EX2 R22, R22 ;  /* 0x0000001600167308 */ /* 0x000fe20000000800 */
[--C-:B------:R-:W-:Y:S02]  /*4180*/  FADD.FTZ R40, R40, -R10.reuse ;  /* 0x8000000a28287221 */ /* 0x100fe40000010000 */
[----:B------:R1:W-:Y:S01]  /*4190*/  STS [R223+0x800], R8 ;  /* 0x00080008df007388 */ /* 0x0003e20000000800 */
[----:B------:R-:W-:Y:S02]  /*41a0*/  FADD.FTZ R25, R25, -R10 ;  /* 0x8000000a19197221 */ /* 0x000fe40000010000 */
[----:B------:R-:W-:Y:S01]  /*41b0*/  FMUL.FTZ R40, R20, R40 ;  /* 0x0000002814287220 */ /* 0x000fe20000410000 */
[----:B------:R-:W-:Y:S01]  /*41c0*/  STS [R226+0x22480], R178 ;  /* 0x022480b2e2007388 */ /* 0x000fe20000000800 */
[----:B------:R-:W-:Y:S01]  /*41d0*/  F2FP.BF16.PACK_AB R20, R187, R20 ;  /* 0x00000014bb14723e */ /* 0x000fe200000010ff */
[----:B------:R-:W-:Y:S01]  /*41e0*/  FMUL.FTZ R25, R181, R25 ;  /* 0x00000019b5197220 */ /* 0x000fe20000410000 */
[----:B------:R-:W4:Y:S01]  /*41f0*/  MUFU.EX2 R186, R186 ;  /* 0x000000ba00ba7308 */ /* 0x000f220000000800 */
[--C-:B--2---:R-:W-:Y:S02]  /*4200*/  FADD.FTZ R26, R26, -R6.reuse ;  /* 0x800000061a1a7221 */ /* 0x104fe40000010000 */
[----:B------:R-:W-:Y:S01]  /*4210*/  FADD.FTZ R27, R27, -R6 ;  /* 0x800000061b1b7221 */ /* 0x000fe20000010000 */
[----:B------:R-:W-:Y:S01]  /*4220*/  F2FP.BF16.PACK_AB R24, R25, R24 ;  /* 0x000000181918723e */ /* 0x000fe200000010ff */
[----:B------:R-:W-:Y:S02]  /*4230*/  FADD.FTZ R29, R29, -R10 ;  /* 0x8000000a1d1d7221 */ /* 0x000fe40000010000 */
[----:B------:R-:W-:Y:S02]  /*4240*/  FMUL.FTZ R26, R173, R26 ;  /* 0x0000001aad1a7220 */ /* 0x000fe40000410000 */
[----:B------:R-:W-:Y:S01]  /*4250*/  FMUL.FTZ R27, R12, R27 ;  /* 0x0000001b0c1b7220 */ /* 0x000fe20000410000 */
[----:B---3--:R-:W-:Y:S01]  /*4260*/  F2FP.BF16.PACK_AB R7, R4, R3 ;  /* 0x000000030407723e */ /* 0x008fe200000010ff */
[----:B------:R-:W-:Y:S02]  /*4270*/  FMUL.FTZ R29, R177, R29 ;  /* 0x0000001db11d7220 */ /* 0x000fe40000410000 */
[--C-:B------:R-:W-:Y:S01]  /*4280*/  FADD.FTZ R30, R30, -R6.reuse ;  /* 0x800000061e1e7221 */ /* 0x100fe20000010000 */
[----:B------:R-:W-:Y:S01]  /*4290*/  F2FP.BF16.PACK_AB R26, R27, R26 ;  /* 0x0000001a1b1a723e */ /* 0x000fe200000010ff */
[----:B------:R4:W-:Y:S01]  /*42a0*/  STS [R223+0x1000], R7 ;  /* 0x00100007df007388 */ /* 0x0009e20000000800 */
[----:B------:R-:W-:Y:S01]  /*42b0*/  FADD.FTZ R31, R31, -R6 ;  /* 0x800000061f1f7221 */ /* 0x000fe20000010000 */
[----:B------:R-:W-:Y:S01]  /*42c0*/  F2FP.BF16.PACK_AB R28, R29, R28 ;  /* 0x0000001c1d1c723e */ /* 0x000fe200000010ff */
[----:B------:R-:W-:Y:S01]  /*42d0*/  FADD.FTZ R33, R33, -R10 ;  /* 0x8000000a21217221 */ /* 0x000fe20000010000 */
[----:B-1----:R-:W-:Y:S01]  /*42e0*/  F2FP.BF16.PACK_AB R8, R19, R5 ;  /* 0x000000051308723e */ /* 0x002fe200000010ff */
[----:B------:R-:W-:Y:S01]  /*42f0*/  STS [R226+0x22c80], R185 ;  /* 0x022c80b9e2007388 */ /* 0x000fe20000000800 */
[----:B------:R-:W-:Y:S02]  /*4300*/  FMUL.FTZ R30, R11, R30 ;  /* 0x0000001e0b1e7220 */ /* 0x000fe40000410000 */
[----:B------:R-:W-:Y:S01]  /*4310*/  FMUL.FTZ R31, R2, R31 ;  /* 0x0000001f021f7220 */ /* 0x000fe20000410000 */
[----:B------:R-:W-:Y:S01]  /*4320*/  STS [R223+0x1800], R8 ;  /* 0x00180008df007388 */ /* 0x000fe20000000800 */
[----:B------:R-:W-:Y:S02]  /*4330*/  FMUL.FTZ R33, R179, R33 ;  /* 0x00000021b3217220 */ /* 0x000fe40000410000 */
[--C-:B------:R-:W-:Y:S01]  /*4340*/  FADD.FTZ R34, R34, -R6.reuse ;  /* 0x8000000622227221 */ /* 0x100fe20000010000 */
[----:B------:R-:W-:Y:S01]  /*4350*/  STS [R226+0x23480], R20 ;  /* 0x02348014e2007388 */ /* 0x000fe20000000800 */
[----:B------:R-:W-:Y:S01]  /*4360*/  FADD.FTZ R35, R35, -R6 ;  /* 0x8000000623237221 */ /* 0x000fe20000010000 */
[----:B------:R-:W-:Y:S01]  /*4370*/  F2FP.BF16.PACK_AB R30, R31, R30 ;  /* 0x0000001e1f1e723e */ /* 0x000fe200000010ff */
[----:B------:R-:W-:Y:S01]  /*4380*/  FADD.FTZ R37, R37, -R10 ;  /* 0x8000000a25257221 */ /* 0x000fe20000010000 */
[----:B------:R-:W-:Y:S01]  /*4390*/  F2FP.BF16.PACK_AB R32, R33, R32 ;  /* 0x000000202120723e */ /* 0x000fe200000010ff */
[----:B------:R-:W-:Y:S02]  /*43a0*/  FMUL.FTZ R34, R3, R34 ;  /* 0x0000002203227220 */ /* 0x000fe40000410000 */
[----:B------:R-:W-:Y:S02]  /*43b0*/  FMUL.FTZ R35, R4, R35 ;  /* 0x0000002304237220 */ /* 0x000fe40000410000 */
[----:B------:R-:W-:Y:S02]  /*43c0*/  FMUL.FTZ R37, R172, R37 ;  /* 0x00000025ac257220 */ /* 0x000fe40000410000 */
[--C-:B------:R-:W-:Y:S01]  /*43d0*/  FADD.FTZ R38, R38, -R6.reuse ;  /* 0x8000000626267221 */ /* 0x100fe20000010000 */
[----:B----4-:R-:W-:Y:S01]  /*43e0*/  F2FP.BF16.PACK_AB R7, R186, R22 ;  /* 0x00000016ba07723e */ /* 0x010fe200000010ff */
[----:B------:R-:W-:Y:S01]  /*43f0*/  FADD.FTZ R39, R39, -R6 ;  /* 0x8000000627277221 */ /* 0x000fe20000010000 */
[----:B------:R-:W-:Y:S01]  /*4400*/  F2FP.BF16.PACK_AB R34, R35, R34 ;  /* 0x000000222322723e */ /* 0x000fe200000010ff */
[----:B------:R-:W-:Y:S01]  /*4410*/  FADD.FTZ R41, R41, -R10 ;  /* 0x8000000a29297221 */ /* 0x000fe20000010000 */
[----:B------:R-:W-:Y:S01]  /*4420*/  F2FP.BF16.PACK_AB R36, R37, R36 ;  /* 0x000000242524723e */ /* 0x000fe200000010ff */
[----:B------:R-:W-:Y:S01]  /*4430*/  STS [R223+0x2000], R7 ;  /* 0x00200007df007388 */ /* 0x000fe20000000800 */
[----:B------:R-:W-:Y:S02]  /*4440*/  FMUL.FTZ R38, R5, R38 ;  /* 0x0000002605267220 */ /* 0x000fe40000410000 */
[----:B------:R-:W-:Y:S01]  /*4450*/  FMUL.FTZ R39, R19, R39 ;  /* 0x0000002713277220 */ /* 0x000fe20000410000 */
[----:B------:R-:W-:Y:S01]  /*4460*/  BAR.SYNC.DEFER_BLOCKING 0x0 ;  /* 0x0000000000007b1d */ /* 0x000fe20000010000 */
[----:B------:R-:W-:Y:S02]  /*4470*/  FMUL.FTZ R41, R187, R41 ;  /* 0x00000029bb297220 */ /* 0x000fe40000410000 */
[--C-:B------:R-:W-:Y:S01]  /*4480*/  FADD.FTZ R42, R42, -R6.reuse ;  /* 0x800000062a2a7221 */ /* 0x100fe20000010000 */
[----:B------:R-:W-:Y:S01]  /*4490*/  F2FP.BF16.PACK_AB R38, R39, R38 ;  /* 0x000000262726723e */ /* 0x000fe200000010ff */
[----:B------:R-:W-:Y:S01]  /*44a0*/  FADD.FTZ R43, R43, -R6 ;  /* 0x800000062b2b7221 */ /* 0x000fe20000010000 */
[----:B------:R-:W-:Y:S01]  /*44b0*/  F2FP.BF16.PACK_AB R40, R41, R40 ;  /* 0x000000282928723e */ /* 0x000fe200000010ff */
[----:B------:R-:W-:Y:S02]  /*44c0*/  FMUL.FTZ R42, R22, R42 ;  /* 0x0000002a162a7220 */ /* 0x000fe40000410000 */
[----:B------:R-:W-:Y:S05]  /*44d0*/  FMUL.FTZ R43, R186, R43 ;  /* 0x0000002bba2b7220 */ /* 0x000fea0000410000 */
[----:B------:R-:W-:Y:S02]  /*44e0*/  F2FP.BF16.PACK_AB R43, R43, R42 ;  /* 0x0000002a2b2b723e */ /* 0x000fe400000010ff */
[----:B------:R-:W-:Y:S01]  /*44f0*/  SHF.L.U32 R42, R215, 0x1, RZ ;  /* 0x00000001d72a7819 */ /* 0x000fe200000006ff */
        /* <DEDUP_REMOVED lines=115> */
[C---:B------:R-:W-:Y:S01]  /*4c30*/  IMAD.WIDE.U32 R4, R251.reuse, c[0x0][0x208], RZ ;  /* 0x00008200fb047a25 */ /* 0x040fe200078e00ff */
[----:B------:R-:W-:Y:S03]  /*4c40*/  P2R R9, PR, RZ, 0x4 ;  /* 0x00000004ff097803 */ /* 0x000fe60000000000 */
[----:B------:R-:W-:Y:S02]  /*4c50*/  IMAD R2, R2, c[0x0][0x208], RZ ;  /* 0x0000820002027a24 */ /* 0x000fe400078e02ff */
[----:B------:R-:W-:Y:S02]  /*4c60*/  IMAD.SHL.U32 R3, R4, 0x40, RZ ;  /* 0x0000004004037824 */ /* 0x000fe400078e00ff */
[C---:B------:R-:W-:Y:S02]  /*4c70*/  IMAD R2, R251.reuse, c[0x0][0x20c], R2 ;  /* 0x00008300fb027a24 */ /* 0x040fe400078e0202 */
[----:B------:R-:W-:Y:S02]  /*4c80*/  IMAD.SHL.U32 R8, R251, 0x40, RZ ;  /* 0x00000040fb087824 */ /* 0x000fe400078e00ff */
[----:B------:R-:W-:Y:S01]  /*4c90*/  IMAD.IADD R2, R5, 0x1, R2 ;  /* 0x0000000105027824 */ /* 0x000fe200078e0202 */
[----:B------:R-:W-:Y:S02]  /*4ca0*/  IADD3 R5, P5, P0, R232, R3, R222 ;  /* 0x00000003e8057210 */ /* 0x000fe400078be0de */
[----:B------:R-:W-:Y:S02]  /*4cb0*/  IADD3 R7, P6, R8, R236, RZ ;  /* 0x000000ec08077210 */ /* 0x000fe40007fde0ff */
[----:B------:R-:W-:Y:S02]  /*4cc0*/  SHF.L.U64.HI R2, R4, 0x6, R2 ;  /* 0x0000000604027819 */ /* 0x000fe40000010202 */
[----:B------:R-:W-:Y:S02]  /*4cd0*/  LEA.HI.X.SX32 R6, R8, R217, 0x1, P6 ;  /* 0x000000d908067211 */ /* 0x000fe400030f0eff */
[----:B------:R-:W-:Y:S02]  /*4ce0*/  IADD3.X R4, R245, R2, R221, P5, P0 ;  /* 0x00000002f5047210 */ /* 0x000fe40002fe04dd */
[----:B------:R-:W-:Y:S02]  /*4cf0*/  IADD3 R3, P5, R3, R232, RZ ;  /* 0x000000e803037210 */ /* 0x000fe40007fbe0ff */
[----:B------:R-:W-:Y:S02]  /*4d00*/  LOP3.LUT P6, RZ, R225, 0x1, RZ, 0xc0, !PT ;  /* 0x00000001e1ff7812 */ /* 0x000fe400078cc0ff */
[C---:B------:R-:W-:Y:S01]  /*4d10*/  LEA R10, P0, R7.reuse, c[0x0][0x280], 0x2 ;  /* 0x0000a000070a7a11 */ /* 0x040fe200078010ff */
[----:B------:R-:W-:Y:S01]  /*4d20*/  IMAD.X R2, R2, 0x1, R245, P5 ;  /* 0x0000000102027824 */ /* 0x000fe200028e06f5 */
[----:B------:R-:W-:Y:S02]  /*4d30*/  IADD3 R8, -R248, c[0x0][0x168], -R8 ;  /* 0x00005a00f8087a10 */ /* 0x000fe40007ffe908 */
[----:B------:R-:W-:Y:S02]  /*4d40*/  LEA.HI.X R11, R7, c[0x0][0x284], R6, 0x2, P0 ;  /* 0x0000a100070b7a11 */ /* 0x000fe400000f1406 */
[C---:B------:R-:W-:Y:S02]  /*4d50*/  ISETP.LT.OR P0, PT, R8.reuse, 0x1, !P6 ;  /* 0x000000010800780c */ /* 0x040fe40007701670 */
[C---:B------:R-:W-:Y:S02]  /*4d60*/  LEA R6, P5, R3.reuse, c[0x0][0x1f0], 0x1 ;  /* 0x00007c0003067a11 */ /* 0x040fe400078a08ff */
[----:B------:R-:W-:Y:S02]  /*4d70*/  ISETP.LT.OR P6, PT, R8, 0x21, !P6 ;  /* 0x000000210800780c */ /* 0x000fe400077c1670 */
[----:B------:R-:W-:Y:S01]  /*4d80*/  LEA.HI.X R7, R3, c[0x0][0x1f4], R2, 0x1, P5 ;  /* 0x00007d0003077a11 */ /* 0x000fe200028f0c02 */
[----:B------:R-:W-:Y:S01]  /*4d90*/  @!P1 IMAD.SHL.U32 R2, R242, 0x10, RZ ;  /* 0x00000010f2029824 */ /* 0x000fe200078e00ff */
[C---:B------:R-:W-:Y:S04]  /*4da0*/  LEA R12, P5, R5.reuse, c[0x0][0x1f0], 0x1 ;  /* 0x00007c00050c7a11 */ /* 0x040fe800078a08ff */
[----:B------:R-:W-:Y:S01]  /*4db0*/  LEA.HI.X R13, R5, c[0x0][0x1f4], R4, 0x1, P5 ;  /* 0x00007d00050d7a11 */ /* 0x000fe200028f0c04 */
[----:B------:R-:W-:Y:S01]  /*4dc0*/  @!PT LDS RZ, [RZ] ;  /* 0x00000000fffff984 */ /* 0x000fe20000000800 */
[----:B------:R-:W-:Y:S01]  /*4dd0*/  @!PT LDS RZ, [RZ] ;  /* 0x00000000fffff984 */ /* 0x000fe20000000800 */
[----:B------:R-:W-:Y:S01]  /*4de0*/  @!PT LDS RZ, [RZ] ;  /* 0x00000000fffff984 */ /* 0x000fe20000000800 */
[----:B------:R1:W-:Y:S01]  /*4df0*/  LDGSTS.E.BYPASS.LTC128B.128 [R224+0x1b080], [R6.64], !P0 ;  /* 0x1b08000006e07fae */ /* 0x0003e2000c101d44 */
[C---:B------:R-:W-:Y:S04]  /*4e00*/  LOP3.LUT P5, RZ, R225.reuse, 0x2, RZ, 0xc0, !PT ;  /* 0x00000002e1ff7812 */ /* 0x040fe800078ac0ff */
[C---:B------:R-:W-:Y:S02]  /*4e10*/  ISETP.LT.OR P0, PT, R8.reuse, 0x1, !P5 ;  /* 0x000000010800780c */ /* 0x040fe40006f01670 */
[C---:B------:R-:W-:Y:S11]  /*4e20*/  ISETP.LT.OR P5, PT, R8.reuse, 0x21, !P5 ;  /* 0x000000210800780c */ /* 0x040ff60006fa1670 */
[----:B------:R1:W-:Y:S01]  /*4e30*/  LDGSTS.E.BYPASS.LTC128B.128 [R224+0x1d080], [R6.64+0x80], !P0 ;  /* 0x1d08008006e07fae */ /* 0x0003e2000c101d44 */
[----:B------:R-:W-:Y:S04]  /*4e40*/  LOP3.LUT P0, RZ, R225, 0x4, RZ, 0xc0, !PT ;  /* 0x00000004e1ff7812 */ /* 0x000fe8000780c0ff */
[C---:B------:R-:W-:Y:S02]  /*4e50*/  ISETP.LT.OR P2, PT, R8.reuse, 0x1, !P0 ;  /* 0x000000010800780c */ /* 0x040fe40004741670 */
[----:B------:R-:W-:Y:S11]  /*4e60*/  ISETP.LT.OR P0, PT, R8, 0x21, !P0 ;  /* 0x000000210800780c */ /* 0x000ff60004701670 */
[----:B------:R1:W-:Y:S01]  /*4e70*/  LDGSTS.E.BYPASS.LTC128B.128 [R224+0x1f080], [R6.64+0x100], !P2 ;  /* 0x1f08010006e07fae */ /* 0x0003e2000d101d44 */
[----:B------:R-:W-:Y:S03]  /*4e80*/  ISETP.NE.AND P2, PT, R9, RZ, PT ;  /* 0x000000ff0900720c */ /* 0x000fe60003f45270 */
[----:B------:R1:W-:Y:S04]  /*4e90*/  LDGSTS.E.BYPASS.LTC128B.128 [R224+0x1c080], [R12.64], !P6 ;  /* 0x1c0800000ce07fae */ /* 0x0003e8000f101d44 */
[----:B------:R1:W-:Y:S04]  /*4ea0*/  LDGSTS.E.BYPASS.LTC128B.128 [R224+0x1e080], [R12.64+0x80], !P5 ;  /* 0x1e0800800ce07fae */ /* 0x0003e8000e901d44 */
[----:B------:R1:W-:Y:S04]  /*4eb0*/  LDGSTS.E.BYPASS.LTC128B.128 [R224+0x20080], [R12.64+0x100], !P0 ;  /* 0x200801000ce07fae */ /* 0x0003e8000c101d44 */
[----:B------:R1:W-:Y:S02]  /*4ec0*/  @!P1 LDGSTS.E.BYPASS.LTC128B.128 [R2+0x21280], [R10.64] ;  /* 0x212800000a029fae */ /* 0x0003e4000b901d44 */
.L_x_1106:
[-C--:B-1234-:R-:W-:Y:S01]  /*4ed0*/  HMMA.16816.F32.BF16 R4, R108, R16.reuse, RZ ;  /* 0x000000106c04723c */ /* 0x09efe200000418ff */
[----:B------:R-:W0:Y:S02]  /*4ee0*/  LDGDEPBAR ;  /* 0x00000000000079af */ /* 0x000e240000000000 */
[----:B------:R-:W-:Y:S01]  /*4ef0*/  ISETP.GE.AND P6, PT, R205, 0x1, PT ;  /* 0x00000001cd00780c */ /* 0x000fe20003fc6270 */
[----:B------:R-:W-:Y:S01]  /*4f00*/  IMAD R252, R252, 0x3000, RZ ;  /* 0x00003000fcfc7824 */ /* 0x000fe200078e02ff */
[----:B------:R-:W-:Y:S02]  /*4f10*/  SHF.R.S32.HI R2, RZ, 0x1f, R229 ;  /* 0x0000001fff027819 */ /* 0x000fe400000114e5 */
[----:B------:R-:W-:Y:S01]  /*4f20*/  ISETP.GE.AND P5, PT, R240, 0x1, PT ;  /* 0x00000001f000780c */ /* 0x000fe20003fa6270 */
[C---:B------:R-:W-:Y:S04]  /*4f30*/  HMMA.16816.F32.BF16 R8, R172.reuse, R16, RZ ;  /* 0x00000010ac08723c */ /* 0x040fe800000418ff */
[----:B------:R-:W-:Y:S01]  /*4f40*/  SHF.R.S32.HI R3, RZ, 0x1f, R252 ;  /* 0x0000001fff037819 */ /* 0x000fe200000114fc */
[----:B------:R-:W-:Y:S01]  /*4f50*/  IMAD R2, R2, c[0x0][0x238], RZ ;  /* 0x00008e0002027a24 */ /* 0x000fe200078e02ff */
[----:B------:R-:W-:Y:S02]  /*4f60*/  IADD3 R240, R240, 0x1, RZ ;  /* 0x00000001f0f07810 */ /* 0x000fe40007ffe0ff */
[-C--:B------:R-:W-:Y:S01]  /*4f70*/  HMMA.16816.F32.BF16 R12, R172, R18.reuse, RZ ;  /* 0x00000012ac0c723c */ /* 0x080fe200000418ff */
[C---:B------:R-:W-:Y:S03]  /*4f80*/  IMAD R2, R229.reuse, c[0x0][0x23c], R2 ;  /* 0x00008f00e5027a24 */ /* 0x040fe600078e0202 */
[----:B------:R-:W-:Y:S04]  /*4f90*/  SEL R240, R240, RZ, !P5 ;  /* 0x000000fff0f07207 */ /* 0x000fe80006800000 */
        /* <DEDUP_REMOVED lines=8> */
[----:B------:R-:W-:Y:S07]  /*5020*/  LDSM.16.M88.4 R172, [R207+0x1000] ;  /* 0x00100000cfac783b */ /* 0x000fee0000000200 */
[----:B------:R-:W-:Y:S01]  /*5030*/  HMMA.16816.F32.BF16 R108, R108, R178, RZ ;  /* 0x000000b26c6c723c */ /* 0x000fe200000418ff */
        /* <DEDUP_REMOVED lines=14> */
[----:B------:R-:W-:Y:S07]  /*5120*/  LDSM.16.MT88.4 R188, [R206+0x1800] ;  /* 0x00180000cebc783b */ /* 0x000fee0000004200 */
[----:B------:R-:W-:Y:S01]  /*5130*/  HMMA.16816.F32.BF16 R108, R180, R198, R108 ;  /* 0x000000c6b46c723c */ /* 0x000fe2000004186c */
[----:B------:R-:W4:Y:S04]  /*5140*/  LDSM.16.MT88.4 R180, [R206+0x6000] ;  /* 0x00600000ceb4783b */ /* 0x000f280000004200 */
        /* <DEDUP_REMOVED lines=14> */
[----:B------:R-:W-:Y:S07]  /*5230*/  LDSM.16.MT88.4 R184, [R206+0x2000] ;  /* 0x00200000ceb8783b */ /* 0x000fee0000004200 */
[----:B------:R-:W-:Y:S01]  /*5240*/  HMMA.16816.F32.BF16 R108, R172, R182, R108 ;  /* 0x000000b6ac6c723c */ /* 0x000fe2000004186c */
[----:B------:R-:W3:Y:S04]  /*5250*/  LDSM.16.MT88.4 R172, [R206+0x6800] ;  /* 0x00680000ceac783b */ /* 0x000ee80000004200 */
[----:B------:R-:W4:Y:S03]  /*5260*/  LDSM.16.M88.4 R180, [R207+0x2000] ;  /* 0x00200000cfb4783b */ /* 0x000f260000000200 */
[-C--:B-1----:R-:W-:Y:S08]  /*5270*/  HMMA.16816.F32.BF16 R4, R176, R188.reuse, R4 ;  /* 0x000000bcb004723c */ /* 0x082ff00000041804 */
[C---:B------:R-:W-:Y:S08]  /*5280*/  HMMA.16816.F32.BF16 R8, R196.reuse, R188, R8 ;  /* 0x000000bcc408723c */ /* 0x040ff00000041808 */
[-C--:B------:R-:W-:Y:S08]  /*5290*/  HMMA.16816.F32.BF16 R12, R196, R190.reuse, R12 ;  /* 0x000000bec40c723c */ /* 0x080ff0000004180c */
[C---:B------:R-:W-:Y:S01]  /*52a0*/  HMMA.16816.F32.BF16 R16, R176.reuse, R190, R16 ;  /* 0x000000beb010723c */ /* 0x040fe20000041810 */
[----:B------:R-:W1:Y:S07]  /*52b0*/  LDSM.16.M88.4 R188, [R207+0x2400] ;  /* 0x00240000cfbc783b */ /* 0x000e6e0000000200 */
[-C--:B--2---:R-:W-:Y:S08]  /*52c0*/  HMMA.16816.F32.BF16 R20, R176, R192.reuse, R20 ;  /* 0x000000c0b014723c */ /* 0x084ff00000041814 */
[C---:B------:R-:W-:Y:S08]  /*52d0*/  HMMA.16816.F32.BF16 R24, R196.reuse, R192, R24 ;  /* 0x000000c0c418723c */ /* 0x040ff00000041818 */
[-C--:B------:R-:W-:Y:S08]  /*52e0*/  HMMA.16816.F32.BF16 R28, R196, R194.reuse, R28 ;  /* 0x000000c2c41c723c */ /* 0x080ff0000004181c */
[C---:B------:R-:W-:Y:S01]  /*52f0*/  HMMA.16816.F32.BF16 R32, R176.reuse, R194, R32 ;  /* 0x000000c2b020723c */ /* 0x040fe20000041820 */
[----:B------:R-:W2:Y:S07]  /*5300*/  LDSM.16.MT88.4 R192, [R206+0x4800] ;  /* 0x00480000cec0783b */ /* 0x000eae0000004200 */
[-C--:B---3--:R-:W-:Y:S08]  /*5310*/  HMMA.16816.F32.BF16 R36, R176, R172.reuse, R36 ;  /* 0x000000acb024723c */ /* 0x088ff00000041824 */
[C---:B------:R-:W-:Y:S08]  /*5320*/  HMMA.16816.F32.BF16 R40, R196.reuse, R172, R40 ;  /* 0x000000acc428723c */ /* 0x040ff00000041828 */
[-C--:B------:R-:W-:Y:S08]  /*5330*/  HMMA.16816.F32.BF16 R104, R196, R174.reuse, R104 ;  /* 0x000000aec468723c */ /* 0x080ff00000041868 */
[----:B------:R-:W-:Y:S01]  /*5340*/  HMMA.16816.F32.BF16 R108, R176, R174, R108 ;  /* 0x000000aeb06c723c */ /* 0x000fe2000004186c */
[----:B------:R-:W3:Y:S06]  /*5350*/  LDSM.16.MT88.4 R172, [R206+0x7000] ;  /* 0x00700000ceac783b */ /* 0x000eec0000004200 */
[----:B------:R-:W-:Y:S01]  /*5360*/  IMAD.WIDE.U32 R176, R229, c[0x0][0x238], R242 ;  /* 0x00008e00e5b07a25 */ /* 0x000fe200078e00f2 */
[-C--:B----4-:R-:W-:Y:S05]  /*5370*/  HMMA.16816.F32.BF16 R4, R180, R184.reuse, R4 ;  /* 0x000000b8b404723c */ /* 0x090fea0000041804 */
[----:B------:R-:W-:Y:S01]  /*5380*/  IMAD.IADD R177, R177, 0x1, R2 ;  /* 0x00000001b1b17824 */ /* 0x000fe200078e0202 */
[----:B------:R-:W-:Y:S02]  /*5390*/  SHF.R.S32.HI R2, RZ, 0x1f, R230 ;  /* 0x0000001fff027819 */ /* 0x000fe400000114e6 */
[C---:B-1----:R-:W-:Y:S04]  /*53a0*/  HMMA.16816.F32.BF16 R8, R188.reuse, R184, R8 ;  /* 0x000000b8bc08723c */ /* 0x042fe80000041808 */
[----:B------:R-:W-:Y:S04]  /*53b0*/  IMAD.WIDE.U32 R176, R230, c[0x0][0x240], R176 ;  /* 0x00009000e6b07a25 */ /* 0x000fe800078e00b0 */
[-C--:B------:R-:W-:Y:S04]  /*53c0*/  HMMA.16816.F32.BF16 R12, R188, R186.reuse, R12 ;  /* 0x000000babc0c723c */ /* 0x080fe8000004180c */
[----:B------:R-:W-:Y:S01]  /*53d0*/  IMAD R2, R2, c[0x0][0x240], RZ ;  /* 0x0000900002027a24 */ /* 0x000fe200078e02ff */
[----:B------:R-:W-:Y:S03]  /*53e0*/  IADD3 R252, P0, R252, R176, RZ ;  /* 0x000000b0fcfc7210 */ /* 0x000fe60007f1e0ff */
[C---:B------:R-:W-:Y:S04]  /*53f0*/  HMMA.16816.F32.BF16 R16, R180.reuse, R186, R16 ;  /* 0x000000bab410723c */ /* 0x040fe80000041810 */
[----:B------:R-:W-:Y:S04]  /*5400*/  IMAD R2, R230, c[0x0][0x244], R2 ;  /* 0x00009100e6027a24 */ /* 0x000fe800078e0202 */
[-C--:B--2---:R-:W-:Y:S04]  /*5410*/  HMMA.16816.F32.BF16 R20, R180, R192.reuse, R20 ;  /* 0x000000c0b414723c */ /* 0x084fe80000041814 */
[----:B------:R-:W-:Y:S02]  /*5420*/  IADD3.X R2, R3, R177, R2, P0, !PT ;  /* 0x000000b103027210 */ /* 0x000fe400007fe402 */
[C---:B------:R-:W-:Y:S02]  /*5430*/  LEA R178, P0, R252.reuse, c[0x0][0x220], 0x2 ;  /* 0x00008800fcb27a11 */ /* 0x040fe400078010ff */
[C---:B------:R-:W-:Y:S04]  /*5440*/  HMMA.16816.F32.BF16 R24, R188.reuse, R192, R24 ;  /* 0x000000c0bc18723c */ /* 0x040fe80000041818 */
[----:B------:R-:W-:Y:S01]  /*5450*/  LEA.HI.X R179, R252, c[0x0][0x224], R2, 0x2, P0 ;  /* 0x00008900fcb37a11 */ /* 0x000fe200000f1402 */
[----:B------:R-:W-:Y:S01]  /*5460*/  IMAD.MOV.U32 R252, RZ, RZ, R251 ;  /* 0x000000fffffc7224 */ /* 0x000fe200078e00fb */
[----:B------:R-:W-:Y:S01]  /*5470*/  LDSM.16.MT88.2 R2, [R208+0x23c80] ;  /* 0x023c8000d002783b */ /* 0x000fe20000004100 */
[----:B------:R-:W-:Y:S01]  /*5480*/  ISETP.GE.AND P0, PT, R251, R228, PT ;  /* 0x000000e4fb00720c */ /* 0x000fe20003f06270 */
[-C--:B------:R-:W-:Y:S02]  /*5490*/  HMMA.16816.F32.BF16 R28, R188, R194.reuse, R28 ;  /* 0x000000c2bc1c723c */ /* 0x080fe4000004181c */
[----:B------:R-:W-:Y:S04]  /*54a0*/  RED.E.ADD.F32.FTZ.RN.STRONG.GPU [R178.64], R4 ;  /* 0x00000004b200798e */ /* 0x000fe8000c10e784 */
[----:B------:R-:W-:Y:S02]  /*54b0*/  RED.E.ADD.F32.FTZ.RN.STRONG.GPU [R178.64+0x400], R5 ;  /* 0x00040005b200798e */ /* 0x000fe4000c10e784 */
[C---:B------:R-:W-:Y:S02]  /*54c0*/  HMMA.16816.F32.BF16 R32, R180.reuse, R194, R32 ;  /* 0x000000c2b420723c */ /* 0x040fe40000041820 */
[----:B------:R-:W-:Y:S04]  /*54d0*/  RED.E.ADD.F32.FTZ.RN.STRONG.GPU [R178.64+0x800], R6 ;  /* 0x00080006b200798e */ /* 0x000fe8000c10e784 */
[----:B------:R-:W-:Y:S02]  /*54e0*/  RED.E.ADD.F32.FTZ.RN.STRONG.GPU [R178.64+0xc00], R7 ;  /* 0x000c0007b200798e */ /* 0x000fe4000c10e784 */
[-C--:B---3--:R-:W-:Y:S02]  /*54f0*/  HMMA.16816.F32.BF16 R36, R180, R172.reuse, R36 ;  /* 0x000000acb424723c */ /* 0x088fe40000041824 */
        /* <DEDUP_REMOVED lines=8> */
[----:B------:R-:W-:Y:S02]  /*5580*/  HMMA.16816.F32.BF16 R108, R180, R174, R108 ;  /* 0x000000aeb46c723c */ /* 0x000fe4000004186c */
        /* <DEDUP_REMOVED lines=33> */
[C---:B-1----:R-:W-:Y:S03]  /*57a0*/  IMAD R40, R205.reuse, 0x3000, R215 ;  /* 0x00003000cd287824 */ /* 0x042fe600078e02d7 */
[----:B------:R-:W-:Y:S01]  /*57b0*/  RED.E.ADD.F32.FTZ.RN.STRONG.GPU [R178.64+0x9400], R41 ;  /* 0x00940029b200798e */ /* 0x000fe2000c10e784 */
[----:B------:R-:W-:Y:S01]  /*57c0*/  IADD3 R205, R205, 0x1, RZ ;  /* 0x00000001cdcd7810 */ /* 0x000fe20007ffe0ff */
[----:B------:R-:W-:Y:S02]  /*57d0*/  IMAD.SHL.U32 R40, R40, 0x2, RZ ;  /* 0x0000000228287824 */ /* 0x000fe400078e00ff */
[----:B------:R-:W-:Y:S01]  /*57e0*/  RED.E.ADD.F32.FTZ.RN.STRONG.GPU [R178.64+0x9800], R42 ;  /* 0x0098002ab200798e */ /* 0x000fe2000c10e784 */
[----:B------:R-:W-:Y:S03]  /*57f0*/  SEL R205, R205, RZ, !P6 ;  /* 0x000000ffcdcd7207 */ /* 0x000fe60007000000 */
[----:B------:R-:W1:Y:S04]  /*5800*/  LDSM.16.MT88.4 R4, [R40+0xf080] ;  /* 0x00f080002804783b */ /* 0x000e680000004200 */
[----:B------:R-:W2:Y:S04]  /*5810*/  LDSM.16.MT88.4 R8, [R40+0x11080] ;  /* 0x011080002808783b */ /* 0x000ea80000004200 */
[----:B------:R-:W3:Y:S04]  /*5820*/  LDSM.16.MT88.4 R12, [R40+0x13080] ;  /* 0x01308000280c783b */ /* 0x000ee80000004200 */
[----:B------:R-:W4:Y:S04]  /*5830*/  LDSM.16.MT88.4 R24, [R40+0xf880] ;  /* 0x00f880002818783b */ /* 0x000f280000004200 */
[----:B------:R-:W5:Y:S04]  /*5840*/  LDSM.16.MT88.4 R32, [R40+0x11880] ;  /* 0x011880002820783b */ /* 0x000f680000004200 */
[----:B------:R-:W4:Y:S04]  /*5850*/  LDSM.16.MT88.4 R36, [R40+0x13880] ;  /* 0x013880002824783b */ /* 0x000f280000004200 */
[----:B------:R-:W-:Y:S04]  /*5860*/  RED.E.ADD.F32.FTZ.RN.STRONG.GPU [R178.64+0x9c00], R43 ;  /* 0x009c002bb200798e */ /* 0x000fe8000c10e784 */
[----:B------:R-:W-:Y:S04]  /*5870*/  LDSM.16.MT88.2 R42, [R200+0x25880] ;  /* 0x02588000c82a783b */ /* 0x000fe80000004100 */
[----:B------:R-:W-:Y:S04]  /*5880*/  RED.E.ADD.F32.FTZ.RN.STRONG.GPU [R178.64+0xa000], R108 ;  /* 0x00a0006cb200798e */ /* 0x000fe8000c10e784 */
        /* <DEDUP_REMOVED lines=11> */
[----:B------:R-:W-:Y:S05]  /*5940*/  RED.E.ADD.F32.FTZ.RN.STRONG.GPU [R178.64+0xbc00], R107 ;  /* 0x00bc006bb200798e */ /* 0x000fea000c10e784 */
        /* <DEDUP_REMOVED lines=135> */
.L_x_1104:
[----:B------:R-:W-:Y:S05]  /*61c0*/  @P1 BRA `(.L_x_1108) ;  /* 0x000033a000001947 */ /* 0x000fea0003800000 */
[----:B------:R-:W-:Y:S01]  /*61d0*/  SHF.R.S32.HI R2, RZ, 0x1f, R242 ;  /* 0x0000001fff027819 */ /* 0x000fe200000114f2 */
[----:B------:R-:W-:Y:S01]  /*61e0*/  BAR.SYNC.DEFER_BLOCKING 0x1, 0x100 ;  /* 0x0044000000007b1d */ /* 0x000fe20000010000 */
[----:B------:R-:W-:Y:S01]  /*61f0*/  F2FP.BF16.PACK_AB R80, R81, R80 ;  /* 0x000000505150723e */ /* 0x000fe200000010ff */
[----:B------:R-:W-:Y:S01]  /*6200*/  IMAD.SHL.U32 R81, R242, 0x80, RZ ;  /* 0x00000080f2517824 */ /* 0x000fe200078e00ff */
[----:B------:R-:W-:-:S02]  /*6210*/  LEA.HI R106, R2, R242, RZ, 0x3 ;  /* 0x000000f2026a7211 */ /* 0x000fc400078f18ff */
[----:B------:R-:W-:Y:S01]  /*6220*/  F2FP.BF16.PACK_AB R84, R85, R84 ;  /* 0x000000545554723e */ /* 0x000fe200000010ff */
[----:B------:R-:W-:Y:S01]  /*6230*/  BSSY B0, `(.L_x_1109) ;  /* 0x00002ca000007945 */ /* 0x000fe20003800000 */
[----:B------:R-:W-:Y:S02]  /*6240*/  LOP3.LUT R104, R106, 0x1ffffff8, RZ, 0xc0, !PT ;  /* 0x1ffffff86a687812 */ /* 0x000fe400078ec0ff */
[----:B------:R-:W-:Y:S02]  /*6250*/  SHF.R.S32.HI R106, RZ, 0x3, R106 ;  /* 0x00000003ff6a7819 */ /* 0x000fe4000001146a */
[----:B------:R-:W-:Y:S01]  /*6260*/  F2FP.BF16.PACK_AB R82, R83, R82 ;  /* 0x000000525352723e */ /* 0x000fe200000010ff */
[----:B------:R-:W-:Y:S01]  /*6270*/  IMAD.IADD R104, R242, 0x1, -R104 ;  /* 0x00000001f2687824 */ /* 0x000fe200078e0a68 */
[-C--:B------:R-:W-:Y:S01]  /*6280*/  LEA.HI R85, R2, R242.reuse, RZ, 0x5 ;  /* 0x000000f202557211 */ /* 0x080fe200078f28ff */
[----:B------:R-:W-:Y:S01]  /*6290*/  IMAD.SHL.U32 R0, R106, 0x40, RZ ;  /* 0x000000406a007824 */ /* 0x000fe200078e00ff */
[-C--:B------:R-:W-:Y:S01]  /*62a0*/  LEA.HI R83, R2, R242.reuse, RZ, 0x2 ;  /* 0x000000f202537211 */ /* 0x080fe200078f10ff */
[----:B------:R-:W-:Y:S01]  /*62b0*/  IMAD.SHL.U32 R104, R104, 0x8, RZ ;  /* 0x0000000868687824 */ /* 0x000fe200078e00ff */
[----:B------:R-:W-:-:S02]  /*62c0*/  LEA.HI R5, R2, R242, RZ, 0x7 ;  /* 0x000000f202057211 */ /* 0x000fc400078f38ff */
[----:B------:R-:W-:Y:S02]  /*62d0*/  LOP3.LUT R81, R81, 0x180, RZ, 0xc0, !PT ;  /* 0x0000018051517812 */ /* 0x000fe400078ec0ff */
[----:B------:R-:W-:Y:S01]  /*62e0*/  SHF.R.U32.HI R85, RZ, 0x1, R85 ;  /* 0x00000001ff557819 */ /* 0x000fe20000011655 */
[----:B------:R-:W-:Y:S01]  /*62f0*/  IMAD.SHL.U32 R5, R5, 0x4, RZ ;  /* 0x0000000405057824 */ /* 0x000fe200078e00ff */
[--C-:B------:R-:W-:Y:S02]  /*6300*/  SHF.R.S32.HI R4, RZ, 0x2, R83.reuse ;  /* 0x00000002ff047819 */ /* 0x100fe40000011453 */
[----:B------:R-:W-:Y:S02]  /*6310*/  SHF.R.S32.HI R83, RZ, 0x1f, R83 ;  /* 0x0000001fff537819 */ /* 0x000fe40000011453 */
[----:B------:R-:W-:Y:S02]  /*6320*/  LOP3.LUT R85, R81, 0x30, R85, 0xf8, !PT ;  /* 0x0000003051557812 */ /* 0x000fe400078ef855 */
[----:B------:R-:W-:-:S02]  /*6330*/  LOP3.LUT R0, R0, 0x1c0, RZ, 0xc0, !PT ;  /* 0x000001c000007812 */ /* 0x000fc400078ec0ff */
[----:B------:R-:W-:Y:S02]  /*6340*/  LEA.HI R83, R83, R4, RZ, 0x3 ;  /* 0x0000000453537211 */ /* 0x000fe400078f18ff */
[----:B------:R-:W-:Y:S02]  /*6350*/  F2FP.BF16.PACK_AB R78, R79, R78 ;  /* 0x0000004e4f4e723e */ /* 0x000fe400000010ff */
[----:B------:R-:W-:Y:S02]  /*6360*/  F2FP.BF16.PACK_AB R76, R77, R76 ;  /* 0x0000004c4d4c723e */ /* 0x000fe400000010ff */
[----:B------:R-:W-:Y:S02]  /*6370*/  LOP3.LUT R79, R85, 0x40, RZ, 0xfc, !PT ;  /* 0x00000040554f7812 */ /* 0x000fe400078efcff */
[----:B------:R-:W-:Y:S02]  /*6380*/  F2FP.BF16.PACK_AB R74, R75, R74 ;  /* 0x0000004a4b4a723e */ /* 0x000fe400000010ff */
[----:B------:R-:W-:-:S02]  /*6390*/  LOP3.LUT R3, R0, 0x38, R104, 0xf8, !PT ;  /* 0x0000003800037812 */ /* 0x000fc400078ef868 */
[----:B------:R-:W-:Y:S02]  /*63a0*/  LOP3.LUT R77, R85, 0x8, RZ, 0xfc, !PT ;  /* 0x00000008554d7812 */ /* 0x000fe400078efcff */
[----:B------:R-:W-:Y:S02]  /*63b0*/  F2FP.BF16.PACK_AB R72, R73, R72 ;  /* 0x000000484948723e */ /* 0x000fe400000010ff */
[----:B------:R-:W-:Y:S02]  /*63c0*/  LOP3.LUT R5, R5, 0xfffffe00, RZ, 0xc0, !PT ;  /* 0xfffffe0005057812 */ /* 0x000fe400078ec0ff */
[----:B------:R-:W-:Y:S02]  /*63d0*/  LOP3.LUT R83, R83, 0xfffffff8, RZ, 0xc0, !PT ;  /* 0xfffffff853537812 */ /* 0x000fe400078ec0ff */
[----:B------:R-:W-:Y:S02]  /*63e0*/  SHF.R.U32.HI R0, RZ, 0x3, R0 ;  /* 0x00000003ff007819 */ /* 0x000fe40000011600 */
[----:B------:R-:W-:-:S02]  /*63f0*/  LOP3.LUT R75, R85, 0x48, RZ, 0xfc, !PT ;  /* 0x00000048554b7812 */ /* 0x000fc400078efcff */
[----:B------:R-:W-:Y:S02]  /*6400*/  F2FP.BF16.PACK_AB R70, R71, R70 ;  /* 0x000000464746723e */ /* 0x000fe400000010ff */
[----:B------:R-:W-:Y:S02]  /*6410*/  LOP3.LUT R73, R85, 0x1400, RZ, 0xfc, !PT ;  /* 0x0000140055497812 */ /* 0x000fe400078efcff */
[----:B------:R-:W-:Y:S02]  /*6420*/  F2FP.BF16.PACK_AB R68, R69, R68 ;  /* 0x000000444544723e */ /* 0x000fe400000010ff */
[----:B------:R-:W-:Y:S02]  /*6430*/  SHF.R.U32.HI R81, RZ, 0x3, R81 ;  /* 0x00000003ff517819 */ /* 0x000fe40000011651 */
[----:B------:R-:W-:Y:S02]  /*6440*/  LOP3.LUT R71, R85, 0x1440, RZ, 0xfc, !PT ;  /* 0x0000144055477812 */ /* 0x000fe400078efcff */
[----:B------:R-:W-:-:S02]  /*6450*/  LOP3.LUT R79, R79, 0x1c0, RZ, 0xc0, !PT ;  /* 0x000001c04f4f7812 */ /* 0x000fc400078ec0ff */
[----:B------:R-:W-:Y:S02]  /*6460*/  F2FP.BF16.PACK_AB R66, R67, R66 ;  /* 0x000000424342723e */ /* 0x000fe400000010ff */
[----:B------:R-:W-:Y:S02]  /*6470*/  LOP3.LUT R69, R85, 0x1408, RZ, 0xfc, !PT ;  /* 0x0000140855457812 */ /* 0x000fe400078efcff */
[----:B------:R-:W-:Y:S02]  /*6480*/  LOP3.LUT R77, R77, 0x180, RZ, 0xc0, !PT ;  /* 0x000001804d4d7812 */ /* 0x000fe400078ec0ff */
        /* <DEDUP_REMOVED lines=11> */
[----:B------:R-:W-:Y:S02]  /*6540*/  IADD3 R83, R5, R4, -R83 ;  /* 0x0000000405537210 */ /* 0x000fe40007ffe853 */
[----:B------:R-:W-:Y:S02]  /*6550*/  LOP3.LUT R0, R3, R0, RZ, 0x3c, !PT ;  /* 0x0000000003007212 */ /* 0x000fe400078e3cff */
[----:B------:R-:W-:Y:S02]  /*6560*/  LOP3.LUT R67, R85, 0x1448, RZ, 0xfc, !PT ;  /* 0x0000144855437812 */ /* 0x000fe400078efcff */
        /* <DEDUP_REMOVED lines=54> */
[----:B------:R-:W-:-:S02]  /*68d0*/  LOP3.LUT R81, R81, R85, RZ, 0x3c, !PT ;  /* 0x0000005551517212 */ /* 0x000fc400078e3cff */
[----:B------:R-:W-:Y:S02]  /*68e0*/  LOP3.LUT R71, R71, 0x1c0, RZ, 0xc0, !PT ;  /* 0x000001c047477812 */ /* 0x000fe400078ec0ff */
[----:B------:R-:W-:Y:S01]  /*68f0*/  SHF.R.U32.HI R79, RZ, 0x3, R79 ;  /* 0x00000003ff4f7819 */ /* 0x000fe2000001164f */
[----:B------:R-:W-:Y:S01]  /*6900*/  IMAD.IADD R81, R83, 0x1, R81 ;  /* 0x0000000153517824 */ /* 0x000fe200078e0251 */
[----:B------:R-:W-:Y:S02]  /*6910*/  LOP3.LUT R69, R69, 0x180, RZ, 0xc0, !PT ;  /* 0x0000018045457812 */ /* 0x000fe400078ec0ff */
[----:B------:R-:W-:Y:S01]  /*6920*/  SHF.R.U32.HI R77, RZ, 0x3, R77 ;  /* 0x00000003ff4d7819 */ /* 0x000fe2000001164d */
[----:B------:R-:W-:Y:S01]  /*6930*/  IMAD.SHL.U32 R81, R81, 0x2, RZ ;  /* 0x0000000251517824 */ /* 0x000fe200078e00ff */
[----:B------:R-:W-:Y:S02]  /*6940*/  LEA.HI R2, R2, R242, RZ, 0x6 ;  /* 0x000000f202027211 */ /* 0x000fe400078f30ff */
[----:B------:R-:W-:-:S02]  /*6950*/  LOP3.LUT R67, R67, 0x1c0, RZ, 0xc0, !PT ;  /* 0x000001c043437812 */ /* 0x000fc400078ec0ff */
[----:B------:R-:W-:Y:S01]  /*6960*/  SHF.R.U32.HI R75, RZ, 0x3, R75 ;  /* 0x00000003ff4b7819 */ /* 0x000fe2000001164b */
[----:B------:R-:W-:Y:S01]  /*6970*/  IMAD.SHL.U32 R2, R2, 0x8, RZ ;  /* 0x0000000802027824 */ /* 0x000fe200078e00ff */
[----:B------:R-:W-:Y:S01]  /*6980*/  LOP3.LUT R3, R3, 0x1c0, RZ, 0xc0, !PT ;  /* 0x000001c003037812 */ /* 0x000fe200078ec0ff */
[----:B------:R1:W-:Y:S01]  /*6990*/  STS.U16 [R81+0x7880], R44 ;  /* 0x0078802c51007388 */ /* 0x0003e20000000400 */
        /* <DEDUP_REMOVED lines=51> */
[----:B------:R-:W-:-:S02]  /*6cd0*/  SHF.R.U32.HI R73, RZ, 0x3, R73 ;  /* 0x00000003ff497819 */ /* 0x000fc40000011649 */
[----:B------:R-:W-:Y:S02]  /*6ce0*/  SHF.R.U32.HI R71, RZ, 0x3, R71 ;  /* 0x00000003ff477819 */ /* 0x000fe40000011647 */
[----:B------:R-:W-:Y:S02]  /*6cf0*/  LOP3.LUT R79, R79, 0x40, R85, 0x1e, !PT ;  /* 0x000000404f4f7812 */ /* 0x000fe400078e1e55 */
[----:B------:R-:W-:Y:S02]  /*6d00*/  SHF.R.U32.HI R69, RZ, 0x3, R69 ;  /* 0x00000003ff457819 */ /* 0x000fe40000011645 */
[----:B------:R-:W-:Y:S01]  /*6d10*/  LOP3.LUT R77, R77, 0x8, R85, 0x1e, !PT ;  /* 0x000000084d4d7812 */ /* 0x000fe200078e1e55 */
[----:B------:R-:W-:Y:S01]  /*6d20*/  IMAD.IADD R79, R83, 0x1, R79 ;  /* 0x00000001534f7824 */ /* 0x000fe200078e024f */
[----:B------:R-:W-:Y:S02]  /*6d30*/  SHF.R.U32.HI R67, RZ, 0x3, R67 ;  /* 0x00000003ff437819 */ /* 0x000fe40000011643 */
[----:B------:R-:W-:Y:S01]  /*6d40*/  LOP3.LUT R75, R75, 0x48, R85, 0x1e, !PT ;  /* 0x000000484b4b7812 */ /* 0x000fe200078e1e55 */
[----:B------:R-:W-:Y:S01]  /*6d50*/  IMAD.IADD R77, R83, 0x1, R77 ;  /* 0x00000001534d7824 */ /* 0x000fe200078e024d */
        /* <DEDUP_REMOVED lines=88> */
[----:B------:R-:W-:Y:S01]  /*72e0*/  LOP3.LUT R42, R42, 0x2c00, R85, 0x1e, !PT ;  /* 0x00002c002a2a7812 */ /* 0x000fe200078e1e55 */
[----:B------:R-:W-:Y:S01]  /*72f0*/  IMAD.IADD R45, R83, 0x1, R45 ;  /* 0x00000001532d7824 */ /* 0x000fe200078e022d */
[----:B------:R-:W-:Y:S01]  /*7300*/  LOP3.LUT R41, R41, 0x2c40, R85, 0x1e, !PT ;  /* 0x00002c4029297812 */ /* 0x000fe200078e1e55 */
[C---:B------:R-:W-:Y:S01]  /*7310*/  IMAD.IADD R43, R83.reuse, 0x1, R43 ;  /* 0x00000001532b7824 */ /* 0x040fe200078e022b */
[--C-:B------:R-:W-:Y:S01]  /*7320*/  LOP3.LUT R40, R40, 0x2c08, R85.reuse, 0x1e, !PT ;  /* 0x00002c0828287812 */ /* 0x100fe200078e1e55 */
        /* <DEDUP_REMOVED lines=71> */
[----:B------:R-:W-:Y:S01]  /*77a0*/  LOP3.LUT R4, R4, 0x3808, R85, 0x1e, !PT ;  /* 0x0000380804047812 */ /* 0x000fe200078e1e55 */
[C---:B------:R-:W-:Y:S01]  /*77b0*/  IMAD.IADD R6, R83.reuse, 0x1, R6 ;  /* 0x0000000153067824 */ /* 0x040fe200078e0206 */
[--C-:B------:R-:W-:Y:S01]  /*77c0*/  LOP3.LUT R0, R0, 0x7ffffe00, R2.reuse, 0xf8, !PT ;  /* 0x7ffffe0000007812 */ /* 0x100fe200078ef802 */
[C---:B------:R-:W-:Y:S01]  /*77d0*/  IMAD.IADD R5, R83.reuse, 0x1, R5 ;  /* 0x0000000153057824 */ /* 0x040fe200078e0205 */
[----:B------:R-:W-:Y:S01]  /*77e0*/  PRMT R2, R44, 0x7632, R2 ;  /* 0x000076322c027816 */ /* 0x000fe20000000002 */
[----:B------:R-:W-:Y:S01]  /*77f0*/  IMAD.IADD R4, R83, 0x1, R4 ;  /* 0x0000000153047824 */ /* 0x000fe200078e0204 */
[----:B-1----:R-:W-:Y:S01]  /*7800*/  PRMT R44, R46, 0x7632, R44 ;  /* 0x000076322e2c7816 */ /* 0x002fe2000000002c */
        /* <DEDUP_REMOVED lines=27> */
[----:B------:R-:W-:Y:S01]  /*79c0*/  F2FP.BF16.PACK_AB R98, R99, R98 ;  /* 0x000000626362723e */ /* 0x000fe200000010ff */
[----:B------:R-:W-:Y:S01]  /*79d0*/  IMAD.SHL.U32 R45, R45, 0x2, RZ ;  /* 0x000000022d2d7824 */ /* 0x000fe200078e00ff */
[----:B-1----:R-:W-:Y:S01]  /*79e0*/  PRMT R2, R50, 0x7632, R2 ;  /* 0x0000763232027816 */ /* 0x002fe20000000002 */
[----:B------:R-:W-:Y:S01]  /*79f0*/  IMAD.SHL.U32 R43, R43, 0x2, RZ ;  /* 0x000000022b2b7824 */ /* 0x000fe200078e00ff */
[----:B------:R-:W-:Y:S01]  /*7a00*/  F2FP.BF16.PACK_AB R100, R101, R100 ;  /* 0x000000646564723e */ /* 0x000fe200000010ff */
[----:B------:R-:W-:Y:S01]  /*7a10*/  IMAD.SHL.U32 R42, R42, 0x2, RZ ;  /* 0x000000022a2a7824 */ /* 0x000fe200078e00ff */
[----:B--2---:R-:W-:Y:S01]  /*7a20*/  PRMT R46, R66, 0x7632, R46 ;  /* 0x00007632422e7816 */ /* 0x004fe2000000002e */
[----:B------:R1:W-:Y:S01]  /*7a30*/  STS.U16 [R67+0x7880], R2 ;  /* 0x0078800243007388 */ /* 0x0003e20000000400 */
[----:B------:R-:W-:Y:S01]  /*7a40*/  IMAD.SHL.U32 R41, R41, 0x2, RZ ;  /* 0x0000000229297824 */ /* 0x000fe200078e00ff */
[----:B---3--:R-:W-:Y:S01]  /*7a50*/  PRMT R44, R52, 0x7632, R44 ;  /* 0x00007632342c7816 */ /* 0x008fe2000000002c */
        /* <DEDUP_REMOVED lines=27> */
[----:B------:R-:W-:Y:S01]  /*7c10*/  F2FP.BF16.PACK_AB R128, R129, R128 ;  /* 0x000000808180723e */ /* 0x000fe200000010ff */
[----:B------:R1:W-:Y:S01]  /*7c20*/  STS.U16 [R59+0x7880], R2 ;  /* 0x007880023b007388 */ /* 0x0003e20000000400 */
[----:B------:R-:W-:Y:S01]  /*7c30*/  IMAD.SHL.U32 R26, R26, 0x2, RZ ;  /* 0x000000021a1a7824 */ /* 0x000fe200078e00ff */
[----:B--2---:R-:W-:Y:S01]  /*7c40*/  PRMT R44, R64, 0x7632, R44 ;  /* 0x00007632402c7816 */ /* 0x004fe2000000002c */
        /* <DEDUP_REMOVED lines=44> */
[----:B------:R-:W-:Y:S01]  /*7f10*/  F2FP.BF16.PACK_AB R158, R159, R158 ;  /* 0x0000009e9f9e723e */ /* 0x000fe200000010ff */
[----:B------:R-:W-:Y:S01]  /*7f20*/  IMAD.SHL.U32 R3, R3, 0x2, RZ ;  /* 0x0000000203037824 */ /* 0x000fe200078e00ff */
[----:B------:R-:W-:-:S02]  /*7f30*/  F2FP.BF16.PACK_AB R152, R153, R152 ;  /* 0x000000989998723e */ /* 0x000fc400000010ff */
[----:B------:R-:W-:Y:S02]  /*7f40*/  F2FP.BF16.PACK_AB R154, R155, R154 ;  /* 0x0000009a9b9a723e */ /* 0x000fe400000010ff */
[----:B------:R-:W-:Y:S02]  /*7f50*/  F2FP.BF16.PACK_AB R148, R149, R148 ;  /* 0x000000949594723e */ /* 0x000fe400000010ff */
[----:B------:R-:W-:Y:S02]  /*7f60*/  F2FP.BF16.PACK_AB R150, R151, R150 ;  /* 0x000000969796723e */ /* 0x000fe400000010ff */
[----:B-1----:R-:W-:Y:S02]  /*7f70*/  PRMT R2, R56, 0x7632, R2 ;  /* 0x0000763238027816 */ /* 0x002fe40000000002 */
[----:B------:R-:W-:Y:S02]  /*7f80*/  F2FP.BF16.PACK_AB R160, R161, R160 ;  /* 0x000000a0a1a0723e */ /* 0x000fe400000010ff */
[----:B------:R-:W-:Y:S01]  /*7f90*/  F2FP.BF16.PACK_AB R162, R163, R162 ;  /* 0x000000a2a3a2723e */ /* 0x000fe200000010ff */
[----:B------:R1:W-:Y:S01]  /*7fa0*/  STS.U16 [R41+0x7880], R2 ;  /* 0x0078800229007388 */ /* 0x0003e20000000400 */
[----:B------:R-:W-:-:S02]  /*7fb0*/  F2FP.BF16.PACK_AB R164, R165, R164 ;  /* 0x000000a4a5a4723e */ /* 0x000fc400000010ff */
[----:B--2---:R-:W-:Y:S01]  /*7fc0*/  PRMT R44, R58, 0x7632, R44 ;  /* 0x000076323a2c7816 */ /* 0x004fe2000000002c */
[----:B------:R-:W-:Y:S01]  /*7fd0*/  STS.U16 [R40+0x7880], R58 ;  /* 0x0078803a28007388 */ /* 0x000fe20000000400 */
[----:B------:R-:W-:Y:S02]  /*7fe0*/  F2FP.BF16.PACK_AB R166, R167, R166 ;  /* 0x000000a6a7a6723e */ /* 0x000fe400000010ff */
[----:B------:R-:W-:Y:S01]  /*7ff0*/  F2FP.BF16.PACK_AB R168, R169, R168 ;  /* 0x000000a8a9a8723e */ /* 0x000fe200000010ff */
[----:B------:R2:W-:Y:S01]  /*8000*/  STS.U16 [R39+0x7880], R44 ;  /* 0x0078802c27007388 */ /* 0x0005e20000000400 */
[----:B------:R-:W-:Y:S02]  /*8010*/  F2FP.BF16.PACK_AB R170, R171, R170 ;  /* 0x000000aaabaa723e */ /* 0x000fe400000010ff */
[----:B------:R-:W-:Y:S01]  /*8020*/  SHF.R.S32.HI R105, RZ, 0x1f, R104 ;  /* 0x0000001fff697819 */ /* 0x000fe20000011468 */
[----:B------:R-:W-:Y:S01]  /*8030*/  STS.U16 [R38+0x7880], R68 ;  /* 0x0078804426007388 */ /* 0x000fe20000000400 */
[----:B------:R-:W-:-:S02]  /*8040*/  ISETP.GT.AND P2, PT, R242, 0x27f, PT ;  /* 0x0000027ff200780c */ /* 0x000fc40003f44270 */
[C---:B------:R-:W-:Y:S01]  /*8050*/  ISETP.GT.AND P1, PT, R242.reuse, 0x17f, PT ;  /* 0x0000017ff200780c */ /* 0x040fe20003f24270 */
[----:B------:R3:W-:Y:S01]  /*8060*/  STS.U16 [R37+0x7880], R46 ;  /* 0x0078802e25007388 */ /* 0x0007e20000000400 */
[----:B------:R-:W-:Y:S02]  /*8070*/  ISETP.GT.AND P0, PT, R242, 0x7f, PT ;  /* 0x0000007ff200780c */ /* 0x000fe40003f04270 */
[----:B------:R-:W-:Y:S01]  /*8080*/  SHF.R.S32.HI R107, RZ, 0x1f, R106 ;  /* 0x0000001fff6b7819 */ /* 0x000fe2000001146a */
[----:B------:R-:W-:Y:S01]  /*8090*/  STS.U16 [R36+0x7880], R70 ;  /* 0x0078804624007388 */ /* 0x000fe20000000400 */
[----:B-1----:R-:W-:-:S05]  /*80a0*/  PRMT R2, R70, 0x7632, R2 ;  /* 0x0000763246027816 */ /* 0x002fca0000000002 */
[----:B------:R1:W-:Y:S01]  /*80b0*/  STS.U16 [R35+0x7880], R2 ;  /* 0x0078800223007388 */ /* 0x0003e20000000400 */
[----:B--2---:R-:W-:-:S03]  /*80c0*/  PRMT R44, R72, 0x7632, R44 ;  /* 0x00007632482c7816 */ /* 0x004fc6000000002c */
[----:B------:R-:W-:Y:S04]  /*80d0*/  STS.U16 [R34+0x7880], R72 ;  /* 0x0078804822007388 */ /* 0x000fe80000000400 */
[----:B------:R2:W-:Y:S01]  /*80e0*/  STS.U16 [R33+0x7880], R44 ;  /* 0x0078802c21007388 */ /* 0x0005e20000000400 */
[----:B---3--:R-:W-:-:S03]  /*80f0*/  PRMT R46, R78, 0x7632, R46 ;  /* 0x000076324e2e7816 */ /* 0x008fc6000000002e */
[----:B------:R-:W-:Y:S01]  /*8100*/  STS.U16 [R32+0x7880], R74 ;  /* 0x0078804a20007388 */ /* 0x000fe20000000400 */
[----:B-1----:R-:W-:-:S05]  /*8110*/  PRMT R2, R74, 0x7632, R2 ;  /* 0x000076324a027816 */ /* 0x002fca0000000002 */
[----:B------:R1:W-:Y:S01]  /*8120*/  STS.U16 [R31+0x7880], R2 ;  /* 0x007880021f007388 */ /* 0x0003e20000000400 */
[----:B--2---:R-:W-:-:S03]  /*8130*/  PRMT R44, R76, 0x7632, R44 ;  /* 0x000076324c2c7816 */ /* 0x004fc6000000002c */
[----:B------:R-:W-:Y:S04]  /*8140*/  STS.U16 [R30+0x7880], R76 ;  /* 0x0078804c1e007388 */ /* 0x000fe80000000400 */
[----:B------:R2:W-:Y:S04]  /*8150*/  STS.U16 [R29+0x7880], R44 ;  /* 0x0078802c1d007388 */ /* 0x0005e80000000400 */
[----:B------:R-:W-:Y:S04]  /*8160*/  STS.U16 [R28+0x7880], R78 ;  /* 0x0078804e1c007388 */ /* 0x000fe80000000400 */
[----:B------:R3:W-:Y:S04]  /*8170*/  STS.U16 [R27+0x7880], R46 ;  /* 0x0078802e1b007388 */ /* 0x0007e80000000400 */
        /* <DEDUP_REMOVED lines=15> */
[----:B------:R4:W-:Y:S01]  /*8270*/  STS.U16 [R16+0x7880], R82 ;  /* 0x0078805210007388 */ /* 0x0009e20000000400 */
[----:B-1----:R-:W-:-:S05]  /*8280*/  PRMT R2, R82, 0x7632, R2 ;  /* 0x0000763252027816 */ /* 0x002fca0000000002 */
[----:B------:R1:W-:Y:S01]  /*8290*/  STS.U16 [R15+0x7880], R2 ;  /* 0x007880020f007388 */ /* 0x0003e20000000400 */
[----:B--2---:R-:W-:-:S03]  /*82a0*/  PRMT R44, R92, 0x7632, R44 ;  /* 0x000076325c2c7816 */ /* 0x004fc6000000002c */
[----:B------:R-:W-:Y:S04]  /*82b0*/  STS.U16 [R14+0x7880], R92 ;  /* 0x0078805c0e007388 */ /* 0x000fe80000000400 */
[----:B------:R2:W-:Y:S01]  /*82c0*/  STS.U16 [R13+0x7880], R44 ;  /* 0x0078802c0d007388 */ /* 0x0005e20000000400 */
[----:B---3--:R-:W-:-:S03]  /*82d0*/  PRMT R46, R98, 0x7632, R46 ;  /* 0x00007632622e7816 */ /* 0x008fc6000000002e */
[----:B------:R-:W-:Y:S01]  /*82e0*/  STS.U16 [R12+0x7880], R94 ;  /* 0x0078805e0c007388 */ /* 0x000fe20000000400 */
[----:B----4-:R-:W-:Y:S01]  /*82f0*/  IMAD.WIDE R82, R231, 0x50, R106 ;  /* 0x00000050e7527825 */ /* 0x010fe200078e026a */
[----:B-1----:R-:W-:-:S05]  /*8300*/  PRMT R2, R94, 0x7632, R2 ;  /* 0x000076325e027816 */ /* 0x002fca0000000002 */
[----:B------:R1:W-:Y:S01]  /*8310*/  STS.U16 [R11+0x7880], R2 ;  /* 0x007880020b007388 */ /* 0x0003e20000000400 */
[----:B--2---:R-:W-:-:S03]  /*8320*/  PRMT R44, R96, 0x7632, R44 ;  /* 0x00007632602c7816 */ /* 0x004fc6000000002c */
[----:B------:R-:W-:Y:S04]  /*8330*/  STS.U16 [R10+0x7880], R96 ;  /* 0x007880600a007388 */ /* 0x000fe80000000400 */
[----:B------:R2:W-:Y:S04]  /*8340*/  STS.U16 [R9+0x7880], R44 ;  /* 0x0078802c09007388 */ /* 0x0005e80000000400 */
[----:B------:R-:W-:Y:S04]  /*8350*/  STS.U16 [R8+0x7880], R98 ;  /* 0x0078806208007388 */ /* 0x000fe80000000400 */
[----:B------:R-:W-:Y:S04]  /*8360*/  STS.U16 [R7+0x7880], R46 ;  /* 0x0078802e07007388 */ /* 0x000fe80000000400 */
[----:B------:R-:W-:Y:S01]  /*8370*/  STS.U16 [R6+0x7880], R100 ;  /* 0x0078806406007388 */ /* 0x000fe20000000400 */
[----:B-1----:R-:W-:-:S05]  /*8380*/  PRMT R2, R100, 0x7632, R2 ;  /* 0x0000763264027816 */ /* 0x002fca0000000002 */
[----:B------:R1:W-:Y:S01]  /*8390*/  STS.U16 [R5+0x7880], R2 ;  /* 0x0078800205007388 */ /* 0x0003e20000000400 */
[----:B--2---:R-:W-:-:S03]  /*83a0*/  PRMT R44, R102, 0x7632, R44 ;  /* 0x00007632662c7816 */ /* 0x004fc6000000002c */
[----:B------:R-:W-:Y:S04]  /*83b0*/  STS.U16 [R4+0x7880], R102 ;  /* 0x0078806604007388 */ /* 0x000fe80000000400 */
[----:B------:R2:W-:Y:S04]  /*83c0*/  STS.U16 [R3+0x7880], R44 ;  /* 0x0078802c03007388 */ /* 0x0005e80000000400 */
[----:B------:R-:W-:Y:S01]  /*83d0*/  STS.U16 [R81+0x80], R112 ;  /* 0x0000807051007388 */ /* 0x000fe20000000400 */
[----:B-1----:R-:W-:-:S05]  /*83e0*/  PRMT R2, R112, 0x7632, R2 ;  /* 0x0000763270027816 */ /* 0x002fca0000000002 */
[----:B------:R1:W-:Y:S01]  /*83f0*/  STS.U16 [R79+0x80], R2 ;  /* 0x000080024f007388 */ /* 0x0003e20000000400 */
[----:B--2---:R-:W-:-:S03]  /*8400*/  PRMT R44, R114, 0x7632, R44 ;  /* 0x00007632722c7816 */ /* 0x004fc6000000002c */
[----:B------:R2:W-:Y:S04]  /*8410*/  STS.U16 [R77+0x80], R114 ;  /* 0x000080724d007388 */ /* 0x0005e80000000400 */
[----:B------:R3:W-:Y:S04]  /*8420*/  STS.U16 [R75+0x80], R44 ;  /* 0x0000802c4b007388 */ /* 0x0007e80000000400 */
[----:B------:R4:W-:Y:S01]  /*8430*/  STS.U16 [R73+0x80], R116 ;  /* 0x0000807449007388 */ /* 0x0009e20000000400 */
[----:B-1----:R-:W-:Y:S01]  /*8440*/  PRMT R2, R116, 0x7632, R2 ;  /* 0x0000763274027816 */ /* 0x002fe20000000002 */
[----:B------:R-:W-:-:S04]  /*8450*/  IMAD.WIDE.U32 R78, R229, c[0x0][0x338], R104 ;  /* 0x0000ce00e54e7a25 */ /* 0x000fc800078e0068 */
[----:B------:R1:W-:Y:S01]  /*8460*/  STS.U16 [R71+0x80], R2 ;  /* 0x0000800247007388 */ /* 0x0003e20000000400 */
[----:B--2---:R-:W-:Y:S01]  /*8470*/  IMAD.SHL.U32 R77, R0, 0x2, RZ ;  /* 0x00000002004d7824 */ /* 0x004fe200078e00ff */
[----:B------:R-:W-:Y:S01]  /*8480*/  SHF.R.S32.HI R0, RZ, 0x1f, R230 ;  /* 0x0000001fff007819 */ /* 0x000fe200000114e6 */
[----:B---3--:R-:W-:Y:S01]  /*8490*/  CS2R R74, SRZ ;  /* 0x00000000004a7805 */ /* 0x008fe2000001ff00 */
[----:B------:R-:W-:Y:S01]  /*84a0*/  PRMT R44, R118, 0x7632, R44 ;  /* 0x00007632762c7816 */ /* 0x000fe2000000002c */
[----:B------:R2:W-:Y:S01]  /*84b0*/  STS.U16 [R69+0x80], R118 ;  /* 0x0000807645007388 */ /* 0x0005e20000000400 */
[----:B----4-:R-:W-:-:S03]  /*84c0*/  CS2R R72, SRZ ;  /* 0x0000000000487805 */ /* 0x010fc6000001ff00 */
[----:B------:R3:W-:Y:S04]  /*84d0*/  STS.U16 [R67+0x80], R44 ;  /* 0x0000802c43007388 */ /* 0x0007e80000000400 */
[----:B------:R4:W-:Y:S01]  /*84e0*/  STS.U16 [R65+0x80], R120 ;  /* 0x0000807841007388 */ /* 0x0009e20000000400 */
[----:B-1----:R-:W-:Y:S01]  /*84f0*/  PRMT R2, R120, 0x7632, R2 ;  /* 0x0000763278027816 */ /* 0x002fe20000000002 */
[----:B------:R-:W-:-:S04]  /*8500*/  CS2R R70, SRZ ;  /* 0x0000000000467805 */ /* 0x000fc8000001ff00 */
[----:B------:R1:W-:Y:S01]  /*8510*/  STS.U16 [R63+0x80], R2 ;  /* 0x000080023f007388 */ /* 0x0003e20000000400 */
[----:B--2---:R-:W-:Y:S01]  /*8520*/  CS2R R68, SRZ ;  /* 0x0000000000447805 */ /* 0x004fe2000001ff00 */
[----:B---3--:R-:W-:Y:S02]  /*8530*/  PRMT R44, R132, 0x7632, R44 ;  /* 0x00007632842c7816 */ /* 0x008fe4000000002c */
[----:B------:R2:W-:Y:S01]  /*8540*/  STS.U16 [R61+0x80], R122 ;  /* 0x0000807a3d007388 */ /* 0x0005e20000000400 */
[----:B------:R-:W-:Y:S01]  /*8550*/  CS2R R66, SRZ ;  /* 0x0000000000427805 */ /* 0x000fe2000001ff00 */
[----:B----4-:R-:W-:Y:S01]  /*8560*/  CS2R R64, SRZ ;  /* 0x0000000000407805 */ /* 0x010fe2000001ff00 */
[----:B-1----:R-:W-:Y:S01]  /*8570*/  PRMT R2, R122, 0x7632, R2 ;  /* 0x000076327a027816 */ /* 0x002fe20000000002 */
[----:B------:R-:W-:-:S04]  /*8580*/  CS2R R62, SRZ ;  /* 0x00000000003e7805 */ /* 0x000fc8000001ff00 */
[----:B------:R1:W-:Y:S01]  /*8590*/  STS.U16 [R59+0x80], R2 ;  /* 0x000080023b007388 */ /* 0x0003e20000000400 */
[----:B--2---:R-:W-:-:S03]  /*85a0*/  CS2R R60, SRZ ;  /* 0x00000000003c7805 */ /* 0x004fc6000001ff00 */
[----:B------:R2:W-:Y:S04]  /*85b0*/  STS.U16 [R57+0x80], R132 ;  /* 0x0000808439007388 */ /* 0x0005e80000000400 */
[----:B------:R3:W-:Y:S04]  /*85c0*/  STS.U16 [R55+0x80], R44 ;  /* 0x0000802c37007388 */ /* 0x0007e80000000400 */
[----:B------:R4:W-:Y:S01]  /*85d0*/  STS.U16 [R53+0x80], R134 ;  /* 0x0000808635007388 */ /* 0x0009e20000000400 */
[----:B-1----:R-:W-:Y:S01]  /*85e0*/  PRMT R2, R134, 0x7632, R2 ;  /* 0x0000763286027816 */ /* 0x002fe20000000002 */
[----:B------:R-:W-:Y:S01]  /*85f0*/  CS2R R58, SRZ ;  /* 0x00000000003a7805 */ /* 0x000fe2000001ff00 */
[----:B--2---:R-:W-:-:S03]  /*8600*/  CS2R R56, SRZ ;  /* 0x0000000000387805 */ /* 0x004fc6000001ff00 */
[----:B------:R1:W-:Y:S01]  /*8610*/  STS.U16 [R51+0x80], R2 ;  /* 0x0000800233007388 */ /* 0x0003e20000000400 */
[----:B---3--:R-:W-:-:S03]  /*8620*/  PRMT R44, R128, 0x7632, R44 ;  /* 0x00007632802c7816 */ /* 0x008fc6000000002c */
[----:B------:R2:W-:Y:S01]  /*8630*/  STS.U16 [R49+0x80], R128 ;  /* 0x0000808031007388 */ /* 0x0005e20000000400 */
[----:B------:R-:W-:Y:S01]  /*8640*/  CS2R R54, SRZ ;  /* 0x0000000000367805 */ /* 0x000fe2000001ff00 */
[----:B----4-:R-:W-:Y:S02]  /*8650*/  CS2R R52, SRZ ;  /* 0x0000000000347805 */ /* 0x010fe4000001ff00 */
[----:B------:R3:W-:Y:S04]  /*8660*/  STS.U16 [R47+0x80], R44 ;  /* 0x0000802c2f007388 */ /* 0x0007e80000000400 */
[----:B------:R4:W-:Y:S01]  /*8670*/  STS.U16 [R45+0x80], R130 ;  /* 0x000080822d007388 */ /* 0x0009e20000000400 */
[----:B-1----:R-:W-:Y:S01]  /*8680*/  PRMT R2, R130, 0x7632, R2 ;  /* 0x0000763282027816 */ /* 0x002fe20000000002 */
[----:B------:R-:W-:Y:S01]  /*8690*/  CS2R R50, SRZ ;  /* 0x0000000000327805 */ /* 0x000fe2000001ff00 */
[----:B--2---:R-:W-:-:S03]  /*86a0*/  CS2R R48, SRZ ;  /* 0x0000000000307805 */ /* 0x004fc6000001ff00 */
[----:B------:R1:W-:Y:S01]  /*86b0*/  STS.U16 [R43+0x80], R2 ;  /* 0x000080022b007388 */ /* 0x0003e20000000400 */
[----:B---3--:R-:W-:-:S03]  /*86c0*/  CS2R R46, SRZ ;  /* 0x00000000002e7805 */ /* 0x008fc6000001ff00 */
[----:B------:R-:W-:Y:S01]  /*86d0*/  STS.U16 [R42+0x80], R124 ;  /* 0x0000807c2a007388 */ /* 0x000fe20000000400 */
[----:B----4-:R-:W-:Y:S01]  /*86e0*/  CS2R R44, SRZ ;  /* 0x00000000002c7805 */ /* 0x010fe2000001ff00 */
[----:B-1----:R-:W-:Y:S02]  /*86f0*/  PRMT R2, R124, 0x7632, R2 ;  /* 0x000076327c027816 */ /* 0x002fe40000000002 */
[----:B------:R-:W-:-:S03]  /*8700*/  PRMT R43, R126, 0x7632, R43 ;  /* 0x000076327e2b7816 */ /* 0x000fc6000000002b */
[----:B------:R1:W-:Y:S04]  /*8710*/  STS.U16 [R41+0x80], R2 ;  /* 0x0000800229007388 */ /* 0x0003e80000000400 */
[----:B------:R2:W-:Y:S04]  /*8720*/  STS.U16 [R40+0x80], R126 ;  /* 0x0000807e28007388 */ /* 0x0005e80000000400 */
[----:B------:R3:W-:Y:S04]  /*8730*/  STS.U16 [R39+0x80], R43 ;  /* 0x0000802b27007388 */ /* 0x0007e80000000400 */
[----:B------:R4:W-:Y:S01]  /*8740*/  STS.U16 [R38+0x80], R136 ;  /* 0x0000808826007388 */ /* 0x0009e20000000400 */
[----:B-1----:R-:W-:Y:S01]  /*8750*/  PRMT R2, R136, 0x7632, R2 ;  /* 0x0000763288027816 */ /* 0x002fe20000000002 */
[----:B--2---:R-:W-:-:S04]  /*8760*/  CS2R R40, SRZ ;  /* 0x0000000000287805 */ /* 0x004fc8000001ff00 */
[----:B------:R1:W-:Y:S01]  /*8770*/  STS.U16 [R37+0x80], R2 ;  /* 0x0000800225007388 */ /* 0x0003e20000000400 */
[----:B---3--:R-:W-:-:S03]  /*8780*/  CS2R R42, SRZ ;  /* 0x00000000002a7805 */ /* 0x008fc6000001ff00 */
[----:B------:R2:W-:Y:S01]  /*8790*/  STS.U16 [R36+0x80], R138 ;  /* 0x0000808a24007388 */ /* 0x0005e20000000400 */
[----:B----4-:R-:W-:-:S05]  /*87a0*/  PRMT R38, R138, 0x7632, R38 ;  /* 0x000076328a267816 */ /* 0x010fca0000000026 */
[----:B------:R3:W-:Y:S04]  /*87b0*/  STS.U16 [R35+0x80], R38 ;  /* 0x0000802623007388 */ /* 0x0007e80000000400 */
[----:B------:R4:W-:Y:S01]  /*87c0*/  STS.U16 [R34+0x80], R140 ;  /* 0x0000808c22007388 */ /* 0x0009e20000000400 */
[----:B-1----:R-:W-:Y:S01]  /*87d0*/  PRMT R2, R140, 0x7632, R2 ;  /* 0x000076328c027816 */ /* 0x002fe20000000002 */
[----:B--2---:R-:W-:-:S04]  /*87e0*/  CS2R R36, SRZ ;  /* 0x0000000000247805 */ /* 0x004fc8000001ff00 */
[----:B------:R1:W-:Y:S04]  /*87f0*/  STS.U16 [R33+0x80], R2 ;  /* 0x0000800221007388 */ /* 0x0003e80000000400 */
[----:B------:R-:W-:Y:S01]  /*8800*/  STS.U16 [R32+0x80], R142 ;  /* 0x0000808e20007388 */ /* 0x000fe20000000400 */
[----:B---3--:R-:W-:Y:S01]  /*8810*/  CS2R R38, SRZ ;  /* 0x0000000000267805 */ /* 0x008fe2000001ff00 */
        /* <DEDUP_REMOVED lines=50> */
[----:B---3--:R-:W-:-:S03]  /*8b40*/  PRMT R9, R170, 0x7632, R9 ;  /* 0x00007632aa097816 */ /* 0x008fc60000000009 */
[----:B------:R2:W-:Y:S01]  /*8b50*/  STS.U16 [R6+0x80], R168 ;  /* 0x000080a806007388 */ /* 0x0005e20000000400 */
[----:B------:R-:W-:Y:S01]  /*8b60*/  CS2R R12, SRZ ;  /* 0x00000000000c7805 */ /* 0x000fe2000001ff00 */
[----:B----4-:R-:W-:-:S05]  /*8b70*/  PRMT R8, R168, 0x7632, R8 ;  /* 0x00007632a8087816 */ /* 0x010fca0000000008 */
[----:B------:R-:W-:Y:S04]  /*8b80*/  STS.U16 [R5+0x80], R8 ;  /* 0x0000800805007388 */ /* 0x000fe80000000400 */
[----:B------:R3:W-:Y:S04]  /*8b90*/  STS.U16 [R4+0x80], R170 ;  /* 0x000080aa04007388 */ /* 0x0007e80000000400 */
[----:B------:R4:W-:Y:S04]  /*8ba0*/  STS.U16 [R3+0x80], R9 ;  /* 0x0000800903007388 */ /* 0x0009e80000000400 */
[----:B------:R-:W-:Y:S01]  /*8bb0*/  BAR.SYNC.DEFER_BLOCKING 0x1, 0x100 ;  /* 0x0044000000007b1d */ /* 0x000fe20000010000 */
[----:B-1----:R-:W-:Y:S01]  /*8bc0*/  SHF.R.S32.HI R2, RZ, 0x1f, R229 ;  /* 0x0000001fff027819 */ /* 0x002fe200000114e5 */
[----:B--2---:R-:W-:-:S04]  /*8bd0*/  CS2R R6, SRZ ;  /* 0x0000000000067805 */ /* 0x004fc8000001ff00 */
[----:B------:R-:W-:-:S04]  /*8be0*/  IMAD R76, R2, c[0x0][0x338], RZ ;  /* 0x0000ce00024c7a24 */ /* 0x000fc800078e02ff */
[----:B------:R-:W-:-:S04]  /*8bf0*/  IMAD R76, R229, c[0x0][0x33c], R76 ;  /* 0x0000cf00e54c7a24 */ /* 0x000fc800078e024c */
[----:B------:R-:W-:Y:S02]  /*8c00*/  IMAD.IADD R79, R79, 0x1, R76 ;  /* 0x000000014f4f7824 */ /* 0x000fe400078e024c */
[----:B------:R-:W-:Y:S01]  /*8c10*/  IMAD R76, R0, c[0x0][0x340], RZ ;  /* 0x0000d000004c7a24 */ /* 0x000fe200078e02ff */
[----:B---3--:R-:W-:Y:S01]  /*8c20*/  CS2R R4, SRZ ;  /* 0x0000000000047805 */ /* 0x008fe2000001ff00 */
[----:B------:R-:W-:Y:S01]  /*8c30*/  IMAD.WIDE.U32 R80, R230, c[0x0][0x340], R78 ;  /* 0x0000d000e6507a25 */ /* 0x000fe200078e004e */
[----:B------:R-:W-:Y:S01]  /*8c40*/  IADD3 R78, R104, 0x40, RZ ;  /* 0x00000040684e7810 */ /* 0x000fe20007ffe0ff */
[----:B----4-:R-:W-:Y:S02]  /*8c50*/  CS2R R8, SRZ ;  /* 0x0000000000087805 */ /* 0x010fe4000001ff00 */
[----:B------:R-:W-:Y:S02]  /*8c60*/  IMAD.MOV.U32 R3, RZ, RZ, -0x50 ;  /* 0xffffffb0ff037424 */ /* 0x000fe400078e00ff */
[----:B------:R-:W-:Y:S01]  /*8c70*/  IMAD R76, R230, c[0x0][0x344], R76 ;  /* 0x0000d100e64c7a24 */ /* 0x000fe200078e024c */
[----:B------:R-:W1:Y:S01]  /*8c80*/  @!P2 LDS.128 R56, [R77+0x7880] ;  /* 0x007880004d38a984 */ /* 0x000e620000000c00 */
[----:B------:R-:W-:-:S02]  /*8c90*/  IMAD R3, R231, R3, c[0x0][0x2f0] ;  /* 0x0000bc00e7037624 */ /* 0x000fc400078e0203 */
[----:B------:R-:W-:Y:S01]  /*8ca0*/  IMAD.IADD R85, R81, 0x1, R76 ;  /* 0x0000000151557824 */ /* 0x000fe200078e024c */
[----:B------:R-:W2:Y:S02]  /*8cb0*/  @!P2 LDS.128 R60, [R77+0xa080] ;  /* 0x00a080004d3ca984 */ /* 0x000ea40000000c00 */
[----:B------:R-:W-:Y:S02]  /*8cc0*/  IMNMX R3, R3, 0x50, PT ;  /* 0x0000005003037817 */ /* 0x000fe40003800200 */
[----:B------:R-:W3:Y:S02]  /*8cd0*/  @!P2 LDS.128 R64, [R77+0xc880] ;  /* 0x00c880004d40a984 */ /* 0x000ee40000000c00 */
[----:B------:R-:W-:Y:S02]  /*8ce0*/  ISETP.GE.AND P5, PT, R106, R3, PT ;  /* 0x000000036a00720c */ /* 0x000fe40003fa6270 */
        /* <DEDUP_REMOVED lines=15> */
[----:B--2---:R-:W-:Y:S01]  /*8de0*/  IADD3 R77, R104, 0x80, RZ ;  /* 0x00000080684d7810 */ /* 0x004fe20007ffe0ff */
[----:B------:R-:W-:Y:S05]  /*8df0*/  @P5 BRA `(.L_x_1110) ;  /* 0x000000d000005947 */ /* 0x000fea0003800000 */
[----:B---345:R-:W-:Y:S01]  /*8e00*/  IMAD R76, R83, c[0x0][0x330], RZ ;  /* 0x0000cc00534c7a24 */ /* 0x038fe200078e02ff */
        /* <DEDUP_REMOVED lines=12> */
.L_x_1110:
[----:B---345:R-:W-:Y:S05]  /*8ed0*/  BSYNC B0 ;  /* 0x0000000000007941 */ /* 0x038fea0003800000 */
.L_x_1109:
        /* <DEDUP_REMOVED lines=20> */
.L_x_1112:
[----:B------:R-:W-:Y:S05]  /*9020*/  BSYNC B0 ;  /* 0x0000000000007941 */ /* 0x000fea0003800000 */
.L_x_1111:
        /* <DEDUP_REMOVED lines=20> */
.L_x_1114:
[----:B------:R-:W-:Y:S05]  /*9170*/  BSYNC B0 ;  /* 0x0000000000007941 */ /* 0x000fea0003800000 */
.L_x_1113:
[----:B------:R-:W-:Y:S01]  /*9180*/  IMAD R2, R2, c[0x0][0x308], RZ ;  /* 0x0000c20002027a24 */ /* 0x000fe200078e02ff */
[----:B------:R-:W-:Y:S01]  /*9190*/  BSSY B0, `(.L_x_1115) ;  /* 0x0000017000007945 */ /* 0x000fe20003800000 */
[----:B-1----:R-:W-:-:S04]  /*91a0*/  IMAD.WIDE.U32 R32, R229, c[0x0][0x308], R104 ;  /* 0x0000c200e5207a25 */ /* 0x002fc800078e0068 */
[----:B------:R-:W-:Y:S02]  /*91b0*/  IMAD R2, R229, c[0x0][0x30c], R2 ;  /* 0x0000c300e5027a24 */ /* 0x000fe400078e0202 */
[----:B------:R-:W-:-:S03]  /*91c0*/  IMAD R0, R0, c[0x0][0x310], RZ ;  /* 0x0000c40000007a24 */ /* 0x000fc600078e02ff */
[----:B------:R-:W-:Y:S01]  /*91d0*/  IADD3 R3, R33, R2, RZ ;  /* 0x0000000221037210 */ /* 0x000fe20007ffe0ff */
[----:B------:R-:W-:Y:S01]  /*91e0*/  IMAD R0, R230, c[0x0][0x314], R0 ;  /* 0x0000c500e6007a24 */ /* 0x000fe200078e0200 */
[----:B------:R-:W-:-:S05]  /*91f0*/  MOV R2, R32 ;  /* 0x0000002000027202 */ /* 0x000fca0000000f00 */
        /* <DEDUP_REMOVED lines=16> */
.L_x_1116:
[----:B------:R-:W-:Y:S05]  /*9300*/  BSYNC B0 ;  /* 0x0000000000007941 */ /* 0x000fea0003800000 */
.L_x_1115:
        /* <DEDUP_REMOVED lines=18> */
.L_x_1118:
[----:B------:R-:W-:Y:S05]  /*9430*/  BSYNC B0 ;  /* 0x0000000000007941 */ /* 0x000fea0003800000 */
.L_x_1117:
        /* <DEDUP_REMOVED lines=19> */
.L_x_1108:
[----:B------:R-:W-:Y:S01]  /*9570*/  SHF.R.S32.HI R10, RZ, 0x1f, R242 ;  /* 0x0000001fff0a7819 */ /* 0x000fe200000114f2 */
[----:B------:R-:W-:Y:S01]  /*9580*/  BSSY B0, `(.L_x_1119) ;  /* 0x0000027000007945 */ /* 0x000fe20003800000 */
[----:B------:R-:W-:-:S02]  /*9590*/  SHF.R.S32.HI R3, RZ, 0x1f, R229 ;  /* 0x0000001fff037819 */ /* 0x000fc400000114e5 */
[----:B------:R-:W-:Y:S02]  /*95a0*/  LEA.HI R10, R10, R242, RZ, 0x3 ;  /* 0x000000f20a0a7211 */ /* 0x000fe400078f18ff */
[----:B------:R-:W-:Y:S01]  /*95b0*/  SHF.R.S32.HI R2, RZ, 0x1f, R230 ;  /* 0x0000001fff027819 */ /* 0x000fe200000114e6 */
[----:B------:R-:W-:Y:S01]  /*95c0*/  IMAD R6, R3, c[0x0][0x308], RZ ;  /* 0x0000c20003067a24 */ /* 0x000fe200078e02ff */
[----:B------:R-:W-:Y:S02]  /*95d0*/  LOP3.LUT R0, R10, 0x1ffffff8, RZ, 0xc0, !PT ;  /* 0x1ffffff80a007812 */ /* 0x000fe400078ec0ff */
[----:B------:R-:W-:Y:S01]  /*95e0*/  SHF.R.S32.HI R10, RZ, 0x3, R10 ;  /* 0x00000003ff0a7819 */ /* 0x000fe2000001140a */
[----:B------:R-:W-:Y:S02]  /*95f0*/  IMAD R6, R229, c[0x0][0x30c], R6 ;  /* 0x0000c300e5067a24 */ /* 0x000fe400078e0206 */
[----:B------:R-:W-:Y:S01]  /*9600*/  IMAD.IADD R0, R242, 0x1, -R0 ;  /* 0x00000001f2007824 */ /* 0x000fe200078e0a00 */
[----:B------:R-:W-:Y:S01]  /*9610*/  SHF.R.S32.HI R11, RZ, 0x1f, R10 ;  /* 0x0000001fff0b7819 */ /* 0x000fe2000001140a */
[----:B------:R-:W-:-:S02]  /*9620*/  IMAD R16, R2, c[0x0][0x310], RZ ;  /* 0x0000c40002107a24 */ /* 0x000fc400078e02ff */
[----:B------:R-:W-:Y:S01]  /*9630*/  IMAD.SHL.U32 R4, R0, 0x8, RZ ;  /* 0x0000000800047824 */ /* 0x000fe200078e00ff */
[----:B------:R-:W-:Y:S01]  /*9640*/  MOV R0, 0xffffffb0 ;  /* 0xffffffb000007802 */ /* 0x000fe20000000f00 */
[----:B------:R-:W-:Y:S02]  /*9650*/  IMAD R16, R230, c[0x0][0x314], R16 ;  /* 0x0000c500e6107a24 */ /* 0x000fe400078e0210 */
[----:B------:R-:W-:Y:S01]  /*9660*/  IMAD.WIDE R14, R231, 0x50, R10 ;  /* 0x00000050e70e7825 */ /* 0x000fe200078e020a */
[----:B------:R-:W-:-:S03]  /*9670*/  SHF.R.S32.HI R5, RZ, 0x1f, R4 ;  /* 0x0000001fff057819 */ /* 0x000fc60000011404 */
[----:B------:R-:W-:Y:S02]  /*9680*/  IMAD R0, R231, R0, c[0x0][0x2f0] ;  /* 0x0000bc00e7007624 */ /* 0x000fe400078e0200 */
[----:B------:R-:W-:-:S03]  /*9690*/  IMAD.WIDE.U32 R8, R229, c[0x0][0x308], R4 ;  /* 0x0000c200e5087a25 */ /* 0x000fc600078e0004 */
[----:B------:R-:W-:Y:S01]  /*96a0*/  ISETP.GE.AND P5, PT, R10, R0, PT ;  /* 0x000000000a00720c */ /* 0x000fe20003fa6270 */
[----:B------:R-:W-:Y:S01]  /*96b0*/  IMAD.IADD R7, R9, 0x1, R6 ;  /* 0x0000000109077824 */ /* 0x000fe200078e0206 */
[----:B------:R-:W-:-:S05]  /*96c0*/  MOV R6, R8 ;  /* 0x0000000800067202 */ /* 0x000fca0000000f00 */
[----:B------:R-:W-:Y:S01]  /*96d0*/  IMAD.WIDE.U32 R12, R230, c[0x0][0x310], R6 ;  /* 0x0000c400e60c7a25 */ /* 0x000fe200078e0006 */
[C---:B------:R-:W-:Y:S02]  /*96e0*/  IADD3 R7, R4.reuse, 0x40, RZ ;  /* 0x0000004004077810 */ /* 0x040fe40007ffe0ff */
[----:B------:R-:W-:Y:S01]  /*96f0*/  IADD3 R6, R4, 0x80, RZ ;  /* 0x0000008004067810 */ /* 0x000fe20007ffe0ff */
[----:B------:R-:W-:Y:S02]  /*9700*/  IMAD.IADD R17, R13, 0x1, R16 ;  /* 0x000000010d117824 */ /* 0x000fe400078e0210 */
        /* <DEDUP_REMOVED lines=14> */
.L_x_1120:
[----:B------:R-:W-:Y:S05]  /*97f0*/  BSYNC B0 ;  /* 0x0000000000007941 */ /* 0x000fea0003800000 */
.L_x_1119:
        /* <DEDUP_REMOVED lines=20> */
.L_x_1122:
[----:B------:R-:W-:Y:S05]  /*9940*/  BSYNC B0 ;  /* 0x0000000000007941 */ /* 0x000fea0003800000 */
.L_x_1121:
        /* <DEDUP_REMOVED lines=20> */
.L_x_1124:
[----:B------:R-:W-:Y:S05]  /*9a90*/  BSYNC B0 ;  /* 0x0000000000007941 */ /* 0x000fea0003800000 */
.L_x_1123:
        /* <DEDUP_REMOVED lines=23> */
.L_x_1126:
[----:B------:R-:W-:Y:S05]  /*9c10*/  BSYNC B0 ;  /* 0x0000000000007941 */ /* 0x000fea0003800000 */
.L_x_1125:
[----:B------:R-:W-:Y:S01]  /*9c20*/  BSSY B0, `(.L_x_1127) ;  /* 0x0000012000007945 */ /* 0x000fe20003800000 */
[----:B------:R-:W-:Y:S05]  /*9c30*/  @P4 BRA `(.L_x_1128) ;  /* 0x0000010000004947 */ /* 0x000fea0003800000 */
[----:B------:R-:W-:Y:S01]  /*9c40*/  IADD3 R2, P0, R14, 0x20, RZ ;  /* 0x000000200e027810 */ /* 0x000fe20007f1e0ff */
[----:B--2---:R-:W-:Y:S01]  /*9c50*/  IMAD.MOV.U32 R10, RZ, RZ, R230 ;  /* 0x000000ffff0a7224 */ /* 0x004fe200078e00e6 */
        /* <DEDUP_REMOVED lines=14> */
.L_x_1128:
[----:B------:R-:W-:Y:S05]  /*9d40*/  BSYNC B0 ;  /* 0x0000000000007941 */ /* 0x000fea0003800000 */
.L_x_1127:
[----:B------:R-:W-:Y:S05]  /*9d50*/  @P3 EXIT ;  /* 0x000000000000394d */ /* 0x000fea0003800000 */
[----:B------:R-:W-:Y:S01]  /*9d60*/  IADD3 R0, P0, R14, 0x40, RZ ;  /* 0x000000400e007810 */ /* 0x000fe20007f1e0ff */
[----:B--2---:R-:W-:Y:S01]  /*9d70*/  IMAD.MOV.U32 R2, RZ, RZ, R230 ;  /* 0x000000ffff027224 */ /* 0x004fe200078e00e6 */
        /* <DEDUP_REMOVED lines=16> */
.L_x_1129:
        /* <DEDUP_REMOVED lines=16> */
.L_x_1421:


//--------------------- .text._ZN7cutlass13device_kernelIN5flash19enable_sm80_to_sm89INS1_16FlashAttnBwdSm80INS1_25CollectiveMainloopBwdSm80ILi2ELi1EN4cute5tupleIJNS5_1CILi64EEENS7_ILi80EEENS7_ILi192EEEEEENS_10bfloat16_tEfNS_4arch4Sm80ELb1ELb0ELb0ELb0ELb1ELb0ELb1ELb0ELi2ELi4ELi2ELi2ELb0EEENS1_21CollectiveEpilogueBwdISB_SC_SE_Li256ELb0ELb1ELi4EEENS1_25SingleTileBwdLPTSchedulerILb0ELi80ELb1EEEEEEEEEvNT_6ParamsE --------------------------
	.section	.text._ZN7cutlass13device_kernelIN5flash19enable_sm80_to_sm89INS1_16FlashAttnBwdSm80INS1_25CollectiveMainloopBwdSm80ILi2ELi1EN4cute5tupleIJNS5_1CILi64EEENS7_ILi80EEENS7_ILi192EEEEEENS_10bfloat16_tEfNS_4arch4Sm80ELb1ELb0ELb0ELb0ELb1ELb0ELb1ELb0ELi2ELi4ELi2ELi2ELb0EEENS1_21CollectiveEpilogueBwdISB_SC_SE_Li256ELb0ELb1ELi4EEENS1_25SingleTileBwdLPTSchedulerILb0ELi80ELb1EEEEEEEEEvNT_6ParamsE,"ax",@progbits
	.sectioninfo	@"SHI_REGISTERS=255"
	.align	128
.text._ZN7cutlass13device_kernelIN5flash19enable_sm80_to_sm89INS1_16FlashAttnBwdSm80INS1_25CollectiveMainloopBwdSm80ILi2ELi1EN4cute5tupleIJNS5_1CILi64EEENS7_ILi80EEENS7_ILi192EEEEEENS_10bfloat16_tEfNS_4arch4Sm80ELb1ELb0ELb0ELb0ELb1ELb0ELb1ELb0ELi2ELi4ELi2ELi2ELb0EEENS1_21CollectiveEpilogueBwdISB_SC_SE_Li256ELb0ELb1ELi4EEENS1_25SingleTileBwdLPTSchedulerILb0ELi80ELb1EEEEEEEEEvNT_6ParamsE:
        .type           _ZN7cutlass13device_kernelIN5flash19enable_sm80_to_sm89INS1_16FlashAttnBwdSm80INS1_25CollectiveMainloopBwdSm80ILi2ELi1EN4cute5tupleIJNS5_1CILi64EEENS7_ILi80EEENS7_ILi192EEEEEENS_10bfloat16_tEfNS_4arch4Sm80ELb1ELb0ELb0ELb0ELb1ELb0ELb1ELb0ELi2ELi4ELi2ELi2ELb0EEENS1_21CollectiveEpilogueBwdISB_SC_SE_Li256ELb0ELb1ELi4EEENS1_25SingleTileBwdLPTSchedulerILb0ELi80ELb1EEEEEEEEEvNT_6ParamsE,@function
        .size           _ZN7cutlass13device_kernelIN5flash19enable_sm80_to_sm89INS1_16FlashAttnBwdSm80INS1_25CollectiveMainloopBwdSm80ILi2ELi1EN4cute5tupleIJNS5_1CILi64EEENS7_ILi80EEENS7_ILi192EEEEEENS_10bfloat16_tEfNS_4arch4Sm80ELb1ELb0ELb0ELb0ELb1ELb0ELb1ELb0ELi2ELi4ELi2ELi2ELb0EEENS1_21CollectiveEpilogueBwdISB_SC_SE_Li256ELb0ELb1ELi4EEENS1_25SingleTileBwdLPTSchedulerILb0ELi80ELb1EEEEEEEEEvNT_6ParamsE,(.L_x_1422 - _ZN7cutlass13device_kernelIN5flash19enable_sm80_to_sm89INS1_16FlashAttnBwdSm80INS1_25CollectiveMainloopBwdSm80ILi2ELi1EN4cute5tupleIJNS5_1CILi64EEENS7_ILi80EEENS7_ILi192EEEEEENS_10bfloat16_tEfNS_4arch4Sm80ELb1ELb0ELb0ELb0ELb1ELb0ELb1ELb0ELi2ELi4ELi2ELi2ELb0EEENS1_21CollectiveEpilogueBwdISB_SC_SE_Li256ELb0ELb1ELi4EEENS1_25SingleTileBwdLPTSchedulerILb0ELi80ELb1EEEEEEEEEvNT_6ParamsE)
        .other          _ZN7cutlass13device_kernelIN5flash19enable_sm80_to_sm89INS1_16FlashAttnBwdSm80INS1_25CollectiveMainloopBwdSm80ILi2ELi1EN4cute5tupleIJNS5_1CILi64EEENS7_ILi80EEENS7_ILi192EEEEEENS_10bfloat16_tEfNS_4arch4Sm80ELb1ELb0ELb0ELb0ELb1ELb0ELb1ELb0ELi2ELi4ELi2ELi2ELb0EEENS1_21CollectiveEpilogueBwdISB_SC_SE_Li256ELb0ELb1ELi4EEENS1_25SingleTileBwdLPTSchedulerILb0ELi80ELb1EEEEEEEEEvNT_6ParamsE,@"STO_CUDA_ENTRY STV_DEFAULT"
_ZN7cutlass13device_kernelIN5flash19enable_sm80_to_sm89INS1_16FlashAttnBwdSm80INS1_25CollectiveMainloopBwdSm80ILi2ELi1EN4cute5tupleIJNS5_1CILi64EEENS7_ILi80EEENS7_ILi192EEEEEENS_10bfloat16_tEfNS_4arch4Sm80ELb1ELb0ELb0ELb0ELb1ELb0ELb1ELb0ELi2ELi4ELi2ELi2ELb0EEENS1_21CollectiveEpilogueBwdISB_SC_SE_Li256ELb0ELb1ELi4EEENS1_25SingleTileBwdLPTSchedulerILb0ELi80ELb1EEEEEEEEEvNT_6ParamsE:
[----:B------:R-:W-:-:S03]  /*0000*/  MOV R1, c[0x0][0x28] ;  /* 0x00000a0000017a02 */ /* 0x000fc60000000f00 */
[----:B------:R-:W1:Y:S01]  /*0010*/  S2R R230, SR_TID.X ;  /* 0x0000000000e67919 */ /* 0x000e620000002100 */
[----:B------:R-:W-:-:S03]  /*0020*/  IADD3 R1, R1, -0x10, RZ ;  /* 0xfffffff001017810 */ /* 0x000fc60007ffe0ff */
        /* <DEDUP_REMOVED lines=14> */
[----:B------:R-:W-:-:S04]  /*0110*/  MOV R0, c[0x0][0x3c4] ;  /* 0x0000f10000007a02 */ /* 0x000fc80000000f00 */
[----:B------:R-:W-:Y:S02]  /*0120*/  ISETP.NE.AND P0, PT, R0, 0x1, PT ;  /* 0x000000010000780c */ /* 0x000fe40003f05270 */
[----:B------:R-:W-:-:S11]  /*0130*/  MOV R0, R2 ;  /* 0x0000000200007202 */ /* 0x000fd60000000f00 */
[----:B------:R-:W-:-:S05]  /*0140*/  @P0 IMAD.HI.U32 R4, R2, c[0x0][0x3c8], RZ ;  /* 0x0000f20002040a27 */ /* 0x000fca00078e00ff */
[----:B------:R-:W-:-:S05]  /*0150*/  @P0 SHF.R.U32.HI R0, RZ, c[0x0][0x3cc], R4 ;  /* 0x0000f300ff000a19 */ /* 0x000fca0000011604 */
[----:B------:R-:W-:Y:S01]  /*0160*/  IMAD R4, R0, c[0x0][0x3c4], RZ ;  /* 0x0000f10000047a24 */ /* 0x000fe200078e02ff */
[----:B------:R-:W-:Y:S05]  /*0170*/  BRA `(.L_x_1132) ;  /* 0x0000006000007947 */ /* 0x000fea0003800000 */
.L_x_1131:
[----:B------:R-:W-:-:S04]  /*0180*/  MOV R0, c[0x0][0x3ac] ;  /* 0x0000eb0000007a02 */ /* 0x000fc80000000f00 */
[----:B------:R-:W-:Y:S02]  /*0190*/  ISETP.NE.AND P0, PT, R0, 0x1, PT ;  /* 0x000000010000780c */ /* 0x000fe40003f05270 */
[----:B------:R-:W-:-:S11]  /*01a0*/  MOV R0, R2 ;  /* 0x0000000200007202 */ /* 0x000fd60000000f00 */
[----:B------:R-:W-:-:S05]  /*01b0*/  @P0 IMAD.HI.U32 R4, R2, c[0x0][0x3b0], RZ ;  /* 0x0000ec0002040a27 */ /* 0x000fca00078e00ff */
[----:B------:R-:W-:-:S05]  /*01c0*/  @P0 SHF.R.U32.HI R0, RZ, c[0x0][0x3b4], R4 ;  /* 0x0000ed00ff000a19 */ /* 0x000fca0000011604 */
[----:B------:R-:W-:Y:S02]  /*01d0*/  IMAD R4, R0, c[0x0][0x3ac], RZ ;  /* 0x0000eb0000047a24 */ /* 0x000fe400078e02ff */
.L_x_1132:
[----:B------:R-:W-:Y:S02]  /*01e0*/  IMAD.MOV.U32 R5, RZ, RZ, c[0x0][0x3a0] ;  /* 0x0000e800ff057624 */ /* 0x000fe400078e00ff */
[----:B------:R-:W-:-:S03]  /*01f0*/  IMAD.IADD R4, R2, 0x1, -R4 ;  /* 0x0000000102047824 */ /* 0x000fc600078e0a04 */
[----:B------:R-:W-:Y:S01]  /*0200*/  ISETP.NE.AND P0, PT, R5, 0x1, PT ;  /* 0x000000010500780c */ /* 0x000fe20003f05270 */
[----:B------:R-:W-:-:S05]  /*0210*/  IMAD R4, R3, c[0x0][0x3ac], R4 ;  /* 0x0000eb0003047a24 */ /* 0x000fca00078e0204 */
[----:B------:R-:W-:-:S07]  /*0220*/  MOV R232, R4 ;  /* 0x0000000400e87202 */ /* 0x000fce0000000f00 */
[----:B------:R-:W-:-:S05]  /*0230*/  @P0 IMAD.HI.U32 R2, R4, c[0x0][0x3a4], RZ ;  /* 0x0000e90004020a27 */ /* 0x000fca00078e00ff */
[----:B------:R-:W-:Y:S02]  /*0240*/  @P0 SHF.R.U32.HI R232, RZ, c[0x0][0x3a8], R2 ;  /* 0x0000ea00ffe80a19 */ /* 0x000fe40000011602 */
[----:B------:R-:W-:Y:S02]  /*0250*/  LOP3.LUT R2, RZ, R0, RZ, 0x33, !PT ;  /* 0x00000000ff027212 */ /* 0x000fe400078e33ff */
[----:B------:R-:W-:Y:S02]  /*0260*/  IADD3 R0, -R232, RZ, RZ ;  /* 0x000000ffe8007210 */ /* 0x000fe40007ffe1ff */
[----:B------:R-:W-:-:S03]  /*0270*/  IADD3 R250, R2, c[0x0][0x394], RZ ;  /* 0x0000e50002fa7a10 */ /* 0x000fc60007ffe0ff */
[----:B------:R-:W-:Y:S01]  /*0280*/  IMAD R234, R0, c[0x0][0x3a0], R4 ;  /* 0x0000e80000ea7a24 */ /* 0x000fe200078e0204 */
[----:B------:R-:W-:Y:S05]  /*0290*/  BRA `(.L_x_1133) ;  /* 0x0000021000007947 */ /* 0x000fea0003800000 */
.L_x_1130:
        /* <DEDUP_REMOVED lines=16> */
.L_x_1134:
[----:B------:R-:W-:-:S04]  /*03a0*/  MOV R0, c[0x0][0x3ac] ;  /* 0x0000eb0000007a02 */ /* 0x000fc80000000f00 */
[----:B------:R-:W-:Y:S02]  /*03b0*/  ISETP.NE.AND P0, PT, R0, 0x1, PT ;  /* 0x000000010000780c */ /* 0x000fe40003f05270 */
[----:B------:R-:W-:-:S11]  /*03c0*/  MOV R0, R2 ;  /* 0x0000000200007202 */ /* 0x000fd60000000f00 */
[----:B------:R-:W-:-:S05]  /*03d0*/  @P0 IMAD.HI.U32 R4, R2, c[0x0][0x3b0], RZ ;  /* 0x0000ec0002040a27 */ /* 0x000fca00078e00ff */
[----:B------:R-:W-:-:S05]  /*03e0*/  @P0 SHF.R.U32.HI R0, RZ, c[0x0][0x3b4], R4 ;  /* 0x0000ed00ff000a19 */ /* 0x000fca0000011604 */
[----:B------:R-:W-:Y:S02]  /*03f0*/  IMAD R4, R0, c[0x0][0x3ac], RZ ;  /* 0x0000eb0000047a24 */ /* 0x000fe400078e02ff */
.L_x_1135:
        /* <DEDUP_REMOVED lines=10> */
[----:B------:R-:W-:Y:S02]  /*04a0*/  IMAD R234, R0, c[0x0][0x3a0], R4 ;  /* 0x0000e80000ea7a24 */ /* 0x000fe400078e0204 */
.L_x_1133:
        /* <DEDUP_REMOVED lines=80> */
[----:B------:R-:W-:Y:S01]  /*09b0*/  UMOV UR6, 0x5 ;  /* 0x0000000500067882 */ /* 0x000fe20000000000 */
[----:B------:R-:W-:Y:S01]  /*09c0*/  SHF.R.S32.HI R28, RZ, 0x1f, R232 ;  /* 0x0000001fff1c7819 */ /* 0x000fe200000114e8 */
[----:B------:R-:W-:Y:S01]  /*09d0*/  ULDC.64 UR4, c[0x0][0x1d8] ;  /* 0x0000760000047ab9 */ /* 0x000fe20000000a00 */
[----:B------:R-:W-:Y:S01]  /*09e0*/  ISETP.NE.AND P0, PT, R0, 0x1, PT ;  /* 0x000000010000780c */ /* 0x000fe20003f05270 */
[----:B------:R-:W-:Y:S01]  /*09f0*/  IMAD.MOV.U32 R0, RZ, RZ, R234 ;  /* 0x000000ffff007224 */ /* 0x000fe200078e00ea */
[----:B------:R-:W-:Y:S01]  /*0a00*/  LEA.HI R26, R29, R230, RZ, 0x3 ;  /* 0x000000e61d1a7211 */ /* 0x000fe200078f18ff */
[----:B------:R-:W-:Y:S01]  /*0a10*/  IMAD R7, R28, c[0x0][0x1e8], RZ ;  /* 0x00007a001c077a24 */ /* 0x000fe200078e02ff */
[----:B------:R-:W-:Y:S01]  /*0a20*/  ISETP.GT.AND P1, PT, R230, 0x7f, PT ;  /* 0x0000007fe600780c */ /* 0x000fe20003f24270 */
[----:B------:R-:W-:Y:S01]  /*0a30*/  IMAD R10, R28, c[0x0][0x1b8], RZ ;  /* 0x00006e001c0a7a24 */ /* 0x000fe200078e02ff */
[----:B------:R-:W-:Y:S01]  /*0a40*/  LOP3.LUT R3, R26, 0xfffffff8, RZ, 0xc0, !PT ;  /* 0xfffffff81a037812 */ /* 0x000fe200078ec0ff */
[----:B------:R-:W-:Y:S01]  /*0a50*/  USHF.L.U64.HI UR5, UR4, UR6, UR5 ;  /* 0x0000000604057299 */ /* 0x000fe20008010205 */
[----:B------:R-:W-:Y:S01]  /*0a60*/  SHF.R.S32.HI R236, RZ, 0x3, R26 ;  /* 0x00000003ffec7819 */ /* 0x000fe2000001141a */
[----:B------:R-:W-:Y:S01]  /*0a70*/  IMAD R10, R232, c[0x0][0x1bc], R10 ;  /* 0x00006f00e80a7a24 */ /* 0x000fe200078e020a */
[----:B------:R-:W-:Y:S01]  /*0a80*/  USHF.L.U32 UR4, UR4, 0x5, URZ ;  /* 0x0000000504047899 */ /* 0x000fe2000800063f */
[----:B------:R-:W-:Y:S01]  /*0a90*/  IMAD.IADD R23, R230, 0x1, -R3 ;  /* 0x00000001e6177824 */ /* 0x000fe200078e0a03 */
[----:B------:R-:W-:Y:S01]  /*0aa0*/  SHF.R.S32.HI R237, RZ, 0x1f, R236 ;  /* 0x0000001fffed7819 */ /* 0x000fe200000114ec */
[----:B------:R-:W-:Y:S01]  /*0ab0*/  @P0 IMAD.HI.U32 R2, R234, c[0x0][0x24c], RZ ;  /* 0x00009300ea020a27 */ /* 0x000fe200078e00ff */
[----:B------:R-:W-:Y:S01]  /*0ac0*/  SHF.R.S32.HI R21, RZ, 0x1f, R234 ;  /* 0x0000001fff157819 */ /* 0x000fe200000114ea */
[----:B------:R-:W-:Y:S01]  /*0ad0*/  UMOV UR7, 0x6 ;  /* 0x0000000600077882 */ /* 0x000fe20000000000 */
[----:B------:R-:W-:Y:S01]  /*0ae0*/  SHF.R.S32.HI R20, RZ, 0x1f, R190 ;  /* 0x0000001fff147819 */ /* 0x000fe200000114be */
[----:B------:R-:W-:Y:S01]  /*0af0*/  IMAD.SHL.U32 R12, R23, 0x8, RZ ;  /* 0x00000008170c7824 */ /* 0x000fe200078e00ff */
[----:B------:R-:W-:Y:S01]  /*0b00*/  @P0 SHF.R.U32.HI R0, RZ, c[0x0][0x250], R2 ;  /* 0x00009400ff000a19 */ /* 0x000fe20000011602 */
[----:B------:R-:W-:Y:S01]  /*0b10*/  IMAD.WIDE R14, R250, 0x50, R236 ;  /* 0x00000050fa0e7825 */ /* 0x000fe200078e02ec */
[----:B------:R-:W-:Y:S01]  /*0b20*/  CS2R R170, SRZ ;  /* 0x0000000000aa7805 */ /* 0x000fe2000001ff00 */
[----:B------:R-:W-:Y:S01]  /*0b30*/  CS2R R168, SRZ ;  /* 0x0000000000a87805 */ /* 0x000fe2000001ff00 */
[----:B------:R-:W-:Y:S01]  /*0b40*/  SHF.R.S32.HI R4, RZ, 0x1f, R0 ;  /* 0x0000001fff047819 */ /* 0x000fe20000011400 */
[----:B------:R-:W-:Y:S01]  /*0b50*/  IMAD.SHL.U32 R22, R190, 0x40, RZ ;  /* 0x00000040be167824 */ /* 0x000fe200078e00ff */
[----:B------:R-:W-:Y:S01]  /*0b60*/  SHF.R.S32.HI R13, RZ, 0x1f, R12 ;  /* 0x0000001fff0d7819 */ /* 0x000fe2000001140c */
[----:B------:R-:W-:Y:S01]  /*0b70*/  IMAD.MOV.U32 R223, RZ, RZ, 0x10 ;  /* 0x00000010ffdf7424 */ /* 0x000fe200078e00ff */
[----:B------:R-:W-:Y:S01]  /*0b80*/  ISETP.GE.AND P2, PT, R12, c[0x0][0x1cc], PT ;  /* 0x000073000c007a0c */ /* 0x000fe20003f46270 */
[----:B------:R-:W-:Y:S01]  /*0b90*/  IMAD R2, R4, c[0x0][0x1e0], RZ ;  /* 0x0000780004027a24 */ /* 0x000fe200078e02ff */
[C---:B------:R-:W-:Y:S01]  /*0ba0*/  IADD3 R25, R12.reuse, 0x40, RZ ;  /* 0x000000400c197810 */ /* 0x040fe20007ffe0ff */
[----:B------:R-:W-:Y:S01]  /*0bb0*/  IMAD.MOV.U32 R213, RZ, RZ, 0x120 ;  /* 0x00000120ffd57424 */ /* 0x000fe200078e00ff */
[----:B------:R-:W-:Y:S01]  /*0bc0*/  IADD3 R27, R12, 0x80, RZ ;  /* 0x000000800c1b7810 */ /* 0x000fe20007ffe0ff */
[C---:B------:R-:W-:Y:S01]  /*0bd0*/  IMAD R5, R0.reuse, c[0x0][0x1e4], R2 ;  /* 0x0000790000057a24 */ /* 0x040fe200078e0202 */
[----:B------:R-:W-:Y:S01]  /*0be0*/  ISETP.GE.AND P3, PT, R25, c[0x0][0x1cc], PT ;  /* 0x0000730019007a0c */ /* 0x000fe20003f66270 */
[----:B------:R-:W-:Y:S01]  /*0bf0*/  IMAD.WIDE.U32 R2, R0, c[0x0][0x1e0], R12 ;  /* 0x0000780000027a25 */ /* 0x000fe200078e000c */
[----:B------:R-:W-:Y:S01]  /*0c00*/  ISETP.GE.AND P5, PT, R27, c[0x0][0x1cc], PT ;  /* 0x000073001b007a0c */ /* 0x000fe20003fa6270 */
[----:B------:R-:W-:Y:S01]  /*0c10*/  CS2R R166, SRZ ;  /* 0x0000000000a67805 */ /* 0x000fe2000001ff00 */
[----:B------:R-:W-:Y:S01]  /*0c20*/  CS2R R164, SRZ ;  /* 0x0000000000a47805 */ /* 0x000fe2000001ff00 */
[----:B------:R-:W-:Y:S01]  /*0c30*/  IMAD.IADD R5, R3, 0x1, R5 ;  /* 0x0000000103057824 */ /* 0x000fe200078e0205 */
[----:B------:R-:W-:Y:S01]  /*0c40*/  CS2R R162, SRZ ;  /* 0x0000000000a27805 */ /* 0x000fe2000001ff00 */
[----:B------:R-:W-:Y:S01]  /*0c50*/  IMAD R3, R4, c[0x0][0x1b0], RZ ;  /* 0x00006c0004037a24 */ /* 0x000fe200078e02ff */
[----:B------:R-:W-:Y:S01]  /*0c60*/  CS2R R160, SRZ ;  /* 0x0000000000a07805 */ /* 0x000fe2000001ff00 */
        /* <DEDUP_REMOVED lines=16> */
[----:B------:R-:W-:Y:S01]  /*0d70*/  IMAD.SHL.U32 R0, R236, 0x40, RZ ;  /* 0x00000040ec007824 */ /* 0x000fe200078e00ff */
[----:B------:R-:W-:Y:S01]  /*0d80*/  CS2R R138, SRZ ;  /* 0x00000000008a7805 */ /* 0x000fe2000001ff00 */
[----:B------:R-:W-:Y:S01]  /*0d90*/  IMAD.IADD R3, R3, 0x1, R6 ;  /* 0x0000000103037824 */ /* 0x000fe200078e0206 */
[----:B------:R-:W-:Y:S01]  /*0da0*/  CS2R R136, SRZ ;  /* 0x0000000000887805 */ /* 0x000fe2000001ff00 */
[----:B------:R-:W-:Y:S01]  /*0db0*/  IMAD R6, R15, c[0x0][0x1d8], RZ ;  /* 0x000076000f067a24 */ /* 0x000fe200078e02ff */
[----:B------:R-:W-:Y:S01]  /*0dc0*/  LOP3.LUT R0, R0, 0x1c0, RZ, 0xc0, !PT ;  /* 0x000001c000007812 */ /* 0x000fe200078ec0ff */
[----:B------:R-:W-:Y:S01]  /*0dd0*/  IMAD.WIDE.U32 R8, R232, c[0x0][0x1b8], R2 ;  /* 0x00006e00e8087a25 */ /* 0x000fe200078e0002 */
[----:B------:R-:W-:Y:S01]  /*0de0*/  CS2R R134, SRZ ;  /* 0x0000000000867805 */ /* 0x000fe2000001ff00 */
[----:B------:R-:W-:Y:S01]  /*0df0*/  CS2R R132, SRZ ;  /* 0x0000000000847805 */ /* 0x000fe2000001ff00 */
[----:B------:R-:W-:Y:S01]  /*0e00*/  CS2R R130, SRZ ;  /* 0x0000000000827805 */ /* 0x000fe2000001ff00 */
[C---:B------:R-:W-:Y:S01]  /*0e10*/  IMAD R6, R14.reuse, c[0x0][0x1dc], R6 ;  /* 0x000077000e067a24 */ /* 0x040fe200078e0206 */
[----:B------:R-:W-:Y:S01]  /*0e20*/  CS2R R128, SRZ ;  /* 0x0000000000807805 */ /* 0x000fe2000001ff00 */
[----:B------:R-:W-:Y:S01]  /*0e30*/  IMAD.WIDE.U32 R2, R14, c[0x0][0x1d8], R4 ;  /* 0x000076000e027a25 */ /* 0x000fe200078e0004 */
[----:B------:R-:W-:Y:S01]  /*0e40*/  LOP3.LUT R5, R0, 0x38, R12, 0xf8, !PT ;  /* 0x0000003800057812 */ /* 0x000fe200078ef80c */
[----:B------:R-:W-:Y:S01]  /*0e50*/  CS2R R126, SRZ ;  /* 0x00000000007e7805 */ /* 0x000fe2000001ff00 */
[----:B------:R-:W-:Y:S01]  /*0e60*/  SHF.R.U32.HI R4, RZ, 0x3, R0 ;  /* 0x00000003ff047819 */ /* 0x000fe20000011600 */
[----:B------:R-:W-:Y:S01]  /*0e70*/  IMAD.IADD R0, R3, 0x1, R6 ;  /* 0x0000000103007824 */ /* 0x000fe200078e0206 */
[C---:B------:R-:W-:Y:S01]  /*0e80*/  LEA R6, P0, R2.reuse, c[0x0][0x1c0], 0x1 ;  /* 0x0000700002067a11 */ /* 0x040fe200078008ff */
[----:B------:R-:W-:Y:S01]  /*0e90*/  IMAD.IADD R11, R9, 0x1, R10 ;  /* 0x00000001090b7824 */ /* 0x000fe200078e020a */
[----:B------:R-:W-:Y:S01]  /*0ea0*/  LOP3.LUT R3, R5, R4, RZ, 0x3c, !PT ;  /* 0x0000000405037212 */ /* 0x000fe200078e3cff */
[----:B------:R-:W-:Y:S01]  /*0eb0*/  IMAD.MOV.U32 R5, RZ, RZ, c[0x0][0x1d8] ;  /* 0x00007600ff057624 */ /* 0x000fe200078e00ff */
[----:B------:R-:W-:Y:S01]  /*0ec0*/  LEA.HI.X R7, R2, c[0x0][0x1c4], R0, 0x1, P0 ;  /* 0x0000710002077a11 */ /* 0x000fe200000f0c00 */
[----:B------:R-:W-:Y:S01]  /*0ed0*/  IMAD.MOV.U32 R2, RZ, RZ, c[0x0][0x1dc] ;  /* 0x00007700ff027624 */ /* 0x000fe200078e00ff */
[----:B------:R-:W-:Y:S01]  /*0ee0*/  IADD3 R0, -R236, c[0x0][0x198], RZ ;  /* 0x00006600ec007a10 */ /* 0x000fe20007ffe1ff */
[----:B------:R-:W-:Y:S01]  /*0ef0*/  IMAD.MOV.U32 R10, RZ, RZ, R8 ;  /* 0x000000ffff0a7224 */ /* 0x000fe200078e0008 */
[----:B------:R-:W-:Y:S01]  /*0f00*/  LEA R4, P0, R5, R6, 0x6 ;  /* 0x0000000605047211 */ /* 0x000fe200078030ff */
[----:B------:R-:W-:Y:S01]  /*0f10*/  IMAD R8, R15, c[0x0][0x1a8], RZ ;  /* 0x00006a000f087a24 */ /* 0x000fe200078e02ff */
[----:B------:R-:W-:Y:S01]  /*0f20*/  CS2R R124, SRZ ;  /* 0x00000000007c7805 */ /* 0x000fe2000001ff00 */
[----:B------:R-:W-:Y:S01]  /*0f30*/  IMAD R0, R250, -0x50, R0 ;  /* 0xffffffb0fa007824 */ /* 0x000fe200078e0200 */
[----:B------:R-:W-:Y:S01]  /*0f40*/  LEA.HI.X R5, R5, R7, R2, 0x6, P0 ;  /* 0x0000000705057211 */ /* 0x000fe200000f3402 */
[----:B------:R-:W-:Y:S01]  /*0f50*/  IMAD.U32 R9, RZ, RZ, UR5 ;  /* 0x00000005ff097e24 */ /* 0x000fe2000f8e00ff */
[----:B------:R-:W-:Y:S01]  /*0f60*/  LEA.HI R2, R29, R230, RZ, 0x6 ;  /* 0x000000e61d027211 */ /* 0x000fe200078f30ff */
[----:B------:R-:W-:Y:S01]  /*0f70*/  IMAD.WIDE.U32 R10, R14, c[0x0][0x1a8], R10 ;  /* 0x00006a000e0a7a25 */ /* 0x000fe200078e000a */
[C---:B------:R-:W-:Y:S01]  /*0f80*/  ISETP.LT.OR P0, PT, R0.reuse, 0x1, P2 ;  /* 0x000000010000780c */ /* 0x040fe20001701670 */
[----:B------:R-:W-:Y:S01]  /*0f90*/  CS2R R122, SRZ ;  /* 0x00000000007a7805 */ /* 0x000fe2000001ff00 */
[----:B------:R-:W-:Y:S01]  /*0fa0*/  SHF.R.S32.HI R24, RZ, 0x6, R2 ;  /* 0x00000006ff187819 */ /* 0x000fe20000011402 */
[----:B------:R-:W-:Y:S01]  /*0fb0*/  IMAD.U32 R2, RZ, RZ, UR4 ;  /* 0x00000004ff027e24 */ /* 0x000fe2000f8e00ff */
[C---:B------:R-:W-:Y:S01]  /*0fc0*/  ISETP.LT.OR P6, PT, R0.reuse, 0x1, P3 ;  /* 0x000000010000780c */ /* 0x040fe20001fc1670 */
[----:B------:R-:W-:Y:S01]  /*0fd0*/  ULDC.64 UR4, c[0x0][0x1a8] ;  /* 0x00006a0000047ab9 */ /* 0x000fe20000000a00 */
[----:B------:R-:W-:Y:S01]  /*0fe0*/  ISETP.LT.OR P4, PT, R0, 0x1, P5 ;  /* 0x000000010000780c */ /* 0x000fe20002f81670 */
[----:B------:R-:W-:Y:S01]  /*0ff0*/  IMAD R3, R24, 0x200, R3 ;  /* 0x0000020018037824 */ /* 0x000fe200078e0203 */
[----:B------:R-:W-:Y:S01]  /*1000*/  ISETP.LT.OR P5, PT, R0, 0x21, P5 ;  /* 0x000000210000780c */ /* 0x000fe20002fa1670 */
[----:B------:R-:W-:Y:S01]  /*1010*/  USHF.L.U32 UR11, UR4, 0x5, URZ ;  /* 0x00000005040b7899 */ /* 0x000fe2000800063f */
[----:B------:R-:W-:Y:S01]  /*1020*/  IMAD.MOV.U32 R238, RZ, RZ, -0x50 ;  /* 0xffffffb0ffee7424 */ /* 0x000fe200078e00ff */
[----:B------:R-:W-:Y:S01]  /*1030*/  USHF.L.U64.HI UR10, UR4, UR6, UR5 ;  /* 0x00000006040a7299 */ /* 0x000fe20008010205 */
[----:B------:R-:W-:Y:S01]  /*1040*/  IMAD.SHL.U32 R228, R3, 0x2, RZ ;  /* 0x0000000203e47824 */ /* 0x000fe200078e00ff */
[----:B------:R-:W-:Y:S01]  /*1050*/  CS2R R120, SRZ ;  /* 0x0000000000787805 */ /* 0x000fe2000001ff00 */
[----:B------:R-:W-:Y:S01]  /*1060*/  IMAD R3, R14, c[0x0][0x1ac], R8 ;  /* 0x00006b000e037a24 */ /* 0x000fe200078e0208 */
[----:B------:R-:W-:Y:S01]  /*1070*/  ULDC.64 UR4, c[0x0][0x178] ;  /* 0x00005e0000047ab9 */ /* 0x000fe20000000a00 */
[----:B------:R-:W-:Y:S01]  /*1080*/  IMAD R238, R250, R238, c[0x0][0x198] ;  /* 0x00006600faee7624 */ /* 0x000fe200078e02ee */
[----:B------:R-:W-:Y:S01]  /*1090*/  @!PT LDS RZ, [RZ] ;  /* 0x00000000fffff984 */ /* 0x000fe20000000800 */
[----:B------:R-:W-:Y:S01]  /*10a0*/  @!PT LDS RZ, [RZ] ;  /* 0x00000000fffff984 */ /* 0x000fe20000000800 */
[----:B------:R-:W-:Y:S01]  /*10b0*/  @!PT LDS RZ, [RZ] ;  /* 0x00000000fffff984 */ /* 0x000fe20000000800 */
[----:B------:R1:W-:Y:S01]  /*10c0*/  LDGSTS.E.BYPASS.LTC128B.128 [R228+0x7880], [R6.64], !P0 ;  /* 0x0788000006e47fae */ /* 0x0003e2000c101d48 */
[C---:B------:R-:W-:Y:S01]  /*10d0*/  @!P1 LEA R8, P0, R2.reuse, R4, 0x1 ;  /* 0x0000000402089211 */ /* 0x040fe200078008ff */
[----:B------:R-:W-:Y:S01]  /*10e0*/  IMAD.IADD R3, R11, 0x1, R3 ;  /* 0x000000010b037824 */ /* 0x000fe200078e0203 */
[----:B------:R-:W-:Y:S01]  /*10f0*/  USHF.L.U64.HI UR12, UR4, UR7, UR5 ;  /* 0x00000007040c7299 */ /* 0x000fe20008010205 */
[----:B------:R1:W-:Y:S01]  /*1100*/  LDGSTS.E.BYPASS.LTC128B.128 [R228+0xa080], [R6.64+0x80], !P6 ;  /* 0x0a08008006e47fae */ /* 0x0003e2000f101d48 */
[----:B------:R-:W-:Y:S01]  /*1110*/  @!P1 LEA.HI.X R9, R2, R5, R9, 0x1, P0 ;  /* 0x0000000502099211 */ /* 0x000fe200000f0c09 */
[----:B------:R-:W-:Y:S01]  /*1120*/  IMAD.MOV.U32 R11, RZ, RZ, c[0x0][0x1ac] ;  /* 0x00006b00ff0b7624 */ /* 0x000fe200078e00ff */
[----:B------:R-:W-:Y:S01]  /*1130*/  ISETP.LT.OR P0, PT, R0, 0x21, P2 ;  /* 0x000000210000780c */ /* 0x000fe20001701670 */
[----:B------:R1:W-:Y:S01]  /*1140*/  LDGSTS.E.BYPASS.LTC128B.128 [R228+0xc880], [R6.64+0x100], !P4 ;  /* 0x0c88010006e47fae */ /* 0x0003e2000e101d48 */
[----:B------:R-:W-:Y:S01]  /*1150*/  LEA R2, P2, R10, c[0x0][0x190], 0x1 ;  /* 0x000064000a027a11 */ /* 0x000fe200078408ff */
[----:B------:R-:W-:Y:S01]  /*1160*/  USHF.L.U32 UR13, UR4, 0x6, URZ ;  /* 0x00000006040d7899 */ /* 0x000fe2000800063f */
[----:B------:R-:W-:Y:S01]  /*1170*/  ISETP.LT.OR P6, PT, R0, 0x21, P3 ;  /* 0x000000210000780c */ /* 0x000fe20001fc1670 */
[----:B------:R-:W-:Y:S01]  /*1180*/  CS2R R118, SRZ ;  /* 0x0000000000767805 */ /* 0x000fe2000001ff00 */
[----:B------:R-:W-:Y:S01]  /*1190*/  LEA.HI.X R3, R10, c[0x0][0x194], R3, 0x1, P2 ;  /* 0x000065000a037a11 */ /* 0x000fe200010f0c03 */
[----:B------:R-:W-:Y:S01]  /*11a0*/  IMAD R10, R237, c[0x0][0x178], RZ ;  /* 0x00005e00ed0a7a24 */ /* 0x000fe200078e02ff */
[C---:B------:R-:W-:Y:S01]  /*11b0*/  @!P1 ISETP.GE.AND P2, PT, R0.reuse, 0x41, PT ;  /* 0x000000410000980c */ /* 0x040fe20003f46270 */
[----:B------:R-:W-:Y:S01]  /*11c0*/  CS2R R116, SRZ ;  /* 0x0000000000747805 */ /* 0x000fe2000001ff00 */
[----:B------:R-:W-:Y:S01]  /*11d0*/  @!P1 ISETP.LT.OR P3, PT, R0, 0x41, P3 ;  /* 0x000000410000980c */ /* 0x000fe20001f61670 */
[----:B------:R-:W-:Y:S01]  /*11e0*/  IMAD R10, R236, c[0x0][0x17c], R10 ;  /* 0x00005f00ec0a7a24 */ /* 0x000fe200078e020a */
[----:B------:R-:W-:Y:S01]  /*11f0*/  @!P1 ISETP.GE.OR P4, PT, R12, c[0x0][0x1cc], !P2 ;  /* 0x000073000c009a0c */ /* 0x000fe20005786670 */
[----:B------:R2:W-:Y:S01]  /*1200*/  LDGSTS.E.BYPASS.LTC128B.128 [R228+0x8880], [R4.64], !P0 ;  /* 0x0888000004e47fae */ /* 0x0005e2000c101d48 */
[----:B------:R-:W-:Y:S01]  /*1210*/  @!P1 ISETP.GE.OR P2, PT, R27, c[0x0][0x1cc], !P2 ;  /* 0x000073001b009a0c */ /* 0x000fe20005746670 */
        /* <DEDUP_REMOVED lines=13> */
[----:B-1----:R-:W-:Y:S01]  /*12f0*/  IMAD.MOV.U32 R7, RZ, RZ, c[0x0][0x1a8] ;  /* 0x00006a00ff077624 */ /* 0x002fe200078e00ff */
[----:B------:R3:W-:Y:S01]  /*1300*/  @!P1 LDGSTS.E.BYPASS.LTC128B.128 [R228+0xc080], [R8.64+0x80], !P3 ;  /* 0x0c08008008e49fae */ /* 0x0007e2000d901d48 */
[----:B------:R-:W-:Y:S01]  /*1310*/  ISETP.LT.OR P3, PT, R0, 0x1, P6 ;  /* 0x000000010000780c */ /* 0x000fe20003761670 */
[----:B------:R-:W-:Y:S01]  /*1320*/  CS2R R90, SRZ ;  /* 0x00000000005a7805 */ /* 0x000fe2000001ff00 */
[----:B------:R-:W-:Y:S01]  /*1330*/  CS2R R88, SRZ ;  /* 0x0000000000587805 */ /* 0x000fe2000001ff00 */
[----:B------:R3:W-:Y:S01]  /*1340*/  @!P1 LDGSTS.E.BYPASS.LTC128B.128 [R228+0xe880], [R8.64+0x100], !P2 ;  /* 0x0e88010008e49fae */ /* 0x0007e2000d101d48 */
[----:B------:R-:W-:Y:S01]  /*1350*/  ISETP.GE.AND P2, PT, R12, c[0x0][0x19c], PT ;  /* 0x000067000c007a0c */ /* 0x000fe20003f46270 */
[----:B------:R-:W-:Y:S01]  /*1360*/  CS2R R86, SRZ ;  /* 0x0000000000567805 */ /* 0x000fe2000001ff00 */
[C---:B------:R-:W-:Y:S01]  /*1370*/  LEA R6, P0, R7.reuse, R2, 0x6 ;  /* 0x0000000207067211 */ /* 0x040fe200078030ff */
[----:B------:R-:W-:Y:S01]  /*1380*/  CS2R R84, SRZ ;  /* 0x0000000000547805 */ /* 0x000fe2000001ff00 */
[C---:B------:R-:W-:Y:S01]  /*1390*/  ISETP.LT.OR P4, PT, R0.reuse, 0x1, P2 ;  /* 0x000000010000780c */ /* 0x040fe20001781670 */
[----:B------:R-:W-:Y:S01]  /*13a0*/  CS2R R82, SRZ ;  /* 0x0000000000527805 */ /* 0x000fe2000001ff00 */
[----:B------:R-:W-:Y:S01]  /*13b0*/  LEA.HI.X R7, R7, R3, R11, 0x6, P0 ;  /* 0x0000000307077211 */ /* 0x000fe200000f340b */
[----:B------:R-:W-:Y:S01]  /*13c0*/  IMAD.U32 R11, RZ, RZ, UR10 ;  /* 0x0000000aff0b7e24 */ /* 0x000fe2000f8e00ff */
[----:B------:R-:W-:Y:S01]  /*13d0*/  ISETP.LT.OR P0, PT, R0, 0x1, P5 ;  /* 0x000000010000780c */ /* 0x000fe20002f01670 */
[----:B------:R-:W-:Y:S01]  /*13e0*/  USHF.L.U64.HI UR10, UR4, UR6, UR5 ;  /* 0x00000006040a7299 */ /* 0x000fe20008010205 */
[----:B------:R-:W-:Y:S01]  /*13f0*/  CS2R R80, SRZ ;  /* 0x0000000000507805 */ /* 0x000fe2000001ff00 */
[----:B------:R-:W-:Y:S01]  /*1400*/  CS2R R78, SRZ ;  /* 0x00000000004e7805 */ /* 0x000fe2000001ff00 */
[----:B------:R-:W-:Y:S01]  /*1410*/  CS2R R76, SRZ ;  /* 0x00000000004c7805 */ /* 0x000fe2000001ff00 */
[----:B------:R-:W-:Y:S01]  /*1420*/  CS2R R74, SRZ ;  /* 0x00000000004a7805 */ /* 0x000fe2000001ff00 */
[----:B--2---:R-:W-:Y:S01]  /*1430*/  IMAD.WIDE.U32 R4, R236, c[0x0][0x178], R12 ;  /* 0x00005e00ec047a25 */ /* 0x004fe200078e000c */
[----:B------:R-:W-:Y:S01]  /*1440*/  CS2R R72, SRZ ;  /* 0x0000000000487805 */ /* 0x000fe2000001ff00 */
[----:B------:R-:W-:Y:S01]  /*1450*/  CS2R R70, SRZ ;  /* 0x0000000000467805 */ /* 0x000fe2000001ff00 */
[----:B------:R1:W-:Y:S01]  /*1460*/  LDGSTS.E.BYPASS.LTC128B.128 [R228+0x80], [R2.64], !P4 ;  /* 0x0008000002e47fae */ /* 0x0003e2000e101d48 */
[----:B------:R-:W-:Y:S01]  /*1470*/  IMAD.IADD R5, R5, 0x1, R10 ;  /* 0x0000000105057824 */ /* 0x000fe200078e020a */
[----:B------:R-:W-:Y:S01]  /*1480*/  ISETP.GE.AND P4, PT, R12, c[0x0][0x16c], PT ;  /* 0x00005b000c007a0c */ /* 0x000fe20003f86270 */
[----:B------:R-:W-:Y:S01]  /*1490*/  IMAD.U32 R16, RZ, RZ, UR10 ;  /* 0x0000000aff107e24 */ /* 0x000fe2000f8e00ff */
[----:B------:R1:W-:Y:S01]  /*14a0*/  LDGSTS.E.BYPASS.LTC128B.128 [R228+0x2880], [R2.64+0x80], !P3 ;  /* 0x0288008002e47fae */ /* 0x0003e2000d901d48 */
[----:B------:R-:W-:Y:S01]  /*14b0*/  ISETP.GE.AND P3, PT, R25, c[0x0][0x16c], PT ;  /* 0x00005b0019007a0c */ /* 0x000fe20003f66270 */
[----:B------:R-:W-:Y:S01]  /*14c0*/  CS2R R68, SRZ ;  /* 0x0000000000447805 */ /* 0x000fe2000001ff00 */
[----:B------:R-:W-:Y:S01]  /*14d0*/  CS2R R66, SRZ ;  /* 0x0000000000427805 */ /* 0x000fe2000001ff00 */
[----:B------:R1:W-:Y:S01]  /*14e0*/  LDGSTS.E.BYPASS.LTC128B.128 [R228+0x5080], [R2.64+0x100], !P0 ;  /* 0x0508010002e47fae */ /* 0x0003e2000c101d48 */
[----:B------:R-:W-:Y:S01]  /*14f0*/  SEL R10, RZ, 0xffffffff, P3 ;  /* 0xffffffffff0a7807 */ /* 0x000fe20001800000 */
[----:B---3--:R-:W-:Y:S01]  /*1500*/  IMAD R8, R21, c[0x0][0x180], RZ ;  /* 0x0000600015087a24 */ /* 0x008fe200078e02ff */
[----:B------:R-:W-:Y:S01]  /*1510*/  ISETP.LT.OR P0, PT, R0, 0x21, P2 ;  /* 0x000000210000780c */ /* 0x000fe20001701670 */
[----:B------:R-:W-:Y:S01]  /*1520*/  CS2R R64, SRZ ;  /* 0x0000000000407805 */ /* 0x000fe2000001ff00 */
[----:B------:R-:W-:Y:S01]  /*1530*/  SEL R9, RZ, 0x1, P4 ;  /* 0x00000001ff097807 */ /* 0x000fe20002000000 */
[----:B------:R-:W-:Y:S01]  /*1540*/  IMAD R8, R234, c[0x0][0x184], R8 ;  /* 0x00006100ea087a24 */ /* 0x000fe200078e0208 */
[C---:B------:R-:W-:Y:S01]  /*1550*/  ISETP.LT.OR P4, PT, R0.reuse, 0x21, P6 ;  /* 0x000000210000780c */ /* 0x040fe20003781670 */
[----:B------:R-:W-:Y:S01]  /*1560*/  CS2R R62, SRZ ;  /* 0x00000000003e7805 */ /* 0x000fe2000001ff00 */
[C---:B------:R-:W-:Y:S01]  /*1570*/  ISETP.LT.OR P3, PT, R0.reuse, 0x21, P5 ;  /* 0x000000210000780c */ /* 0x040fe20002f61670 */
[----:B------:R-:W-:Y:S01]  /*1580*/  CS2R R60, SRZ ;  /* 0x00000000003c7805 */ /* 0x000fe2000001ff00 */
[C---:B------:R-:W-:Y:S01]  /*1590*/  @!P1 ISETP.LT.OR P2, PT, R0.reuse, 0x41, P2 ;  /* 0x000000410000980c */ /* 0x040fe20001741670 */
[----:B------:R-:W-:Y:S01]  /*15a0*/  CS2R R58, SRZ ;  /* 0x00000000003a7805 */ /* 0x000fe2000001ff00 */
[C---:B------:R-:W-:Y:S01]  /*15b0*/  @!P1 ISETP.LT.OR P6, PT, R0.reuse, 0x41, P6 ;  /* 0x000000410000980c */ /* 0x040fe200037c1670 */
[----:B------:R-:W-:Y:S01]  /*15c0*/  CS2R R56, SRZ ;  /* 0x0000000000387805 */ /* 0x000fe2000001ff00 */
[----:B------:R-:W-:Y:S01]  /*15d0*/  @!P1 ISETP.LT.OR P5, PT, R0, 0x41, P5 ;  /* 0x000000410000980c */ /* 0x000fe20002fa1670 */
[----:B------:R-:W-:Y:S01]  /*15e0*/  IMAD R0, R237, c[0x0][0x208], RZ ;  /* 0x00008200ed007a24 */ /* 0x000fe200078e02ff */
[----:B------:R2:W-:Y:S01]  /*15f0*/  LDGSTS.E.BYPASS.LTC128B.128 [R228+0x1080], [R6.64], !P0 ;  /* 0x0108000006e47fae */ /* 0x0005e2000c101d48 */
[----:B------:R-:W-:Y:S01]  /*1600*/  ISETP.GE.AND P0, PT, R27, c[0x0][0x16c], PT ;  /* 0x00005b001b007a0c */ /* 0x000fe20003f06270 */
[----:B------:R-:W-:Y:S01]  /*1610*/  CS2R R54, SRZ ;  /* 0x0000000000367805 */ /* 0x000fe2000001ff00 */
[----:B------:R-:W-:Y:S01]  /*1620*/  IMAD R0, R236, c[0x0][0x20c], R0 ;  /* 0x00008300ec007a24 */ /* 0x000fe200078e0200 */
[----:B------:R2:W-:Y:S01]  /*1630*/  LDGSTS.E.BYPASS.LTC128B.128 [R228+0x3880], [R6.64+0x80], !P4 ;  /* 0x0388008006e47fae */ /* 0x0005e2000e101d48 */
[----:B------:R-:W-:Y:S01]  /*1640*/  CS2R R52, SRZ ;  /* 0x0000000000347805 */ /* 0x000fe2000001ff00 */
[----:B------:R-:W-:Y:S01]  /*1650*/  CS2R R50, SRZ ;  /* 0x0000000000327805 */ /* 0x000fe2000001ff00 */
[----:B------:R-:W-:Y:S01]  /*1660*/  CS2R R48, SRZ ;  /* 0x0000000000307805 */ /* 0x000fe2000001ff00 */
[----:B------:R2:W-:Y:S01]  /*1670*/  LDGSTS.E.BYPASS.LTC128B.128 [R228+0x6080], [R6.64+0x100], !P3 ;  /* 0x0608010006e47fae */ /* 0x0005e2000d901d48 */
[----:B------:R-:W-:Y:S01]  /*1680*/  CS2R R46, SRZ ;  /* 0x00000000002e7805 */ /* 0x000fe2000001ff00 */
[----:B-1----:R-:W-:Y:S01]  /*1690*/  IMAD.WIDE.U32 R2, R234, c[0x0][0x180], R4 ;  /* 0x00006000ea027a25 */ /* 0x002fe200078e0004 */
[----:B------:R-:W-:Y:S01]  /*16a0*/  CS2R R44, SRZ ;  /* 0x00000000002c7805 */ /* 0x000fe2000001ff00 */
[----:B------:R-:W-:-:S02]  /*16b0*/  SHF.R.S32.HI R231, RZ, 0x1f, R230 ;  /* 0x0000001fffe77819 */ /* 0x000fc400000114e6 */
[----:B------:R-:W-:Y:S02]  /*16c0*/  IMAD.SHL.U32 R4, R10, 0x2, RZ ;  /* 0x000000020a047824 */ /* 0x000fe400078e00ff */
[----:B------:R-:W-:Y:S02]  /*16d0*/  IMAD.IADD R3, R3, 0x1, R8 ;  /* 0x0000000103037824 */ /* 0x000fe400078e0208 */
[----:B------:R-:W-:Y:S01]  /*16e0*/  IMAD.U32 R10, RZ, RZ, UR11 ;  /* 0x0000000bff0a7e24 */ /* 0x000fe2000f8e00ff */
[----:B------:R-:W-:Y:S01]  /*16f0*/  LOP3.LUT R14, R4, 0x2, R9, 0xe2, !PT ;  /* 0x00000002040e7812 */ /* 0x000fe200078ee209 */
[----:B------:R-:W-:Y:S01]  /*1700*/  IMAD R4, R28, c[0x0][0x188], RZ ;  /* 0x000062001c047a24 */ /* 0x000fe200078e02ff */
[----:B------:R-:W-:Y:S01]  /*1710*/  USHF.L.U32 UR11, UR4, 0x5, URZ ;  /* 0x00000005040b7899 */ /* 0x000fe2000800063f */
[----:B------:R-:W-:Y:S02]  /*1720*/  IMAD.WIDE.U32 R246, R232, c[0x0][0x188], R2 ;  /* 0x00006200e8f67a25 */ /* 0x000fe400078e0002 */
[----:B------:R-:W-:-:S02]  /*1730*/  ULDC.64 UR4, c[0x0][0x208] ;  /* 0x0000820000047ab9 */ /* 0x000fc40000000a00 */
[----:B------:R-:W-:Y:S01]  /*1740*/  IMAD R8, R232, c[0x0][0x18c], R4 ;  /* 0x00006300e8087a24 */ /* 0x000fe200078e0204 */
[----:B------:R-:W-:Y:S01]  /*1750*/  USHF.L.U64.HI UR7, UR4, UR7, UR5 ;  /* 0x0000000704077299 */ /* 0x000fe20008010205 */
[----:B------:R-:W-:Y:S01]  /*1760*/  IMAD.WIDE.U32 R4, R236, c[0x0][0x208], R12 ;  /* 0x00008200ec047a25 */ /* 0x000fe200078e000c */
[----:B------:R-:W-:-:S03]  /*1770*/  USHF.L.U64.HI UR5, UR4, UR6, UR5 ;  /* 0x0000000604057299 */ /* 0x000fc60008010205 */
[----:B------:R-:W-:Y:S01]  /*1780*/  IMAD.IADD R9, R5, 0x1, R0 ;  /* 0x0000000105097824 */ /* 0x000fe200078e0200 */
[----:B------:R-:W-:Y:S01]  /*1790*/  SEL R0, RZ, 0x4, P0 ;  /* 0x00000004ff007807 */ /* 0x000fe20000000000 */
[----:B------:R-:W-:Y:S01]  /*17a0*/  IMAD R5, R190, UR12, RZ ;  /* 0x0000000cbe057c24 */ /* 0x000fe2000f8e02ff */
[----:B------:R-:W-:Y:S01]  /*17b0*/  @!P1 LEA R2, P0, R10, R6, 0x1 ;  /* 0x000000060a029211 */ /* 0x000fe200078008ff */
[----:B------:R-:W-:Y:S01]  /*17c0*/  IMAD.IADD R243, R247, 0x1, R8 ;  /* 0x00000001f7f37824 */ /* 0x000fe200078e0208 */
[----:B------:R-:W-:Y:S01]  /*17d0*/  LOP3.LUT R0, R14, R0, RZ, 0xfc, !PT ;  /* 0x000000000e007212 */ /* 0x000fe200078efcff */
[----:B------:R-:W-:Y:S01]  /*17e0*/  IMAD.MOV.U32 R242, RZ, RZ, R246 ;  /* 0x000000fffff27224 */ /* 0x000fe200078e00f6 */
[----:B------:R-:W-:Y:S01]  /*17f0*/  @!P1 LEA.HI.X R3, R10, R7, R11, 0x1, P0 ;  /* 0x000000070a039211 */ /* 0x000fe200000f0c0b */
[----:B------:R-:W-:Y:S01]  /*1800*/  IMAD.MOV.U32 R8, RZ, RZ, R4 ;  /* 0x000000ffff087224 */ /* 0x000fe200078e0004 */
[----:B------:R-:W-:Y:S01]  /*1810*/  LOP3.LUT P4, RZ, R0, 0x1, RZ, 0xc0, !PT ;  /* 0x0000000100ff7812 */ /* 0x000fe2000788c0ff */
[----:B------:R-:W-:Y:S01]  /*1820*/  IMAD R10, R20, UR13, R5 ;  /* 0x0000000d140a7c24 */ /* 0x000fe2000f8e0205 */
[C---:B------:R-:W-:Y:S01]  /*1830*/  LOP3.LUT P3, RZ, R0.reuse, 0x2, RZ, 0xc0, !PT ;  /* 0x0000000200ff7812 */ /* 0x040fe2000786c0ff */
[----:B------:R1:W-:Y:S01]  /*1840*/  @!P1 LDGSTS.E.BYPASS.LTC128B.128 [R228+0x2080], [R2.64], !P2 ;  /* 0x0208000002e49fae */ /* 0x0003e2000d101d48 */
[----:B------:R-:W-:Y:S01]  /*1850*/  LOP3.LUT P2, RZ, R0, 0x4, RZ, 0xc0, !PT ;  /* 0x0000000400ff7812 */ /* 0x000fe2000784c0ff */
[----:B------:R-:W-:Y:S01]  /*1860*/  IMAD R0, R21, c[0x0][0x210], RZ ;  /* 0x0000840015007a24 */ /* 0x000fe200078e02ff */
[----:B------:R-:W-:Y:S01]  /*1870*/  USHF.L.U32 UR12, UR4, 0x6, URZ ;  /* 0x00000006040c7899 */ /* 0x000fe2000800063f */
[----:B------:R-:W-:Y:S01]  /*1880*/  IMAD.WIDE.U32 R4, R190, UR13, R242 ;  /* 0x0000000dbe047c25 */ /* 0x000fe2000f8e00f2 */
[----:B------:R1:W-:Y:S01]  /*1890*/  @!P1 LDGSTS.E.BYPASS.LTC128B.128 [R228+0x4880], [R2.64+0x80], !P6 ;  /* 0x0488008002e49fae */ /* 0x0003e2000f101d48 */
[----:B------:R-:W-:-:S02]  /*18a0*/  UMOV UR13, 0x1 ;  /* 0x00000001000d7882 */ /* 0x000fc40000000000 */
[----:B------:R-:W-:Y:S01]  /*18b0*/  IMAD R19, R234, c[0x0][0x214], R0 ;  /* 0x00008500ea137a24 */ /* 0x000fe200078e0200 */
[----:B------:R-:W-:Y:S01]  /*18c0*/  IADD3 R0, -R236, c[0x0][0x168], -R22 ;  /* 0x00005a00ec007a10 */ /* 0x000fe20007ffe916 */
[----:B------:R-:W-:Y:S01]  /*18d0*/  IMAD.IADD R10, R5, 0x1, R10 ;  /* 0x00000001050a7824 */ /* 0x000fe200078e020a */
[----:B--2---:R-:W-:Y:S01]  /*18e0*/  LEA R6, P0, R4, c[0x0][0x160], 0x1 ;  /* 0x0000580004067a11 */ /* 0x004fe200078008ff */
[----:B------:R1:W-:Y:S01]  /*18f0*/  @!P1 LDGSTS.E.BYPASS.LTC128B.128 [R228+0x7080], [R2.64+0x100], !P5 ;  /* 0x0708010002e49fae */ /* 0x0003e2000e901d48 */
[----:B------:R-:W-:Y:S01]  /*1900*/  ISETP.LT.OR P6, PT, R0, 0x1, !P4 ;  /* 0x000000010000780c */ /* 0x000fe200067c1670 */
[----:B------:R-:W-:Y:S01]  /*1910*/  IMAD.SHL.U32 R14, R230, 0x4, RZ ;  /* 0x00000004e60e7824 */ /* 0x000fe200078e00ff */
[----:B------:R-:W-:Y:S01]  /*1920*/  ISETP.LT.OR P5, PT, R0, 0x1, !P3 ;  /* 0x000000010000780c */ /* 0x000fe20005fa1670 */
[----:B------:R-:W-:Y:S01]  /*1930*/  IMAD.U32 R13, RZ, RZ, UR11 ;  /* 0x0000000bff0d7e24 */ /* 0x000fe2000f8e00ff */
[----:B------:R-:W-:Y:S01]  /*1940*/  LEA.HI.X R7, R4, c[0x0][0x164], R10, 0x1, P0 ;  /* 0x0000590004077a11 */ /* 0x000fe200000f0c0a */
[----:B------:R-:W-:Y:S01]  /*1950*/  IMAD.U32 R17, RZ, RZ, UR11 ;  /* 0x0000000bff117e24 */ /* 0x000fe2000f8e00ff */
[----:B------:R-:W-:Y:S01]  /*1960*/  SHF.R.S32.HI R15, RZ, 0x1f, R14 ;  /* 0x0000001fff0f7819 */ /* 0x000fe2000001140e */
[----:B------:R-:W-:Y:S01]  /*1970*/  IMAD.WIDE.U32 R10, R234, c[0x0][0x210], R8 ;  /* 0x00008400ea0a7a25 */ /* 0x000fe200078e0008 */
[----:B------:R-:W-:Y:S01]  /*1980*/  LEA R8, P0, R13, R6, 0x1 ;  /* 0x000000060d087211 */ /* 0x000fe200078008ff */
[----:B------:R-:W0:Y:S01]  /*1990*/  LDGDEPBAR ;  /* 0x00000000000079af */ /* 0x000e220000000000 */
[C---:B------:R-:W-:Y:S01]  /*19a0*/  ISETP.LT.OR P1, PT, R0.reuse, 0x1, !P2 ;  /* 0x000000010000780c */ /* 0x040fe20005721670 */
[----:B------:R-:W-:Y:S01]  /*19b0*/  IMAD R4, R21, c[0x0][0x270], RZ ;  /* 0x00009c0015047a24 */ /* 0x000fe200078e02ff */
[----:B------:R-:W-:Y:S01]  /*19c0*/  LEA.HI.X R9, R17, R7, R16, 0x1, P0 ;  /* 0x0000000711097211 */ /* 0x000fe200000f0c10 */
[----:B------:R2:W-:Y:S01]  /*19d0*/  LDGSTS.E.BYPASS.LTC128B.128 [R228+0xf080], [R6.64], !P6 ;  /* 0x0f08000006e47fae */ /* 0x0005e2000f101d48 */
[----:B------:R-:W-:Y:S01]  /*19e0*/  ISETP.LT.OR P0, PT, R0, 0x21, !P4 ;  /* 0x000000210000780c */ /* 0x000fe20006701670 */
[----:B------:R-:W-:Y:S01]  /*19f0*/  IMAD R4, R234, c[0x0][0x274], R4 ;  /* 0x00009d00ea047a24 */ /* 0x000fe200078e0204 */
[C---:B------:R-:W-:Y:S01]  /*1a00*/  ISETP.LT.OR P6, PT, R0.reuse, 0x21, !P3 ;  /* 0x000000210000780c */ /* 0x040fe20005fc1670 */
[----:B------:R2:W-:Y:S01]  /*1a10*/  LDGSTS.E.BYPASS.LTC128B.128 [R228+0x11080], [R6.64+0x80], !P5 ;  /* 0x1108008006e47fae */ /* 0x0005e2000e901d48 */
[----:B------:R-:W-:Y:S01]  /*1a20*/  ISETP.LT.OR P5, PT, R0, 0x21, !P2 ;  /* 0x000000210000780c */ /* 0x000fe200057a1670 */
[----:B------:R-:W-:Y:S01]  /*1a30*/  IMAD R0, R28, c[0x0][0x278], RZ ;  /* 0x00009e001c007a24 */ /* 0x000fe200078e02ff */
[----:B------:R-:W-:Y:S01]  /*1a40*/  P2R R13, PR, RZ, 0x10 ;  /* 0x00000010ff0d7803 */ /* 0x000fe20000000000 */
[----:B------:R-:W-:Y:S01]  /*1a50*/  IMAD R18, R190, UR7, RZ ;  /* 0x00000007be127c24 */ /* 0x000fe2000f8e02ff */
[----:B------:R-:W-:Y:S01]  /*1a60*/  ISETP.GE.AND P4, PT, R12, c[0x0][0x1fc], PT ;  /* 0x00007f000c007a0c */ /* 0x000fe20003f86270 */
[----:B------:R-:W-:Y:S01]  /*1a70*/  IMAD R0, R232, c[0x0][0x27c], R0 ;  /* 0x00009f00e8007a24 */ /* 0x000fe200078e0200 */
[----:B------:R2:W-:Y:S01]  /*1a80*/  LDGSTS.E.BYPASS.LTC128B.128 [R228+0x13080], [R6.64+0x100], !P1 ;  /* 0x1308010006e47fae */ /* 0x0005e2000c901d48 */
[----:B------:R-:W-:Y:S01]  /*1a90*/  ISETP.GT.AND P1, PT, R230, 0xf, PT ;  /* 0x0000000fe600780c */ /* 0x000fe20003f24270 */
[----:B-1----:R-:W-:Y:S01]  /*1aa0*/  IMAD.WIDE.U32 R2, R234, c[0x0][0x270], R14 ;  /* 0x00009c00ea027a25 */ /* 0x002fe200078e000e */
[----:B------:R-:W-:Y:S01]  /*1ab0*/  USHF.L.U32 UR7, UR4, 0x5, URZ ;  /* 0x0000000504077899 */ /* 0x000fe2000800063f */
[----:B------:R1:W-:Y:S02]  /*1ac0*/  LDGSTS.E.BYPASS.LTC128B.128 [R228+0x10080], [R8.64], !P0 ;  /* 0x1008000008e47fae */ /* 0x0003e4000c101d48 */
[----:B------:R-:W-:Y:S01]  /*1ad0*/  IMAD.IADD R5, R3, 0x1, R4 ;  /* 0x0000000103057824 */ /* 0x000fe200078e0204 */
[----:B------:R-:W-:Y:S01]  /*1ae0*/  UMOV UR4, URZ ;  /* 0x0000003f00047c82 */ /* 0x000fe20008000000 */
[----:B------:R-:W-:Y:S01]  /*1af0*/  IMAD.MOV.U32 R4, RZ, RZ, R2 ;  /* 0x000000ffff047224 */ /* 0x000fe200078e0002 */
[----:B------:R1:W-:Y:S01]  /*1b00*/  LDGSTS.E.BYPASS.LTC128B.128 [R228+0x12080], [R8.64+0x80], !P6 ;  /* 0x1208008008e47fae */ /* 0x0003e2000f101d48 */
[----:B------:R-:W-:Y:S01]  /*1b10*/  IMAD.IADD R3, R11, 0x1, R19 ;  /* 0x000000010b037824 */ /* 0x000fe200078e0213 */
[----:B------:R-:W-:Y:S01]  /*1b20*/  SHF.R.S32.HI R19, RZ, 0x1f, R22 ;  /* 0x0000001fff137819 */ /* 0x000fe20000011416 */
[----:B------:R-:W-:Y:S01]  /*1b30*/  IMAD.WIDE.U32 R32, R232, c[0x0][0x278], R4 ;  /* 0x00009e00e8207a25 */ /* 0x000fe200078e0004 */
[----:B------:R1:W-:Y:S01]  /*1b40*/  LDGSTS.E.BYPASS.LTC128B.128 [R228+0x14080], [R8.64+0x100], !P5 ;  /* 0x1408010008e47fae */ /* 0x0003e2000e901d48 */
[----:B------:R-:W-:-:S02]  /*1b50*/  ISETP.GE.AND P6, PT, R25, c[0x0][0x1fc], PT ;  /* 0x00007f0019007a0c */ /* 0x000fc40003fc6270 */
[----:B------:R-:W-:Y:S01]  /*1b60*/  IMAD.MOV.U32 R2, RZ, RZ, R10 ;  /* 0x000000ffff027224 */ /* 0x000fe200078e000a */
[C---:B------:R-:W-:Y:S01]  /*1b70*/  IADD3 R10, -R22.reuse, c[0x0][0x168], -R236 ;  /* 0x00005a00160a7a10 */ /* 0x040fe20007ffe9ec */
[----:B------:R-:W-:Y:S01]  /*1b80*/  IMAD.IADD R30, R33, 0x1, R0 ;  /* 0x00000001211e7824 */ /* 0x000fe200078e0200 */
[----:B------:R-:W-:Y:S01]  /*1b90*/  IADD3 R0, P0, R22, R32, RZ ;  /* 0x0000002016007210 */ /* 0x000fe20007f1e0ff */
[----:B------:R-:W-:Y:S01]  /*1ba0*/  IMAD.WIDE.U32 R244, R232, c[0x0][0x218], R2 ;  /* 0x00008600e8f47a25 */ /* 0x000fe200078e0002 */
[----:B------:R-:W-:Y:S01]  /*1bb0*/  LEA.HI R11, R29, R230, RZ, 0x2 ;  /* 0x000000e61d0b7211 */ /* 0x000fe200078f10ff */
[----:B------:R3:W-:Y:S02]  /*1bc0*/  STL.64 [R1], R32 ;  /* 0x0000002001007387 */ /* 0x0007e40000100a00 */
[----:B------:R-:W-:Y:S02]  /*1bd0*/  IMAD.X R2, R19, 0x1, R30, P0 ;  /* 0x0000000113027824 */ /* 0x000fe400000e061e */
[----:B------:R-:W-:Y:S01]  /*1be0*/  IMAD.MOV.U32 R240, RZ, RZ, R244 ;  /* 0x000000fffff07224 */ /* 0x000fe200078e00f4 */
[----:B------:R3:W-:Y:S01]  /*1bf0*/  STL [R1+0x8], R30 ;  /* 0x0000081e01007387 */ /* 0x0007e20000100800 */
[----:B--2---:R-:W-:-:S02]  /*1c00*/  IMAD R6, R28, c[0x0][0x218], RZ ;  /* 0x000086001c067a24 */ /* 0x004fc400078e02ff */
[----:B------:R-:W-:Y:S02]  /*1c10*/  IMAD R18, R20, UR12, R18 ;  /* 0x0000000c14127c24 */ /* 0x000fe4000f8e0212 */
[----:B------:R-:W-:Y:S01]  /*1c20*/  IMAD R4, R232, c[0x0][0x21c], R6 ;  /* 0x00008700e8047a24 */ /* 0x000fe200078e0206 */
[----:B------:R-:W-:-:S03]  /*1c30*/  LEA R6, P0, R0, c[0x0][0x258], 0x2 ;  /* 0x0000960000067a11 */ /* 0x000fc600078010ff */
[----:B------:R-:W-:Y:S01]  /*1c40*/  IMAD.IADD R241, R245, 0x1, R4 ;  /* 0x00000001f5f17824 */ /* 0x000fe200078e0204 */
[----:B------:R-:W-:Y:S02]  /*1c50*/  LEA.HI.X R7, R0, c[0x0][0x25c], R2, 0x2, P0 ;  /* 0x0000970000077a11 */ /* 0x000fe400000f1402 */
[----:B------:R-:W-:Y:S01]  /*1c60*/  ISETP.LT.OR P0, PT, R10, 0x1, P4 ;  /* 0x000000010a00780c */ /* 0x000fe20002701670 */
[----:B------:R-:W-:Y:S01]  /*1c70*/  IMAD.WIDE.U32 R4, R190, UR12, R240 ;  /* 0x0000000cbe047c25 */ /* 0x000fe2000f8e00f0 */
[----:B-1----:R-:W-:-:S03]  /*1c80*/  LEA.HI R9, R29, R230, RZ, 0x5 ;  /* 0x000000e61d097211 */ /* 0x002fc600078f28ff */
[----:B------:R-:W-:Y:S01]  /*1c90*/  IMAD.IADD R0, R5, 0x1, R18 ;  /* 0x0000000105007824 */ /* 0x000fe200078e0212 */
[----:B------:R-:W-:Y:S01]  /*1ca0*/  LEA R2, P5, R4, c[0x0][0x1f0], 0x1 ;  /* 0x00007c0004027a11 */ /* 0x000fe200078a08ff */
[----:B------:R-:W-:-:S03]  /*1cb0*/  @!P1 IMAD.SHL.U32 R5, R230, 0x10, RZ ;  /* 0x00000010e6059824 */ /* 0x000fc600078e00ff */
[----:B------:R-:W-:Y:S01]  /*1cc0*/  LEA.HI.X R3, R4, c[0x0][0x1f4], R0, 0x1, P5 ;  /* 0x00007d0004037a11 */ /* 0x000fe200028f0c00 */
[----:B------:R-:W-:Y:S01]  /*1cd0*/  IMAD.U32 R4, RZ, RZ, UR7 ;  /* 0x00000007ff047e24 */ /* 0x000fe2000f8e00ff */
[----:B------:R1:W-:Y:S01]  /*1ce0*/  @!P1 LDGSTS.E.BYPASS.LTC128B.128 [R5+0x21080], [R6.64] ;  /* 0x2108000006059fae */ /* 0x0003e2000b901d48 */
[----:B------:R-:W-:Y:S01]  /*1cf0*/  IMAD.U32 R0, RZ, RZ, UR5 ;  /* 0x00000005ff007e24 */ /* 0x000fe2000f8e00ff */
[----:B------:R-:W-:Y:S02]  /*1d00*/  ISETP.GE.AND P5, PT, R27, c[0x0][0x1fc], PT ;  /* 0x00007f001b007a0c */ /* 0x000fe40003fa6270 */
[----:B------:R-:W0:Y:S04]  /*1d10*/  LDGDEPBAR ;  /* 0x00000000000079af */ /* 0x000e280000000000 */
[----:B------:R2:W-:Y:S01]  /*1d20*/  LDGSTS.E.BYPASS.LTC128B.128 [R228+0x1b080], [R2.64], !P0 ;  /* 0x1b08000002e47fae */ /* 0x0005e2000c101d48 */
[----:B------:R-:W-:-:S02]  /*1d30*/  ISETP.LT.OR P0, PT, R10, 0x1, P6 ;  /* 0x000000010a00780c */ /* 0x000fc40003701670 */
[----:B------:R-:W-:-:S11]  /*1d40*/  ISETP.LT.OR P6, PT, R10, 0x21, P6 ;  /* 0x000000210a00780c */ /* 0x000fd600037c1670 */
[----:B------:R2:W-:Y:S01]  /*1d50*/  LDGSTS.E.BYPASS.LTC128B.128 [R228+0x1d080], [R2.64+0x80], !P0 ;  /* 0x1d08008002e47fae */ /* 0x0005e2000c101d48 */
[----:B------:R-:W-:Y:S01]  /*1d60*/  LEA R4, P0, R4, R2, 0x1 ;  /* 0x0000000204047211 */ /* 0x000fe200078008ff */
[----:B-1----:R-:W-:Y:S01]  /*1d70*/  IMAD.U32 R5, RZ, RZ, UR7 ;  /* 0x00000007ff057e24 */ /* 0x002fe2000f8e00ff */
[----:B------:R-:W-:-:S04]  /*1d80*/  SHF.R.S32.HI R7, RZ, 0x1f, R11 ;  /* 0x0000001fff077819 */ /* 0x000fc8000001140b */
[----:B------:R-:W-:Y:S01]  /*1d90*/  LEA.HI.X R5, R5, R3, R0, 0x1, P0 ;  /* 0x0000000305057211 */ /* 0x000fe200000f0c00 */
[----:B------:R-:W-:Y:S01]  /*1da0*/  IMAD R0, R21, c[0x0][0x288], RZ ;  /* 0x0000a20015007a24 */ /* 0x000fe200078e02ff */
[C---:B------:R-:W-:Y:S02]  /*1db0*/  ISETP.LT.OR P0, PT, R10.reuse, 0x1, P5 ;  /* 0x000000010a00780c */ /* 0x040fe40002f01670 */
[----:B------:R-:W-:Y:S01]  /*1dc0*/  ISETP.LT.OR P5, PT, R10, 0x21, P5 ;  /* 0x000000210a00780c */ /* 0x000fe20002fa1670 */
[----:B------:R-:W-:-:S10]  /*1dd0*/  IMAD R0, R234, c[0x0][0x28c], R0 ;  /* 0x0000a300ea007a24 */ /* 0x000fd400078e0200 */
[----:B------:R2:W-:Y:S01]  /*1de0*/  LDGSTS.E.BYPASS.LTC128B.128 [R228+0x1f080], [R2.64+0x100], !P0 ;  /* 0x1f08010002e47fae */ /* 0x0005e2000c101d48 */
[----:B------:R-:W-:Y:S02]  /*1df0*/  ISETP.LT.OR P0, PT, R10, 0x21, P4 ;  /* 0x000000210a00780c */ /* 0x000fe40002701670 */
[----:B------:R-:W-:Y:S02]  /*1e00*/  ISETP.NE.AND P4, PT, R13, RZ, PT ;  /* 0x000000ff0d00720c */ /* 0x000fe40003f85270 */
[----:B------:R-:W-:-:S09]  /*1e10*/  SHF.R.S32.HI R13, RZ, 0x5, R9 ;  /* 0x00000005ff0d7819 */ /* 0x000fd20000011409 */
[----:B------:R1:W-:Y:S01]  /*1e20*/  LDGSTS.E.BYPASS.LTC128B.128 [R228+0x1c080], [R4.64], !P0 ;  /* 0x1c08000004e47fae */ /* 0x0003e2000c101d48 */
[----:B------:R-:W-:-:S03]  /*1e30*/  ISETP.GE.AND P0, PT, R12, c[0x0][0x1fc], PT ;  /* 0x00007f000c007a0c */ /* 0x000fc60003f06270 */
[----:B------:R1:W-:Y:S01]  /*1e40*/  LDGSTS.E.BYPASS.LTC128B.128 [R228+0x1e080], [R4.64+0x80], !P6 ;  /* 0x1e08008004e47fae */ /* 0x0003e2000f101d48 */
[----:B------:R-:W-:Y:S02]  /*1e50*/  SEL R18, RZ, 0x1, P0 ;  /* 0x00000001ff127807 */ /* 0x000fe40000000000 */
[----:B------:R-:W-:Y:S01]  /*1e60*/  ISETP.GE.AND P6, PT, R25, c[0x0][0x1fc], PT ;  /* 0x00007f0019007a0c */ /* 0x000fe20003fc6270 */
[----:B------:R1:W-:Y:S01]  /*1e70*/  LDGSTS.E.BYPASS.LTC128B.128 [R228+0x20080], [R4.64+0x100], !P5 ;  /* 0x2008010004e47fae */ /* 0x0003e2000e901d48 */
[----:B------:R-:W-:Y:S01]  /*1e80*/  ISETP.GE.AND P5, PT, R230, 0x10, PT ;  /* 0x00000010e600780c */ /* 0x000fe20003fa6270 */
[----:B--2---:R-:W-:Y:S01]  /*1e90*/  IMAD.WIDE.U32 R2, R234, c[0x0][0x288], R14 ;  /* 0x0000a200ea027a25 */ /* 0x004fe200078e000e */
[----:B------:R-:W-:-:S03]  /*1ea0*/  LEA.HI R14, R29, R230, RZ, 0x4 ;  /* 0x000000e61d0e7211 */ /* 0x000fc600078f20ff */
[----:B------:R-:W-:Y:S01]  /*1eb0*/  IMAD.IADD R3, R3, 0x1, R0 ;  /* 0x0000000103037824 */ /* 0x000fe200078e0200 */
[----:B------:R-:W-:Y:S02]  /*1ec0*/  SHF.R.S32.HI R0, RZ, 0x2, R11 ;  /* 0x00000002ff007819 */ /* 0x000fe4000001140b */
[----:B------:R-:W-:Y:S01]  /*1ed0*/  SHF.R.S32.HI R6, RZ, 0x4, R14 ;  /* 0x00000004ff067819 */ /* 0x000fe2000001140e */
[----:B------:R-:W-:Y:S01]  /*1ee0*/  IMAD.WIDE.U32 R248, R232, c[0x0][0x290], R2 ;  /* 0x0000a400e8f87a25 */ /* 0x000fe200078e0002 */
[----:B------:R-:W-:Y:S02]  /*1ef0*/  LEA.HI R7, R7, R0, RZ, 0x3 ;  /* 0x0000000007077211 */ /* 0x000fe400078f18ff */
[----:B------:R-:W-:Y:S02]  /*1f00*/  LEA.HI R8, R14, R6, RZ, 0x1 ;  /* 0x000000060e087211 */ /* 0x000fe400078f08ff */
[----:B------:R-:W-:Y:S02]  /*1f10*/  LOP3.LUT R7, R7, 0xfffffff8, RZ, 0xc0, !PT ;  /* 0xfffffff807077812 */ /* 0x000fe400078ec0ff */
[----:B------:R-:W-:-:S02]  /*1f20*/  LOP3.LUT R8, R8, 0xfffffffe, RZ, 0xc0, !PT ;  /* 0xfffffffe08087812 */ /* 0x000fc400078ec0ff */
[----:B------:R-:W-:Y:S01]  /*1f30*/  IADD3 R3, P0, R22, R248, RZ ;  /* 0x000000f816037210 */ /* 0x000fe20007f1e0ff */
[----:B------:R-:W-:Y:S01]  /*1f40*/  IMAD.IADD R12, R0, 0x1, -R7 ;  /* 0x00000001000c7824 */ /* 0x000fe200078e0a07 */
[----:B------:R-:W-:Y:S01]  /*1f50*/  SHF.R.S32.HI R7, RZ, 0x1f, R9 ;  /* 0x0000001fff077819 */ /* 0x000fe20000011409 */
[----:B------:R-:W-:Y:S01]  /*1f60*/  IMAD.IADD R0, R6, 0x1, -R8 ;  /* 0x0000000106007824 */ /* 0x000fe200078e0a08 */
[----:B------:R-:W-:Y:S01]  /*1f70*/  LEA.HI R6, R29, R230, RZ, 0x7 ;  /* 0x000000e61d067211 */ /* 0x000fe200078f38ff */
[----:B------:R-:W-:Y:S02]  /*1f80*/  IMAD R8, R28, c[0x0][0x290], RZ ;  /* 0x0000a4001c087a24 */ /* 0x000fe400078e02ff */
[----:B------:R-:W-:Y:S01]  /*1f90*/  IMAD.SHL.U32 R2, R12, 0x10, RZ ;  /* 0x000000100c027824 */ /* 0x000fe200078e00ff */
[----:B------:R-:W-:Y:S01]  /*1fa0*/  SHF.R.S32.HI R17, RZ, 0x7, R6 ;  /* 0x00000007ff117819 */ /* 0x000fe20000011406 */
[----:B-1----:R-:W-:Y:S01]  /*1fb0*/  IMAD R5, R232, c[0x0][0x294], R8 ;  /* 0x0000a500e8057a24 */ /* 0x002fe200078e0208 */
[----:B------:R-:W-:-:S02]  /*1fc0*/  LEA.HI R6, R7, R13, RZ, 0x2 ;  /* 0x0000000d07067211 */ /* 0x000fc400078f10ff */
[----:B------:R-:W-:Y:S01]  /*1fd0*/  LOP3.LUT R8, R11, 0x3ffffffc, RZ, 0xc0, !PT ;  /* 0x3ffffffc0b087812 */ /* 0x000fe200078ec0ff */
[----:B------:R-:W-:Y:S01]  /*1fe0*/  IMAD.SHL.U32 R7, R17, 0x8, RZ ;  /* 0x0000000811077824 */ /* 0x000fe200078e00ff */
[----:B------:R-:W-:Y:S01]  /*1ff0*/  LOP3.LUT R4, R6, 0xfffffffc, RZ, 0xc0, !PT ;  /* 0xfffffffc06047812 */ /* 0x000fe200078ec0ff */
[----:B------:R-:W-:-:S03]  /*2000*/  IMAD.IADD R252, R249, 0x1, R5 ;  /* 0x00000001f9fc7824 */ /* 0x000fc600078e0205 */
[----:B------:R-:W-:Y:S01]  /*2010*/  LOP3.LUT R16, R7, 0x8, RZ, 0xc0, !PT ;  /* 0x0000000807107812 */ /* 0x000fe200078ec0ff */
[----:B------:R-:W-:Y:S02]  /*2020*/  IMAD.IADD R15, R13, 0x1, -R4 ;  /* 0x000000010d0f7824 */ /* 0x000fe400078e0a04 */
[----:B------:R-:W-:Y:S01]  /*2030*/  IMAD.X R4, R19, 0x1, R252, P0 ;  /* 0x0000000113047824 */ /* 0x000fe200000e06fc */
[----:B------:R-:W-:Y:S01]  /*2040*/  LOP3.LUT R2, R16, 0x70, R2, 0xf8, !PT ;  /* 0x0000007010027812 */ /* 0x000fe200078ef802 */
[C---:B------:R-:W-:Y:S01]  /*2050*/  IMAD.SHL.U32 R7, R15.reuse, 0x100, RZ ;  /* 0x000001000f077824 */ /* 0x040fe200078e00ff */
[----:B------:R-:W-:Y:S02]  /*2060*/  LEA.HI R5, R15, R15, RZ, 0x1 ;  /* 0x0000000f0f057211 */ /* 0x000fe400078f08ff */
[----:B------:R-:W-:Y:S02]  /*2070*/  LEA R10, P0, R3, c[0x0][0x280], 0x2 ;  /* 0x0000a000030a7a11 */ /* 0x000fe400078010ff */
[----:B------:R-:W-:Y:S01]  /*2080*/  LOP3.LUT R2, R2, 0x100, R7, 0xf8, !PT ;  /* 0x0000010002027812 */ /* 0x000fe200078ef807 */
[----:B------:R-:W-:Y:S01]  /*2090*/  IMAD.SHL.U32 R6, R5, 0x100, RZ ;  /* 0x0000010005067824 */ /* 0x000fe200078e00ff */
[----:B------:R-:W-:Y:S01]  /*20a0*/  LEA.HI.X R11, R3, c[0x0][0x284], R4, 0x2, P0 ;  /* 0x0000a100030b7a11 */ /* 0x000fe200000f1404 */
[C---:B------:R-:W-:Y:S01]  /*20b0*/  IMAD.IADD R5, R230.reuse, 0x1, -R8 ;  /* 0x00000001e6057824 */ /* 0x040fe200078e0a08 */
[----:B------:R-:W-:Y:S01]  /*20c0*/  SHF.R.U32.HI R3, RZ, 0x3, R2 ;  /* 0x00000003ff037819 */ /* 0x000fe20000011602 */
[----:B------:R-:W-:Y:S01]  /*20d0*/  @!P5 IMAD.SHL.U32 R7, R230, 0x10, RZ ;  /* 0x00000010e607d824 */ /* 0x000fe200078e00ff */
[----:B------:R-:W-:-:S02]  /*20e0*/  LOP3.LUT R4, R6, 0x7ffffe00, RZ, 0xc0, !PT ;  /* 0x7ffffe0006047812 */ /* 0x000fc400078ec0ff */
[----:B------:R-:W-:Y:S02]  /*20f0*/  LOP3.LUT R6, R9, 0xffffffe0, RZ, 0xc0, !PT ;  /* 0xffffffe009067812 */ /* 0x000fe400078ec0ff */
[----:B------:R-:W-:Y:S01]  /*2100*/  LOP3.LUT R2, R2, 0x28, R3, 0x78, !PT ;  /* 0x0000002802027812 */ /* 0x000fe200078e7803 */
[----:B------:R-:W-:Y:S01]  /*2110*/  IMAD R5, R5, 0x2, R4 ;  /* 0x0000000205057824 */ /* 0x000fe200078e0204 */
[----:B------:R-:W-:Y:S01]  /*2120*/  LOP3.LUT R4, R14, 0xfffffff0, RZ, 0xc0, !PT ;  /* 0xfffffff00e047812 */ /* 0x000fe200078ec0ff */
[----:B------:R-:W-:Y:S01]  /*2130*/  IMAD.IADD R3, R230, 0x1, -R6 ;  /* 0x00000001e6037824 */ /* 0x000fe200078e0a06 */
[----:B------:R1:W-:Y:S01]  /*2140*/  @!P5 LDGSTS.E.BYPASS.LTC128B.128 [R7+0x21280], [R10.64] ;  /* 0x212800000a07dfae */ /* 0x0003e2000b901d48 */
[----:B------:R-:W-:Y:S01]  /*2150*/  IMAD.IADD R6, R5, 0x1, R2 ;  /* 0x0000000105067824 */ /* 0x000fe200078e0202 */
[----:B------:R-:W-:Y:S01]  /*2160*/  LOP3.LUT P0, RZ, R12, 0x1, RZ, 0xc0, !PT ;  /* 0x000000010cff7812 */ /* 0x000fe2000780c0ff */
[----:B------:R-:W-:Y:S01]  /*2170*/  IMAD.IADD R2, R230, 0x1, -R4 ;  /* 0x00000001e6027824 */ /* 0x000fe200078e0a04 */
[----:B------:R-:W-:Y:S01]  /*2180*/  SHF.R.S32.HI R4, RZ, 0x1f, R3 ;  /* 0x0000001fff047819 */ /* 0x000fe20000011403 */
[----:B------:R-:W-:Y:S01]  /*2190*/  IMAD.SHL.U32 R226, R6, 0x2, RZ ;  /* 0x0000000206e27824 */ /* 0x000fe200078e00ff */
[----:B------:R-:W-:Y:S01]  /*21a0*/  SEL R14, RZ, 0xffffffff, P6 ;  /* 0xffffffffff0e7807 */ /* 0x000fe20003000000 */
[----:B------:R-:W-:Y:S01]  /*21b0*/  IMAD.SHL.U32 R5, R2, 0x10, RZ ;  /* 0x0000001002057824 */ /* 0x000fe200078e00ff */
[----:B------:R-:W-:Y:S01]  /*21c0*/  LEA.HI R8, R4, R3, RZ, 0x2 ;  /* 0x0000000304087211 */ /* 0x000fe200078f10ff */
[----:B------:R-:W-:Y:S01]  /*21d0*/  IMAD.SHL.U32 R212, R2, 0x2, RZ ;  /* 0x0000000202d47824 */ /* 0x000fe200078e00ff */
[----:B------:R-:W-:Y:S01]  /*21e0*/  IADD3 R6, R226, 0x21480, RZ ;  /* 0x00021480e2067810 */ /* 0x000fe20007ffe0ff */
[----:B------:R-:W0:Y:S01]  /*21f0*/  LDGDEPBAR ;  /* 0x00000000000079af */ /* 0x000e220000000000 */
[----:B------:R-:W-:-:S02]  /*2200*/  LOP3.LUT R4, R5, 0xf0, RZ, 0xc0, !PT ;  /* 0x000000f005047812 */ /* 0x000fc400078ec0ff */
[----:B------:R-:W-:Y:S01]  /*2210*/  LOP3.LUT R5, R8, 0x7ffffffc, RZ, 0xc0, !PT ;  /* 0x7ffffffc08057812 */ /* 0x000fe200078ec0ff */
[----:B------:R-:W0:Y:S01]  /*2220*/  LDGDEPBAR ;  /* 0x00000000000079af */ /* 0x000e220000000000 */
[----:B------:R-:W-:Y:S02]  /*2230*/  LOP3.LUT R12, R4, R16, RZ, 0xfc, !PT ;  /* 0x00000010040c7212 */ /* 0x000fe400078efcff */
[----:B------:R-:W-:Y:S02]  /*2240*/  LOP3.LUT P6, RZ, R23, 0x2, RZ, 0xc0, !PT ;  /* 0x0000000217ff7812 */ /* 0x000fe400078cc0ff */
[----:B------:R-:W-:Y:S02]  /*2250*/  IADD3 R227, R226, 0x215a0, RZ ;  /* 0x000215a0e2e37810 */ /* 0x000fe40007ffe0ff */
[----:B------:R-:W-:Y:S01]  /*2260*/  LOP3.LUT R212, R12, 0x18, R212, 0x78, !PT ;  /* 0x000000180cd47812 */ /* 0x000fe200078e78d4 */
[----:B------:R-:W-:Y:S01]  /*2270*/  IMAD.MOV.U32 R12, RZ, RZ, 0x20 ;  /* 0x00000020ff0c7424 */ /* 0x000fe200078e00ff */
[----:B------:R-:W-:Y:S01]  /*2280*/  @P0 IADD3 R227, R6, 0xe0, RZ ;  /* 0x000000e006e30810 */ /* 0x000fe20007ffe0ff */
[----:B------:R-:W-:Y:S01]  /*2290*/  IMAD.SHL.U32 R6, R0, 0x20, RZ ;  /* 0x0000002000067824 */ /* 0x000fe200078e00ff */
[----:B------:R-:W-:Y:S01]  /*22a0*/  LEA.HI R9, R17, R17, RZ, 0x1 ;  /* 0x0000001111097211 */ /* 0x000fe200078f08ff */
[----:B-1----:R-:W-:Y:S01]  /*22b0*/  IMAD.SHL.U32 R7, R13, 0x100, RZ ;  /* 0x000001000d077824 */ /* 0x002fe200078e00ff */
[----:B------:R-:W-:Y:S01]  /*22c0*/  ISETP.GE.AND P5, PT, R27, c[0x0][0x1fc], PT ;  /* 0x00007f001b007a0c */ /* 0x000fe20003fa6270 */
[----:B------:R-:W-:Y:S01]  /*22d0*/  IMAD.IADD R13, R3, 0x1, -R5 ;  /* 0x00000001030d7824 */ /* 0x000fe200078e0a05 */
[----:B------:R-:W-:Y:S01]  /*22e0*/  SHF.R.S32.HI R3, RZ, 0x1f, R2 ;  /* 0x0000001fff037819 */ /* 0x000fe20000011402 */
[----:B------:R-:W-:Y:S01]  /*22f0*/  IMAD.SHL.U32 R10, R24, 0x8, RZ ;  /* 0x00000008180a7824 */ /* 0x000fe200078e00ff */
[----:B------:R-:W-:Y:S01]  /*2300*/  LOP3.LUT P0, RZ, R23, 0x4, RZ, 0xc0, !PT ;  /* 0x0000000417ff7812 */ /* 0x000fe2000780c0ff */
[----:B------:R-:W-:Y:S01]  /*2310*/  IMAD.SHL.U32 R212, R212, 0x2, RZ ;  /* 0x00000002d4d47824 */ /* 0x000fe200078e00ff */
[----:B------:R-:W-:Y:S01]  /*2320*/  LEA.HI R214, R3, R2, RZ, 0x3 ;  /* 0x0000000203d67211 */ /* 0x000fe200078f18ff */
[----:B------:R-:W-:Y:S01]  /*2330*/  IMAD.SHL.U32 R3, R23, 0x40, RZ ;  /* 0x0000004017037824 */ /* 0x000fe200078e00ff */
[----:B------:R-:W-:Y:S01]  /*2340*/  LOP3.LUT R11, R4, 0x100, R7, 0xf8, !PT ;  /* 0x00000100040b7812 */ /* 0x000fe200078ef807 */
[----:B------:R-:W-:Y:S01]  /*2350*/  IMAD.SHL.U32 R4, R15, 0x10, RZ ;  /* 0x000000100f047824 */ /* 0x000fe200078e00ff */
[C---:B------:R-:W-:Y:S01]  /*2360*/  LOP3.LUT R5, R214.reuse, 0xfffffff8, RZ, 0xc0, !PT ;  /* 0xfffffff8d6057812 */ /* 0x040fe200078ec0ff */
[----:B------:R-:W-:Y:S01]  /*2370*/  IMAD.SHL.U32 R214, R214, 0x40, RZ ;  /* 0x00000040d6d67824 */ /* 0x000fe200078e00ff */
[----:B------:R-:W-:-:S02]  /*2380*/  SEL R209, R223, 0xfffffff0, !P6 ;  /* 0xfffffff0dfd17807 */ /* 0x000fc40007000000 */
[C---:B------:R-:W-:Y:S01]  /*2390*/  LOP3.LUT P6, RZ, R2.reuse, 0x2, RZ, 0xc0, !PT ;  /* 0x0000000202ff7812 */ /* 0x040fe200078cc0ff */
[----:B------:R-:W-:Y:S01]  /*23a0*/  IMAD.IADD R5, R2, 0x1, -R5 ;  /* 0x0000000102057824 */ /* 0x000fe200078e0a05 */
[----:B------:R-:W-:Y:S02]  /*23b0*/  LOP3.LUT R2, R9, 0x1ffffffe, RZ, 0xc0, !PT ;  /* 0x1ffffffe09027812 */ /* 0x000fe400078ec0ff */
[----:B------:R-:W-:Y:S02]  /*23c0*/  LOP3.LUT R3, R3, 0x1c0, RZ, 0xc0, !PT ;  /* 0x000001c003037812 */ /* 0x000fe400078ec0ff */
[----:B------:R-:W-:Y:S01]  /*23d0*/  SEL R210, R12, 0xffffffe0, !P0 ;  /* 0xffffffe00cd27807 */ /* 0x000fe20004000000 */
[----:B------:R-:W-:Y:S01]  /*23e0*/  IMAD.IADD R2, R17, 0x1, -R2 ;  /* 0x0000000111027824 */ /* 0x000fe200078e0a02 */
[----:B------:R-:W-:Y:S02]  /*23f0*/  SEL R9, RZ, 0x4, P5 ;  /* 0x00000004ff097807 */ /* 0x000fe40002800000 */
[C---:B------:R-:W-:Y:S01]  /*2400*/  LOP3.LUT P5, RZ, R5.reuse, 0x4, RZ, 0xc0, !PT ;  /* 0x0000000405ff7812 */ /* 0x040fe200078ac0ff */
[----:B------:R-:W-:Y:S01]  /*2410*/  IMAD R13, R2, 0x4, R13 ;  /* 0x00000004020d7824 */ /* 0x000fe200078e020d */
[C---:B------:R-:W-:Y:S01]  /*2420*/  LOP3.LUT P0, RZ, R5.reuse, 0x2, RZ, 0xc0, !PT ;  /* 0x0000000205ff7812 */ /* 0x040fe2000780c0ff */
[----:B------:R-:W-:Y:S01]  /*2430*/  IMAD.SHL.U32 R5, R5, 0x40, RZ ;  /* 0x0000004005057824 */ /* 0x000fe200078e00ff */
[----:B------:R-:W-:Y:S01]  /*2440*/  LEA.HI.SX32 R229, R8, R4, 0x1e ;  /* 0x0000000408e57211 */ /* 0x000fe200078ff2ff */
[----:B------:R-:W-:Y:S01]  /*2450*/  IMAD.SHL.U32 R2, R14, 0x2, RZ ;  /* 0x000000020e027824 */ /* 0x000fe200078e00ff */
[----:B------:R-:W-:Y:S01]  /*2460*/  LOP3.LUT R208, R3, 0x8, R26, 0xf8, !PT ;  /* 0x0000000803d07812 */ /* 0x000fe200078ef81a */
[----:B------:R-:W-:Y:S01]  /*2470*/  IMAD.SHL.U32 R251, R13, 0x2, RZ ;  /* 0x000000020dfb7824 */ /* 0x000fe200078e00ff */
[----:B------:R-:W-:-:S02]  /*2480*/  LOP3.LUT R4, R3, 0x30, R4, 0xf8, !PT ;  /* 0x0000003003047812 */ /* 0x000fc400078ef804 */
[----:B------:R-:W-:Y:S01]  /*2490*/  SHF.R.U32.HI R7, RZ, 0x3, R3 ;  /* 0x00000003ff077819 */ /* 0x000fe20000011603 */
[----:B------:R-:W-:Y:S01]  /*24a0*/  IMAD.SHL.U32 R3, R0, 0x8, RZ ;  /* 0x0000000800037824 */ /* 0x000fe200078e00ff */
[----:B------:R-:W-:Y:S01]  /*24b0*/  LOP3.LUT R6, R6, 0x20, RZ, 0xc0, !PT ;  /* 0x0000002006067812 */ /* 0x000fe200078ec0ff */
[----:B------:R-:W-:Y:S01]  /*24c0*/  IMAD.IADD R238, R238, 0x1, -R251 ;  /* 0x00000001eeee7824 */ /* 0x000fe200078e0afb */
[----:B------:R-:W-:Y:S02]  /*24d0*/  SHF.R.U32.HI R215, RZ, 0x3, R11 ;  /* 0x00000003ffd77819 */ /* 0x000fe4000001160b */
[----:B------:R-:W-:Y:S02]  /*24e0*/  LOP3.LUT R5, R5, 0x1c0, RZ, 0xc0, !PT ;  /* 0x000001c005057812 */ /* 0x000fe400078ec0ff */
[----:B------:R-:W-:Y:S02]  /*24f0*/  LOP3.LUT R10, R6, 0x18, R10, 0xf8, !PT ;  /* 0x00000018060a7812 */ /* 0x000fe400078ef80a */
[----:B------:R-:W-:-:S02]  /*2500*/  LOP3.LUT R3, R3, 0x8, RZ, 0xc0, !PT ;  /* 0x0000000803037812 */ /* 0x000fc400078ec0ff */
[----:B------:R-:W-:Y:S02]  /*2510*/  LOP3.LUT R215, R215, 0x38, RZ, 0xc0, !PT ;  /* 0x00000038d7d77812 */ /* 0x000fe400078ec0ff */
[----:B------:R-:W-:Y:S02]  /*2520*/  LOP3.LUT R4, R4, 0x8, R26, 0xf8, !PT ;  /* 0x0000000804047812 */ /* 0x000fe400078ef81a */
[----:B------:R-:W-:Y:S02]  /*2530*/  LOP3.LUT R214, R214, 0xfffffe00, RZ, 0xc0, !PT ;  /* 0xfffffe00d6d67812 */ /* 0x000fe400078ec0ff */
[----:B------:R-:W-:Y:S02]  /*2540*/  SHF.R.U32.HI R6, RZ, 0x3, R5 ;  /* 0x00000003ff067819 */ /* 0x000fe40000011605 */
[----:B------:R-:W-:Y:S02]  /*2550*/  LOP3.LUT R8, R2, 0x2, R18, 0xe2, !PT ;  /* 0x0000000202087812 */ /* 0x000fe400078ee212 */
[----:B------:R-:W-:-:S02]  /*2560*/  LOP3.LUT R215, R215, R11, R3, 0x1e, !PT ;  /* 0x0000000bd7d77212 */ /* 0x000fc400078e1e03 */
[----:B------:R-:W-:Y:S01]  /*2570*/  LOP3.LUT R2, R4, R7, RZ, 0x3c, !PT ;  /* 0x0000000704027212 */ /* 0x000fe200078e3cff */
[----:B------:R-:W-:Y:S01]  /*2580*/  IMAD R4, R15, 0x400, R214 ;  /* 0x000004000f047824 */ /* 0x000fe200078e02d6 */
[----:B------:R-:W-:Y:S02]  /*2590*/  LOP3.LUT R3, R6, R5, R3, 0x1e, !PT ;  /* 0x0000000506037212 */ /* 0x000fe400078e1e03 */
[----:B------:R-:W-:Y:S01]  /*25a0*/  LOP3.LUT R208, R208, R7, RZ, 0x3c, !PT ;  /* 0x00000007d0d07212 */ /* 0x000fe200078e3cff */
[----:B------:R-:W-:Y:S01]  /*25b0*/  IMAD R219, R0, 0x200, R2 ;  /* 0x0000020000db7824 */ /* 0x000fe200078e0202 */
[----:B------:R-:W-:Y:S01]  /*25c0*/  SEL R223, R223, 0xfffffff0, !P0 ;  /* 0xfffffff0dfdf7807 */ /* 0x000fe20004000000 */
[----:B------:R-:W-:Y:S01]  /*25d0*/  IMAD.IADD R220, R4, 0x1, R3 ;  /* 0x0000000104dc7824 */ /* 0x000fe200078e0203 */
[----:B------:R-:W-:Y:S01]  /*25e0*/  LOP3.LUT R5, R6, R10, R5, 0x1e, !PT ;  /* 0x0000000a06057212 */ /* 0x000fe200078e1e05 */
[----:B------:R-:W-:Y:S01]  /*25f0*/  IMAD R208, R17, 0x200, R208 ;  /* 0x0000020011d07824 */ /* 0x000fe200078e02d0 */
[----:B------:R-:W-:Y:S01]  /*2600*/  SEL R213, R213, 0xe0, !P6 ;  /* 0x000000e0d5d57807 */ /* 0x000fe20007000000 */
[----:B------:R-:W-:Y:S01]  /*2610*/  IMAD.SHL.U32 R217, R220, 0x2, RZ ;  /* 0x00000002dcd97824 */ /* 0x000fe200078e00ff */
[----:B------:R-:W-:Y:S01]  /*2620*/  SEL R0, R12, 0xffffffe0, !P5 ;  /* 0xffffffe00c007807 */ /* 0x000fe20006800000 */
[----:B------:R-:W-:Y:S01]  /*2630*/  IMAD.SHL.U32 R208, R208, 0x2, RZ ;  /* 0x00000002d0d07824 */ /* 0x000fe200078e00ff */
[----:B------:R-:W-:Y:S01]  /*2640*/  LOP3.LUT R214, R5, R214, RZ, 0xfc, !PT ;  /* 0x000000d605d67212 */ /* 0x000fe200078efcff */
[----:B------:R-:W-:Y:S01]  /*2650*/  IMAD.SHL.U32 R222, R223, 0x2, RZ ;  /* 0x00000002dfde7824 */ /* 0x000fe200078e00ff */
[----:B------:R-:W-:Y:S01]  /*2660*/  IADD3 R216, R217, 0x1b080, RZ ;  /* 0x0001b080d9d87810 */ /* 0x000fe20007ffe0ff */
[--C-:B------:R-:W-:Y:S01]  /*2670*/  IMAD R209, R209, 0x2, R208.reuse ;  /* 0x00000002d1d17824 */ /* 0x100fe200078e02d0 */
[----:B------:R-:W-:Y:S01]  /*2680*/  LOP3.LUT R233, R8, R9, RZ, 0xfc, !PT ;  /* 0x0000000908e97212 */ /* 0x000fe200078efcff */
[----:B------:R-:W-:Y:S01]  /*2690*/  IMAD R211, R210, 0x2, R208 ;  /* 0x00000002d2d37824 */ /* 0x000fe200078e02d0 */
[----:B------:R-:W-:Y:S01]  /*26a0*/  LEA R215, R215, 0x23c80, 0x1 ;  /* 0x00023c80d7d77811 */ /* 0x000fe200078e08ff */
[----:B------:R-:W-:Y:S01]  /*26b0*/  IMAD R213, R213, 0x2, R212 ;  /* 0x00000002d5d57824 */ /* 0x000fe200078e02d4 */
[----:B------:R-:W-:Y:S01]  /*26c0*/  LEA R214, R214, 0x80, 0x1 ;  /* 0x00000080d6d67811 */ /* 0x000fe200078e08ff */
[----:B------:R-:W-:-:S02]  /*26d0*/  IMAD R210, R210, 0x2, R209 ;  /* 0x00000002d2d27824 */ /* 0x000fc400078e02d1 */
[----:B------:R-:W-:Y:S02]  /*26e0*/  IMAD R216, R0, 0x2, R216 ;  /* 0x0000000200d87824 */ /* 0x000fe400078e02d8 */
[C---:B------:R-:W-:Y:S02]  /*26f0*/  IMAD.IADD R221, R220.reuse, 0x1, R0 ;  /* 0x00000001dcdd7824 */ /* 0x040fe400078e0200 */
[----:B------:R-:W-:Y:S02]  /*2700*/  IMAD.IADD R218, R217, 0x1, R222 ;  /* 0x00000001d9da7824 */ /* 0x000fe400078e02de */
[----:B---3--:R-:W-:Y:S02]  /*2710*/  IMAD.IADD R224, R220, 0x1, R223 ;  /* 0x00000001dce07824 */ /* 0x008fe400078e02df */
.L_x_1139:
[----:B------:R-:W-:Y:S04]  /*2720*/  DEPBAR.LE SB0, 0x1 ;  /* 0x000080400000791a */ /* 0x000fe80000000000 */
[----:B------:R-:W-:Y:S01]  /*2730*/  BAR.SYNC.DEFER_BLOCKING 0x0 ;  /* 0x0000000000007b1d */ /* 0x000fe20000010000 */
[----:B------:R-:W-:Y:S01]  /*2740*/  MOV R0, UR4 ;  /* 0x0000000400007c02 */ /* 0x000fe20008000f00 */
[----:B------:R-:W-:Y:S01]  /*2750*/  IMAD.U32 R18, RZ, RZ, UR4 ;  /* 0x00000004ff127e24 */ /* 0x000fe2000f8e00ff */
[----:B------:R-:W-:Y:S01]  /*2760*/  IADD3 R225, R190, 0x1, RZ ;  /* 0x00000001bee17810 */ /* 0x000fe20007ffe0ff */
[----:B------:R-:W-:Y:S01]  /*2770*/  IMAD.U32 R189, RZ, RZ, UR4 ;  /* 0x00000004ffbd7e24 */ /* 0x000fe2000f8e00ff */
[----:B------:R-:W-:Y:S01]  /*2780*/  MOV R235, R190 ;  /* 0x000000be00eb7202 */ /* 0x000fe20000000f00 */
[----:B------:R-:W-:Y:S01]  /*2790*/  IMAD R0, R0, 0x3000, R220 ;  /* 0x0000300000007824 */ /* 0x000fe200078e02dc */
[----:B------:R-:W-:Y:S01]  /*27a0*/  ISETP.GE.AND P0, PT, R225, R239, PT ;  /* 0x000000efe100720c */ /* 0x000fe20003f06270 */
[----:B------:R-:W-:Y:S01]  /*27b0*/  IMAD R38, R18, 0x3000, R221 ;  /* 0x0000300012267824 */ /* 0x000fe200078e02dd */
[----:B------:R-:W-:Y:S01]  /*27c0*/  LEA R189, R189, R229, 0x6 ;  /* 0x000000e5bdbd7211 */ /* 0x000fe200078e30ff */
[----:B------:R-:W-:Y:S01]  /*27d0*/  IMAD.SHL.U32 R104, R0, 0x2, RZ ;  /* 0x0000000200687824 */ /* 0x000fe200078e00ff */
[----:B------:R-:W-:Y:S02]  /*27e0*/  MOV R0, UR4 ;  /* 0x0000000400007c02 */ /* 0x000fe40008000f00 */
[----:B------:R-:W-:Y:S03]  /*27f0*/  SHF.L.U32 R172, R38, 0x1, RZ ;  /* 0x0000000126ac7819 */ /* 0x000fe600000006ff */
[----:B------:R-:W-:Y:S04]  /*2800*/  IMAD R0, R0, 0x3000, R223 ;  /* 0x0000300000007824 */ /* 0x000fe800078e02df */
[--C-:B------:R-:W-:Y:S02]  /*2810*/  IMAD.IADD R6, R220, 0x1, R0.reuse ;  /* 0x00000001dc067824 */ /* 0x100fe400078e0200 */
[----:B------:R-:W-:Y:S01]  /*2820*/  IMAD.IADD R0, R221, 0x1, R0 ;  /* 0x00000001dd007824 */ /* 0x000fe200078e0200 */
[----:B------:R-:W-:Y:S02]  /*2830*/  LDSM.16.M88.2 R4, [R208+0x80] ;  /* 0x00008000d004783b */ /* 0x000fe40000000100 */
[----:B------:R-:W-:Y:S02]  /*2840*/  SHF.L.U32 R28, R6, 0x1, RZ ;  /* 0x00000001061c7819 */ /* 0x000fe400000006ff */
[----:B------:R-:W-:Y:S01]  /*2850*/  SHF.L.U32 R173, R0, 0x1, RZ ;  /* 0x0000000100ad7819 */ /* 0x000fe200000006ff */
[----:B------:R-:W1:Y:S01]  /*2860*/  LDSM.16.M88.4 R20, [R104+0xf080] ;  /* 0x00f080006814783b */ /* 0x000e620000000200 */
[----:B------:R-:W-:Y:S03]  /*2870*/  IMAD.U32 R0, RZ, RZ, UR4 ;  /* 0x00000004ff007e24 */ /* 0x000fe6000f8e00ff */
[----:B------:R-:W2:Y:S01]  /*2880*/  LDSM.16.M88.2 R2, [R208+0x880] ;  /* 0x00088000d002783b */ /* 0x000ea20000000100 */
[----:B------:R-:W-:Y:S03]  /*2890*/  IMAD R0, R0, 0x3000, R224 ;  /* 0x0000300000007824 */ /* 0x000fe600078e02e0 */
[----:B------:R-:W3:Y:S02]  /*28a0*/  LDSM.16.M88.2 R12, [R208+0x1080] ;  /* 0x00108000d00c783b */ /* 0x000ee40000000100 */
[----:B------:R-:W-:Y:S02]  /*28b0*/  SHF.L.U32 R0, R0, 0x1, RZ ;  /* 0x0000000100007819 */ /* 0x000fe400000006ff */
        /* <DEDUP_REMOVED lines=145> */
[----:B---34-:R-:W-:Y:S01]  /*31d0*/  SHF.R.S32.HI R0, RZ, 0x1f, R225 ;  /* 0x0000001fff007819 */ /* 0x018fe200000114e1 */
[----:B------:R-:W3:Y:S01]  /*31e0*/  LDL.64 R192, [R1] ;  /* 0x0000000001c07983 */ /* 0x000ee20000100a00 */
[----:B------:R-:W-:Y:S01]  /*31f0*/  @!P1 LEA R24, R190, 0x40, 0x6 ;  /* 0x00000040be189811 */ /* 0x000fe200078e30ff */
[C---:B------:R-:W-:Y:S02]  /*3200*/  IMAD.WIDE.U32 R28, R225.reuse, c[0x0][0x178], RZ ;  /* 0x00005e00e11c7a25 */ /* 0x040fe400078e00ff */
[----:B------:R-:W4:Y:S02]  /*3210*/  LDL R191, [R1+0x8] ;  /* 0x0000080001bf7983 */ /* 0x000f240000100800 */
[----:B------:R-:W-:Y:S02]  /*3220*/  IMAD R0, R0, c[0x0][0x178], RZ ;  /* 0x00005e0000007a24 */ /* 0x000fe400078e02ff */
[----:B------:R-:W-:Y:S02]  /*3230*/  IMAD.SHL.U32 R25, R28, 0x40, RZ ;  /* 0x000000401c197824 */ /* 0x000fe400078e00ff */
[----:B------:R-:W-:Y:S02]  /*3240*/  IMAD R30, R225, c[0x0][0x17c], R0 ;  /* 0x00005f00e11e7a24 */ /* 0x000fe400078e0200 */
[----:B------:R-:W-:Y:S02]  /*3250*/  IMAD.MOV.U32 R32, RZ, RZ, -0x40 ;  /* 0xffffffc0ff207424 */ /* 0x000fe400078e00ff */
[----:B------:R-:W-:Y:S02]  /*3260*/  IMAD.IADD R30, R29, 0x1, R30 ;  /* 0x000000011d1e7824 */ /* 0x000fe400078e021e */
[----:B------:R-:W-:Y:S04]  /*3270*/  IMAD R32, R225, R32, c[0x0][0x168] ;  /* 0x00005a00e1207624 */ /* 0x000fe800078e0220 */
[----:B------:R-:W-:Y:S01]  /*3280*/  IMAD.IADD R32, R32, 0x1, -R236 ;  /* 0x0000000120207824 */ /* 0x000fe200078e0aec */
[C---:B---3--:R-:W-:Y:S04]  /*3290*/  @!P1 IADD3 R0, P5, R24.reuse, R192, RZ ;  /* 0x000000c018009210 */ /* 0x048fe80007fbe0ff */
[----:B----4-:R-:W-:Y:S02]  /*32a0*/  @!P1 LEA.HI.X.SX32 R29, R24, R191, 0x1, P5 ;  /* 0x000000bf181d9211 */ /* 0x010fe400028f0eff */
[----:B------:R-:W-:Y:S02]  /*32b0*/  IADD3 R33, P6, P5, R246, UR11, R25 ;  /* 0x0000000bf6217c10 */ /* 0x000fe4000fdde019 */
[----:B------:R-:W-:Y:S04]  /*32c0*/  SHF.L.U64.HI R24, R28, 0x6, R30 ;  /* 0x000000061c187819 */ /* 0x000fe8000001021e */
[----:B------:R-:W-:Y:S02]  /*32d0*/  IADD3.X R34, R243, UR10, R24, P6, P5 ;  /* 0x0000000af3227c10 */ /* 0x000fe4000b7ea418 */
[----:B------:R-:W-:Y:S02]  /*32e0*/  IADD3 R25, P6, R25, R246, RZ ;  /* 0x000000f619197210 */ /* 0x000fe40007fde0ff */
[C---:B------:R-:W-:Y:S04]  /*32f0*/  @!P1 LEA R30, P5, R0.reuse, c[0x0][0x258], 0x2 ;  /* 0x00009600001e9a11 */ /* 0x040fe800078a10ff */
[----:B------:R-:W-:Y:S01]  /*3300*/  @!P1 LEA.HI.X R31, R0, c[0x0][0x25c], R29, 0x2, P5 ;  /* 0x00009700001f9a11 */ /* 0x000fe200028f141d */
[----:B------:R-:W-:Y:S01]  /*3310*/  IMAD.X R0, R24, 0x1, R243, P6 ;  /* 0x0000000118007824 */ /* 0x000fe200030e06f3 */
[----:B------:R-:W-:Y:S02]  /*3320*/  LEA R28, P5, R25, c[0x0][0x160], 0x1 ;  /* 0x00005800191c7a11 */ /* 0x000fe400078a08ff */
[----:B------:R-:W-:Y:S02]  /*3330*/  LEA R24, P6, R33, c[0x0][0x160], 0x1 ;  /* 0x0000580021187a11 */ /* 0x000fe400078c08ff */
[----:B------:R-:W-:Y:S02]  /*3340*/  LEA.HI.X R29, R25, c[0x0][0x164], R0, 0x1, P5 ;  /* 0x00005900191d7a11 */ /* 0x000fe400028f0c00 */
[----:B------:R-:W-:Y:S01]  /*3350*/  LEA.HI.X R25, R33, c[0x0][0x164], R34, 0x1, P6 ;  /* 0x0000590021197a11 */ /* 0x000fe200030f0c22 */
[----:B------:R-:W-:Y:S01]  /*3360*/  IMAD.U32 R33, RZ, RZ, UR13 ;  /* 0x0000000dff217e24 */ /* 0x000fe2000f8e00ff */
[----:B------:R-:W-:Y:S02]  /*3370*/  ISETP.LT.OR P6, PT, R32, 0x1, !P4 ;  /* 0x000000012000780c */ /* 0x000fe400067c1670 */
[----:B------:R-:W-:Y:S02]  /*3380*/  IADD3 R0, R228, 0xf080, RZ ;  /* 0x0000f080e4007810 */ /* 0x000fe40007ffe0ff */
[C---:B------:R-:W-:Y:S03]  /*3390*/  ISETP.LT.OR P5, PT, R32.reuse, 0x1, !P3 ;  /* 0x000000012000780c */ /* 0x040fe60005fa1670 */
[----:B------:R-:W-:Y:S06]  /*33a0*/  IMAD R0, R33, 0x6000, R0 ;  /* 0x0000600021007824 */ /* 0x000fec00078e0200 */
        /* <DEDUP_REMOVED lines=10> */
[----:B------:R-:W-:Y:S09]  /*3450*/  ISETP.LT.OR P5, PT, R32, 0x21, !P2 ;  /* 0x000000212000780c */ /* 0x000ff200057a1670 */
[----:B------:R4:W-:Y:S04]  /*3460*/  LDGSTS.E.BYPASS.LTC128B.128 [R0+0x3000], [R24.64+0x80], !P6 ;  /* 0x0300008018007fae */ /* 0x0009e8000f101d48 */
[----:B------:R4:W-:Y:S01]  /*3470*/  LDGSTS.E.BYPASS.LTC128B.128 [R0+0x5000], [R24.64+0x100], !P5 ;  /* 0x0500010018007fae */ /* 0x0009e2000e901d48 */
[----:B---3--:R-:W-:Y:S02]  /*3480*/  IMAD.SHL.U32 R29, R230, 0x4, RZ ;  /* 0x00000004e61d7824 */ /* 0x008fe400078e00ff */
[----:B------:R-:W-:Y:S04]  /*3490*/  IMAD.U32 R28, RZ, RZ, UR13 ;  /* 0x0000000dff1c7e24 */ /* 0x000fe8000f8e00ff */
[----:B------:R-:W-:Y:S04]  /*34a0*/  @!P1 IMAD R28, R28, 0x40, R29 ;  /* 0x000000401c1c9824 */ /* 0x000fe800078e021d */
[----:B------:R-:W-:Y:S05]  /*34b0*/  @!P1 IMAD.SHL.U32 R28, R28, 0x4, RZ ;  /* 0x000000041c1c9824 */ /* 0x000fea00078e00ff */
[----:B------:R4:W-:Y:S02]  /*34c0*/  @!P1 LDGSTS.E.BYPASS.LTC128B.128 [R28+0x21080], [R30.64] ;  /* 0x210800001e1c9fae */ /* 0x0009e4000b901d48 */
.L_x_1137:
[C---:B-1-34-:R-:W-:Y:S01]  /*34d0*/  HMMA.16816.F32.BF16 R24, R104.reuse, R26, RZ ;  /* 0x0000001a6818723c */ /* 0x05afe200000418ff */
[----:B------:R-:W0:Y:S03]  /*34e0*/  LDGDEPBAR ;  /* 0x00000000000079af */ /* 0x000e260000000000 */
[----:B------:R-:W-:Y:S04]  /*34f0*/  IMAD.IADD R0, R222, 0x1, R216 ;  /* 0x00000001de007824 */ /* 0x000fe800078e02d8 */
[C---:B------:R-:W-:Y:S08]  /*3500*/  HMMA.16816.F32.BF16 R28, R104.reuse, R108, RZ ;  /* 0x0000006c681c723c */ /* 0x040ff000000418ff */
[C---:B------:R-:W-:Y:S01]  /*3510*/  HMMA.16816.F32.BF16 R32, R104.reuse, R2, RZ ;  /* 0x000000026820723c */ /* 0x040fe200000418ff */
[----:B------:R-:W-:Y:S07]  /*3520*/  LDSM.16.M88.2 R2, [R211+0x7880] ;  /* 0x00788000d302783b */ /* 0x000fee0000000100 */
[C---:B------:R-:W-:Y:S01]  /*3530*/  HMMA.16816.F32.BF16 R36, R104.reuse, R110, RZ ;  /* 0x0000006e6824723c */ /* 0x040fe200000418ff */
[----:B------:R-:W1:Y:S07]  /*3540*/  LDSM.16.M88.4 R108, [R216] ;  /* 0x00000000d86c783b */ /* 0x000e6e0000000200 */
[----:B------:R-:W-:Y:S01]  /*3550*/  HMMA.16816.F32.BF16 R40, R104, R172, RZ ;  /* 0x000000ac6828723c */ /* 0x000fe200000418ff */
[----:B------:R-:W3:Y:S04]  /*3560*/  LDSM.16.M88.2 R104, [R211+0x8080] ;  /* 0x00808000d368783b */ /* 0x000ee80000000100 */
[----:B------:R-:W4:Y:S03]  /*3570*/  LDSM.16.M88.2 R106, [R211+0x8880] ;  /* 0x00888000d36a783b */ /* 0x000f260000000100 */
[C---:B------:R-:W-:Y:S01]  /*3580*/  HMMA.16816.F32.BF16 R24, R176.reuse, R174, R24 ;  /* 0x000000aeb018723c */ /* 0x040fe20000041818 */
[----:B------:R-:W5:Y:S04]  /*3590*/  LDSM.16.M88.2 R172, [R211+0x9080] ;  /* 0x00908000d3ac783b */ /* 0x000f680000000100 */
[----:B------:R-:W2:Y:S03]  /*35a0*/  LDSM.16.M88.2 R174, [R211+0x9880] ;  /* 0x00988000d3ae783b */ /* 0x000ea60000000100 */
[C---:B------:R-:W-:Y:S01]  /*35b0*/  HMMA.16816.F32.BF16 R28, R176.reuse, R180, R28 ;  /* 0x000000b4b01c723c */ /* 0x040fe2000004181c */
[----:B------:R-:W-:Y:S07]  /*35c0*/  LDSM.16.M88.2 R180, [R210+0x8080] ;  /* 0x00808000d2b4783b */ /* 0x000fee0000000100 */
[C---:B------:R-:W-:Y:S08]  /*35d0*/  HMMA.16816.F32.BF16 R32, R176.reuse, R182, R32 ;  /* 0x000000b6b020723c */ /* 0x040ff00000041820 */
[C---:B------:R-:W-:Y:S08]  /*35e0*/  HMMA.16816.F32.BF16 R36, R176.reuse, R184, R36 ;  /* 0x000000b8b024723c */ /* 0x040ff00000041824 */
[----:B------:R-:W-:Y:S01]  /*35f0*/  HMMA.16816.F32.BF16 R40, R176, R186, R40 ;  /* 0x000000bab028723c */ /* 0x000fe20000041828 */
[----:B------:R-:W-:Y:S07]  /*3600*/  LDSM.16.M88.4 R176, [R0] ;  /* 0x0000000000b0783b */ /* 0x000fee0000000200 */
[C---:B-1----:R-:W-:Y:S01]  /*3610*/  HMMA.16816.F32.BF16 R24, R108.reuse, R2, R24 ;  /* 0x000000026c18723c */ /* 0x042fe20000041818 */
[----:B------:R-:W1:Y:S07]  /*3620*/  LDSM.16.M88.2 R2, [R210+0x7880] ;  /* 0x00788000d202783b */ /* 0x000e6e0000000100 */
[C---:B---3--:R-:W-:Y:S01]  /*3630*/  HMMA.16816.F32.BF16 R28, R108.reuse, R104, R28 ;  /* 0x000000686c1c723c */ /* 0x048fe2000004181c */
[----:B------:R-:W3:Y:S07]  /*3640*/  LDSM.16.M88.2 R104, [R210+0x8880] ;  /* 0x00888000d268783b */ /* 0x000eee0000000100 */
[C---:B----4-:R-:W-:Y:S01]  /*3650*/  HMMA.16816.F32.BF16 R32, R108.reuse, R106, R32 ;  /* 0x0000006a6c20723c */ /* 0x050fe20000041820 */
[----:B------:R-:W4:Y:S07]  /*3660*/  LDSM.16.M88.2 R106, [R210+0x9080] ;  /* 0x00908000d26a783b */ /* 0x000f2e0000000100 */
[C---:B-----5:R-:W-:Y:S01]  /*3670*/  HMMA.16816.F32.BF16 R36, R108.reuse, R172, R36 ;  /* 0x000000ac6c24723c */ /* 0x060fe20000041824 */
[----:B------:R-:W5:Y:S07]  /*3680*/  LDSM.16.M88.2 R172, [R210+0x9880] ;  /* 0x00988000d2ac783b */ /* 0x000f6e0000000100 */
[----:B--2---:R-:W-:Y:S01]  /*3690*/  HMMA.16816.F32.BF16 R40, R108, R174, R40 ;  /* 0x000000ae6c28723c */ /* 0x004fe20000041828 */
[----:B------:R-:W-:Y:S04]  /*36a0*/  LDSM.16.M88.2 R174, [R208+0xa080] ;  /* 0x00a08000d0ae783b */ /* 0x000fe80000000100 */
[----:B------:R-:W2:Y:S03]  /*36b0*/  LDSM.16.M88.4 R108, [R217+0x1d080] ;  /* 0x01d08000d96c783b */ /* 0x000ea60000000200 */
[C---:B-1----:R-:W-:Y:S01]  /*36c0*/  HMMA.16816.F32.BF16 R24, R176.reuse, R2, R24 ;  /* 0x00000002b018723c */ /* 0x042fe20000041818 */
[----:B------:R-:W1:Y:S07]  /*36d0*/  LDSM.16.M88.2 R2, [R208+0xa880] ;  /* 0x00a88000d002783b */ /* 0x000e6e0000000100 */
[C---:B------:R-:W-:Y:S01]  /*36e0*/  HMMA.16816.F32.BF16 R28, R176.reuse, R180, R28 ;  /* 0x000000b4b01c723c */ /* 0x040fe2000004181c */
[----:B------:R-:W-:Y:S07]  /*36f0*/  LDSM.16.M88.2 R180, [R209+0xa880] ;  /* 0x00a88000d1b4783b */ /* 0x000fee0000000100 */
[C---:B---3--:R-:W-:Y:S01]  /*3700*/  HMMA.16816.F32.BF16 R32, R176.reuse, R104, R32 ;  /* 0x00000068b020723c */ /* 0x048fe20000041820 */
[----:B------:R-:W3:Y:S07]  /*3710*/  LDSM.16.M88.2 R104, [R208+0xb080] ;  /* 0x00b08000d068783b */ /* 0x000eee0000000100 */
[C---:B----4-:R-:W-:Y:S01]  /*3720*/  HMMA.16816.F32.BF16 R36, R176.reuse, R106, R36 ;  /* 0x0000006ab024723c */ /* 0x050fe20000041824 */
[----:B------:R-:W4:Y:S07]  /*3730*/  LDSM.16.M88.2 R106, [R208+0xb880] ;  /* 0x00b88000d06a783b */ /* 0x000f2e0000000100 */
[----:B-----5:R-:W-:Y:S01]  /*3740*/  HMMA.16816.F32.BF16 R40, R176, R172, R40 ;  /* 0x000000acb028723c */ /* 0x020fe20000041828 */
[----:B------:R-:W5:Y:S04]  /*3750*/  LDSM.16.M88.2 R172, [R208+0xc080] ;  /* 0x00c08000d0ac783b */ /* 0x000f680000000100 */
[----:B------:R-:W-:Y:S03]  /*3760*/  LDSM.16.M88.4 R176, [R218+0x1d080] ;  /* 0x01d08000dab0783b */ /* 0x000fe60000000200 */
[C---:B--2---:R-:W-:Y:S01]  /*3770*/  HMMA.16816.F32.BF16 R24, R108.reuse, R174, R24 ;  /* 0x000000ae6c18723c */ /* 0x044fe20000041818 */
[----:B------:R-:W2:Y:S07]  /*3780*/  LDSM.16.M88.2 R174, [R209+0xa080] ;  /* 0x00a08000d1ae783b */ /* 0x000eae0000000100 */
[C---:B-1----:R-:W-:Y:S01]  /*3790*/  HMMA.16816.F32.BF16 R28, R108.reuse, R2, R28 ;  /* 0x000000026c1c723c */ /* 0x042fe2000004181c */
[----:B------:R-:W1:Y:S07]  /*37a0*/  LDSM.16.M88.2 R2, [R209+0xb080] ;  /* 0x00b08000d102783b */ /* 0x000e6e0000000100 */
[C---:B---3--:R-:W-:Y:S01]  /*37b0*/  HMMA.16816.F32.BF16 R32, R108.reuse, R104, R32 ;  /* 0x000000686c20723c */ /* 0x048fe20000041820 */
[----:B------:R-:W3:Y:S07]  /*37c0*/  LDSM.16.M88.2 R104, [R209+0xb880] ;  /* 0x00b88000d168783b */ /* 0x000eee0000000100 */
[C---:B----4-:R-:W-:Y:S01]  /*37d0*/  HMMA.16816.F32.BF16 R36, R108.reuse, R106, R36 ;  /* 0x0000006a6c24723c */ /* 0x050fe20000041824 */
[----:B------:R-:W4:Y:S07]  /*37e0*/  LDSM.16.M88.2 R106, [R209+0xc080] ;  /* 0x00c08000d16a783b */ /* 0x000f2e0000000100 */
[----:B-----5:R-:W-:Y:S01]  /*37f0*/  HMMA.16816.F32.BF16 R40, R108, R172, R40 ;  /* 0x000000ac6c28723c */ /* 0x020fe20000041828 */
[----:B------:R-:W-:Y:S04]  /*3800*/  LDSM.16.M88.2 R172, [R211+0xa080] ;  /* 0x00a08000d3ac783b */ /* 0x000fe80000000100 */
[----:B------:R-:W5:Y:S03]  /*3810*/  LDSM.16.M88.4 R108, [R216+0x2000] ;  /* 0x00200000d86c783b */ /* 0x000f660000000200 */
[C---:B--2---:R-:W-:Y:S01]  /*3820*/  HMMA.16816.F32.BF16 R24, R176.reuse, R174, R24 ;  /* 0x000000aeb018723c */ /* 0x044fe20000041818 */
[----:B------:R-:W2:Y:S07]  /*3830*/  LDSM.16.M88.2 R174, [R211+0xa880] ;  /* 0x00a88000d3ae783b */ /* 0x000eae0000000100 */
[C---:B------:R-:W-:Y:S07]  /*3840*/  HMMA.16816.F32.BF16 R28, R176.reuse, R180, R28 ;  /* 0x000000b4b01c723c */ /* 0x040fee000004181c */
[----:B------:R-:W-:Y:S01]  /*3850*/  IMAD.MOV.U32 R180, RZ, RZ, -0x50 ;  /* 0xffffffb0ffb47424 */ /* 0x000fe200078e00ff */
[C---:B-1----:R-:W-:Y:S01]  /*3860*/  HMMA.16816.F32.BF16 R32, R176.reuse, R2, R32 ;  /* 0x00000002b020723c */ /* 0x042fe20000041820 */
[----:B------:R-:W1:Y:S03]  /*3870*/  LDSM.16.M88.2 R2, [R211+0xb080] ;  /* 0x00b08000d302783b */ /* 0x000e660000000100 */
[----:B------:R-:W-:Y:S04]  /*3880*/  IMAD R180, R250, R180, c[0x0][0x198] ;  /* 0x00006600fab47624 */ /* 0x000fe800078e02b4 */
[C---:B---3--:R-:W-:Y:S01]  /*3890*/  HMMA.16816.F32.BF16 R36, R176.reuse, R104, R36 ;  /* 0x00000068b024723c */ /* 0x048fe20000041824 */
[----:B------:R-:W3:Y:S03]  /*38a0*/  LDSM.16.M88.2 R104, [R211+0xb880] ;  /* 0x00b88000d368783b */ /* 0x000ee60000000100 */
[----:B------:R-:W-:Y:S04]  /*38b0*/  LEA R180, R190, R180, 0x6 ;  /* 0x000000b4beb47211 */ /* 0x000fe800078e30ff */
[----:B----4-:R-:W-:Y:S01]  /*38c0*/  HMMA.16816.F32.BF16 R40, R176, R106, R40 ;  /* 0x0000006ab028723c */ /* 0x010fe20000041828 */
[----:B------:R-:W4:Y:S04]  /*38d0*/  LDSM.16.M88.2 R106, [R211+0xc080] ;  /* 0x00c08000d36a783b */ /* 0x000f280000000100 */
[----:B------:R-:W-:Y:S03]  /*38e0*/  LDSM.16.M88.4 R176, [R0+0x2000] ;  /* 0x0020000000b0783b */ /* 0x000fe60000000200 */
[C---:B-----5:R-:W-:Y:S01]  /*38f0*/  HMMA.16816.F32.BF16 R24, R108.reuse, R172, R24 ;  /* 0x000000ac6c18723c */ /* 0x060fe20000041818 */
[----:B------:R-:W5:Y:S07]  /*3900*/  LDSM.16.M88.2 R172, [R210+0xa080] ;  /* 0x00a08000d2ac783b */ /* 0x000f6e0000000100 */
[C---:B--2---:R-:W-:Y:S01]  /*3910*/  HMMA.16816.F32.BF16 R28, R108.reuse, R174, R28 ;  /* 0x000000ae6c1c723c */ /* 0x044fe2000004181c */
[----:B------:R-:W2:Y:S07]  /*3920*/  LDSM.16.M88.2 R174, [R210+0xa880] ;  /* 0x00a88000d2ae783b */ /* 0x000eae0000000100 */
[C---:B-1----:R-:W-:Y:S01]  /*3930*/  HMMA.16816.F32.BF16 R32, R108.reuse, R2, R32 ;  /* 0x000000026c20723c */ /* 0x042fe20000041820 */
[----:B------:R-:W1:Y:S07]  /*3940*/  LDSM.16.M88.2 R2, [R210+0xb080] ;  /* 0x00b08000d202783b */ /* 0x000e6e0000000100 */
[C---:B---3--:R-:W-:Y:S01]  /*3950*/  HMMA.16816.F32.BF16 R36, R108.reuse, R104, R36 ;  /* 0x000000686c24723c */ /* 0x048fe20000041824 */
[----:B------:R-:W3:Y:S07]  /*3960*/  LDSM.16.M88.2 R104, [R210+0xb880] ;  /* 0x00b88000d268783b */ /* 0x000eee0000000100 */
        /* <DEDUP_REMOVED lines=12> */
[----:B------:R-:W4:Y:S06]  /*3a30*/  LDSM.16.M88.2 R106, [R208+0xe880] ;  /* 0x00e88000d06a783b */ /* 0x000f2c0000000100 */
[----:B------:R-:W-:Y:S01]  /*3a40*/  IMAD.MOV.U32 R176, RZ, RZ, 0x1 ;  /* 0x00000001ffb07424 */ /* 0x000fe200078e00ff */
[C---:B-----5:R-:W-:Y:S01]  /*3a50*/  HMMA.16816.F32.BF16 R24, R108.reuse, R172, R24 ;  /* 0x000000ac6c18723c */ /* 0x060fe20000041818 */
[----:B------:R-:W-:Y:S04]  /*3a60*/  LDSM.16.M88.2 R172, [R209+0xc880] ;  /* 0x00c88000d1ac783b */ /* 0x000fe80000000100 */
[----:B------:R-:W-:Y:S02]  /*3a70*/  IADD3 R180, R180, -c[0x0][0x168], R176 ;  /* 0x80005a00b4b47a10 */ /* 0x000fe40007ffe0b0 */
[----:B------:R-:W5:Y:S01]  /*3a80*/  LDSM.16.M88.4 R176, [R218+0x1f080] ;  /* 0x01f08000dab0783b */ /* 0x000f620000000200 */
[C---:B--2---:R-:W-:Y:S04]  /*3a90*/  HMMA.16816.F32.BF16 R28, R108.reuse, R174, R28 ;  /* 0x000000ae6c1c723c */ /* 0x044fe8000004181c */
[----:B------:R-:W-:Y:S04]  /*3aa0*/  IADD3 R181, -R251, R229, R180 ;  /* 0x000000e5fbb57210 */ /* 0x000fe80007ffe1b4 */
[----:B------:R-:W-:Y:S01]  /*3ab0*/  IMNMX R180, R238, R181, PT ;  /* 0x000000b5eeb47217 */ /* 0x000fe20003800200 */
[C---:B-1----:R-:W-:Y:S01]  /*3ac0*/  HMMA.16816.F32.BF16 R32, R108.reuse, R2, R32 ;  /* 0x000000026c20723c */ /* 0x042fe20000041820 */
[----:B------:R-:W1:Y:S02]  /*3ad0*/  LDSM.16.M88.2 R2, [R209+0xd080] ;  /* 0x00d08000d102783b */ /* 0x000e640000000100 */
[----:B------:R-:W-:Y:S04]  /*3ae0*/  ISETP.GT.AND P5, PT, R180, RZ, PT ;  /* 0x000000ffb400720c */ /* 0x000fe80003fa4270 */
[----:B------:R-:W-:Y:S01]  /*3af0*/  FSEL R4, R4, -INF , P5 ;  /* 0xff80000004047808 */ /* 0x000fe20002800000 */
[C---:B---3--:R-:W-:Y:S03]  /*3b00*/  HMMA.16816.F32.BF16 R36, R108.reuse, R104, R36 ;  /* 0x000000686c24723c */ /* 0x048fe60000041824 */
[----:B------:R-:W-:Y:S01]  /*3b10*/  ISETP.GT.AND P5, PT, R180, 0x1, PT ;  /* 0x00000001b400780c */ /* 0x000fe20003fa4270 */
[--C-:B------:R-:W-:Y:S03]  /*3b20*/  FFMA.FTZ R4, R4, c[0x0][0x29c], -R188.reuse ;  /* 0x0000a70004047a23 */ /* 0x100fe600000108bc */
[----:B------:R-:W-:Y:S01]  /*3b30*/  FSEL R174, R5, -INF , P5 ;  /* 0xff80000005ae7808 */ /* 0x000fe20002800000 */
[----:B----4-:R-:W-:Y:S01]  /*3b40*/  HMMA.16816.F32.BF16 R40, R108, R106, R40 ;  /* 0x0000006a6c28723c */ /* 0x010fe20000041828 */
[----:B------:R2:W-:Y:S01]  /*3b50*/  MUFU.EX2 R187, R4 ;  /* 0x0000000400bb7308 */ /* 0x0005e20000000800 */
[----:B------:R-:W-:Y:S01]  /*3b60*/  LDSM.16.M88.4 R108, [R216+0x4000] ;  /* 0x00400000d86c783b */ /* 0x000fe20000000200 */
[----:B------:R-:W-:Y:S01]  /*3b70*/  ISETP.GT.AND P5, PT, R180, 0x10, PT ;  /* 0x00000010b400780c */ /* 0x000fe20003fa4270 */
[--C-:B------:R-:W-:Y:S03]  /*3b80*/  FFMA.FTZ R104, R174, c[0x0][0x29c], -R188.reuse ;  /* 0x0000a700ae687a23 */ /* 0x100fe600000108bc */
[----:B------:R-:W-:Y:S02]  /*3b90*/  FSEL R8, R8, -INF , P5 ;  /* 0xff80000008087808 */ /* 0x000fe40002800000 */
[----:B------:R-:W-:Y:S02]  /*3ba0*/  ISETP.GT.AND P5, PT, R180, 0x11, PT ;  /* 0x00000011b400780c */ /* 0x000fe40003fa4270 */
[----:B------:R3:W-:Y:S01]  /*3bb0*/  MUFU.EX2 R186, R104 ;  /* 0x0000006800ba7308 */ /* 0x0007e20000000800 */
[--C-:B------:R-:W-:Y:S01]  /*3bc0*/  FFMA.FTZ R8, R8, c[0x0][0x29c], -R188.reuse ;  /* 0x0000a70008087a23 */ /* 0x100fe200000108bc */
[----:B------:R-:W-:Y:S01]  /*3bd0*/  FSEL R106, R9, -INF , P5 ;  /* 0xff800000096a7808 */ /* 0x000fe20002800000 */
[C---:B-----5:R-:W-:Y:S05]  /*3be0*/  HMMA.16816.F32.BF16 R24, R176.reuse, R172, R24 ;  /* 0x000000acb018723c */ /* 0x060fea0000041818 */
[----:B------:R-:W-:Y:S01]  /*3bf0*/  ISETP.GT.AND P5, PT, R180, 0x20, PT ;  /* 0x00000020b400780c */ /* 0x000fe20003fa4270 */
[--C-:B------:R-:W-:Y:S01]  /*3c00*/  FFMA.FTZ R106, R106, c[0x0][0x29c], -R188.reuse ;  /* 0x0000a7006a6a7a23 */ /* 0x100fe200000108bc */
[----:B------:R4:W-:Y:S02]  /*3c10*/  MUFU.EX2 R185, R8 ;  /* 0x0000000800b97308 */ /* 0x0009e40000000800 */
[----:B------:R-:W-:Y:S01]  /*3c20*/  FSEL R12, R12, -INF , P5 ;  /* 0xff8000000c0c7808 */ /* 0x000fe20002800000 */
[C---:B-1----:R-:W-:Y:S01]  /*3c30*/  HMMA.16816.F32.BF16 R28, R176.reuse, R2, R28 ;  /* 0x00000002b01c723c */ /* 0x042fe2000004181c */
[----:B--2---:R-:W1:Y:S02]  /*3c40*/  LDSM.16.M88.2 R4, [R209+0xd880] ;  /* 0x00d88000d104783b */ /* 0x004e640000000100 */
[----:B------:R-:W-:Y:S04]  /*3c50*/  ISETP.GT.AND P5, PT, R180, 0x21, PT ;  /* 0x00000021b400780c */ /* 0x000fe80003fa4270 */
[----:B------:R2:W5:Y:S01]  /*3c60*/  MUFU.EX2 R184, R106 ;  /* 0x0000006a00b87308 */ /* 0x0005620000000800 */
[--C-:B------:R-:W-:Y:S01]  /*3c70*/  FFMA.FTZ R2, R12, c[0x0][0x29c], -R188.reuse ;  /* 0x0000a7000c027a23 */ /* 0x100fe200000108bc */
[----:B------:R-:W-:Y:S01]  /*3c80*/  FSEL R13, R13, -INF , P5 ;  /* 0xff8000000d0d7808 */ /* 0x000fe20002800000 */
[----:B---3--:R-:W3:Y:S01]  /*3c90*/  LDSM.16.M88.2 R104, [R209+0xe080] ;  /* 0x00e08000d168783b */ /* 0x008ee20000000100 */
[----:B------:R-:W-:Y:S04]  /*3ca0*/  ISETP.GT.AND P5, PT, R180, 0x30, PT ;  /* 0x00000030b400780c */ /* 0x000fe80003fa4270 */
[----:B------:R-:W-:Y:S02]  /*3cb0*/  FSEL R12, R16, -INF , P5 ;  /* 0xff800000100c7808 */ /* 0x000fe40002800000 */
[----:B------:R5:W-:Y:S01]  /*3cc0*/  MUFU.EX2 R183, R2 ;  /* 0x0000000200b77308 */ /* 0x000be20000000800 */
[----:B------:R-:W-:Y:S01]  /*3cd0*/  ISETP.GT.AND P5, PT, R180, 0x31, PT ;  /* 0x00000031b400780c */ /* 0x000fe20003fa4270 */
[----:B----4-:R-:W4:Y:S01]  /*3ce0*/  LDSM.16.M88.2 R8, [R209+0xe880] ;  /* 0x00e88000d108783b */ /* 0x010f220000000100 */
[--C-:B------:R-:W-:Y:S02]  /*3cf0*/  FFMA.FTZ R12, R12, c[0x0][0x29c], -R188.reuse ;  /* 0x0000a7000c0c7a23 */ /* 0x100fe400000108bc */
[----:B------:R-:W-:Y:S02]  /*3d00*/  FSEL R16, R17, -INF , P5 ;  /* 0xff80000011107808 */ /* 0x000fe40002800000 */
[----:B------:R-:W-:Y:S03]  /*3d10*/  ISETP.GT.AND P5, PT, R180, 0x40, PT ;  /* 0x00000040b400780c */ /* 0x000fe60003fa4270 */
[----:B------:R3:W-:Y:S01]  /*3d20*/  MUFU.EX2 R175, R12 ;  /* 0x0000000c00af7308 */ /* 0x0007e20000000800 */
[--C-:B------:R-:W-:Y:S01]  /*3d30*/  FFMA.FTZ R16, R16, c[0x0][0x29c], -R188.reuse ;  /* 0x0000a70010107a23 */ /* 0x100fe200000108bc */
[----:B------:R-:W-:Y:S01]  /*3d40*/  FSEL R20, R20, -INF , P5 ;  /* 0xff80000014147808 */ /* 0x000fe20002800000 */
[----:B--2---:R-:W2:Y:S01]  /*3d50*/  LDSM.16.M88.2 R106, [R211+0xc880] ;  /* 0x00c88000d36a783b */ /* 0x004ea20000000100 */
[----:B------:R-:W-:Y:S03]  /*3d60*/  ISETP.GT.AND P5, PT, R180, 0x41, PT ;  /* 0x00000041b400780c */ /* 0x000fe60003fa4270 */
[--C-:B------:R-:W-:Y:S01]  /*3d70*/  FFMA.FTZ R20, R20, c[0x0][0x29c], -R188.reuse ;  /* 0x0000a70014147a23 */ /* 0x100fe200000108bc */
[----:B------:R-:W-:Y:S02]  /*3d80*/  FSEL R21, R21, -INF , P5 ;  /* 0xff80000015157808 */ /* 0x000fe40002800000 */
[----:B------:R4:W2:Y:S01]  /*3d90*/  MUFU.EX2 R174, R16 ;  /* 0x0000001000ae7308 */ /* 0x0008a20000000800 */
[----:B-----5:R-:W5:Y:S01]  /*3da0*/  LDSM.16.M88.2 R2, [R211+0xd080] ;  /* 0x00d08000d302783b */ /* 0x020f620000000100 */
[C---:B-1----:R-:W-:Y:S08]  /*3db0*/  HMMA.16816.F32.BF16 R32, R176.reuse, R4, R32 ;  /* 0x00000004b020723c */ /* 0x042ff00000041820 */
[----:B------:R-:W-:Y:S01]  /*3dc0*/  MUFU.EX2 R173, R20 ;  /* 0x0000001400ad7308 */ /* 0x000fe20000000800 */
[--C-:B------:R-:W-:Y:S01]  /*3dd0*/  FFMA.FTZ R4, R13, c[0x0][0x29c], -R188.reuse ;  /* 0x0000a7000d047a23 */ /* 0x100fe200000108bc */
[C---:B---3--:R-:W-:Y:S01]  /*3de0*/  HMMA.16816.F32.BF16 R36, R176.reuse, R104, R36 ;  /* 0x00000068b024723c */ /* 0x048fe20000041824 */
[----:B------:R-:W-:Y:S02]  /*3df0*/  LDSM.16.M88.2 R12, [R211+0xe080] ;  /* 0x00e08000d30c783b */ /* 0x000fe40000000100 */
[----:B------:R-:W-:Y:S05]  /*3e00*/  FFMA.FTZ R188, R21, c[0x0][0x29c], -R188 ;  /* 0x0000a70015bc7a23 */ /* 0x000fea00000108bc */
[----:B------:R1:W-:Y:S01]  /*3e10*/  MUFU.EX2 R182, R4 ;  /* 0x0000000400b67308 */ /* 0x0003e20000000800 */
[----:B----4-:R-:W-:Y:S01]  /*3e20*/  HMMA.16816.F32.BF16 R40, R176, R8, R40 ;  /* 0x00000008b028723c */ /* 0x010fe20000041828 */
[----:B------:R-:W-:Y:S04]  /*3e30*/  LDSM.16.M88.2 R8, [R211+0xe880] ;  /* 0x00e88000d308783b */ /* 0x000fe80000000100 */
[----:B------:R-:W-:Y:S04]  /*3e40*/  LDSM.16.M88.2 R16, [R210+0xc880] ;  /* 0x00c88000d210783b */ /* 0x000fe80000000100 */
[----:B------:R-:W-:Y:S01]  /*3e50*/  MUFU.EX2 R188, R188 ;  /* 0x000000bc00bc7308 */ /* 0x000fe20000000800 */
[C---:B--2---:R-:W-:Y:S01]  /*3e60*/  HMMA.16816.F32.BF16 R24, R108.reuse, R106, R24 ;  /* 0x0000006a6c18723c */ /* 0x044fe20000041818 */
[----:B------:R2:W-:Y:S07]  /*3e70*/  LDSM.16.M88.4 R104, [R0+0x4000] ;  /* 0x004000000068783b */ /* 0x0005ee0000000200 */
[C---:B-----5:R-:W-:Y:S01]  /*3e80*/  HMMA.16816.F32.BF16 R28, R108.reuse, R2, R28 ;  /* 0x000000026c1c723c */ /* 0x060fe2000004181c */
[----:B-1----:R-:W1:Y:S04]  /*3e90*/  LDSM.16.M88.2 R4, [R211+0xd880] ;  /* 0x00d88000d304783b */ /* 0x002e680000000100 */
[----:B------:R-:W3:Y:S01]  /*3ea0*/  LDSM.16.M88.2 R2, [R210+0xd080] ;  /* 0x00d08000d202783b */ /* 0x000ee20000000100 */
[----:B--2---:R-:W-:Y:S06]  /*3eb0*/  IADD3 R0, R181, 0x8, RZ ;  /* 0x00000008b5007810 */ /* 0x004fec0007ffe0ff */
[----:B------:R-:W-:Y:S04]  /*3ec0*/  IMNMX R0, R238, R0, PT ;  /* 0x00000000ee007217 */ /* 0x000fe80003800200 */
[C---:B------:R-:W-:Y:S02]  /*3ed0*/  ISETP.GT.AND P5, PT, R0.reuse, RZ, PT ;  /* 0x000000ff0000720c */ /* 0x040fe40003fa4270 */
[----:B------:R-:W-:Y:S02]  /*3ee0*/  ISETP.GT.AND P6, PT, R0, 0x30, PT ;  /* 0x000000300000780c */ /* 0x000fe40003fc4270 */
[----:B------:R-:W-:Y:S02]  /*3ef0*/  FSEL R6, R6, -INF , P5 ;  /* 0xff80000006067808 */ /* 0x000fe40002800000 */
[----:B------:R-:W-:Y:S03]  /*3f00*/  ISETP.GT.AND P5, PT, R0, 0x1, PT ;  /* 0x000000010000780c */ /* 0x000fe60003fa4270 */
[--C-:B------:R-:W-:Y:S01]  /*3f10*/  FFMA.FTZ R172, R6, c[0x0][0x29c], -R189.reuse ;  /* 0x0000a70006ac7a23 */ /* 0x100fe200000108bd */
[----:B------:R-:W-:Y:S02]  /*3f20*/  FSEL R20, R7, -INF , P5 ;  /* 0xff80000007147808 */ /* 0x000fe40002800000 */
[----:B------:R-:W-:Y:S01]  /*3f30*/  LDSM.16.M88.2 R6, [R210+0xe080] ;  /* 0x00e08000d206783b */ /* 0x000fe20000000100 */
[----:B------:R-:W-:Y:S02]  /*3f40*/  ISETP.GT.AND P5, PT, R0, 0x10, PT ;  /* 0x000000100000780c */ /* 0x000fe40003fa4270 */
[----:B------:R-:W-:Y:S02]  /*3f50*/  MUFU.EX2 R172, R172 ;  /* 0x000000ac00ac7308 */ /* 0x000fe40000000800 */
[----:B------:R-:W-:Y:S01]  /*3f60*/  FSEL R10, R10, -INF , P5 ;  /* 0xff8000000a0a7808 */ /* 0x000fe20002800000 */
[C---:B-1----:R-:W-:Y:S01]  /*3f70*/  HMMA.16816.F32.BF16 R32, R108.reuse, R4, R32 ;  /* 0x000000046c20723c */ /* 0x042fe20000041820 */
[----:B------:R-:W1:Y:S03]  /*3f80*/  LDSM.16.M88.2 R4, [R210+0xd880] ;  /* 0x00d88000d204783b */ /* 0x000e660000000100 */
[--C-:B------:R-:W-:Y:S01]  /*3f90*/  FFMA.FTZ R10, R10, c[0x0][0x29c], -R189.reuse ;  /* 0x0000a7000a0a7a23 */ /* 0x100fe200000108bd */
[C---:B------:R-:W-:Y:S03]  /*3fa0*/  ISETP.GT.AND P5, PT, R0.reuse, 0x11, PT ;  /* 0x000000110000780c */ /* 0x040fe60003fa4270 */
[C---:B------:R-:W-:Y:S04]  /*3fb0*/  HMMA.16816.F32.BF16 R36, R108.reuse, R12, R36 ;  /* 0x0000000c6c24723c */ /* 0x040fe80000041824 */
[----:B------:R-:W-:Y:S02]  /*3fc0*/  FSEL R11, R11, -INF , P5 ;  /* 0xff8000000b0b7808 */ /* 0x000fe40002800000 */
[----:B------:R-:W-:Y:S01]  /*3fd0*/  ISETP.GT.AND P5, PT, R0, 0x20, PT ;  /* 0x000000200000780c */ /* 0x000fe20003fa4270 */
[--C-:B------:R-:W-:Y:S01]  /*3fe0*/  FFMA.FTZ R12, R20, c[0x0][0x29c], -R189.reuse ;  /* 0x0000a700140c7a23 */ /* 0x100fe200000108bd */
[----:B------:R-:W-:Y:S01]  /*3ff0*/  HMMA.16816.F32.BF16 R40, R108, R8, R40 ;  /* 0x000000086c28723c */ /* 0x000fe20000041828 */
[----:B------:R-:W2:Y:S01]  /*4000*/  LDSM.16.M88.2 R8, [R210+0xe880] ;  /* 0x00e88000d208783b */ /* 0x000ea20000000100 */
[----:B------:R4:W-:Y:S02]  /*4010*/  MUFU.EX2 R108, R10 ;  /* 0x0000000a006c7308 */ /* 0x0009e40000000800 */
[----:B------:R-:W-:Y:S01]  /*4020*/  FSEL R14, R14, -INF , P5 ;  /* 0xff8000000e0e7808 */ /* 0x000fe20002800000 */
[--C-:B------:R-:W-:Y:S01]  /*4030*/  FFMA.FTZ R21, R11, c[0x0][0x29c], -R189.reuse ;  /* 0x0000a7000b157a23 */ /* 0x100fe200000108bd */
[----:B------:R-:W-:Y:S02]  /*4040*/  ISETP.GT.AND P5, PT, R0, 0x21, PT ;  /* 0x000000210000780c */ /* 0x000fe40003fa4270 */
[C---:B------:R-:W-:Y:S04]  /*4050*/  HMMA.16816.F32.BF16 R24, R104.reuse, R16, R24 ;  /* 0x000000106818723c */ /* 0x040fe80000041818 */
[----:B------:R-:W-:Y:S01]  /*4060*/  MUFU.EX2 R109, R12 ;  /* 0x0000000c006d7308 */ /* 0x000fe20000000800 */
[----:B------:R-:W-:Y:S01]  /*4070*/  F2FP.BF16.PACK_AB R11, R184, R185 ;  /* 0x000000b9b80b723e */ /* 0x000fe200000010ff */
[--C-:B------:R-:W-:Y:S01]  /*4080*/  FFMA.FTZ R14, R14, c[0x0][0x29c], -R189.reuse ;  /* 0x0000a7000e0e7a23 */ /* 0x100fe200000108bd */
[----:B------:R-:W-:Y:S01]  /*4090*/  FSEL R15, R15, -INF , P5 ;  /* 0xff8000000f0f7808 */ /* 0x000fe20002800000 */
[C---:B---3--:R-:W-:Y:S03]  /*40a0*/  HMMA.16816.F32.BF16 R28, R104.reuse, R2, R28 ;  /* 0x00000002681c723c */ /* 0x048fe6000004181c */
[----:B------:R-:W-:Y:S01]  /*40b0*/  ISETP.GT.AND P5, PT, R0, 0x31, PT ;  /* 0x000000310000780c */ /* 0x000fe20003fa4270 */
[--C-:B------:R-:W-:Y:S02]  /*40c0*/  FFMA.FTZ R15, R15, c[0x0][0x29c], -R189.reuse ;  /* 0x0000a7000f0f7a23 */ /* 0x100fe400000108bd */
[----:B------:R-:W3:Y:S01]  /*40d0*/  MUFU.EX2 R21, R21 ;  /* 0x0000001500157308 */ /* 0x000ee20000000800 */
[----:B------:R-:W-:Y:S01]  /*40e0*/  FSEL R2, R18, -INF , P6 ;  /* 0xff80000012027808 */ /* 0x000fe20003000000 */
[C---:B-1----:R-:W-:Y:S01]  /*40f0*/  HMMA.16816.F32.BF16 R32, R104.reuse, R4, R32 ;  /* 0x000000046820723c */ /* 0x042fe20000041820 */
[----:B----4-:R-:W1:Y:S03]  /*4100*/  LDS R10, [R229.X4+0x21280] ;  /* 0x02128000e50a7984 */ /* 0x010e660000004800 */
[--C-:B------:R-:W-:Y:S01]  /*4110*/  FFMA.FTZ R2, R2, c[0x0][0x29c], -R189.reuse ;  /* 0x0000a70002027a23 */ /* 0x100fe200000108bd */
[C---:B------:R-:W-:Y:S02]  /*4120*/  ISETP.GT.AND P6, PT, R0.reuse, 0x40, PT ;  /* 0x000000400000780c */ /* 0x040fe40003fc4270 */
[----:B------:R-:W-:Y:S01]  /*4130*/  FSEL R16, R19, -INF , P5 ;  /* 0xff80000013107808 */ /* 0x000fe20002800000 */
[----:B------:R4:W-:Y:S01]  /*4140*/  MUFU.EX2 R17, R2 ;  /* 0x0000000200117308 */ /* 0x0009e20000000800 */
[C---:B------:R-:W-:Y:S03]  /*4150*/  HMMA.16816.F32.BF16 R36, R104.reuse, R6, R36 ;  /* 0x000000066824723c */ /* 0x040fe60000041824 */
[----:B------:R-:W-:Y:S01]  /*4160*/  ISETP.GT.AND P5, PT, R0, 0x41, PT ;  /* 0x000000410000780c */ /* 0x000fe20003fa4270 */
[--C-:B------:R-:W-:Y:S01]  /*4170*/  FFMA.FTZ R16, R16, c[0x0][0x29c], -R189.reuse ;  /* 0x0000a70010107a23 */ /* 0x100fe200000108bd */
[----:B------:R-:W-:Y:S01]  /*4180*/  F2FP.BF16.PACK_AB R3, R186, R187 ;  /* 0x000000bbba03723e */ /* 0x000fe200000010ff */
[----:B------:R-:W5:Y:S01]  /*4190*/  LDS R0, [R229.X4+0x212a0] ;  /* 0x0212a000e5007984 */ /* 0x000f620000004800 */
[----:B------:R-:W-:Y:S01]  /*41a0*/  FSEL R22, R22, -INF , P6 ;  /* 0xff80000016167808 */ /* 0x000fe20003000000 */
[----:B--2---:R-:W-:Y:S01]  /*41b0*/  HMMA.16816.F32.BF16 R40, R104, R8, R40 ;  /* 0x000000086828723c */ /* 0x004fe20000041828 */
[----:B------:R2:W-:Y:S01]  /*41c0*/  MUFU.EX2 R20, R14 ;  /* 0x0000000e00147308 */ /* 0x0005e20000000800 */
[----:B------:R1:W-:Y:S02]  /*41d0*/  STS [R226+0x21480], R3 ;  /* 0x02148003e2007388 */ /* 0x0003e40000000800 */
[----:B------:R-:W-:Y:S02]  /*41e0*/  F2FP.BF16.PACK_AB R6, R174, R175 ;  /* 0x000000afae06723e */ /* 0x000fe400000010ff */
[----:B---3--:R-:W-:Y:S02]  /*41f0*/  F2FP.BF16.PACK_AB R4, R21, R108 ;  /* 0x0000006c1504723e */ /* 0x008fe400000010ff */
[----:B------:R-:W-:Y:S03]  /*4200*/  F2FP.BF16.PACK_AB R8, R182, R183 ;  /* 0x000000b7b608723e */ /* 0x000fe600000010ff */
[----:B------:R-:W3:Y:S01]  /*4210*/  MUFU.EX2 R18, R15 ;  /* 0x0000000f00127308 */ /* 0x000ee20000000800 */
[----:B------:R-:W-:Y:S02]  /*4220*/  FSEL R23, R23, -INF , P5 ;  /* 0xff80000017177808 */ /* 0x000fe40002800000 */
[----:B------:R-:W-:Y:S02]  /*4230*/  F2FP.BF16.PACK_AB R5, R188, R173 ;  /* 0x000000adbc05723e */ /* 0x000fe400000010ff */
[----:B----4-:R-:W-:Y:S05]  /*4240*/  F2FP.BF16.PACK_AB R2, R109, R172 ;  /* 0x000000ac6d02723e */ /* 0x010fea00000010ff */
[----:B------:R4:W-:Y:S01]  /*4250*/  STS [R227], R2 ;  /* 0x00000002e3007388 */ /* 0x0009e20000000800 */
[----:B------:R-:W4:Y:S03]  /*4260*/  MUFU.EX2 R16, R16 ;  /* 0x0000001000107308 */ /* 0x000f260000000800 */
[----:B------:R-:W-:Y:S01]  /*4270*/  STS [R226+0x21c80], R11 ;  /* 0x021c800be2007388 */ /* 0x000fe20000000800 */
[--C-:B--2---:R-:W-:Y:S02]  /*4280*/  FFMA.FTZ R14, R22, c[0x0][0x29c], -R189.reuse ;  /* 0x0000a700160e7a23 */ /* 0x104fe400000108bd */
[----:B------:R-:W-:Y:S01]  /*4290*/  FFMA.FTZ R189, R23, c[0x0][0x29c], -R189 ;  /* 0x0000a70017bd7a23 */ /* 0x000fe200000108bd */
[----:B------:R2:W-:Y:S01]  /*42a0*/  STS [R227+0x800], R4 ;  /* 0x00080004e3007388 */ /* 0x0005e20000000800 */
[--C-:B-1----:R-:W-:Y:S02]  /*42b0*/  FADD.FTZ R25, R25, -R10.reuse ;  /* 0x8000000a19197221 */ /* 0x102fe40000010000 */
[----:B------:R-:W-:Y:S01]  /*42c0*/  MUFU.EX2 R7, R189 ;  /* 0x000000bd00077308 */ /* 0x000fe20000000800 */
[----:B------:R-:W-:Y:S01]  /*42d0*/  STS [R226+0x22480], R8 ;  /* 0x02248008e2007388 */ /* 0x000fe20000000800 */
[----:B------:R-:W-:Y:S01]  /*42e0*/  FADD.FTZ R24, R24, -R10 ;  /* 0x8000000a18187221 */ /* 0x000fe20000010000 */
[----:B---3--:R-:W-:Y:S01]  /*42f0*/  F2FP.BF16.PACK_AB R3, R18, R20 ;  /* 0x000000141203723e */ /* 0x008fe200000010ff */
[----:B------:R-:W-:Y:S02]  /*4300*/  FMUL.FTZ R13, R186, R25 ;  /* 0x00000019ba0d7220 */ /* 0x000fe40000410000 */
[----:B------:R-:W-:Y:S02]  /*4310*/  FMUL.FTZ R24, R187, R24 ;  /* 0x00000018bb187220 */ /* 0x000fe40000410000 */
[----:B------:R-:W-:Y:S01]  /*4320*/  STS [R227+0x1000], R3 ;  /* 0x00100003e3007388 */ /* 0x000fe20000000800 */
[--C-:B-----5:R-:W-:Y:S01]  /*4330*/  FADD.FTZ R26, R26, -R0.reuse ;  /* 0x800000001a1a7221 */ /* 0x120fe20000010000 */
[----:B------:R-:W1:Y:S01]  /*4340*/  MUFU.EX2 R14, R14 ;  /* 0x0000000e000e7308 */ /* 0x000e620000000800 */
[----:B------:R-:W-:Y:S01]  /*4350*/  FADD.FTZ R27, R27, -R0 ;  /* 0x800000001b1b7221 */ /* 0x000fe20000010000 */
[----:B------:R-:W-:Y:S01]  /*4360*/  STS [R226+0x22c80], R6 ;  /* 0x022c8006e2007388 */ /* 0x000fe20000000800 */
[--C-:B------:R-:W-:Y:S01]  /*4370*/  FADD.FTZ R29, R29, -R10.reuse ;  /* 0x8000000a1d1d7221 */ /* 0x100fe20000010000 */
[----:B----4-:R-:W-:Y:S01]  /*4380*/  F2FP.BF16.PACK_AB R2, R16, R17 ;  /* 0x000000111002723e */ /* 0x010fe200000010ff */
[----:B------:R-:W-:Y:S01]  /*4390*/  FMUL.FTZ R26, R172, R26 ;  /* 0x0000001aac1a7220 */ /* 0x000fe20000410000 */
[----:B------:R-:W-:Y:S01]  /*43a0*/  F2FP.BF16.PACK_AB R13, R13, R24 ;  /* 0x000000180d0d723e */ /* 0x000fe200000010ff */
[----:B------:R-:W-:Y:S02]  /*43b0*/  FMUL.FTZ R27, R109, R27 ;  /* 0x0000001b6d1b7220 */ /* 0x000fe40000410000 */
[----:B------:R1:W-:Y:S01]  /*43c0*/  STS [R227+0x1800], R2 ;  /* 0x00180002e3007388 */ /* 0x0003e20000000800 */
[----:B------:R-:W-:Y:S02]  /*43d0*/  FADD.FTZ R28, R28, -R10 ;  /* 0x8000000a1c1c7221 */ /* 0x000fe40000010000 */
[----:B------:R-:W-:Y:S01]  /*43e0*/  FMUL.FTZ R15, R184, R29 ;  /* 0x0000001db80f7220 */ /* 0x000fe20000410000 */
[----:B------:R-:W-:Y:S01]  /*43f0*/  STS [R226+0x23480], R5 ;  /* 0x02348005e2007388 */ /* 0x000fe20000000800 */
[----:B------:R-:W-:Y:S02]  /*4400*/  FMUL.FTZ R28, R185, R28 ;  /* 0x0000001cb91c7220 */ /* 0x000fe40000410000 */
[--C-:B--2---:R-:W-:Y:S02]  /*4410*/  FADD.FTZ R4, R31, -R0.reuse ;  /* 0x800000001f047221 */ /* 0x104fe40000010000 */
[----:B------:R-:W-:Y:S01]  /*4420*/  FADD.FTZ R30, R30, -R0 ;  /* 0x800000001e1e7221 */ /* 0x000fe20000010000 */
[----:B------:R-:W-:Y:S01]  /*4430*/  F2FP.BF16.PACK_AB R15, R15, R28 ;  /* 0x0000001c0f0f723e */ /* 0x000fe200000010ff */
[----:B------:R-:W-:Y:S02]  /*4440*/  FMUL.FTZ R4, R21, R4 ;  /* 0x0000000415047220 */ /* 0x000fe40000410000 */
[----:B------:R-:W-:Y:S02]  /*4450*/  FMUL.FTZ R30, R108, R30 ;  /* 0x0000001e6c1e7220 */ /* 0x000fe40000410000 */
[--C-:B------:R-:W-:Y:S02]  /*4460*/  FADD.FTZ R32, R32, -R10.reuse ;  /* 0x8000000a20207221 */ /* 0x100fe40000010000 */
[----:B------:R-:W-:Y:S01]  /*4470*/  FADD.FTZ R33, R33, -R10 ;  /* 0x8000000a21217221 */ /* 0x000fe20000010000 */
[----:B------:R-:W-:Y:S01]  /*4480*/  F2FP.BF16.PACK_AB R4, R4, R30 ;  /* 0x0000001e0404723e */ /* 0x000fe200000010ff */
[----:B------:R-:W-:Y:S02]  /*4490*/  FMUL.FTZ R32, R183, R32 ;  /* 0x00000020b7207220 */ /* 0x000fe40000410000 */
[----:B------:R-:W-:Y:S02]  /*44a0*/  FMUL.FTZ R33, R182, R33 ;  /* 0x00000021b6217220 */ /* 0x000fe40000410000 */
[--C-:B------:R-:W-:Y:S01]  /*44b0*/  FADD.FTZ R34, R34, -R0.reuse ;  /* 0x8000000022227221 */ /* 0x100fe20000010000 */
[----:B-1----:R-:W-:Y:S01]  /*44c0*/  F2FP.BF16.PACK_AB R2, R7, R14 ;  /* 0x0000000e0702723e */ /* 0x002fe200000010ff */
[----:B------:R-:W-:Y:S02]  /*44d0*/  FADD.FTZ R35, R35, -R0 ;  /* 0x8000000023237221 */ /* 0x000fe40000010000 */
[--C-:B------:R-:W-:Y:S02]  /*44e0*/  FADD.FTZ R37, R37, -R10.reuse ;  /* 0x8000000a25257221 */ /* 0x100fe40000010000 */
[----:B------:R1:W-:Y:S01]  /*44f0*/  STS [R227+0x2000], R2 ;  /* 0x00200002e3007388 */ /* 0x0003e20000000800 */
[----:B------:R-:W-:Y:S02]  /*4500*/  FMUL.FTZ R34, R20, R34 ;  /* 0x0000002214227220 */ /* 0x000fe40000410000 */
[----:B------:R-:W-:Y:S01]  /*4510*/  FMUL.FTZ R35, R18, R35 ;  /* 0x0000002312237220 */ /* 0x000fe20000410000 */
[----:B------:R-:W-:Y:S01]  /*4520*/  BAR.SYNC.DEFER_BLOCKING 0x0 ;  /* 0x0000000000007b1d */ /* 0x000fe20000010000 */
[--C-:B------:R-:W-:Y:S02]  /*4530*/  FADD.FTZ R36, R36, -R10.reuse ;  /* 0x8000000a24247221 */ /* 0x100fe40000010000 */
[--C-:B------:R-:W-:Y:S02]  /*4540*/  FADD.FTZ R41, R41, -R10.reuse ;  /* 0x8000000a29297221 */ /* 0x100fe40000010000 */
[----:B------:R-:W-:Y:S01]  /*4550*/  FADD.FTZ R40, R40, -R10 ;  /* 0x8000000a28287221 */ /* 0x000fe20000010000 */
[----:B------:R-:W-:Y:S01]  /*4560*/  F2FP.BF16.PACK_AB R10, R33, R32 ;  /* 0x00000020210a723e */ /* 0x000fe200000010ff */
[----:B------:R-:W-:Y:S02]  /*4570*/  FMUL.FTZ R36, R175, R36 ;  /* 0x00000024af247220 */ /* 0x000fe40000410000 */
[----:B------:R-:W-:Y:S02]  /*4580*/  FMUL.FTZ R9, R174, R37 ;  /* 0x00000025ae097220 */ /* 0x000fe40000410000 */
[--C-:B------:R-:W-:Y:S02]  /*4590*/  FADD.FTZ R38, R38, -R0.reuse ;  /* 0x8000000026267221 */ /* 0x100fe40000010000 */
[--C-:B------:R-:W-:Y:S01]  /*45a0*/  FADD.FTZ R3, R39, -R0.reuse ;  /* 0x8000000027037221 */ /* 0x100fe20000010000 */
[----:B------:R-:W-:Y:S01]  /*45b0*/  F2FP.BF16.PACK_AB R9, R9, R36 ;  /* 0x000000240909723e */ /* 0x000fe200000010ff */
[--C-:B------:R-:W-:Y:S02]  /*45c0*/  FADD.FTZ R43, R43, -R0.reuse ;  /* 0x800000002b2b7221 */ /* 0x100fe40000010000 */
[----:B------:R-:W-:Y:S01]  /*45d0*/  FADD.FTZ R42, R42, -R0 ;  /* 0x800000002a2a7221 */ /* 0x000fe20000010000 */
[----:B------:R-:W-:Y:S01]  /*45e0*/  F2FP.BF16.PACK_AB R0, R35, R34 ;  /* 0x000000222300723e */ /* 0x000fe200000010ff */
[----:B------:R-:W-:Y:S01]  /*45f0*/  FMUL.FTZ R17, R17, R38 ;  /* 0x0000002611117220 */ /* 0x000fe20000410000 */
[----:B-1----:R-:W-:Y:S01]  /*4600*/  F2FP.BF16.PACK_AB R2, R27, R26 ;  /* 0x0000001a1b02723e */ /* 0x002fe200000010ff */
[----:B------:R-:W-:Y:S01]  /*4610*/  FMUL.FTZ R3, R16, R3 ;  /* 0x0000000310037220 */ /* 0x000fe20000410000 */
[----:B------:R-:W-:Y:S01]  /*4620*/  STS [R226+0x23c80], R13 ;  /* 0x023c800de2007388 */ /* 0x000fe20000000800 */
[----:B------:R-:W-:Y:S02]  /*4630*/  FMUL.FTZ R40, R173, R40 ;  /* 0x00000028ad287220 */ /* 0x000fe40000410000 */
[----:B------:R-:W-:Y:S01]  /*4640*/  FMUL.FTZ R12, R188, R41 ;  /* 0x00000029bc0c7220 */ /* 0x000fe20000410000 */
[----:B------:R1:W-:Y:S01]  /*4650*/  STS [R227+0x2800], R2 ;  /* 0x00280002e3007388 */ /* 0x0003e20000000800 */
[----:B------:R-:W-:Y:S01]  /*4660*/  F2FP.BF16.PACK_AB R3, R3, R17 ;  /* 0x000000110303723e */ /* 0x000fe200000010ff */
[----:B------:R-:W-:Y:S01]  /*4670*/  FMUL.FTZ R14, R14, R42 ;  /* 0x0000002a0e0e7220 */ /* 0x000fe20000410000 */
[----:B------:R-:W-:Y:S01]  /*4680*/  SHF.L.U32 R42, R219, 0x1, RZ ;  /* 0x00000001db2a7819 */ /* 0x000fe200000006ff */
[----:B------:R-:W-:Y:S01]  /*4690*/  STS [R226+0x24480], R15 ;  /* 0x0244800fe2007388 */ /* 0x000fe20000000800 */
[----:B------:R-:W-:Y:S01]  /*46a0*/  FMUL.FTZ R7, R7, R43 ;  /* 0x0000002b07077220 */ /* 0x000fe20000410000 */
[----:B------:R-:W-:Y:S02]  /*46b0*/  F2FP.BF16.PACK_AB R12, R12, R40 ;  /* 0x000000280c0c723e */ /* 0x000fe400000010ff */
        /* <DEDUP_REMOVED lines=118> */
[----:B------:R-:W-:Y:S01]  /*4e20*/  IMAD.SHL.U32 R0, R225, 0x40, RZ ;  /* 0x00000040e1007824 */ /* 0x000fe200078e00ff */
[----:B------:R-:W-:Y:S01]  /*4e30*/  IADD3 R8, P5, P0, R244, UR7, R5 ;  /* 0x00000007f4087c10 */ /* 0x000fe2000f8be005 */
[----:B------:R-:W-:Y:S03]  /*4e40*/  IMAD.IADD R4, R3, 0x1, R4 ;  /* 0x0000000103047824 */ /* 0x000fe600078e0204 */
[----:B------:R-:W-:Y:S02]  /*4e50*/  IADD3 R3, P6, R0, R248, RZ ;  /* 0x000000f800037210 */ /* 0x000fe40007fde0ff */
[----:B------:R-:W-:Y:S02]  /*4e60*/  SHF.L.U64.HI R2, R2, 0x6, R4 ;  /* 0x0000000602027819 */ /* 0x000fe40000010204 */
[----:B------:R-:W-:Y:S02]  /*4e70*/  LEA.HI.X.SX32 R4, R0, R252, 0x1, P6 ;  /* 0x000000fc00047211 */ /* 0x000fe400030f0eff */
[----:B------:R-:W-:Y:S02]  /*4e80*/  IADD3.X R9, R241, UR5, R2, P5, P0 ;  /* 0x00000005f1097c10 */ /* 0x000fe4000afe0402 */
        /* <DEDUP_REMOVED lines=9> */
[----:B------:R-:W-:Y:S02]  /*4f20*/  LEA.HI.X R5, R5, c[0x0][0x1f4], R2, 0x1, P5 ;  /* 0x00007d0005057a11 */ /* 0x000fe400028f0c02 */
        /* <DEDUP_REMOVED lines=20> */
.L_x_1138:
[-C--:B-1234-:R-:W-:Y:S01]  /*5070*/  HMMA.16816.F32.BF16 R4, R108, R16.reuse, RZ ;  /* 0x000000106c04723c */ /* 0x09efe200000418ff */
[----:B------:R-:W-:Y:S01]  /*5080*/  LDSM.16.MT88.4 R200, [R214+0x1000] ;  /* 0x00100000d6c8783b */ /* 0x000fe20000004200 */
[----:B------:R-:W-:Y:S02]  /*5090*/  UIADD3 UR12, UR4, 0x1, URZ ;  /* 0x00000001040c7890 */ /* 0x000fe4000fffe03f */
[----:B------:R-:W-:Y:S01]  /*50a0*/  IMAD.WIDE.U32 R2, R234, c[0x0][0x238], R230 ;  /* 0x00008e00ea027a25 */ /* 0x000fe200078e00e6 */
[----:B------:R-:W-:Y:S01]  /*50b0*/  LDSM.16.MT88.4 R204, [R214+0x6000] ;  /* 0x00600000d6cc783b */ /* 0x000fe20000004200 */
[----:B------:R-:W-:Y:S01]  /*50c0*/  SHF.R.S32.HI R0, RZ, 0x1f, R234 ;  /* 0x0000001fff007819 */ /* 0x000fe200000114ea */
[----:B------:R-:W-:Y:S01]  /*50d0*/  UISETP.GE.AND UP1, UPT, UR4, 0x1, UPT ;  /* 0x000000010400788c */ /* 0x000fe2000bf26270 */
[C---:B------:R-:W-:Y:S01]  /*50e0*/  HMMA.16816.F32.BF16 R8, R172.reuse, R16, RZ ;  /* 0x00000010ac08723c */ /* 0x040fe200000418ff */
[----:B------:R-:W0:Y:S01]  /*50f0*/  LDGDEPBAR ;  /* 0x00000000000079af */ /* 0x000e220000000000 */
[----:B------:R-:W-:Y:S02]  /*5100*/  UIADD3 UR6, UR13, 0x1, URZ ;  /* 0x000000010d067890 */ /* 0x000fe4000fffe03f */
[----:B------:R-:W-:Y:S01]  /*5110*/  IMAD R0, R0, c[0x0][0x238], RZ ;  /* 0x00008e0000007a24 */ /* 0x000fe200078e02ff */
[----:B------:R-:W-:Y:S03]  /*5120*/  UISETP.GE.AND UP0, UPT, UR13, 0x1, UPT ;  /* 0x000000010d00788c */ /* 0x000fe6000bf06270 */
[-C--:B------:R-:W-:Y:S01]  /*5130*/  HMMA.16816.F32.BF16 R12, R172, R18.reuse, RZ ;  /* 0x00000012ac0c723c */ /* 0x080fe200000418ff */
[----:B------:R-:W-:Y:S01]  /*5140*/  IMAD R0, R234, c[0x0][0x23c], R0 ;  /* 0x00008f00ea007a24 */ /* 0x000fe200078e0200 */
[----:B------:R-:W-:Y:S03]  /*5150*/  USEL UR13, UR6, URZ, !UP0 ;  /* 0x0000003f060d7287 */ /* 0x000fe6000c000000 */
[----:B------:R-:W-:Y:S02]  /*5160*/  IMAD.IADD R3, R3, 0x1, R0 ;  /* 0x0000000103037824 */ /* 0x000fe400078e0200 */
[----:B------:R-:W-:Y:S01]  /*5170*/  IMAD R0, R235, 0x3000, RZ ;  /* 0x00003000eb007824 */ /* 0x000fe200078e02ff */
[C---:B------:R-:W-:Y:S04]  /*5180*/  HMMA.16816.F32.BF16 R16, R108.reuse, R18, RZ ;  /* 0x000000126c10723c */ /* 0x040fe800000418ff */
[----:B------:R-:W-:Y:S04]  /*5190*/  IMAD.WIDE.U32 R2, R232, c[0x0][0x240], R2 ;  /* 0x00009000e8027a25 */ /* 0x000fe800078e0002 */
[-C--:B------:R-:W-:Y:S08]  /*51a0*/  HMMA.16816.F32.BF16 R20, R108, R36.reuse, RZ ;  /* 0x000000246c14723c */ /* 0x080ff000000418ff */
[C---:B------:R-:W-:Y:S08]  /*51b0*/  HMMA.16816.F32.BF16 R24, R172.reuse, R36, RZ ;  /* 0x00000024ac18723c */ /* 0x040ff000000418ff */
[-C--:B------:R-:W-:Y:S08]  /*51c0*/  HMMA.16816.F32.BF16 R28, R172, R38.reuse, RZ ;  /* 0x00000026ac1c723c */ /* 0x080ff000000418ff */
[C---:B------:R-:W-:Y:S08]  /*51d0*/  HMMA.16816.F32.BF16 R32, R108.reuse, R38, RZ ;  /* 0x000000266c20723c */ /* 0x040ff000000418ff */
[-C--:B------:R-:W-:Y:S08]  /*51e0*/  HMMA.16816.F32.BF16 R36, R108, R176.reuse, RZ ;  /* 0x000000b06c24723c */ /* 0x080ff000000418ff */
[C---:B------:R-:W-:Y:S08]  /*51f0*/  HMMA.16816.F32.BF16 R40, R172.reuse, R176, RZ ;  /* 0x000000b0ac28723c */ /* 0x040ff000000418ff */
[-C--:B------:R-:W-:Y:S01]  /*5200*/  HMMA.16816.F32.BF16 R104, R172, R178.reuse, RZ ;  /* 0x000000b2ac68723c */ /* 0x080fe200000418ff */
[----:B------:R-:W1:Y:S07]  /*5210*/  LDSM.16.M88.4 R172, [R215+0x1000] ;  /* 0x00100000d7ac783b */ /* 0x000e6e0000000200 */
        /* <DEDUP_REMOVED lines=18> */
[----:B------:R-:W-:Y:S03]  /*5340*/  LDSM.16.MT88.4 R196, [R214+0x2000] ;  /* 0x00200000d6c4783b */ /* 0x000fe60000004200 */
[-C--:B-1----:R-:W-:Y:S08]  /*5350*/  HMMA.16816.F32.BF16 R4, R172, R200.reuse, R4 ;  /* 0x000000c8ac04723c */ /* 0x082ff00000041804 */
[C---:B--2---:R-:W-:Y:S08]  /*5360*/  HMMA.16816.F32.BF16 R8, R176.reuse, R200, R8 ;  /* 0x000000c8b008723c */ /* 0x044ff00000041808 */
[-C--:B------:R-:W-:Y:S08]  /*5370*/  HMMA.16816.F32.BF16 R12, R176, R202.reuse, R12 ;  /* 0x000000cab00c723c */ /* 0x080ff0000004180c */
[C---:B------:R-:W-:Y:S01]  /*5380*/  HMMA.16816.F32.BF16 R16, R172.reuse, R202, R16 ;  /* 0x000000caac10723c */ /* 0x040fe20000041810 */
[----:B------:R-:W-:Y:S07]  /*5390*/  LDSM.16.M88.4 R200, [R215+0x2400] ;  /* 0x00240000d7c8783b */ /* 0x000fee0000000200 */
[-C--:B---3--:R-:W-:Y:S08]  /*53a0*/  HMMA.16816.F32.BF16 R20, R172, R184.reuse, R20 ;  /* 0x000000b8ac14723c */ /* 0x088ff00000041814 */
[C---:B------:R-:W-:Y:S08]  /*53b0*/  HMMA.16816.F32.BF16 R24, R176.reuse, R184, R24 ;  /* 0x000000b8b018723c */ /* 0x040ff00000041818 */
[-C--:B------:R-:W-:Y:S08]  /*53c0*/  HMMA.16816.F32.BF16 R28, R176, R186.reuse, R28 ;  /* 0x000000bab01c723c */ /* 0x080ff0000004181c */
[C---:B------:R-:W-:Y:S01]  /*53d0*/  HMMA.16816.F32.BF16 R32, R172.reuse, R186, R32 ;  /* 0x000000baac20723c */ /* 0x040fe20000041820 */
[----:B------:R-:W-:Y:S07]  /*53e0*/  LDSM.16.MT88.4 R184, [R214+0x6800] ;  /* 0x00680000d6b8783b */ /* 0x000fee0000004200 */
[-C--:B------:R-:W-:Y:S08]  /*53f0*/  HMMA.16816.F32.BF16 R36, R172, R204.reuse, R36 ;  /* 0x000000ccac24723c */ /* 0x080ff00000041824 */
[C---:B------:R-:W-:Y:S08]  /*5400*/  HMMA.16816.F32.BF16 R40, R176.reuse, R204, R40 ;  /* 0x000000ccb028723c */ /* 0x040ff00000041828 */
[-C--:B------:R-:W-:Y:S01]  /*5410*/  HMMA.16816.F32.BF16 R104, R176, R206.reuse, R104 ;  /* 0x000000ceb068723c */ /* 0x080fe20000041868 */
[----:B------:R-:W1:Y:S07]  /*5420*/  LDSM.16.MT88.4 R176, [R214+0x4000] ;  /* 0x00400000d6b0783b */ /* 0x000e6e0000004200 */
[----:B------:R-:W-:Y:S01]  /*5430*/  HMMA.16816.F32.BF16 R108, R172, R206, R108 ;  /* 0x000000ceac6c723c */ /* 0x000fe2000004186c */
[----:B------:R-:W2:Y:S04]  /*5440*/  LDSM.16.M88.4 R172, [R215+0x2000] ;  /* 0x00200000d7ac783b */ /* 0x000ea80000000200 */
[----:B------:R-:W3:Y:S03]  /*5450*/  LDSM.16.MT88.4 R204, [R214+0x4800] ;  /* 0x00480000d6cc783b */ /* 0x000ee60000004200 */
[-C--:B----4-:R-:W-:Y:S08]  /*5460*/  HMMA.16816.F32.BF16 R4, R180, R188.reuse, R4 ;  /* 0x000000bcb404723c */ /* 0x090ff00000041804 */
[C---:B------:R-:W-:Y:S08]  /*5470*/  HMMA.16816.F32.BF16 R8, R192.reuse, R188, R8 ;  /* 0x000000bcc008723c */ /* 0x040ff00000041808 */
[-C--:B------:R-:W-:Y:S08]  /*5480*/  HMMA.16816.F32.BF16 R12, R192, R190.reuse, R12 ;  /* 0x000000bec00c723c */ /* 0x080ff0000004180c */
[C---:B------:R-:W-:Y:S07]  /*5490*/  HMMA.16816.F32.BF16 R16, R180.reuse, R190, R16 ;  /* 0x000000beb410723c */ /* 0x040fee0000041810 */
[----:B------:R-:W-:Y:S01]  /*54a0*/  MOV R190, R225 ;  /* 0x000000e100be7202 */ /* 0x000fe20000000f00 */
        /* <DEDUP_REMOVED lines=8> */
[----:B------:R-:W-:Y:S07]  /*5530*/  HMMA.16816.F32.BF16 R108, R180, R186, R108 ;  /* 0x000000bab46c723c */ /* 0x000fee000004186c */
[----:B------:R-:W-:Y:S01]  /*5540*/  SHF.R.S32.HI R181, RZ, 0x1f, R0 ;  /* 0x0000001fffb57819 */ /* 0x000fe20000011400 */
[-C--:B--2---:R-:W-:Y:S05]  /*5550*/  HMMA.16816.F32.BF16 R4, R172, R196.reuse, R4 ;  /* 0x000000c4ac04723c */ /* 0x084fea0000041804 */
[----:B------:R-:W-:Y:S02]  /*5560*/  SHF.R.S32.HI R180, RZ, 0x1f, R232 ;  /* 0x0000001fffb47819 */ /* 0x000fe400000114e8 */
[----:B------:R-:W-:Y:S01]  /*5570*/  IADD3 R0, P0, R0, R2, RZ ;  /* 0x0000000200007210 */ /* 0x000fe20007f1e0ff */
[C---:B------:R-:W-:Y:S04]  /*5580*/  HMMA.16816.F32.BF16 R8, R200.reuse, R196, R8 ;  /* 0x000000c4c808723c */ /* 0x040fe80000041808 */
[----:B------:R-:W-:Y:S04]  /*5590*/  IMAD R180, R180, c[0x0][0x240], RZ ;  /* 0x00009000b4b47a24 */ /* 0x000fe800078e02ff */
[-C--:B------:R-:W-:Y:S04]  /*55a0*/  HMMA.16816.F32.BF16 R12, R200, R198.reuse, R12 ;  /* 0x000000c6c80c723c */ /* 0x080fe8000004180c */
[----:B------:R-:W-:Y:S04]  /*55b0*/  IMAD R180, R232, c[0x0][0x244], R180 ;  /* 0x00009100e8b47a24 */ /* 0x000fe800078e02b4 */
[C---:B------:R-:W-:Y:S04]  /*55c0*/  HMMA.16816.F32.BF16 R16, R172.reuse, R198, R16 ;  /* 0x000000c6ac10723c */ /* 0x040fe80000041810 */
[----:B------:R-:W-:Y:S02]  /*55d0*/  IADD3.X R2, R181, R3, R180, P0, !PT ;  /* 0x00000003b5027210 */ /* 0x000fe400007fe4b4 */
[C---:B------:R-:W-:Y:S02]  /*55e0*/  LEA R180, P0, R0.reuse, c[0x0][0x220], 0x2 ;  /* 0x0000880000b47a11 */ /* 0x040fe400078010ff */
[-C--:B---3--:R-:W-:Y:S04]  /*55f0*/  HMMA.16816.F32.BF16 R20, R172, R204.reuse, R20 ;  /* 0x000000ccac14723c */ /* 0x088fe80000041814 */
[----:B------:R-:W-:Y:S01]  /*5600*/  LEA.HI.X R181, R0, c[0x0][0x224], R2, 0x2, P0 ;  /* 0x0000890000b57a11 */ /* 0x000fe200000f1402 */
[----:B------:R-:W-:Y:S01]  /*5610*/  IMAD.U32 R0, RZ, RZ, UR4 ;  /* 0x00000004ff007e24 */ /* 0x000fe2000f8e00ff */
[----:B------:R-:W-:Y:S01]  /*5620*/  LDSM.16.MT88.2 R2, [R212+0x23c80] ;  /* 0x023c8000d402783b */ /* 0x000fe20000004100 */
[----:B------:R-:W-:Y:S01]  /*5630*/  ISETP.GE.AND P0, PT, R225, R239, PT ;  /* 0x000000efe100720c */ /* 0x000fe20003f06270 */
[C---:B------:R-:W-:Y:S01]  /*5640*/  HMMA.16816.F32.BF16 R24, R200.reuse, R204, R24 ;  /* 0x000000ccc818723c */ /* 0x040fe20000041818 */
[----:B------:R-:W-:Y:S01]  /*5650*/  USEL UR4, UR12, URZ, !UP1 ;  /* 0x0000003f0c047287 */ /* 0x000fe2000c800000 */
[----:B------:R-:W-:Y:S02]  /*5660*/  RED.E.ADD.F32.FTZ.RN.STRONG.GPU [R180.64], R4 ;  /* 0x00000004b400798e */ /* 0x000fe4000c10e788 */
[----:B------:R-:W-:Y:S02]  /*5670*/  IMAD R0, R0, 0x3000, R219 ;  /* 0x0000300000007824 */ /* 0x000fe400078e02db */
[----:B------:R-:W-:Y:S02]  /*5680*/  RED.E.ADD.F32.FTZ.RN.STRONG.GPU [R180.64+0x400], R5 ;  /* 0x00040005b400798e */ /* 0x000fe4000c10e788 */
[-C--:B------:R-:W-:Y:S02]  /*5690*/  HMMA.16816.F32.BF16 R28, R200, R206.reuse, R28 ;  /* 0x000000cec81c723c */ /* 0x080fe4000004181c */
[----:B------:R-:W-:Y:S02]  /*56a0*/  RED.E.ADD.F32.FTZ.RN.STRONG.GPU [R180.64+0x800], R6 ;  /* 0x00080006b400798e */ /* 0x000fe4000c10e788 */
[----:B------:R-:W-:Y:S02]  /*56b0*/  SHF.L.U32 R0, R0, 0x1, RZ ;  /* 0x0000000100007819 */ /* 0x000fe400000006ff */
        /* <DEDUP_REMOVED lines=9> */
[----:B------:R-:W-:Y:S02]  /*5750*/  RED.E.ADD.F32.FTZ.RN.STRONG.GPU [R180.64+0x2400], R17 ;  /* 0x00240011b400798e */ /* 0x000fe4000c10e788 */
[-C--:B------:R-:W-:Y:S02]  /*5760*/  HMMA.16816.F32.BF16 R104, R200, R178.reuse, R104 ;  /* 0x000000b2c868723c */ /* 0x080fe40000041868 */
[----:B------:R-:W-:Y:S04]  /*5770*/  RED.E.ADD.F32.FTZ.RN.STRONG.GPU [R180.64+0x2800], R18 ;  /* 0x00280012b400798e */ /* 0x000fe8000c10e788 */
[----:B------:R-:W1:Y:S02]  /*5780*/  LDSM.16.MT88.4 R4, [R0+0xf080] ;  /* 0x00f080000004783b */ /* 0x000e640000004200 */
[----:B------:R-:W-:Y:S02]  /*5790*/  HMMA.16816.F32.BF16 R108, R172, R178, R108 ;  /* 0x000000b2ac6c723c */ /* 0x000fe4000004186c */
[----:B------:R-:W-:Y:S04]  /*57a0*/  RED.E.ADD.F32.FTZ.RN.STRONG.GPU [R180.64+0x2c00], R19 ;  /* 0x002c0013b400798e */ /* 0x000fe8000c10e788 */
[----:B------:R-:W-:Y:S04]  /*57b0*/  RED.E.ADD.F32.FTZ.RN.STRONG.GPU [R180.64+0x3000], R12 ;  /* 0x0030000cb400798e */ /* 0x000fe8000c10e788 */
[----:B------:R-:W2:Y:S04]  /*57c0*/  LDSM.16.MT88.4 R8, [R0+0x11080] ;  /* 0x011080000008783b */ /* 0x000ea80000004200 */
[----:B------:R-:W-:Y:S04]  /*57d0*/  RED.E.ADD.F32.FTZ.RN.STRONG.GPU [R180.64+0x3400], R13 ;  /* 0x0034000db400798e */ /* 0x000fe8000c10e788 */
[----:B------:R-:W-:Y:S04]  /*57e0*/  RED.E.ADD.F32.FTZ.RN.STRONG.GPU [R180.64+0x3800], R14 ;  /* 0x0038000eb400798e */ /* 0x000fe8000c10e788 */
        /* <DEDUP_REMOVED lines=184> */
.L_x_1136:
        /* <DEDUP_REMOVED lines=17> */
[----:B------:R-:W-:Y:S02]  /*6480*/  F2FP.BF16.PACK_AB R90, R91, R90 ;  /* 0x0000005a5b5a723e */ /* 0x000fe400000010ff */
[----:B------:R-:W-:Y:S01]  /*6490*/  LOP3.LUT R10, R3, 0x180, RZ, 0xc0, !PT ;  /* 0x00000180030a7812 */ /* 0x000fe200078ec0ff */
[----:B------:R-:W-:Y:S01]  /*64a0*/  IMAD.SHL.U32 R3, R5, 0x4, RZ ;  /* 0x0000000405037824 */ /* 0x000fe200078e00ff */
[----:B------:R-:W-:Y:S01]  /*64b0*/  F2FP.BF16.PACK_AB R91, R85, R84 ;  /* 0x00000054555b723e */ /* 0x000fe200000010ff */
[----:B------:R-:W-:Y:S01]  /*64c0*/  IMAD.SHL.U32 R84, R6, 0x8, RZ ;  /* 0x0000000806547824 */ /* 0x000fe200078e00ff */
[----:B------:R-:W-:-:S02]  /*64d0*/  LEA.HI R0, R0, R4, RZ, 0x3 ;  /* 0x0000000400007211 */ /* 0x000fc400078f18ff */
[----:B------:R-:W-:Y:S02]  /*64e0*/  LOP3.LUT R8, R2, 0x1c0, RZ, 0xc0, !PT ;  /* 0x000001c002087812 */ /* 0x000fe400078ec0ff */
[----:B------:R-:W-:Y:S02]  /*64f0*/  SHF.R.U32.HI R6, RZ, 0x1, R7 ;  /* 0x00000001ff067819 */ /* 0x000fe40000011607 */
[----:B------:R-:W-:Y:S02]  /*6500*/  LOP3.LUT R5, R3, 0xfffffe00, RZ, 0xc0, !PT ;  /* 0xfffffe0003057812 */ /* 0x000fe400078ec0ff */
[----:B------:R-:W-:Y:S02]  /*6510*/  LOP3.LUT R2, R0, 0xfffffff8, RZ, 0xc0, !PT ;  /* 0xfffffff800027812 */ /* 0x000fe400078ec0ff */
[----:B------:R-:W-:Y:S02]  /*6520*/  LOP3.LUT R3, R8, 0x38, R84, 0xf8, !PT ;  /* 0x0000003808037812 */ /* 0x000fe400078ef854 */
[----:B------:R-:W-:-:S02]  /*6530*/  LOP3.LUT R0, R10, 0x30, R6, 0xf8, !PT ;  /* 0x000000300a007812 */ /* 0x000fc400078ef806 */
[----:B------:R-:W-:Y:S02]  /*6540*/  SHF.R.U32.HI R8, RZ, 0x3, R8 ;  /* 0x00000003ff087819 */ /* 0x000fe40000011608 */
[----:B------:R-:W-:Y:S02]  /*6550*/  SHF.R.U32.HI R6, RZ, 0x3, R10 ;  /* 0x00000003ff067819 */ /* 0x000fe4000001160a */
[----:B------:R-:W-:Y:S01]  /*6560*/  F2FP.BF16.PACK_AB R185, R83, R82 ;  /* 0x0000005253b9723e */ /* 0x000fe200000010ff */
[----:B------:R-:W-:Y:S01]  /*6570*/  IMAD.SHL.U32 R83, R9, 0x8, RZ ;  /* 0x0000000809537824 */ /* 0x000fe200078e00ff */
[----:B------:R-:W-:Y:S02]  /*6580*/  LOP3.LUT R7, R0, 0x2848, RZ, 0xfc, !PT ;  /* 0x0000284800077812 */ /* 0x000fe400078efcff */
[----:B------:R-:W-:Y:S02]  /*6590*/  F2FP.BF16.PACK_AB R107, R53, R52 ;  /* 0x00000034356b723e */ /* 0x000fe400000010ff */
[----:B------:R-:W-:-:S02]  /*65a0*/  LOP3.LUT R82, R3, R8, RZ, 0x3c, !PT ;  /* 0x0000000803527212 */ /* 0x000fc400078e3cff */
[----:B------:R-:W-:Y:S02]  /*65b0*/  LOP3.LUT R31, R0, 0x800, RZ, 0xfc, !PT ;  /* 0x00000800001f7812 */ /* 0x000fe400078efcff */
[----:B------:R-:W-:Y:S02]  /*65c0*/  F2FP.BF16.PACK_AB R174, R57, R56 ;  /* 0x0000003839ae723e */ /* 0x000fe400000010ff */
[----:B------:R-:W-:Y:S02]  /*65d0*/  IADD3 R2, R5, R4, -R2 ;  /* 0x0000000405027210 */ /* 0x000fe40007ffe802 */
[----:B------:R-:W-:Y:S02]  /*65e0*/  LOP3.LUT R43, R6, R0, RZ, 0x3c, !PT ;  /* 0x00000000062b7212 */ /* 0x000fe400078e3cff */
[C---:B------:R-:W-:Y:S02]  /*65f0*/  LOP3.LUT R3, R0.reuse, 0x3848, RZ, 0xfc, !PT ;  /* 0x0000384800037812 */ /* 0x040fe400078efcff */
[----:B------:R-:W-:-:S02]  /*6600*/  LOP3.LUT R16, R0, 0x8, RZ, 0xfc, !PT ;  /* 0x0000000800107812 */ /* 0x000fc400078efcff */
[C---:B------:R-:W-:Y:S02]  /*6610*/  LOP3.LUT R52, R0.reuse, 0x3008, RZ, 0xfc, !PT ;  /* 0x0000300800347812 */ /* 0x040fe400078efcff */
[----:B------:R-:W-:Y:S02]  /*6620*/  F2FP.BF16.PACK_AB R176, R59, R58 ;  /* 0x0000003a3bb0723e */ /* 0x000fe400000010ff */
        /* <DEDUP_REMOVED lines=17> */
[----:B------:R-:W-:Y:S02]  /*6740*/  F2FP.BF16.PACK_AB R181, R77, R76 ;  /* 0x0000004c4db5723e */ /* 0x000fe400000010ff */
        /* <DEDUP_REMOVED lines=11> */
[----:B------:R-:W-:Y:S02]  /*6800*/  F2FP.BF16.PACK_AB R106, R47, R46 ;  /* 0x0000002e2f6a723e */ /* 0x000fe400000010ff */
[----:B------:R-:W-:Y:S02]  /*6810*/  F2FP.BF16.PACK_AB R173, R61, R60 ;  /* 0x0000003c3dad723e */ /* 0x000fe400000010ff */
[----:B------:R-:W-:Y:S02]  /*6820*/  F2FP.BF16.PACK_AB R180, R79, R78 ;  /* 0x0000004e4fb4723e */ /* 0x000fe400000010ff */
        /* <DEDUP_REMOVED lines=14> */
[----:B------:R-:W-:Y:S02]  /*6910*/  F2FP.BF16.PACK_AB R111, R65, R64 ;  /* 0x00000040416f723e */ /* 0x000fe400000010ff */
[----:B------:R-:W-:Y:S02]  /*6920*/  F2FP.BF16.PACK_AB R172, R63, R62 ;  /* 0x0000003e3fac723e */ /* 0x000fe400000010ff */
[----:B------:R-:W-:Y:S02]  /*6930*/  F2FP.BF16.PACK_AB R175, R69, R68 ;  /* 0x0000004445af723e */ /* 0x000fe400000010ff */
[----:B------:R-:W-:Y:S02]  /*6940*/  F2FP.BF16.PACK_AB R178, R71, R70 ;  /* 0x0000004647b2723e */ /* 0x000fe400000010ff */
[----:B------:R-:W-:Y:S02]  /*6950*/  F2FP.BF16.PACK_AB R177, R73, R72 ;  /* 0x0000004849b1723e */ /* 0x000fe400000010ff */
[----:B------:R-:W-:-:S02]  /*6960*/  F2FP.BF16.PACK_AB R179, R75, R74 ;  /* 0x0000004a4bb3723e */ /* 0x000fc400000010ff */
        /* <DEDUP_REMOVED lines=64> */
[----:B------:R-:W-:Y:S02]  /*6d70*/  SHF.R.U32.HI R57, RZ, 0x3, R50 ;  /* 0x00000003ff397819 */ /* 0x000fe40000011632 */
[----:B------:R-:W-:Y:S02]  /*6d80*/  SHF.R.U32.HI R51, RZ, 0x3, R42 ;  /* 0x00000003ff337819 */ /* 0x000fe4000001162a */
[----:B------:R-:W-:-:S02]  /*6d90*/  SHF.R.U32.HI R43, RZ, 0x3, R25 ;  /* 0x00000003ff2b7819 */ /* 0x000fc40000011619 */
        /* <DEDUP_REMOVED lines=14> */
[----:B------:R-:W-:Y:S02]  /*6e80*/  SHF.R.U32.HI R53, RZ, 0x3, R46 ;  /* 0x00000003ff357819 */ /* 0x000fe4000001162e */
[----:B------:R-:W-:Y:S02]  /*6e90*/  SHF.R.U32.HI R42, RZ, 0x3, R22 ;  /* 0x00000003ff2a7819 */ /* 0x000fe40000011616 */
[----:B------:R-:W-:Y:S02]  /*6ea0*/  SHF.R.U32.HI R25, RZ, 0x3, R6 ;  /* 0x00000003ff197819 */ /* 0x000fe40000011606 */
[----:B------:R-:W-:-:S02]  /*6eb0*/  SHF.R.U32.HI R24, RZ, 0x3, R5 ;  /* 0x00000003ff187819 */ /* 0x000fc40000011605 */
[----:B------:R-:W-:Y:S02]  /*6ec0*/  LOP3.LUT R80, R80, 0x180, RZ, 0xc0, !PT ;  /* 0x0000018050507812 */ /* 0x000fe400078ec0ff */
        /* <DEDUP_REMOVED lines=22> */
[----:B------:R-:W-:-:S02]  /*7030*/  F2FP.BF16.PACK_AB R110, R67, R66 ;  /* 0x00000042436e723e */ /* 0x000fc400000010ff */
        /* <DEDUP_REMOVED lines=14> */
[----:B------:R-:W-:Y:S02]  /*7120*/  LOP3.LUT R68, R57, 0x40, R0, 0x1e, !PT ;  /* 0x0000004039447812 */ /* 0x000fe400078e1e00 */
[----:B------:R-:W-:Y:S02]  /*7130*/  F2FP.BF16.PACK_AB R184, R87, R86 ;  /* 0x0000005657b8723e */ /* 0x000fe400000010ff */
        /* <DEDUP_REMOVED lines=14> */
[----:B------:R-:W-:Y:S02]  /*7220*/  LOP3.LUT R45, R25, 0x840, R0, 0x1e, !PT ;  /* 0x00000840192d7812 */ /* 0x000fe400078e1e00 */
[----:B------:R-:W-:Y:S02]  /*7230*/  SHF.R.U32.HI R80, RZ, 0x3, R80 ;  /* 0x00000003ff507819 */ /* 0x000fe40000011650 */
[--C-:B------:R-:W-:Y:S01]  /*7240*/  LOP3.LUT R87, R59, 0x3848, R0.reuse, 0x1e, !PT ;  /* 0x000038483b577812 */ /* 0x100fe200078e1e00 */
[C---:B------:R-:W-:Y:S01]  /*7250*/  IMAD.IADD R45, R2.reuse, 0x1, R45 ;  /* 0x00000001022d7824 */ /* 0x040fe200078e022d */
[--C-:B------:R-:W-:Y:S02]  /*7260*/  LOP3.LUT R66, R53, 0x48, R0.reuse, 0x1e, !PT ;  /* 0x0000004835427812 */ /* 0x100fe400078e1e00 */
[--C-:B------:R-:W-:Y:S01]  /*7270*/  LOP3.LUT R65, R51, 0x1400, R0.reuse, 0x1e, !PT ;  /* 0x0000140033417812 */ /* 0x100fe200078e1e00 */
[----:B------:R-:W-:Y:S01]  /*7280*/  IMAD.IADD R87, R2, 0x1, R87 ;  /* 0x0000000102577824 */ /* 0x000fe200078e0257 */
[----:B------:R-:W-:-:S02]  /*7290*/  LOP3.LUT R31, R48, 0x1448, R0, 0x1e, !PT ;  /* 0x00001448301f7812 */ /* 0x000fc400078e1e00 */
[--C-:B------:R-:W-:Y:S02]  /*72a0*/  LOP3.LUT R62, R47, 0x2800, R0.reuse, 0x1e, !PT ;  /* 0x000028002f3e7812 */ /* 0x100fe400078e1e00 */
[--C-:B------:R-:W-:Y:S01]  /*72b0*/  LOP3.LUT R61, R46, 0x2840, R0.reuse, 0x1e, !PT ;  /* 0x000028402e3d7812 */ /* 0x100fe200078e1e00 */
[----:B------:R-:W-:Y:S01]  /*72c0*/  IMAD.IADD R31, R2, 0x1, R31 ;  /* 0x00000001021f7824 */ /* 0x000fe200078e021f */
[--C-:B------:R-:W-:Y:S02]  /*72d0*/  LOP3.LUT R25, R5, 0x2000, R0.reuse, 0x1e, !PT ;  /* 0x0000200005197812 */ /* 0x100fe400078e1e00 */
[--C-:B------:R-:W-:Y:S01]  /*72e0*/  LOP3.LUT R63, R49, 0x1408, R0.reuse, 0x1e, !PT ;  /* 0x00001408313f7812 */ /* 0x100fe200078e1e00 */
[----:B------:R-:W-:Y:S01]  /*72f0*/  IMAD.SHL.U32 R31, R31, 0x2, RZ ;  /* 0x000000021f1f7824 */ /* 0x000fe200078e00ff */
[--C-:B------:R-:W-:Y:S02]  /*7300*/  LOP3.LUT R60, R44, 0x2808, R0.reuse, 0x1e, !PT ;  /* 0x000028082c3c7812 */ /* 0x100fe400078e1e00 */
[----:B------:R-:W-:-:S02]  /*7310*/  LOP3.LUT R51, R42, 0x400, R0, 0x1e, !PT ;  /* 0x000004002a337812 */ /* 0x000fc400078e1e00 */
[--C-:B------:R-:W-:Y:S02]  /*7320*/  LOP3.LUT R55, R39, 0x408, R0.reuse, 0x1e, !PT ;  /* 0x0000040827377812 */ /* 0x100fe400078e1e00 */
        /* <DEDUP_REMOVED lines=20> */
[----:B------:R-:W-:-:S02]  /*7470*/  LOP3.LUT R64, R50, 0x1440, R0, 0x1e, !PT ;  /* 0x0000144032407812 */ /* 0x000fc400078e1e00 */
[--C-:B------:R-:W-:Y:S02]  /*7480*/  LOP3.LUT R49, R43, 0x2848, R0.reuse, 0x1e, !PT ;  /* 0x000028482b317812 */ /* 0x100fe400078e1e00 */
        /* <DEDUP_REMOVED lines=40> */
[----:B------:R-:W-:Y:S01]  /*7710*/  LOP3.LUT R12, R70, 0x1000, R0, 0x1e, !PT ;  /* 0x00001000460c7812 */ /* 0x000fe200078e1e00 */
[C---:B------:R-:W-:Y:S01]  /*7720*/  IMAD.IADD R62, R2.reuse, 0x1, R38 ;  /* 0x00000001023e7824 */ /* 0x040fe200078e0226 */
[--C-:B------:R-:W-:Y:S01]  /*7730*/  LOP3.LUT R11, R71, 0x1040, R0.reuse, 0x1e, !PT ;  /* 0x00001040470b7812 */ /* 0x100fe200078e1e00 */
[----:B------:R-:W-:Y:S01]  /*7740*/  IMAD.IADD R61, R2, 0x1, R37 ;  /* 0x00000001023d7824 */ /* 0x000fe200078e0225 */
[--C-:B------:R-:W-:Y:S01]  /*7750*/  LOP3.LUT R10, R72, 0x1008, R0.reuse, 0x1e, !PT ;  /* 0x00001008480a7812 */ /* 0x100fe200078e1e00 */
[----:B------:R-:W-:Y:S01]  /*7760*/  IMAD.SHL.U32 R23, R23, 0x2, RZ ;  /* 0x0000000217177824 */ /* 0x000fe200078e00ff */
[--C-:B------:R-:W-:Y:S01]  /*7770*/  LOP3.LUT R9, R73, 0x1048, R0.reuse, 0x1e, !PT ;  /* 0x0000104849097812 */ /* 0x100fe200078e1e00 */
[----:B------:R-:W-:Y:S01]  /*7780*/  IMAD.SHL.U32 R73, R81, 0x2, RZ ;  /* 0x0000000251497824 */ /* 0x000fe200078e00ff */
[--C-:B------:R-:W-:Y:S01]  /*7790*/  LOP3.LUT R8, R74, 0x2400, R0.reuse, 0x1e, !PT ;  /* 0x000024004a087812 */ /* 0x100fe200078e1e00 */
        /* <DEDUP_REMOVED lines=23> */
[----:B------:R-:W-:Y:S01]  /*7910*/  STS.U16 [R73+0x7880], R89 ;  /* 0x0078805949007388 */ /* 0x000fe20000000400 */
        /* <DEDUP_REMOVED lines=20> */
[C---:B------:R-:W-:Y:S02]  /*7a60*/  IMAD.IADD R74, R2.reuse, 0x1, R10 ;  /* 0x00000001024a7824 */ /* 0x040fe400078e020a */
[C---:B------:R-:W-:Y:S02]  /*7a70*/  IMAD.IADD R83, R2.reuse, 0x1, R9 ;  /* 0x0000000102537824 */ /* 0x040fe400078e0209 */
[C---:B------:R-:W-:Y:S02]  /*7a80*/  IMAD.IADD R82, R2.reuse, 0x1, R8 ;  /* 0x0000000102527824 */ /* 0x040fe400078e0208 */
[----:B------:R-:W-:Y:S01]  /*7a90*/  IMAD.IADD R81, R2, 0x1, R7 ;  /* 0x0000000102517824 */ /* 0x000fe200078e0207 */
[----:B-1----:R-:W-:Y:S01]  /*7aa0*/  PRMT R5, R108, 0x7610, R5 ;  /* 0x000076106c057816 */ /* 0x002fe20000000005 */
[----:B------:R-:W-:-:S02]  /*7ab0*/  IMAD.IADD R80, R2, 0x1, R6 ;  /* 0x0000000102507824 */ /* 0x000fc400078e0206 */
[----:B------:R-:W-:Y:S01]  /*7ac0*/  IMAD.IADD R88, R2, 0x1, R0 ;  /* 0x0000000102587824 */ /* 0x000fe200078e0200 */
[C---:B------:R-:W-:Y:S01]  /*7ad0*/  PRMT R2, R105.reuse, 0x7610, R2 ;  /* 0x0000761069027816 */ /* 0x040fe20000000002 */
[----:B------:R-:W-:Y:S01]  /*7ae0*/  IMAD.SHL.U32 R22, R22, 0x2, RZ ;  /* 0x0000000216167824 */ /* 0x000fe200078e00ff */
[----:B------:R-:W-:Y:S01]  /*7af0*/  PRMT R0, R105, 0x7632, R0 ;  /* 0x0000763269007816 */ /* 0x000fe20000000000 */
[----:B------:R-:W-:Y:S01]  /*7b00*/  IMAD.SHL.U32 R21, R21, 0x2, RZ ;  /* 0x0000000215157824 */ /* 0x000fe200078e00ff */
[----:B--2---:R-:W-:Y:S01]  /*7b10*/  PRMT R4, R108, 0x7632, R4 ;  /* 0x000076326c047816 */ /* 0x004fe20000000004 */
        /* <DEDUP_REMOVED lines=15> */
[----:B------:R-:W-:Y:S02]  /*7c10*/  IMAD.SHL.U32 R11, R59, 0x2, RZ ;  /* 0x000000023b0b7824 */ /* 0x000fe400078e00ff */
[----:B------:R-:W-:Y:S02]  /*7c20*/  IMAD.SHL.U32 R10, R58, 0x2, RZ ;  /* 0x000000023a0a7824 */ /* 0x000fe400078e00ff */
[----:B------:R-:W-:Y:S01]  /*7c30*/  IMAD.SHL.U32 R13, R56, 0x2, RZ ;  /* 0x00000002380d7824 */ /* 0x000fe200078e00ff */
[C---:B-1----:R-:W-:Y:S01]  /*7c40*/  PRMT R3, R107.reuse, 0x7610, R3 ;  /* 0x000076106b037816 */ /* 0x042fe20000000003 */
[----:B------:R-:W-:Y:S02]  /*7c50*/  IMAD.SHL.U32 R12, R54, 0x2, RZ ;  /* 0x00000002360c7824 */ /* 0x000fe400078e00ff */
[----:B------:R-:W-:Y:S01]  /*7c60*/  IMAD.SHL.U32 R26, R52, 0x2, RZ ;  /* 0x00000002341a7824 */ /* 0x000fe200078e00ff */
[----:B--2---:R-:W-:Y:S01]  /*7c70*/  PRMT R2, R107, 0x7632, R2 ;  /* 0x000076326b027816 */ /* 0x004fe20000000002 */
[----:B------:R1:W-:Y:S01]  /*7c80*/  STS.U16 [R30+0x7880], R3 ;  /* 0x007880031e007388 */ /* 0x0003e20000000400 */
[----:B------:R-:W-:Y:S01]  /*7c90*/  IMAD.SHL.U32 R15, R50, 0x2, RZ ;  /* 0x00000002320f7824 */ /* 0x000fe200078e00ff */
[----:B---3--:R-:W-:-:S02]  /*7ca0*/  PRMT R0, R109, 0x7610, R0 ;  /* 0x000076106d007816 */ /* 0x008fc40000000000 */
[----:B------:R2:W-:Y:S01]  /*7cb0*/  STS.U16 [R27+0x7880], R2 ;  /* 0x007880021b007388 */ /* 0x0005e20000000400 */
[----:B------:R-:W-:Y:S01]  /*7cc0*/  IMAD.SHL.U32 R17, R48, 0x2, RZ ;  /* 0x0000000230117824 */ /* 0x000fe200078e00ff */
[----:B----4-:R-:W-:Y:S02]  /*7cd0*/  PRMT R5, R109, 0x7632, R5 ;  /* 0x000076326d057816 */ /* 0x010fe40000000005 */
[----:B------:R3:W-:Y:S01]  /*7ce0*/  STS.U16 [R41+0x7880], R0 ;  /* 0x0078800029007388 */ /* 0x0007e20000000400 */
[----:B------:R-:W-:Y:S01]  /*7cf0*/  IMAD.SHL.U32 R16, R47, 0x2, RZ ;  /* 0x000000022f107824 */ /* 0x000fe200078e00ff */
[----:B-----5:R-:W-:Y:S02]  /*7d00*/  PRMT R4, R111, 0x7610, R4 ;  /* 0x000076106f047816 */ /* 0x020fe40000000004 */
        /* <DEDUP_REMOVED lines=8> */
[----:B-1----:R-:W-:Y:S01]  /*7d90*/  PRMT R3, R111, 0x7632, R3 ;  /* 0x000076326f037816 */ /* 0x002fe20000000003 */
[----:B------:R-:W-:Y:S02]  /*7da0*/  IMAD.SHL.U32 R40, R39, 0x2, RZ ;  /* 0x0000000227287824 */ /* 0x000fe400078e00ff */
[----:B------:R-:W-:Y:S01]  /*7db0*/  IMAD.SHL.U32 R34, R62, 0x2, RZ ;  /* 0x000000023e227824 */ /* 0x000fe200078e00ff */
[C---:B--2---:R-:W-:Y:S01]  /*7dc0*/  PRMT R2, R110.reuse, 0x7610, R2 ;  /* 0x000076106e027816 */ /* 0x044fe20000000002 */
        /* <DEDUP_REMOVED lines=14> */
[----:B------:R-:W-:Y:S01]  /*7eb0*/  IMAD.SHL.U32 R43, R65, 0x2, RZ ;  /* 0x00000002412b7824 */ /* 0x000fe200078e00ff */
[----:B------:R-:W-:Y:S01]  /*7ec0*/  CS2R R66, SRZ ;  /* 0x0000000000427805 */ /* 0x000fe2000001ff00 */
[----:B------:R-:W-:Y:S02]  /*7ed0*/  IMAD.SHL.U32 R42, R64, 0x2, RZ ;  /* 0x00000002402a7824 */ /* 0x000fe400078e00ff */
[----:B------:R-:W-:Y:S01]  /*7ee0*/  IMAD.SHL.U32 R51, R63, 0x2, RZ ;  /* 0x000000023f337824 */ /* 0x000fe200078e00ff */
[----:B-1----:R-:W-:Y:S01]  /*7ef0*/  PRMT R3, R172, 0x7610, R3 ;  /* 0x00007610ac037816 */ /* 0x002fe20000000003 */
        /* <DEDUP_REMOVED lines=8> */
[----:B------:R-:W-:Y:S01]  /*7f80*/  CS2R R70, SRZ ;  /* 0x0000000000467805 */ /* 0x000fe2000001ff00 */
[----:B----4-:R-:W-:Y:S01]  /*7f90*/  PRMT R5, R174, 0x7632, R5 ;  /* 0x00007632ae057816 */ /* 0x010fe20000000005 */
[----:B------:R3:W-:Y:S01]  /*7fa0*/  STS.U16 [R26+0x7880], R0 ;  /* 0x007880001a007388 */ /* 0x0007e20000000400 */
[----:B------:R-:W-:Y:S01]  /*7fb0*/  IMAD.SHL.U32 R54, R68, 0x2, RZ ;  /* 0x0000000244367824 */ /* 0x000fe200078e00ff */
[----:B-----5:R-:W-:Y:S02]  /*7fc0*/  PRMT R4, R176, 0x7610, R4 ;  /* 0x00007610b0047816 */ /* 0x020fe40000000004 */
[----:B------:R4:W-:Y:S01]  /*7fd0*/  STS.U16 [R15+0x7880], R5 ;  /* 0x007880050f007388 */ /* 0x0009e20000000400 */
[----:B------:R-:W-:Y:S01]  /*7fe0*/  IMAD.SHL.U32 R50, R78, 0x2, RZ ;  /* 0x000000024e327824 */ /* 0x000fe200078e00ff */
[----:B------:R-:W-:Y:S01]  /*7ff0*/  CS2R R68, SRZ ;  /* 0x0000000000447805 */ /* 0x000fe2000001ff00 */
[----:B------:R-:W-:Y:S01]  /*8000*/  IMAD.SHL.U32 R49, R77, 0x2, RZ ;  /* 0x000000024d317824 */ /* 0x000fe200078e00ff */
[----:B------:R5:W-:Y:S01]  /*8010*/  STS.U16 [R17+0x7880], R4 ;  /* 0x0078800411007388 */ /* 0x000be20000000400 */
[----:B------:R-:W-:-:S02]  /*8020*/  IMAD.SHL.U32 R53, R76, 0x2, RZ ;  /* 0x000000024c357824 */ /* 0x000fc400078e00ff */
[----:B------:R-:W-:Y:S01]  /*8030*/  IMAD.SHL.U32 R52, R75, 0x2, RZ ;  /* 0x000000024b347824 */ /* 0x000fe200078e00ff */
[----:B------:R-:W-:Y:S01]  /*8040*/  CS2R R76, SRZ ;  /* 0x00000000004c7805 */ /* 0x000fe2000001ff00 */
[----:B------:R-:W-:Y:S02]  /*8050*/  IMAD.SHL.U32 R63, R74, 0x2, RZ ;  /* 0x000000024a3f7824 */ /* 0x000fe400078e00ff */
[----:B------:R-:W-:Y:S01]  /*8060*/  IMAD.SHL.U32 R57, R83, 0x2, RZ ;  /* 0x0000000253397824 */ /* 0x000fe200078e00ff */
[----:B------:R-:W-:Y:S01]  /*8070*/  CS2R R74, SRZ ;  /* 0x00000000004a7805 */ /* 0x000fe2000001ff00 */
[----:B-1----:R-:W-:Y:S01]  /*8080*/  PRMT R3, R176, 0x7632, R3 ;  /* 0x00007632b0037816 */ /* 0x002fe20000000003 */
[----:B------:R-:W-:Y:S02]  /*8090*/  IMAD.SHL.U32 R56, R82, 0x2, RZ ;  /* 0x0000000252387824 */ /* 0x000fe400078e00ff */
        /* <DEDUP_REMOVED lines=9> */
[----:B----4-:R-:W-:Y:S01]  /*8130*/  PRMT R5, R178, 0x7610, R5 ;  /* 0x00007610b2057816 */ /* 0x010fe20000000005 */
[----:B------:R3:W-:Y:S01]  /*8140*/  STS.U16 [R33+0x7880], R0 ;  /* 0x0078800021007388 */ /* 0x0007e20000000400 */
[----:B------:R-:W-:Y:S01]  /*8150*/  IMAD.SHL.U32 R62, R86, 0x2, RZ ;  /* 0x00000002563e7824 */ /* 0x000fe200078e00ff */
[----:B------:R-:W-:Y:S01]  /*8160*/  CS2R R78, SRZ ;  /* 0x00000000004e7805 */ /* 0x000fe2000001ff00 */
[----:B-----5:R-:W-:Y:S01]  /*8170*/  PRMT R4, R178, 0x7632, R4 ;  /* 0x00007632b2047816 */ /* 0x020fe20000000004 */
[----:B------:R4:W-:Y:S01]  /*8180*/  STS.U16 [R25+0x7880], R5 ;  /* 0x0078800519007388 */ /* 0x0009e20000000400 */
[----:B------:R-:W-:Y:S01]  /*8190*/  IMAD.SHL.U32 R61, R85, 0x2, RZ ;  /* 0x00000002553d7824 */ /* 0x000fe200078e00ff */
[----:B------:R-:W-:Y:S01]  /*81a0*/  SHF.R.S32.HI R85, RZ, 0x1f, R84 ;  /* 0x0000001fff557819 */ /* 0x000fe20000011454 */
[----:B------:R-:W-:Y:S01]  /*81b0*/  IMAD.SHL.U32 R60, R88, 0x2, RZ ;  /* 0x00000002583c7824 */ /* 0x000fe200078e00ff */
[----:B------:R5:W-:Y:S01]  /*81c0*/  STS.U16 [R19+0x7880], R4 ;  /* 0x0078800413007388 */ /* 0x000be20000000400 */
[----:B------:R-:W-:Y:S01]  /*81d0*/  IMAD.SHL.U32 R59, R87, 0x2, RZ ;  /* 0x00000002573b7824 */ /* 0x000fe200078e00ff */
[----:B------:R-:W-:Y:S01]  /*81e0*/  CS2R R88, SRZ ;  /* 0x0000000000587805 */ /* 0x000fe2000001ff00 */
[----:B------:R-:W-:-:S02]  /*81f0*/  SHF.R.S32.HI R86, RZ, 0x1f, R232 ;  /* 0x0000001fff567819 */ /* 0x000fc400000114e8 */
        /* <DEDUP_REMOVED lines=27> */
[----:B------:R-:W-:Y:S01]  /*83b0*/  CS2R R90, SRZ ;  /* 0x00000000005a7805 */ /* 0x000fe2000001ff00 */
[C---:B-----5:R-:W-:Y:S02]  /*83c0*/  PRMT R4, R184.reuse, 0x7610, R4 ;  /* 0x00007610b8047816 */ /* 0x060fe40000000004 */
        /* <DEDUP_REMOVED lines=21> */
[----:B------:R-:W-:Y:S04]  /*8520*/  STS.U16 [R57+0x7880], R5 ;  /* 0x0078800539007388 */ /* 0x000fe80000000400 */
[----:B------:R4:W-:Y:S01]  /*8530*/  STS.U16 [R56+0x7880], R4 ;  /* 0x0078800438007388 */ /* 0x0009e20000000400 */
[----:B-1----:R-:W-:Y:S02]  /*8540*/  PRMT R3, R96, 0x7632, R3 ;  /* 0x0000763260037816 */ /* 0x002fe40000000003 */
[----:B--2---:R-:W-:-:S03]  /*8550*/  PRMT R2, R98, 0x7610, R2 ;  /* 0x0000761062027816 */ /* 0x004fc60000000002 */
[----:B------:R1:W-:Y:S01]  /*8560*/  STS.U16 [R55+0x7880], R3 ;  /* 0x0078800337007388 */ /* 0x0003e20000000400 */
[----:B---3--:R-:W-:-:S03]  /*8570*/  PRMT R0, R98, 0x7632, R0 ;  /* 0x0000763262007816 */ /* 0x008fc60000000000 */
[----:B------:R2:W-:Y:S04]  /*8580*/  STS.U16 [R58+0x7880], R2 ;  /* 0x007880023a007388 */ /* 0x0005e80000000400 */
[----:B------:R3:W-:Y:S01]  /*8590*/  STS.U16 [R64+0x7880], R0 ;  /* 0x0078800040007388 */ /* 0x0007e20000000400 */
[C---:B----4-:R-:W-:Y:S02]  /*85a0*/  PRMT R4, R102.reuse, 0x7610, R4 ;  /* 0x0000761066047816 */ /* 0x050fe40000000004 */
[----:B-1----:R-:W-:Y:S02]  /*85b0*/  PRMT R3, R102, 0x7632, R3 ;  /* 0x0000763266037816 */ /* 0x002fe40000000003 */
[C---:B--2---:R-:W-:Y:S02]  /*85c0*/  PRMT R2, R100.reuse, 0x7610, R2 ;  /* 0x0000761064027816 */ /* 0x044fe40000000002 */
        /* <DEDUP_REMOVED lines=45> */
[----:B-1----:R-:W-:-:S05]  /*88a0*/  PRMT R4, R0, 0x7632, R4 ;  /* 0x0000763200047816 */ /* 0x002fca0000000004 */
[----:B------:R1:W-:Y:S01]  /*88b0*/  STS.U16 [R14+0x80], R4 ;  /* 0x000080040e007388 */ /* 0x0003e20000000400 */
        /* <DEDUP_REMOVED lines=81> */
[----:B------:R4:W-:Y:S01]  /*8dd0*/  STS.U16 [R46+0x80], R2 ;  /* 0x000080022e007388 */ /* 0x0009e20000000400 */
[----:B--2---:R-:W-:-:S03]  /*8de0*/  SHF.R.S32.HI R51, RZ, 0x1f, R234 ;  /* 0x0000001fff337819 */ /* 0x004fc600000114ea */
[----:B------:R2:W-:Y:S01]  /*8df0*/  STS.U16 [R48+0x80], R0 ;  /* 0x0000800030007388 */ /* 0x0005e20000000400 */
[----:B-1----:R-:W-:Y:S01]  /*8e00*/  CS2R R44, SRZ ;  /* 0x00000000002c7805 */ /* 0x002fe2000001ff00 */
[----:B---3--:R-:W-:Y:S02]  /*8e10*/  PRMT R3, R0, 0x7632, R3 ;  /* 0x0000763200037816 */ /* 0x008fe40000000003 */
[----:B----4-:R-:W-:-:S03]  /*8e20*/  F2FP.BF16.PACK_AB R2, R151, R150 ;  /* 0x000000969702723e */ /* 0x010fc600000010ff */
[----:B------:R1:W-:Y:S01]  /*8e30*/  STS.U16 [R54+0x80], R3 ;  /* 0x0000800336007388 */ /* 0x0003e20000000400 */
[----:B------:R-:W-:Y:S01]  /*8e40*/  CS2R R46, SRZ ;  /* 0x00000000002e7805 */ /* 0x000fe2000001ff00 */
[----:B--2---:R-:W-:Y:S02]  /*8e50*/  F2FP.BF16.PACK_AB R0, R161, R160 ;  /* 0x000000a0a100723e */ /* 0x004fe400000010ff */
        /* <DEDUP_REMOVED lines=9> */
[----:B--2---:R-:W-:Y:S01]  /*8ef0*/  IMAD.MOV.U32 R50, RZ, RZ, -0x50 ;  /* 0xffffffb0ff327424 */ /* 0x004fe200078e00ff */
[----:B---3--:R-:W-:-:S03]  /*8f00*/  F2FP.BF16.PACK_AB R2, R163, R162 ;  /* 0x000000a2a302723e */ /* 0x008fc600000010ff */
[----:B------:R-:W-:Y:S01]  /*8f10*/  IMAD R50, R250, R50, c[0x0][0x2f0] ;  /* 0x0000bc00fa327624 */ /* 0x000fe200078e0232 */
[----:B------:R-:W-:Y:S02]  /*8f20*/  IADD3 R49, R84, 0x80, RZ ;  /* 0x0000008054317810 */ /* 0x000fe40007ffe0ff */
[C---:B------:R-:W-:Y:S02]  /*8f30*/  PRMT R5, R2.reuse, 0x7610, R5 ;  /* 0x0000761002057816 */ /* 0x040fe40000000005 */
[----:B------:R-:W-:Y:S02]  /*8f40*/  PRMT R4, R2, 0x7632, R4 ;  /* 0x0000763202047816 */ /* 0x000fe40000000004 */
[----:B------:R-:W-:Y:S01]  /*8f50*/  IMNMX R50, R50, 0x50, PT ;  /* 0x0000005032327817 */ /* 0x000fe20003800200 */
[----:B------:R2:W-:Y:S03]  /*8f60*/  STS.U16 [R63+0x80], R5 ;  /* 0x000080053f007388 */ /* 0x0005e60000000400 */
[----:B------:R-:W-:Y:S01]  /*8f70*/  ISETP.GE.AND P5, PT, R92, R50, PT ;  /* 0x000000325c00720c */ /* 0x000fe20003fa6270 */
[----:B------:R-:W-:Y:S01]  /*8f80*/  STS.U16 [R57+0x80], R4 ;  /* 0x0000800439007388 */ /* 0x000fe20000000400 */
[----:B-1----:R-:W-:-:S02]  /*8f90*/  F2FP.BF16.PACK_AB R3, R167, R166 ;  /* 0x000000a6a703723e */ /* 0x002fc400000010ff */
[----:B----4-:R-:W-:Y:S01]  /*8fa0*/  F2FP.BF16.PACK_AB R0, R165, R164 ;  /* 0x000000a4a500723e */ /* 0x010fe200000010ff */
[----:B------:R-:W-:-:S03]  /*8fb0*/  CS2R R52, SRZ ;  /* 0x0000000000347805 */ /* 0x000fc6000001ff00 */
[C---:B------:R-:W-:Y:S02]  /*8fc0*/  PRMT R2, R0.reuse, 0x7610, R2 ;  /* 0x0000761000027816 */ /* 0x040fe40000000002 */
[----:B------:R-:W-:-:S03]  /*8fd0*/  PRMT R0, R0, 0x7632, R0 ;  /* 0x0000763200007816 */ /* 0x000fc60000000000 */
[----:B------:R1:W-:Y:S04]  /*8fe0*/  STS.U16 [R56+0x80], R2 ;  /* 0x0000800238007388 */ /* 0x0003e80000000400 */
[----:B------:R3:W-:Y:S01]  /*8ff0*/  STS.U16 [R55+0x80], R0 ;  /* 0x0000800037007388 */ /* 0x0007e20000000400 */
[----:B--2---:R-:W-:-:S03]  /*9000*/  PRMT R5, R3, 0x7632, R5 ;  /* 0x0000763203057816 */ /* 0x004fc60000000005 */
[----:B------:R2:W-:Y:S04]  /*9010*/  STS.U16 [R58+0x80], R3 ;  /* 0x000080033a007388 */ /* 0x0005e80000000400 */
[----:B------:R4:W-:Y:S01]  /*9020*/  STS.U16 [R64+0x80], R5 ;  /* 0x0000800540007388 */ /* 0x0009e20000000400 */
[----:B-1----:R-:W-:Y:S01]  /*9030*/  F2FP.BF16.PACK_AB R2, R169, R168 ;  /* 0x000000a8a902723e */ /* 0x002fe200000010ff */
[----:B------:R-:W-:Y:S01]  /*9040*/  CS2R R56, SRZ ;  /* 0x0000000000387805 */ /* 0x000fe2000001ff00 */
[----:B---3--:R-:W-:Y:S01]  /*9050*/  F2FP.BF16.PACK_AB R0, R171, R170 ;  /* 0x000000aaab00723e */ /* 0x008fe200000010ff */
[----:B------:R-:W-:Y:S01]  /*9060*/  CS2R R54, SRZ ;  /* 0x0000000000367805 */ /* 0x000fe2000001ff00 */
[C---:B------:R-:W-:Y:S02]  /*9070*/  PRMT R4, R2.reuse, 0x7610, R4 ;  /* 0x0000761002047816 */ /* 0x040fe40000000004 */
[----:B--2---:R-:W-:-:S02]  /*9080*/  PRMT R3, R2, 0x7632, R3 ;  /* 0x0000763202037816 */ /* 0x004fc40000000003 */
[C---:B------:R-:W-:Y:S01]  /*9090*/  PRMT R2, R0.reuse, 0x7610, R2 ;  /* 0x0000761000027816 */ /* 0x040fe20000000002 */
[----:B------:R1:W-:Y:S01]  /*90a0*/  STS.U16 [R62+0x80], R4 ;  /* 0x000080043e007388 */ /* 0x0003e20000000400 */
[----:B------:R-:W-:Y:S01]  /*90b0*/  PRMT R0, R0, 0x7632, R0 ;  /* 0x0000763200007816 */ /* 0x000fe20000000000 */
[----:B----4-:R-:W-:Y:S02]  /*90c0*/  CS2R R64, SRZ ;  /* 0x0000000000407805 */ /* 0x010fe4000001ff00 */
[----:B------:R-:W-:Y:S04]  /*90d0*/  STS.U16 [R61+0x80], R3 ;  /* 0x000080033d007388 */ /* 0x000fe80000000400 */
[----:B------:R2:W-:Y:S04]  /*90e0*/  STS.U16 [R60+0x80], R2 ;  /* 0x000080023c007388 */ /* 0x0005e80000000400 */
[----:B------:R3:W-:Y:S01]  /*90f0*/  STS.U16 [R59+0x80], R0 ;  /* 0x000080003b007388 */ /* 0x0007e20000000400 */
[----:B-1----:R-:W-:Y:S01]  /*9100*/  CS2R R62, SRZ ;  /* 0x00000000003e7805 */ /* 0x002fe2000001ff00 */
[----:B--2---:R-:W-:Y:S01]  /*9110*/  CS2R R60, SRZ ;  /* 0x00000000003c7805 */ /* 0x004fe2000001ff00 */
[----:B------:R-:W-:Y:S01]  /*9120*/  IMAD.WIDE.U32 R2, R234, c[0x0][0x338], R84 ;  /* 0x0000ce00ea027a25 */ /* 0x000fe200078e0054 */
[----:B---3--:R-:W-:-:S03]  /*9130*/  CS2R R58, SRZ ;  /* 0x00000000003a7805 */ /* 0x008fc6000001ff00 */
[----:B------:R-:W-:Y:S01]  /*9140*/  IMAD.SHL.U32 R0, R95, 0x2, RZ ;  /* 0x000000025f007824 */ /* 0x000fe200078e00ff */
[----:B------:R-:W-:Y:S06]  /*9150*/  BAR.SYNC.DEFER_BLOCKING 0x1, 0x100 ;  /* 0x0044000000007b1d */ /* 0x000fec0000010000 */
[----:B------:R-:W1:Y:S04]  /*9160*/  @!P2 LDS.128 R12, [R0+0x7880] ;  /* 0x00788000000ca984 */ /* 0x000e680000000c00 */
[----:B------:R-:W2:Y:S04]  /*9170*/  @!P2 LDS.128 R16, [R0+0xa080] ;  /* 0x00a080000010a984 */ /* 0x000ea80000000c00 */
[----:B------:R-:W3:Y:S04]  /*9180*/  @!P2 LDS.128 R20, [R0+0xc880] ;  /* 0x00c880000014a984 */ /* 0x000ee80000000c00 */
[----:B------:R-:W4:Y:S04]  /*9190*/  @!P1 LDS.128 R24, [R0+0x8880] ;  /* 0x0088800000189984 */ /* 0x000f280000000c00 */
        /* <DEDUP_REMOVED lines=14> */
[----:B-----5:R-:W-:-:S04]  /*9280*/  IMAD R0, R51, c[0x0][0x338], RZ ;  /* 0x0000ce0033007a24 */ /* 0x020fc800078e02ff */
[----:B------:R-:W-:-:S04]  /*9290*/  IMAD R0, R234, c[0x0][0x33c], R0 ;  /* 0x0000cf00ea007a24 */ /* 0x000fc800078e0200 */
[----:B------:R-:W-:Y:S02]  /*92a0*/  IMAD.IADD R3, R3, 0x1, R0 ;  /* 0x0000000103037824 */ /* 0x000fe400078e0200 */
[----:B------:R-:W-:Y:S02]  /*92b0*/  IMAD R0, R86, c[0x0][0x340], RZ ;  /* 0x0000d00056007a24 */ /* 0x000fe400078e02ff */
[----:B------:R-:W-:-:S04]  /*92c0*/  IMAD.WIDE.U32 R10, R232, c[0x0][0x340], R2 ;  /* 0x0000d000e80a7a25 */ /* 0x000fc800078e0002 */
[----:B------:R-:W-:Y:S02]  /*92d0*/  IMAD R0, R232, c[0x0][0x344], R0 ;  /* 0x0000d100e8007a24 */ /* 0x000fe400078e0200 */
[----:B------:R-:W-:-:S04]  /*92e0*/  IMAD.WIDE R2, R250, 0x50, R92 ;  /* 0x00000050fa027825 */ /* 0x000fc800078e025c */
[----:B------:R-:W-:Y:S01]  /*92f0*/  IMAD.IADD R7, R11, 0x1, R0 ;  /* 0x000000010b077824 */ /* 0x000fe200078e0200 */
[----:B------:R-:W-:Y:S05]  /*9300*/  @P5 BRA `(.L_x_1142) ;  /* 0x000000d000005947 */ /* 0x000fea0003800000 */
[----:B-1234-:R-:W-:Y:S01]  /*9310*/  IMAD R0, R3, c[0x0][0x330], RZ ;  /* 0x0000cc0003007a24 */ /* 0x01efe200078e02ff */
        /* <DEDUP_REMOVED lines=12> */
.L_x_1142:
[----:B-1234-:R-:W-:Y:S05]  /*93e0*/  BSYNC B0 ;  /* 0x0000000000007941 */ /* 0x01efea0003800000 */
.L_x_1141:
        /* <DEDUP_REMOVED lines=20> */
.L_x_1144:
[----:B------:R-:W-:Y:S05]  /*9530*/  BSYNC B0 ;  /* 0x0000000000007941 */ /* 0x000fea0003800000 */
.L_x_1143:
        /* <DEDUP_REMOVED lines=19> */
.L_x_1146:
[----:B------:R-:W-:Y:S05]  /*9670*/  BSYNC B0 ;  /* 0x0000000000007941 */ /* 0x000fea0003800000 */
.L_x_1145:
        /* <DEDUP_REMOVED lines=23> */
.L_x_1148:
[----:B------:R-:W-:Y:S05]  /*97f0*/  BSYNC B0 ;  /* 0x0000000000007941 */ /* 0x000fea0003800000 */
.L_x_1147:
        /* <DEDUP_REMOVED lines=18> */
.L_x_1150:
[----:B------:R-:W-:Y:S05]  /*9920*/  BSYNC B0 ;  /* 0x0000000000007941 */ /* 0x000fea0003800000 */
.L_x_1149:
        /* <DEDUP_REMOVED lines=19> */
.L_x_1140:
[----:B------:R-:W-:Y:S01]  /*9a60*/  SHF.R.S32.HI R0, RZ, 0x1f, R230 ;  /* 0x0000001fff007819 */ /* 0x000fe200000114e6 */
[----:B------:R-:W-:Y:S01]  /*9a70*/  BSSY B0, `(.L_x_1151) ;  /* 0x0000026000007945 */ /* 0x000fe20003800000 */
[----:B------:R-:W-:-:S02]  /*9a80*/  MOV R16, 0xffffffb0 ;  /* 0xffffffb000107802 */ /* 0x000fc40000000f00 */
[----:B------:R-:W-:Y:S02]  /*9a90*/  LEA.HI R10, R0, R230, RZ, 0x3 ;  /* 0x000000e6000a7211 */ /* 0x000fe400078f18ff */
[----:B------:R-:W-:Y:S01]  /*9aa0*/  SHF.R.S32.HI R19, RZ, 0x1f, R234 ;  /* 0x0000001fff137819 */ /* 0x000fe200000114ea */
[----:B------:R-:W-:Y:S01]  /*9ab0*/  IMAD R16, R250, R16, c[0x0][0x2f0] ;  /* 0x0000bc00fa107624 */ /* 0x000fe200078e0210 */
[----:B------:R-:W-:Y:S02]  /*9ac0*/  LOP3.LUT R0, R10, 0x1ffffff8, RZ, 0xc0, !PT ;  /* 0x1ffffff80a007812 */ /* 0x000fe400078ec0ff */
[----:B------:R-:W-:Y:S02]  /*9ad0*/  SHF.R.S32.HI R10, RZ, 0x3, R10 ;  /* 0x00000003ff0a7819 */ /* 0x000fe4000001140a */
[----:B------:R-:W-:Y:S01]  /*9ae0*/  SHF.R.S32.HI R20, RZ, 0x1f, R232 ;  /* 0x0000001fff147819 */ /* 0x000fe200000114e8 */
[----:B------:R-:W-:Y:S01]  /*9af0*/  IMAD.IADD R0, R230, 0x1, -R0 ;  /* 0x00000001e6007824 */ /* 0x000fe200078e0a00 */
[----:B------:R-:W-:-:S02]  /*9b00*/  ISETP.GE.AND P5, PT, R10, R16, PT ;  /* 0x000000100a00720c */ /* 0x000fc40003fa6270 */
[----:B------:R-:W-:Y:S01]  /*9b10*/  SHF.R.S32.HI R11, RZ, 0x1f, R10 ;  /* 0x0000001fff0b7819 */ /* 0x000fe2000001140a */
[----:B------:R-:W-:Y:S02]  /*9b20*/  IMAD.SHL.U32 R12, R0, 0x8, RZ ;  /* 0x00000008000c7824 */ /* 0x000fe400078e00ff */
[----:B------:R-:W-:-:S03]  /*9b30*/  IMAD R0, R19, c[0x0][0x308], RZ ;  /* 0x0000c20013007a24 */ /* 0x000fc600078e02ff */
[----:B------:R-:W-:Y:S01]  /*9b40*/  SHF.R.S32.HI R13, RZ, 0x1f, R12 ;  /* 0x0000001fff0d7819 */ /* 0x000fe2000001140c */
[----:B------:R-:W-:Y:S01]  /*9b50*/  IMAD R0, R234, c[0x0][0x30c], R0 ;  /* 0x0000c300ea007a24 */ /* 0x000fe200078e0200 */
[C---:B------:R-:W-:Y:S02]  /*9b60*/  IADD3 R17, R12.reuse, 0x40, RZ ;  /* 0x000000400c117810 */ /* 0x040fe40007ffe0ff */
[----:B------:R-:W-:Y:S01]  /*9b70*/  IADD3 R18, R12, 0x80, RZ ;  /* 0x000000800c127810 */ /* 0x000fe20007ffe0ff */
[----:B------:R-:W-:-:S04]  /*9b80*/  IMAD.WIDE.U32 R2, R234, c[0x0][0x308], R12 ;  /* 0x0000c200ea027a25 */ /* 0x000fc800078e000c */
[----:B------:R-:W-:Y:S02]  /*9b90*/  IMAD.IADD R3, R3, 0x1, R0 ;  /* 0x0000000103037824 */ /* 0x000fe400078e0200 */
[----:B------:R-:W-:Y:S02]  /*9ba0*/  IMAD R0, R20, c[0x0][0x310], RZ ;  /* 0x0000c40014007a24 */ /* 0x000fe400078e02ff */
[----:B------:R-:W-:-:S04]  /*9bb0*/  IMAD.WIDE.U32 R14, R232, c[0x0][0x310], R2 ;  /* 0x0000c400e80e7a25 */ /* 0x000fc800078e0002 */
[----:B------:R-:W-:Y:S02]  /*9bc0*/  IMAD R0, R232, c[0x0][0x314], R0 ;  /* 0x0000c500e8007a24 */ /* 0x000fe400078e0200 */
[----:B------:R-:W-:-:S03]  /*9bd0*/  IMAD.WIDE R2, R250, 0x50, R10 ;  /* 0x00000050fa027825 */ /* 0x000fc600078e020a */
        /* <DEDUP_REMOVED lines=15> */
.L_x_1152:
[----:B------:R-:W-:Y:S05]  /*9cd0*/  BSYNC B0 ;  /* 0x0000000000007941 */ /* 0x000fea0003800000 */
.L_x_1151:
        /* <DEDUP_REMOVED lines=20> */
.L_x_1154:
[----:B------:R-:W-:Y:S05]  /*9e20*/  BSYNC B0 ;  /* 0x0000000000007941 */ /* 0x000fea0003800000 */
.L_x_1153:
        /* <DEDUP_REMOVED lines=19> */
.L_x_1156:
[----:B------:R-:W-:Y:S05]  /*9f60*/  BSYNC B0 ;  /* 0x0000000000007941 */ /* 0x000fea0003800000 */
.L_x_1155:
        /* <DEDUP_REMOVED lines=23> */
.L_x_1158:
[----:B------:R-:W-:Y:S05]  /*a0e0*/  BSYNC B0 ;  /* 0x0000000000007941 */ /* 0x000fea0003800000 */
.L_x_1157:
        /* <DEDUP_REMOVED lines=18> */
.L_x_1160:
[----:B------:R-:W-:Y:S05]  /*a210*/  BSYNC B0 ;  /* 0x0000000000007941 */ /* 0x000fea0003800000 */
.L_x_1159:
        /* <DEDUP_REMOVED lines=19> */
.L_x_1161:
        /* <DEDUP_REMOVED lines=11> */
.L_x_1422:


//--------------------- .text._ZN7cutlass13device_kernelIN5flash19enable_sm80_to_sm89INS1_16FlashAttnBwdSm80INS1_25CollectiveMainloopBwdSm80ILi2ELi1EN4cute5tupleIJNS5_1CILi64EEENS7_ILi80EEENS7_ILi192EEEEEENS_10bfloat16_tEfNS_4arch4Sm80ELb1ELb0ELb0ELb0ELb0ELb0ELb1ELb0ELi2ELi4ELi2ELi2ELb0EEENS1_24CollectiveEpilogueBwdGQAISB_fSE_Li256ELb0ELb0EEENS1_25SingleTileBwdLPTSchedulerILb0ELi80ELb0EEEEEEEEEvNT_6ParamsE --------------------------
	.section	.text._ZN7cutlass13device_kernelIN5flash19enable_sm80_to_sm89INS1_16FlashAttnBwdSm80INS1_25CollectiveMainloopBwdSm80ILi2ELi1EN4cute5tupleIJNS5_1CILi64EEENS7_ILi80EEENS7_ILi192EEEEEENS_10bfloat16_tEfNS_4arch4Sm80ELb1ELb0ELb0ELb0ELb0ELb0ELb1ELb0ELi2ELi4ELi2ELi2ELb0EEENS1_24CollectiveEpilogueBwdGQAISB_fSE_Li256ELb0ELb0EEENS1_25SingleTileBwdLPTSchedulerILb0ELi80ELb0EEEEEEEEEvNT_6ParamsE,"ax",@progbits
	.sectioninfo	@"SHI_REGISTERS=255"
	.align	128
.text._ZN7cutlass13device_kernelIN5flash19enable_sm80_to_sm89INS1_16FlashAttnBwdSm80INS1_25CollectiveMainloopBwdSm80ILi2ELi1EN4cute5tupleIJNS5_1CILi64EEENS7_ILi80EEENS7_ILi192EEEEEENS_10bfloat16_tEfNS_4arch4Sm80ELb1ELb0ELb0ELb0ELb0ELb0ELb1ELb0ELi2ELi4ELi2ELi2ELb0EEENS1_24CollectiveEpilogueBwdGQAISB_fSE_Li256ELb0ELb0EEENS1_25SingleTileBwdLPTSchedulerILb0ELi80ELb0EEEEEEEEEvNT_6ParamsE:
        .type           _ZN7cutlass13device_kernelIN5flash19enable_sm80_to_sm89INS1_16FlashAttnBwdSm80INS1_25CollectiveMainloopBwdSm80ILi2ELi1EN4cute5tupleIJNS5_1CILi64EEENS7_ILi80EEENS7_ILi192EEEEEENS_10bfloat16_tEfNS_4arch4Sm80ELb1ELb0ELb0ELb0ELb0ELb0ELb1ELb0ELi2ELi4ELi2ELi2ELb0EEENS1_24CollectiveEpilogueBwdGQAISB_fSE_Li256ELb0ELb0EEENS1_25SingleTileBwdLPTSchedulerILb0ELi80ELb0EEEEEEEEEvNT_6ParamsE,@function
        .size           _ZN7cutlass13device_kernelIN5flash19enable_sm80_to_sm89INS1_16FlashAttnBwdSm80INS1_25CollectiveMainloopBwdSm80ILi2ELi1EN4cute5tupleIJNS5_1CILi64EEENS7_ILi80EEENS7_ILi192EEEEEENS_10bfloat16_tEfNS_4arch4Sm80ELb1ELb0ELb0ELb0ELb0ELb0ELb1ELb0ELi2ELi4ELi2ELi2ELb0EEENS1_24CollectiveEpilogueBwdGQAISB_fSE_Li256ELb0ELb0EEENS1_25SingleTileBwdLPTSchedulerILb0ELi80ELb0EEEEEEEEEvNT_6ParamsE,(.L_x_1423 - _ZN7cutlass13device_kernelIN5flash19enable_sm80_to_sm89INS1_16FlashAttnBwdSm80INS1_25CollectiveMainloopBwdSm80ILi2ELi1EN4cute5tupleIJNS5_1CILi64EEENS7_ILi80EEENS7_ILi192EEEEEENS_10bfloat16_tEfNS_4arch4Sm80ELb1ELb0ELb0ELb0ELb0ELb0ELb1ELb0ELi2ELi4ELi2ELi2ELb0EEENS1_24CollectiveEpilogueBwdGQAISB_fSE_Li256ELb0ELb0EEENS1_25SingleTileBwdLPTSchedulerILb0ELi80ELb0EEEEEEEEEvNT_6ParamsE)
        .other          _ZN7cutlass13device_kernelIN5flash19enable_sm80_to_sm89INS1_16FlashAttnBwdSm80INS1_25CollectiveMainloopBwdSm80ILi2ELi1EN4cute5tupleIJNS5_1CILi64EEENS7_ILi80EEENS7_ILi192EEEEEENS_10bfloat16_tEfNS_4arch4Sm80ELb1ELb0ELb0ELb0ELb0ELb0ELb1ELb0ELi2ELi4ELi2ELi2ELb0EEENS1_24CollectiveEpilogueBwdGQAISB_fSE_Li256ELb0ELb0EEENS1_25SingleTileBwdLPTSchedulerILb0ELi80ELb0EEEEEEEEEvNT_6ParamsE,@"STO_CUDA_ENTRY STV_DEFAULT"
_ZN7cutlass13device_kernelIN5flash19enable_sm80_to_sm89INS1_16FlashAttnBwdSm80INS1_25CollectiveMainloopBwdSm80ILi2ELi1EN4cute5tupleIJNS5_1CILi64EEENS7_ILi80EEENS7_ILi192EEEEEENS_10bfloat16_tEfNS_4arch4Sm80ELb1ELb0ELb0ELb0ELb0ELb0ELb1ELb0ELi2ELi4ELi2ELi2ELb0EEENS1_24CollectiveEpilogueBwdGQAISB_fSE_Li256ELb0ELb0EEENS1_25SingleTileBwdLPTSchedulerILb0ELi80ELb0EEEEEEEEEvNT_6ParamsE:
[----:B------:R-:W-:Y:S02]  /*0000*/  MOV R1, c[0x0][0x28] ;  /* 0x00000a0000017a02 */ /* 0x000fe40000000f00 */
[----:B------:R-:W1:Y:S01]  /*0010*/  S2R R230, SR_TID.X ;  /* 0x0000000000e67919 */ /* 0x000e620000002100 */
[----:B------:R-:W2:Y:S01]  /*0020*/  S2UR UR4, SR_CTAID.X ;  /* 0x00000000000479c3 */ /* 0x000ea20000002500 */
        /* <DEDUP_REMOVED lines=24> */
.L_x_1163:
[----:B------:R-:W-:Y:S02]  /*01b0*/  ULDC UR7, c[0x0][0x3b4] ;  /* 0x0000ed0000077ab9 */ /* 0x000fe40000000800 */
[----:B------:R-:W-:Y:S02]  /*01c0*/  UISETP.NE.AND UP0, UPT, UR7, 0x1, UPT ;  /* 0x000000010700788c */ /* 0x000fe4000bf05270 */
[----:B------:R-:W-:Y:S02]  /*01d0*/  ULDC.64 UR4, c[0x0][0x3b8] ;  /* 0x0000ee0000047ab9 */ /* 0x000fe40000000a00 */
[----:B------:R-:W-:Y:S02]  /*01e0*/  UIMAD.WIDE.U32 UR10, UR6, UR4, URZ ;  /* 0x00000004060a72a5 */ /* 0x000fe4000f8e003f */
[----:B------:R-:W-:-:S05]  /*01f0*/  UMOV UR21, UR6 ;  /* 0x0000000600157c82 */ /* 0x000fca0008000000 */
[----:B------:R-:W-:-:S04]  /*0200*/  @UP0 USHF.R.U32.HI UR21, URZ, UR5, UR11 ;  /* 0x000000053f150299 */ /* 0x000fc8000801160b */
[----:B------:R-:W-:-:S04]  /*0210*/  UIMAD UR7, UR21, UR7, URZ ;  /* 0x00000007150772a4 */ /* 0x000fc8000f8e023f */
.L_x_1164:
        /* <DEDUP_REMOVED lines=11> */
.L_x_1162:
        /* <DEDUP_REMOVED lines=20> */
.L_x_1166:
[----:B------:R-:W-:Y:S02]  /*0410*/  ULDC UR7, c[0x0][0x3b4] ;  /* 0x0000ed0000077ab9 */ /* 0x000fe40000000800 */
[----:B------:R-:W-:Y:S02]  /*0420*/  UISETP.NE.AND UP0, UPT, UR7, 0x1, UPT ;  /* 0x000000010700788c */ /* 0x000fe4000bf05270 */
[----:B------:R-:W-:Y:S02]  /*0430*/  ULDC.64 UR4, c[0x0][0x3b8] ;  /* 0x0000ee0000047ab9 */ /* 0x000fe40000000a00 */
[----:B------:R-:W-:Y:S02]  /*0440*/  UIMAD.WIDE.U32 UR10, UR6, UR4, URZ ;  /* 0x00000004060a72a5 */ /* 0x000fe4000f8e003f */
[----:B------:R-:W-:-:S05]  /*0450*/  UMOV UR21, UR6 ;  /* 0x0000000600157c82 */ /* 0x000fca0008000000 */
[----:B------:R-:W-:-:S04]  /*0460*/  @UP0 USHF.R.U32.HI UR21, URZ, UR5, UR11 ;  /* 0x000000053f150299 */ /* 0x000fc8000801160b */
[----:B------:R-:W-:-:S04]  /*0470*/  UIMAD UR7, UR21, UR7, URZ ;  /* 0x00000007150772a4 */ /* 0x000fc8000f8e023f */
.L_x_1167:
        /* <DEDUP_REMOVED lines=10> */
.L_x_1165:
[----:B------:R-:W-:-:S13]  /*0520*/  ISETP.LE.AND P0, PT, RZ, UR20, PT ;  /* 0x00000014ff007c0c */ /* 0x000fda000bf03270 */
[----:B------:R-:W-:Y:S05]  /*0530*/  @!P0 EXIT ;  /* 0x000000000000894d */ /* 0x000fea0003800000 */
[----:B------:R-:W-:Y:S01]  /*0540*/  ULDC UR6, c[0x0][0x168] ;  /* 0x00005a0000067ab9 */ /* 0x000fe20000000800 */
[----:B------:R-:W-:Y:S01]  /*0550*/  PLOP3.LUT P1, PT, PT, PT, PT, 0x80, 0x0 ;  /* 0x000000000000781c */ /* 0x000fe20003f2f070 */
[----:B------:R-:W-:Y:S01]  /*0560*/  UIMAD UR7, UR21, 0x50, UR6 ;  /* 0x00000050150778a4 */ /* 0x000fe2000f8e0206 */
        /* <DEDUP_REMOVED lines=77> */
[----:B------:R-:W-:Y:S01]  /*0a40*/  ULDC.64 UR4, c[0x0][0x248] ;  /* 0x0000920000047ab9 */ /* 0x000fe20000000a00 */
[----:B------:R-:W-:Y:S01]  /*0a50*/  SHF.R.S32.HI R21, RZ, 0x1f, R230 ;  /* 0x0000001fff157819 */ /* 0x000fe200000114e6 */
[----:B------:R-:W-:Y:S01]  /*0a60*/  UISETP.NE.AND UP0, UPT, UR4, 0x1, UPT ;  /* 0x000000010400788c */ /* 0x000fe2000bf05270 */
[----:B------:R-:W-:Y:S01]  /*0a70*/  IMAD.U32 R14, RZ, RZ, UR21 ;  /* 0x00000015ff0e7e24 */ /* 0x000fe2000f8e00ff */
[----:B------:R-:W-:Y:S01]  /*0a80*/  UIMAD.WIDE.U32 UR8, UR19, UR5, URZ ;  /* 0x00000005130872a5 */ /* 0x000fe2000f8e003f */
[----:B------:R-:W-:Y:S01]  /*0a90*/  LEA.HI R22, R21, R230, RZ, 0x3 ;  /* 0x000000e615167211 */ /* 0x000fe200078f18ff */
[----:B------:R-:W-:Y:S01]  /*0aa0*/  ULDC UR4, c[0x0][0x250] ;  /* 0x0000940000047ab9 */ /* 0x000fe20000000800 */
[----:B------:R-:W-:Y:S01]  /*0ab0*/  IMAD.U32 R4, RZ, RZ, UR20 ;  /* 0x00000014ff047e24 */ /* 0x000fe2000f8e00ff */
[----:B------:R-:W-:Y:S01]  /*0ac0*/  UMOV UR7, UR19 ;  /* 0x0000001300077c82 */ /* 0x000fe20008000000 */
[----:B------:R-:W-:Y:S01]  /*0ad0*/  LOP3.LUT R0, R22, 0xfffffff8, RZ, 0xc0, !PT ;  /* 0xfffffff816007812 */ /* 0x000fe200078ec0ff */
[----:B------:R-:W-:Y:S01]  /*0ae0*/  USHF.R.S32.HI UR12, URZ, 0x1f, UR20 ;  /* 0x0000001f3f0c7899 */ /* 0x000fe20008011414 */
[----:B------:R-:W-:Y:S01]  /*0af0*/  SHF.R.S32.HI R232, RZ, 0x3, R22 ;  /* 0x00000003ffe87819 */ /* 0x000fe20000011416 */
[----:B------:R-:W-:Y:S01]  /*0b00*/  IMAD.U32 R8, RZ, RZ, UR21 ;  /* 0x00000015ff087e24 */ /* 0x000fe2000f8e00ff */
[----:B------:R-:W-:Y:S01]  /*0b10*/  @UP0 UMOV UR5, UR9 ;  /* 0x0000000900050c82 */ /* 0x000fe20008000000 */
[----:B------:R-:W-:Y:S01]  /*0b20*/  IMAD.IADD R18, R230, 0x1, -R0 ;  /* 0x00000001e6127824 */ /* 0x000fe200078e0a00 */
[----:B------:R-:W-:Y:S01]  /*0b30*/  @UP0 USHF.R.U32.HI UR7, URZ, UR4, UR5 ;  /* 0x000000043f070299 */ /* 0x000fe20008011605 */
[----:B------:R-:W-:Y:S01]  /*0b40*/  IADD3 R0, -R232, c[0x0][0x198], RZ ;  /* 0x00006600e8007a10 */ /* 0x000fe20007ffe1ff */
[----:B------:R-:W-:Y:S01]  /*0b50*/  IMAD.U32 R16, RZ, RZ, UR20 ;  /* 0x00000014ff107e24 */ /* 0x000fe2000f8e00ff */
[----:B------:R-:W-:Y:S01]  /*0b60*/  ULDC.64 UR4, c[0x0][0x1e0] ;  /* 0x0000780000047ab9 */ /* 0x000fe20000000a00 */
[----:B------:R-:W-:Y:S01]  /*0b70*/  IMAD.SHL.U32 R12, R18, 0x8, RZ ;  /* 0x00000008120c7824 */ /* 0x000fe200078e00ff */
[----:B------:R-:W-:Y:S01]  /*0b80*/  USHF.R.S32.HI UR6, URZ, 0x1f, UR7 ;  /* 0x0000001f3f067899 */ /* 0x000fe20008011407 */
[----:B------:R-:W-:Y:S01]  /*0b90*/  IMAD.U32 R10, RZ, RZ, UR7 ;  /* 0x00000007ff0a7e24 */ /* 0x000fe2000f8e00ff */
[----:B------:R-:W-:Y:S01]  /*0ba0*/  SHF.R.S32.HI R233, RZ, 0x1f, R232 ;  /* 0x0000001fffe97819 */ /* 0x000fe200000114e8 */
[----:B------:R-:W-:Y:S01]  /*0bb0*/  IMAD R14, R14, -0x50, R0 ;  /* 0xffffffb00e0e7824 */ /* 0x000fe200078e0200 */
[----:B------:R-:W-:Y:S01]  /*0bc0*/  UIMAD UR4, UR6, UR4, URZ ;  /* 0x00000004060472a4 */ /* 0x000fe2000f8e023f */
[----:B------:R-:W-:Y:S01]  /*0bd0*/  SHF.R.S32.HI R13, RZ, 0x1f, R12 ;  /* 0x0000001fff0d7819 */ /* 0x000fe2000001140c */
[----:B------:R-:W-:Y:S01]  /*0be0*/  IMAD.SHL.U32 R0, R232, 0x40, RZ ;  /* 0x00000040e8007824 */ /* 0x000fe200078e00ff */
[----:B------:R-:W-:Y:S01]  /*0bf0*/  IADD3 R19, R12, 0x40, RZ ;  /* 0x000000400c137810 */ /* 0x000fe20007ffe0ff */
[----:B------:R-:W-:Y:S01]  /*0c00*/  UIMAD UR4, UR7, UR5, UR4 ;  /* 0x00000005070472a4 */ /* 0x000fe2000f8e0204 */
[----:B------:R-:W-:Y:S01]  /*0c10*/  IMAD.WIDE R8, R8, 0x50, R232 ;  /* 0x0000005008087825 */ /* 0x000fe200078e02e8 */
[----:B------:R-:W-:Y:S01]  /*0c20*/  ISETP.GE.AND P5, PT, R12, c[0x0][0x1cc], PT ;  /* 0x000073000c007a0c */ /* 0x000fe20003fa6270 */
[----:B------:R-:W-:Y:S01]  /*0c30*/  USHF.R.S32.HI UR13, URZ, 0x1f, UR19 ;  /* 0x0000001f3f0d7899 */ /* 0x000fe20008011413 */
[----:B------:R-:W-:Y:S01]  /*0c40*/  LOP3.LUT R0, R0, 0x1c0, RZ, 0xc0, !PT ;  /* 0x000001c000007812 */ /* 0x000fe200078ec0ff */
[--C-:B------:R-:W-:Y:S01]  /*0c50*/  IMAD.WIDE.U32 R2, R10, c[0x0][0x1e0], R12.reuse ;  /* 0x000078000a027a25 */ /* 0x100fe200078e000c */
[----:B------:R-:W-:Y:S01]  /*0c60*/  IADD3 R23, R12, 0x80, RZ ;  /* 0x000000800c177810 */ /* 0x000fe20007ffe0ff */
[----:B------:R-:W-:Y:S01]  /*0c70*/  CS2R R170, SRZ ;  /* 0x0000000000aa7805 */ /* 0x000fe2000001ff00 */
[----:B------:R-:W-:Y:S01]  /*0c80*/  ISETP.GE.AND P2, PT, R19, c[0x0][0x1cc], PT ;  /* 0x0000730013007a0c */ /* 0x000fe20003f46270 */
[----:B------:R-:W-:Y:S01]  /*0c90*/  IMAD.WIDE.U32 R10, R10, c[0x0][0x1b0], R12 ;  /* 0x00006c000a0a7a25 */ /* 0x000fe200078e000c */
[----:B------:R-:W-:Y:S01]  /*0ca0*/  IADD3 R3, R3, UR4, RZ ;  /* 0x0000000403037c10 */ /* 0x000fe2000fffe0ff */
[----:B------:R-:W-:Y:S01]  /*0cb0*/  ULDC.64 UR4, c[0x0][0x1e8] ;  /* 0x00007a0000047ab9 */ /* 0x000fe20000000a00 */
[----:B------:R-:W-:Y:S01]  /*0cc0*/  ISETP.LT.OR P4, PT, R14, 0x1, P5 ;  /* 0x000000010e00780c */ /* 0x000fe20002f81670 */
[----:B------:R-:W-:Y:S01]  /*0cd0*/  UIMAD UR4, UR12, UR4, URZ ;  /* 0x000000040c0472a4 */ /* 0x000fe2000f8e023f */
[----:B------:R-:W-:Y:S01]  /*0ce0*/  IMAD.MOV.U32 R24, RZ, RZ, c[0x0][0x1d8] ;  /* 0x00007600ff187624 */ /* 0x000fe200078e00ff */
[----:B------:R-:W-:Y:S01]  /*0cf0*/  ISETP.GE.AND P6, PT, R23, c[0x0][0x1cc], PT ;  /* 0x0000730017007a0c */ /* 0x000fe20003fc6270 */
[----:B------:R-:W-:Y:S01]  /*0d00*/  IMAD.WIDE.U32 R2, R4, c[0x0][0x1e8], R2 ;  /* 0x00007a0004027a25 */ /* 0x000fe200078e0002 */
[----:B------:R-:W-:Y:S01]  /*0d10*/  UIMAD UR8, UR20, UR5, UR4 ;  /* 0x00000005140872a4 */ /* 0x000fe2000f8e0204 */
[----:B------:R-:W-:Y:S01]  /*0d20*/  LOP3.LUT R4, R0, 0x38, R12, 0xf8, !PT ;  /* 0x0000003800047812 */ /* 0x000fe200078ef80c */
[----:B------:R-:W-:Y:S01]  /*0d30*/  CS2R R168, SRZ ;  /* 0x0000000000a87805 */ /* 0x000fe2000001ff00 */
[----:B------:R-:W-:Y:S01]  /*0d40*/  SHF.R.U32.HI R0, RZ, 0x3, R0 ;  /* 0x00000003ff007819 */ /* 0x000fe20000011600 */
[----:B------:R-:W-:Y:S01]  /*0d50*/  ULDC.64 UR4, c[0x0][0x1b0] ;  /* 0x00006c0000047ab9 */ /* 0x000fe20000000a00 */
[----:B------:R-:W-:Y:S01]  /*0d60*/  ISETP.LT.OR P3, PT, R14, 0x1, P2 ;  /* 0x000000010e00780c */ /* 0x000fe20001761670 */
[----:B------:R-:W-:Y:S01]  /*0d70*/  UIMAD UR4, UR6, UR4, URZ ;  /* 0x00000004060472a4 */ /* 0x000fe2000f8e023f */
[----:B------:R-:W-:Y:S01]  /*0d80*/  IADD3 R5, R3, UR8, RZ ;  /* 0x0000000803057c10 */ /* 0x000fe2000fffe0ff */
[----:B------:R-:W-:Y:S01]  /*0d90*/  IMAD.SHL.U32 R244, R230, 0x4, RZ ;  /* 0x00000004e6f47824 */ /* 0x000fe200078e00ff */
[----:B------:R-:W-:Y:S01]  /*0da0*/  LOP3.LUT R15, R4, R0, RZ, 0x3c, !PT ;  /* 0x00000000040f7212 */ /* 0x000fe200078e3cff */
[----:B------:R-:W-:Y:S01]  /*0db0*/  IMAD.MOV.U32 R4, RZ, RZ, R2 ;  /* 0x000000ffff047224 */ /* 0x000fe200078e0002 */
[----:B------:R-:W-:Y:S01]  /*0dc0*/  UIMAD UR4, UR7, UR5, UR4 ;  /* 0x00000005070472a4 */ /* 0x000fe2000f8e0204 */
[----:B------:R-:W-:Y:S01]  /*0dd0*/  IMAD R0, R9, c[0x0][0x1d8], RZ ;  /* 0x0000760009007a24 */ /* 0x000fe200078e02ff */
[----:B------:R-:W-:Y:S01]  /*0de0*/  ISETP.LT.OR P1, PT, R14, 0x1, P6 ;  /* 0x000000010e00780c */ /* 0x000fe20003721670 */
[C---:B------:R-:W-:Y:S01]  /*0df0*/  IMAD.WIDE.U32 R6, R8.reuse, c[0x0][0x1d8], R4 ;  /* 0x0000760008067a25 */ /* 0x040fe200078e0004 */
[----:B------:R-:W-:Y:S01]  /*0e00*/  ULDC.64 UR6, c[0x0][0x270] ;  /* 0x00009c0000067ab9 */ /* 0x000fe20000000a00 */
[----:B------:R-:W-:Y:S01]  /*0e10*/  SHF.R.S32.HI R245, RZ, 0x1f, R244 ;  /* 0x0000001ffff57819 */ /* 0x000fe200000114f4 */
[----:B------:R-:W-:Y:S01]  /*0e20*/  UIMAD UR6, UR13, UR6, URZ ;  /* 0x000000060d0672a4 */ /* 0x000fe2000f8e023f */
[----:B------:R-:W-:Y:S01]  /*0e30*/  IMAD R0, R8, c[0x0][0x1dc], R0 ;  /* 0x0000770008007a24 */ /* 0x000fe200078e0200 */
[----:B------:R-:W-:Y:S01]  /*0e40*/  LEA R4, P0, R6, c[0x0][0x1c0], 0x1 ;  /* 0x0000700006047a11 */ /* 0x000fe200078008ff */
[----:B------:R-:W-:Y:S01]  /*0e50*/  IMAD.MOV.U32 R2, RZ, RZ, R10 ;  /* 0x000000ffff027224 */ /* 0x000fe200078e000a */
[----:B------:R-:W-:Y:S01]  /*0e60*/  IADD3 R3, R11, UR4, RZ ;  /* 0x000000040b037c10 */ /* 0x000fe2000fffe0ff */
[----:B------:R-:W-:Y:S01]  /*0e70*/  IMAD.IADD R0, R7, 0x1, R0 ;  /* 0x0000000107007824 */ /* 0x000fe200078e0200 */
[----:B------:R-:W-:Y:S01]  /*0e80*/  ULDC.64 UR4, c[0x0][0x1b8] ;  /* 0x00006e0000047ab9 */ /* 0x000fe20000000a00 */
[----:B------:R-:W-:Y:S01]  /*0e90*/  ISETP.LT.OR P5, PT, R14, 0x21, P5 ;  /* 0x000000210e00780c */ /* 0x000fe20002fa1670 */
[----:B------:R-:W-:Y:S01]  /*0ea0*/  UIMAD UR4, UR12, UR4, URZ ;  /* 0x000000040c0472a4 */ /* 0x000fe2000f8e023f */
[----:B------:R-:W-:Y:S01]  /*0eb0*/  IMAD.WIDE.U32 R16, R16, c[0x0][0x1b8], R2 ;  /* 0x00006e0010107a25 */ /* 0x000fe200078e0002 */
[----:B------:R-:W-:Y:S01]  /*0ec0*/  LEA.HI.X R5, R6, c[0x0][0x1c4], R0, 0x1, P0 ;  /* 0x0000710006057a11 */ /* 0x000fe200000f0c00 */
[----:B------:R-:W-:Y:S01]  /*0ed0*/  UIMAD UR6, UR19, UR7, UR6 ;  /* 0x00000007130672a4 */ /* 0x000fe2000f8e0206 */
[----:B------:R-:W-:Y:S01]  /*0ee0*/  LEA.HI R0, R21, R230, RZ, 0x6 ;  /* 0x000000e615007211 */ /* 0x000fe200078f30ff */
[----:B------:R-:W-:Y:S01]  /*0ef0*/  IMAD.MOV.U32 R3, RZ, RZ, c[0x0][0x1dc] ;  /* 0x00007700ff037624 */ /* 0x000fe200078e00ff */
[C---:B------:R-:W-:Y:S01]  /*0f00*/  LEA R2, P0, R24.reuse, R4, 0x6 ;  /* 0x0000000418027211 */ /* 0x040fe200078030ff */
[----:B------:R-:W-:Y:S01]  /*0f10*/  IMAD.U32 R6, RZ, RZ, UR19 ;  /* 0x00000013ff067e24 */ /* 0x000fe2000f8e00ff */
[----:B------:R-:W-:Y:S01]  /*0f20*/  SHF.R.S32.HI R20, RZ, 0x6, R0 ;  /* 0x00000006ff147819 */ /* 0x000fe20000011400 */
[----:B------:R-:W-:Y:S01]  /*0f30*/  UIMAD UR4, UR20, UR5, UR4 ;  /* 0x00000005140472a4 */ /* 0x000fe2000f8e0204 */
[----:B------:R-:W-:Y:S01]  /*0f40*/  LEA.HI.X R3, R24, R5, R3, 0x6, P0 ;  /* 0x0000000518037211 */ /* 0x000fe200000f3403 */
[----:B------:R-:W-:Y:S01]  /*0f50*/  IMAD.WIDE.U32 R6, R6, c[0x0][0x270], R244 ;  /* 0x00009c0006067a25 */ /* 0x000fe200078e00f4 */
[----:B------:R-:W-:Y:S01]  /*0f60*/  ISETP.GT.AND P0, PT, R230, 0x7f, PT ;  /* 0x0000007fe600780c */ /* 0x000fe20003f04270 */
[----:B------:R-:W-:Y:S01]  /*0f70*/  USHF.R.S32.HI UR7, URZ, 0x1f, UR11 ;  /* 0x0000001f3f077899 */ /* 0x000fe2000801140b */
[----:B------:R-:W-:Y:S01]  /*0f80*/  ISETP.LT.OR P6, PT, R14, 0x21, P6 ;  /* 0x000000210e00780c */ /* 0x000fe200037c1670 */
[----:B------:R-:W-:Y:S01]  /*0f90*/  IMAD R15, R20, 0x200, R15 ;  /* 0x00000200140f7824 */ /* 0x000fe200078e020f */
[----:B------:R-:W-:Y:S01]  /*0fa0*/  IADD3 R11, R7, UR6, RZ ;  /* 0x00000006070b7c10 */ /* 0x000fe2000fffe0ff */
[----:B------:R-:W-:Y:S01]  /*0fb0*/  IMAD.MOV.U32 R10, RZ, RZ, R6 ;  /* 0x000000ffff0a7224 */ /* 0x000fe200078e0006 */
[----:B------:R-:W-:Y:S01]  /*0fc0*/  IADD3 R7, R17, UR4, RZ ;  /* 0x0000000411077c10 */ /* 0x000fe2000fffe0ff */
[----:B------:R-:W-:Y:S01]  /*0fd0*/  IMAD.SHL.U32 R227, R15, 0x2, RZ ;  /* 0x000000020fe37824 */ /* 0x000fe200078e00ff */
[----:B------:R-:W-:Y:S01]  /*0fe0*/  ULDC.64 UR4, c[0x0][0x180] ;  /* 0x0000600000047ab9 */ /* 0x000fe20000000a00 */
[----:B------:R-:W-:Y:S01]  /*0ff0*/  IMAD R0, R9, c[0x0][0x1a8], RZ ;  /* 0x00006a0009007a24 */ /* 0x000fe200078e02ff */
[----:B------:R-:W-:Y:S01]  /*1000*/  UIMAD UR4, UR13, UR4, URZ ;  /* 0x000000040d0472a4 */ /* 0x000fe2000f8e023f */
[----:B------:R-:W-:Y:S01]  /*1010*/  IMAD.MOV.U32 R6, RZ, RZ, R16 ;  /* 0x000000ffff067224 */ /* 0x000fe200078e0010 */
[----:B------:R-:W-:Y:S01]  /*1020*/  @!PT LDS RZ, [RZ] ;  /* 0x00000000fffff984 */ /* 0x000fe20000000800 */
[----:B------:R-:W-:Y:S01]  /*1030*/  @!PT LDS RZ, [RZ] ;  /* 0x00000000fffff984 */ /* 0x000fe20000000800 */
[----:B------:R-:W-:Y:S01]  /*1040*/  @!PT LDS RZ, [RZ] ;  /* 0x00000000fffff984 */ /* 0x000fe20000000800 */
[----:B------:R1:W-:Y:S01]  /*1050*/  LDGSTS.E.BYPASS.LTC128B.128 [R227+0x7880], [R4.64], !P4 ;  /* 0x0788000004e37fae */ /* 0x0003e2000e101d56 */
[----:B------:R-:W-:Y:S01]  /*1060*/  IMAD.MOV.U32 R17, RZ, RZ, 0x5 ;  /* 0x00000005ff117424 */ /* 0x000fe200078e00ff */
[----:B------:R-:W-:Y:S01]  /*1070*/  UIMAD UR6, UR19, UR5, UR4 ;  /* 0x00000005130672a4 */ /* 0x000fe2000f8e0204 */
[----:B------:R-:W-:Y:S01]  /*1080*/  IMAD.SHL.U32 R16, R24, 0x20, RZ ;  /* 0x0000002018107824 */ /* 0x000fe200078e00ff */
[----:B------:R1:W-:Y:S01]  /*1090*/  LDGSTS.E.BYPASS.LTC128B.128 [R227+0xa080], [R4.64+0x80], !P3 ;  /* 0x0a08008004e37fae */ /* 0x0003e2000d901d56 */
[----:B------:R-:W-:Y:S01]  /*10a0*/  ISETP.LT.OR P3, PT, R14, 0x21, P2 ;  /* 0x000000210e00780c */ /* 0x000fe20001761670 */
[----:B------:R-:W-:Y:S01]  /*10b0*/  IMAD R15, R8, c[0x0][0x1ac], R0 ;  /* 0x00006b00080f7a24 */ /* 0x000fe200078e0200 */
[C---:B------:R-:W-:Y:S01]  /*10c0*/  @!P0 ISETP.LT.OR P2, PT, R14.reuse, 0x41, P2 ;  /* 0x000000410e00880c */ /* 0x040fe20001741670 */
[----:B------:R1:W-:Y:S01]  /*10d0*/  LDGSTS.E.BYPASS.LTC128B.128 [R227+0xc880], [R4.64+0x100], !P1 ;  /* 0x0c88010004e37fae */ /* 0x0003e2000c901d56 */
[----:B------:R-:W-:Y:S01]  /*10e0*/  @!P0 ISETP.GE.AND P1, PT, R14, 0x41, PT ;  /* 0x000000410e00880c */ /* 0x000fe20003f26270 */
[----:B------:R-:W-:Y:S01]  /*10f0*/  IMAD.WIDE.U32 R8, R8, c[0x0][0x1a8], R6 ;  /* 0x00006a0008087a25 */ /* 0x000fe200078e0006 */
[----:B------:R-:W-:Y:S01]  /*1100*/  ULDC.64 UR4, c[0x0][0x188] ;  /* 0x0000620000047ab9 */ /* 0x000fe20000000a00 */
[----:B------:R2:W-:Y:S01]  /*1110*/  LDGSTS.E.BYPASS.LTC128B.128 [R227+0x8880], [R2.64], !P5 ;  /* 0x0888000002e37fae */ /* 0x0005e2000e901d56 */
[----:B------:R-:W-:Y:S01]  /*1120*/  @!P0 ISETP.GE.OR P4, PT, R12, c[0x0][0x1cc], !P1 ;  /* 0x000073000c008a0c */ /* 0x000fe20004f86670 */
[----:B------:R-:W-:Y:S01]  /*1130*/  IMAD.IADD R7, R9, 0x1, R15 ;  /* 0x0000000109077824 */ /* 0x000fe200078e020f */
[----:B------:R-:W-:Y:S01]  /*1140*/  @!P0 ISETP.GE.OR P1, PT, R23, c[0x0][0x1cc], !P1 ;  /* 0x0000730017008a0c */ /* 0x000fe20004f26670 */
[----:B------:R-:W-:Y:S01]  /*1150*/  IMAD.U32 R0, RZ, RZ, UR20 ;  /* 0x00000014ff007e24 */ /* 0x000fe2000f8e00ff */
[----:B------:R-:W-:Y:S01]  /*1160*/  UIMAD UR4, UR12, UR4, URZ ;  /* 0x000000040c0472a4 */ /* 0x000fe2000f8e023f */
[----:B------:R2:W-:Y:S01]  /*1170*/  LDGSTS.E.BYPASS.LTC128B.128 [R227+0xb080], [R2.64+0x80], !P3 ;  /* 0x0b08008002e37fae */ /* 0x0005e2000d901d56 */
[----:B------:R-:W-:Y:S01]  /*1180*/  LEA R6, P3, R8, c[0x0][0x190], 0x1 ;  /* 0x0000640008067a11 */ /* 0x000fe200078608ff */
[----:B------:R-:W-:Y:S01]  /*1190*/  IMAD.WIDE.U32 R248, R0, c[0x0][0x278], R10 ;  /* 0x00009e0000f87a25 */ /* 0x000fe200078e000a */
[----:B------:R-:W-:Y:S01]  /*11a0*/  UIMAD UR5, UR20, UR5, UR4 ;  /* 0x00000005140572a4 */ /* 0x000fe2000f8e0204 */
[----:B------:R2:W-:Y:S01]  /*11b0*/  LDGSTS.E.BYPASS.LTC128B.128 [R227+0xd880], [R2.64+0x100], !P6 ;  /* 0x0d88010002e37fae */ /* 0x0005e2000f101d56 */
[----:B------:R-:W-:Y:S01]  /*11c0*/  LEA.HI.X R7, R8, c[0x0][0x194], R7, 0x1, P3 ;  /* 0x0000650008077a11 */ /* 0x000fe200018f0c07 */
[----:B------:R-:W-:Y:S01]  /*11d0*/  IMAD R0, R233, c[0x0][0x178], RZ ;  /* 0x00005e00e9007a24 */ /* 0x000fe200078e02ff */
[----:B------:R-:W-:Y:S01]  /*11e0*/  CS2R R166, SRZ ;  /* 0x0000000000a67805 */ /* 0x000fe2000001ff00 */
[----:B------:R-:W-:Y:S01]  /*11f0*/  IMAD.MOV.U32 R15, RZ, RZ, c[0x0][0x178] ;  /* 0x00005e00ff0f7624 */ /* 0x000fe200078e00ff */
[----:B------:R-:W-:Y:S01]  /*1200*/  CS2R R164, SRZ ;  /* 0x0000000000a47805 */ /* 0x000fe2000001ff00 */
[----:B------:R-:W-:Y:S01]  /*1210*/  IMAD R0, R232, c[0x0][0x17c], R0 ;  /* 0x00005f00e8007a24 */ /* 0x000fe200078e0200 */
[----:B------:R-:W-:Y:S01]  /*1220*/  CS2R R162, SRZ ;  /* 0x0000000000a27805 */ /* 0x000fe2000001ff00 */
[C---:B------:R-:W-:Y:S01]  /*1230*/  IMAD.SHL.U32 R25, R15.reuse, 0x20, RZ ;  /* 0x000000200f197824 */ /* 0x040fe200078e00ff */
[-C--:B------:R-:W-:Y:S01]  /*1240*/  SHF.L.U64.HI R26, R15, R17.reuse, c[0x0][0x17c] ;  /* 0x00005f000f1a7619 */ /* 0x080fe20000010211 */
[----:B------:R-:W-:Y:S01]  /*1250*/  IMAD.MOV.U32 R223, RZ, RZ, 0x10 ;  /* 0x00000010ffdf7424 */ /* 0x000fe200078e00ff */
[----:B------:R-:W-:Y:S01]  /*1260*/  CS2R R160, SRZ ;  /* 0x0000000000a07805 */ /* 0x000fe2000001ff00 */
[----:B------:R-:W-:Y:S01]  /*1270*/  IMAD.MOV.U32 R213, RZ, RZ, 0x120 ;  /* 0x00000120ffd57424 */ /* 0x000fe200078e00ff */
[----:B-1----:R-:W-:Y:S01]  /*1280*/  SHF.L.U64.HI R5, R24, R17, c[0x0][0x1dc] ;  /* 0x0000770018057619 */ /* 0x002fe20000010211 */
[----:B------:R-:W-:Y:S01]  /*1290*/  CS2R R158, SRZ ;  /* 0x00000000009e7805 */ /* 0x000fe2000001ff00 */
[C---:B------:R-:W-:Y:S01]  /*12a0*/  @!P0 LEA R4, P5, R16.reuse, R2, 0x1 ;  /* 0x0000000210048211 */ /* 0x040fe200078a08ff */
[----:B------:R-:W-:Y:S01]  /*12b0*/  CS2R R156, SRZ ;  /* 0x00000000009c7805 */ /* 0x000fe2000001ff00 */
[----:B------:R-:W-:Y:S01]  /*12c0*/  CS2R R154, SRZ ;  /* 0x00000000009a7805 */ /* 0x000fe2000001ff00 */
[----:B------:R-:W-:Y:S01]  /*12d0*/  CS2R R152, SRZ ;  /* 0x0000000000987805 */ /* 0x000fe2000001ff00 */
[----:B------:R-:W-:Y:S01]  /*12e0*/  @!P0 LEA.HI.X R5, R16, R3, R5, 0x1, P5 ;  /* 0x0000000310058211 */ /* 0x000fe200028f0c05 */
[----:B------:R-:W-:Y:S01]  /*12f0*/  IMAD.MOV.U32 R16, RZ, RZ, 0x6 ;  /* 0x00000006ff107424 */ /* 0x000fe200078e00ff */
[----:B------:R-:W-:Y:S01]  /*1300*/  ISETP.GE.AND P5, PT, R12, c[0x0][0x19c], PT ;  /* 0x000067000c007a0c */ /* 0x000fe20003fa6270 */
[----:B------:R-:W-:Y:S01]  /*1310*/  CS2R R150, SRZ ;  /* 0x0000000000967805 */ /* 0x000fe2000001ff00 */
[----:B------:R-:W-:Y:S01]  /*1320*/  CS2R R148, SRZ ;  /* 0x0000000000947805 */ /* 0x000fe2000001ff00 */
[----:B------:R1:W-:Y:S01]  /*1330*/  @!P0 LDGSTS.E.BYPASS.LTC128B.128 [R227+0x9880], [R4.64], !P4 ;  /* 0x0988000004e38fae */ /* 0x0003e2000e101d56 */
[----:B------:R-:W-:Y:S01]  /*1340*/  ISETP.LT.OR P3, PT, R14, 0x1, P5 ;  /* 0x000000010e00780c */ /* 0x000fe20002f61670 */
[----:B------:R-:W-:Y:S01]  /*1350*/  CS2R R146, SRZ ;  /* 0x0000000000927805 */ /* 0x000fe2000001ff00 */
[----:B--2---:R-:W-:Y:S01]  /*1360*/  IMAD.WIDE.U32 R2, R232, c[0x0][0x178], R12 ;  /* 0x00005e00e8027a25 */ /* 0x004fe200078e000c */
[----:B------:R1:W-:Y:S01]  /*1370*/  @!P0 LDGSTS.E.BYPASS.LTC128B.128 [R227+0xc080], [R4.64+0x80], !P2 ;  /* 0x0c08008004e38fae */ /* 0x0003e2000d101d56 */
[----:B------:R-:W-:Y:S01]  /*1380*/  ISETP.GE.AND P2, PT, R19, c[0x0][0x19c], PT ;  /* 0x0000670013007a0c */ /* 0x000fe20003f46270 */
[----:B------:R-:W-:Y:S01]  /*1390*/  CS2R R144, SRZ ;  /* 0x0000000000907805 */ /* 0x000fe2000001ff00 */
[----:B------:R-:W-:Y:S01]  /*13a0*/  IMAD.IADD R3, R3, 0x1, R0 ;  /* 0x0000000103037824 */ /* 0x000fe200078e0200 */
[----:B------:R1:W-:Y:S01]  /*13b0*/  @!P0 LDGSTS.E.BYPASS.LTC128B.128 [R227+0xe880], [R4.64+0x100], !P1 ;  /* 0x0e88010004e38fae */ /* 0x0003e2000c901d56 */
[----:B------:R-:W-:Y:S01]  /*13c0*/  ISETP.GE.AND P1, PT, R23, c[0x0][0x19c], PT ;  /* 0x0000670017007a0c */ /* 0x000fe20003f26270 */
        /* <DEDUP_REMOVED lines=23> */
[----:B------:R-:W-:Y:S01]  /*1540*/  CS2R R98, SRZ ;  /* 0x0000000000627805 */ /* 0x000fe2000001ff00 */
[----:B------:R-:W-:Y:S01]  /*1550*/  CS2R R96, SRZ ;  /* 0x0000000000607805 */ /* 0x000fe2000001ff00 */
[----:B-1----:R-:W-:Y:S01]  /*1560*/  IMAD.MOV.U32 R5, RZ, RZ, c[0x0][0x1a8] ;  /* 0x00006a00ff057624 */ /* 0x002fe200078e00ff */
[----:B------:R-:W-:Y:S01]  /*1570*/  CS2R R94, SRZ ;  /* 0x00000000005e7805 */ /* 0x000fe2000001ff00 */
[----:B------:R-:W-:Y:S01]  /*1580*/  IMAD.MOV.U32 R4, RZ, RZ, c[0x0][0x1ac] ;  /* 0x00006b00ff047624 */ /* 0x000fe200078e00ff */
[----:B------:R-:W-:Y:S01]  /*1590*/  CS2R R92, SRZ ;  /* 0x00000000005c7805 */ /* 0x000fe2000001ff00 */
[C---:B------:R-:W-:Y:S01]  /*15a0*/  IMAD.SHL.U32 R11, R5.reuse, 0x20, RZ ;  /* 0x00000020050b7824 */ /* 0x040fe200078e00ff */
[C---:B------:R-:W-:Y:S01]  /*15b0*/  LEA R8, P4, R5.reuse, R6, 0x6 ;  /* 0x0000000605087211 */ /* 0x040fe200078830ff */
[----:B------:R-:W-:Y:S01]  /*15c0*/  CS2R R90, SRZ ;  /* 0x00000000005a7805 */ /* 0x000fe2000001ff00 */
[C---:B------:R-:W-:Y:S01]  /*15d0*/  SHF.L.U64.HI R0, R5.reuse, R17, c[0x0][0x1ac] ;  /* 0x00006b0005007619 */ /* 0x040fe20000010211 */
[----:B------:R-:W-:Y:S01]  /*15e0*/  CS2R R88, SRZ ;  /* 0x0000000000587805 */ /* 0x000fe2000001ff00 */
[----:B------:R-:W-:Y:S01]  /*15f0*/  LEA.HI.X R9, R5, R7, R4, 0x6, P4 ;  /* 0x0000000705097211 */ /* 0x000fe200020f3404 */
[----:B------:R-:W-:Y:S01]  /*1600*/  IMAD.U32 R4, RZ, RZ, UR19 ;  /* 0x00000013ff047e24 */ /* 0x000fe2000f8e00ff */
[----:B------:R-:W-:Y:S01]  /*1610*/  @!P0 LEA R10, P3, R11, R8, 0x1 ;  /* 0x000000080b0a8211 */ /* 0x000fe200078608ff */
[----:B------:R-:W-:Y:S01]  /*1620*/  IMAD.SHL.U32 R5, R15, 0x40, RZ ;  /* 0x000000400f057824 */ /* 0x000fe200078e00ff */
[----:B------:R-:W-:Y:S01]  /*1630*/  ISETP.LT.OR P4, PT, R14, 0x1, P1 ;  /* 0x000000010e00780c */ /* 0x000fe20000f81670 */
[----:B------:R-:W-:Y:S01]  /*1640*/  IMAD.WIDE.U32 R2, R4, c[0x0][0x180], R2 ;  /* 0x0000600004027a25 */ /* 0x000fe200078e0002 */
[----:B------:R-:W-:Y:S01]  /*1650*/  @!P0 LEA.HI.X R11, R11, R9, R0, 0x1, P3 ;  /* 0x000000090b0b8211 */ /* 0x000fe200018f0c00 */
[----:B------:R-:W-:Y:S01]  /*1660*/  CS2R R86, SRZ ;  /* 0x0000000000567805 */ /* 0x000fe2000001ff00 */
[C---:B------:R-:W-:Y:S01]  /*1670*/  ISETP.LT.OR P3, PT, R14.reuse, 0x21, P5 ;  /* 0x000000210e00780c */ /* 0x040fe20002f61670 */
[----:B------:R-:W-:Y:S01]  /*1680*/  IMAD.U32 R0, RZ, RZ, UR20 ;  /* 0x00000014ff007e24 */ /* 0x000fe2000f8e00ff */
[----:B------:R-:W-:Y:S01]  /*1690*/  IADD3 R3, R3, UR6, RZ ;  /* 0x0000000603037c10 */ /* 0x000fe2000fffe0ff */
[----:B------:R-:W-:Y:S01]  /*16a0*/  USHF.L.U32 UR6, UR11, 0x6, URZ ;  /* 0x000000060b067899 */ /* 0x000fe2000800063f */
[----:B------:R-:W-:Y:S01]  /*16b0*/  SHF.L.U64.HI R4, R15, R16, c[0x0][0x17c] ;  /* 0x00005f000f047619 */ /* 0x000fe20000010210 */
[----:B------:R-:W-:Y:S01]  /*16c0*/  CS2R R84, SRZ ;  /* 0x0000000000547805 */ /* 0x000fe2000001ff00 */
[----:B------:R-:W-:Y:S01]  /*16d0*/  @!P0 ISETP.LT.OR P5, PT, R14, 0x41, P5 ;  /* 0x000000410e00880c */ /* 0x000fe20002fa1670 */
[----:B------:R-:W-:Y:S01]  /*16e0*/  IMAD.WIDE.U32 R242, R0, c[0x0][0x188], R2 ;  /* 0x0000620000f27a25 */ /* 0x000fe200078e0002 */
[----:B------:R-:W-:Y:S01]  /*16f0*/  CS2R R82, SRZ ;  /* 0x0000000000527805 */ /* 0x000fe2000001ff00 */
[----:B------:R2:W-:Y:S01]  /*1700*/  LDGSTS.E.BYPASS.LTC128B.128 [R227+0x5080], [R6.64+0x100], !P4 ;  /* 0x0508010006e37fae */ /* 0x0005e2000e101d56 */
[----:B------:R-:W-:Y:S01]  /*1710*/  ISETP.LT.OR P4, PT, R14, 0x21, P1 ;  /* 0x000000210e00780c */ /* 0x000fe20000f81670 */
[----:B------:R-:W-:Y:S01]  /*1720*/  IMAD R0, R233, c[0x0][0x208], RZ ;  /* 0x00008200e9007a24 */ /* 0x000fe200078e02ff */
[----:B------:R-:W-:Y:S01]  /*1730*/  IADD3 R239, R243, UR5, RZ ;  /* 0x00000005f3ef7c10 */ /* 0x000fe2000fffe0ff */
[----:B------:R1:W-:Y:S01]  /*1740*/  LDGSTS.E.BYPASS.LTC128B.128 [R227+0x1080], [R8.64], !P3 ;  /* 0x0108000008e37fae */ /* 0x0003e2000d901d56 */
[----:B------:R-:W-:Y:S01]  /*1750*/  ISETP.GE.AND P3, PT, R12, c[0x0][0x16c], PT ;  /* 0x00005b000c007a0c */ /* 0x000fe20003f66270 */
[----:B------:R-:W-:Y:S01]  /*1760*/  IMAD.WIDE.U32 R2, R232, c[0x0][0x208], R12 ;  /* 0x00008200e8027a25 */ /* 0x000fe200078e000c */
[----:B------:R-:W-:Y:S01]  /*1770*/  @!P0 ISETP.LT.OR P1, PT, R14, 0x41, P1 ;  /* 0x000000410e00880c */ /* 0x000fe20000f21670 */
[----:B------:R1:W-:Y:S01]  /*1780*/  LDGSTS.E.BYPASS.LTC128B.128 [R227+0x3880], [R8.64+0x80], !P6 ;  /* 0x0388008008e37fae */ /* 0x0003e2000f101d56 */
[----:B------:R-:W-:Y:S01]  /*1790*/  SEL R13, RZ, 0x1, P3 ;  /* 0x00000001ff0d7807 */ /* 0x000fe20001800000 */
[----:B------:R-:W-:Y:S01]  /*17a0*/  IMAD R0, R232, c[0x0][0x20c], R0 ;  /* 0x00008300e8007a24 */ /* 0x000fe200078e0200 */
[----:B------:R-:W-:Y:S01]  /*17b0*/  ISETP.GE.AND P3, PT, R19, c[0x0][0x16c], PT ;  /* 0x00005b0013007a0c */ /* 0x000fe20003f66270 */
[----:B------:R-:W-:Y:S01]  /*17c0*/  IMAD.MOV.U32 R238, RZ, RZ, R242 ;  /* 0x000000ffffee7224 */ /* 0x000fe200078e00f2 */
[----:B------:R-:W-:Y:S01]  /*17d0*/  ULDC.64 UR4, c[0x0][0x210] ;  /* 0x0000840000047ab9 */ /* 0x000fe20000000a00 */
[----:B------:R1:W-:Y:S01]  /*17e0*/  LDGSTS.E.BYPASS.LTC128B.128 [R227+0x6080], [R8.64+0x100], !P4 ;  /* 0x0608010008e37fae */ /* 0x0003e2000e101d56 */
[----:B------:R-:W-:Y:S01]  /*17f0*/  UIMAD UR4, UR13, UR4, URZ ;  /* 0x000000040d0472a4 */ /* 0x000fe2000f8e023f */
[----:B------:R-:W-:Y:S01]  /*1800*/  CS2R R80, SRZ ;  /* 0x0000000000507805 */ /* 0x000fe2000001ff00 */
[----:B------:R-:W-:Y:S01]  /*1810*/  CS2R R78, SRZ ;  /* 0x00000000004e7805 */ /* 0x000fe2000001ff00 */
[----:B------:R3:W-:Y:S01]  /*1820*/  @!P0 LDGSTS.E.BYPASS.LTC128B.128 [R227+0x2080], [R10.64], !P5 ;  /* 0x020800000ae38fae */ /* 0x0007e2000e901d56 */
[----:B------:R-:W-:Y:S01]  /*1830*/  UIMAD UR8, UR19, UR5, UR4 ;  /* 0x00000005130872a4 */ /* 0x000fe2000f8e0204 */
[----:B------:R-:W-:Y:S01]  /*1840*/  CS2R R76, SRZ ;  /* 0x00000000004c7805 */ /* 0x000fe2000001ff00 */
[----:B------:R-:W-:Y:S01]  /*1850*/  CS2R R74, SRZ ;  /* 0x00000000004a7805 */ /* 0x000fe2000001ff00 */
[----:B------:R3:W-:Y:S01]  /*1860*/  @!P0 LDGSTS.E.BYPASS.LTC128B.128 [R227+0x4880], [R10.64+0x80], !P2 ;  /* 0x048800800ae38fae */ /* 0x0007e2000d101d56 */
[----:B------:R-:W-:Y:S01]  /*1870*/  ULDC.64 UR4, c[0x0][0x218] ;  /* 0x0000860000047ab9 */ /* 0x000fe20000000a00 */
[----:B------:R-:W-:Y:S01]  /*1880*/  CS2R R72, SRZ ;  /* 0x0000000000487805 */ /* 0x000fe2000001ff00 */
[----:B------:R-:W-:Y:S01]  /*1890*/  UIMAD UR4, UR12, UR4, URZ ;  /* 0x000000040c0472a4 */ /* 0x000fe2000f8e023f */
[----:B------:R3:W-:Y:S01]  /*18a0*/  @!P0 LDGSTS.E.BYPASS.LTC128B.128 [R227+0x7080], [R10.64+0x100], !P1 ;  /* 0x070801000ae38fae */ /* 0x0007e2000c901d56 */
[----:B--2---:R-:W-:Y:S01]  /*18b0*/  IMAD.IADD R7, R3, 0x1, R0 ;  /* 0x0000000103077824 */ /* 0x004fe200078e0200 */
[----:B------:R-:W-:Y:S01]  /*18c0*/  SEL R3, RZ, 0xffffffff, P3 ;  /* 0xffffffffff037807 */ /* 0x000fe20001800000 */
[----:B------:R-:W-:Y:S01]  /*18d0*/  IMAD R0, R4, UR11, RZ ;  /* 0x0000000b04007c24 */ /* 0x000fe2000f8e02ff */
[----:B------:R-:W-:Y:S01]  /*18e0*/  ISETP.GE.AND P3, PT, R23, c[0x0][0x16c], PT ;  /* 0x00005b0017007a0c */ /* 0x000fe20003f66270 */
[----:B------:R-:W-:Y:S01]  /*18f0*/  IMAD.MOV.U32 R6, RZ, RZ, R2 ;  /* 0x000000ffff067224 */ /* 0x000fe200078e0002 */
[----:B------:R-:W0:Y:S01]  /*1900*/  LDGDEPBAR ;  /* 0x00000000000079af */ /* 0x000e220000000000 */
[----:B------:R-:W-:Y:S01]  /*1910*/  IMAD.SHL.U32 R3, R3, 0x2, RZ ;  /* 0x0000000203037824 */ /* 0x000fe200078e00ff */
[----:B------:R-:W-:Y:S01]  /*1920*/  SEL R14, RZ, 0x4, P3 ;  /* 0x00000004ff0e7807 */ /* 0x000fe20001800000 */
[C---:B------:R-:W-:Y:S01]  /*1930*/  IMAD R0, R5.reuse, UR7, R0 ;  /* 0x0000000705007c24 */ /* 0x040fe2000f8e0200 */
[----:B------:R-:W-:Y:S01]  /*1940*/  CS2R R70, SRZ ;  /* 0x0000000000467805 */ /* 0x000fe2000001ff00 */
[----:B------:R-:W-:Y:S01]  /*1950*/  IMAD.WIDE.U32 R4, R5, UR11, R238 ;  /* 0x0000000b05047c25 */ /* 0x000fe2000f8e00ee */
[----:B------:R-:W-:Y:S01]  /*1960*/  LOP3.LUT R3, R3, 0x2, R13, 0xe2, !PT ;  /* 0x0000000203037812 */ /* 0x000fe200078ee20d */
[----:B------:R-:W-:Y:S01]  /*1970*/  CS2R R68, SRZ ;  /* 0x0000000000447805 */ /* 0x000fe2000001ff00 */
[----:B------:R-:W-:Y:S01]  /*1980*/  CS2R R66, SRZ ;  /* 0x0000000000427805 */ /* 0x000fe2000001ff00 */
[----:B------:R-:W-:Y:S01]  /*1990*/  IMAD.U32 R13, RZ, RZ, UR19 ;  /* 0x00000013ff0d7e24 */ /* 0x000fe2000f8e00ff */
[C---:B------:R-:W-:Y:S01]  /*19a0*/  LEA R2, P3, R4.reuse, c[0x0][0x160], 0x1 ;  /* 0x0000580004027a11 */ /* 0x040fe200078608ff */
[----:B------:R-:W-:Y:S01]  /*19b0*/  IMAD.IADD R0, R5, 0x1, R0 ;  /* 0x0000000105007824 */ /* 0x000fe200078e0200 */
[----:B------:R-:W-:Y:S01]  /*19c0*/  LOP3.LUT R5, R3, R14, RZ, 0xfc, !PT ;  /* 0x0000000e03057212 */ /* 0x000fe200078efcff */
[----:B------:R-:W-:Y:S01]  /*19d0*/  IMAD.WIDE.U32 R6, R13, c[0x0][0x210], R6 ;  /* 0x000084000d067a25 */ /* 0x000fe200078e0006 */
[----:B------:R-:W-:Y:S01]  /*19e0*/  CS2R R64, SRZ ;  /* 0x0000000000407805 */ /* 0x000fe2000001ff00 */
[----:B------:R-:W-:Y:S01]  /*19f0*/  CS2R R62, SRZ ;  /* 0x00000000003e7805 */ /* 0x000fe2000001ff00 */
[----:B------:R-:W-:Y:S01]  /*1a00*/  LEA.HI.X R3, R4, c[0x0][0x164], R0, 0x1, P3 ;  /* 0x0000590004037a11 */ /* 0x000fe200018f0c00 */
[----:B------:R-:W-:Y:S01]  /*1a10*/  IMAD.U32 R13, RZ, RZ, UR6 ;  /* 0x00000006ff0d7e24 */ /* 0x000fe2000f8e00ff */
[C---:B------:R-:W-:Y:S01]  /*1a20*/  LOP3.LUT P4, RZ, R5.reuse, 0x1, RZ, 0xc0, !PT ;  /* 0x0000000105ff7812 */ /* 0x040fe2000788c0ff */
[----:B-1----:R-:W-:Y:S01]  /*1a30*/  IMAD.U32 R8, RZ, RZ, UR20 ;  /* 0x00000014ff087e24 */ /* 0x002fe2000f8e00ff */
[C---:B------:R-:W-:Y:S01]  /*1a40*/  LOP3.LUT P3, RZ, R5.reuse, 0x2, RZ, 0xc0, !PT ;  /* 0x0000000205ff7812 */ /* 0x040fe2000786c0ff */
[----:B---3--:R-:W-:Y:S01]  /*1a50*/  IMAD.MOV.U32 R11, RZ, RZ, c[0x0][0x208] ;  /* 0x00008200ff0b7624 */ /* 0x008fe200078e00ff */
[----:B------:R-:W-:Y:S01]  /*1a60*/  IADD3 R0, -R232, c[0x0][0x168], -R13 ;  /* 0x00005a00e8007a10 */ /* 0x000fe20007ffe90d */
[----:B------:R-:W-:Y:S01]  /*1a70*/  IMAD.MOV.U32 R4, RZ, RZ, R6 ;  /* 0x000000ffff047224 */ /* 0x000fe200078e0006 */
[----:B------:R-:W-:Y:S01]  /*1a80*/  LOP3.LUT P2, RZ, R5, 0x4, RZ, 0xc0, !PT ;  /* 0x0000000405ff7812 */ /* 0x000fe2000784c0ff */
[----:B------:R-:W-:Y:S01]  /*1a90*/  IMAD.SHL.U32 R14, R11, 0x20, RZ ;  /* 0x000000200b0e7824 */ /* 0x000fe200078e00ff */
[C---:B------:R-:W-:Y:S01]  /*1aa0*/  ISETP.LT.OR P6, PT, R0.reuse, 0x1, !P4 ;  /* 0x000000010000780c */ /* 0x040fe200067c1670 */
[----:B------:R-:W-:Y:S01]  /*1ab0*/  CS2R R60, SRZ ;  /* 0x00000000003c7805 */ /* 0x000fe2000001ff00 */
[C---:B------:R-:W-:Y:S01]  /*1ac0*/  ISETP.LT.OR P5, PT, R0.reuse, 0x1, !P3 ;  /* 0x000000010000780c */ /* 0x040fe20005fa1670 */
[----:B------:R-:W-:Y:S01]  /*1ad0*/  CS2R R58, SRZ ;  /* 0x00000000003a7805 */ /* 0x000fe2000001ff00 */
[C---:B------:R-:W-:Y:S01]  /*1ae0*/  ISETP.LT.OR P0, PT, R0.reuse, 0x1, !P2 ;  /* 0x000000010000780c */ /* 0x040fe20005701670 */
[----:B------:R-:W-:Y:S01]  /*1af0*/  CS2R R56, SRZ ;  /* 0x0000000000387805 */ /* 0x000fe2000001ff00 */
[----:B------:R-:W-:Y:S01]  /*1b00*/  IADD3 R5, R7, UR8, RZ ;  /* 0x0000000807057c10 */ /* 0x000fe2000fffe0ff */
[----:B------:R-:W-:Y:S01]  /*1b10*/  UIMAD UR8, UR20, UR5, UR4 ;  /* 0x00000005140872a4 */ /* 0x000fe2000f8e0204 */
[----:B------:R-:W-:Y:S01]  /*1b20*/  ISETP.LT.OR P1, PT, R0, 0x21, !P4 ;  /* 0x000000210000780c */ /* 0x000fe20006721670 */
[----:B------:R-:W-:Y:S01]  /*1b30*/  CS2R R54, SRZ ;  /* 0x0000000000367805 */ /* 0x000fe2000001ff00 */
[----:B------:R-:W-:Y:S01]  /*1b40*/  ULDC.64 UR4, c[0x0][0x278] ;  /* 0x00009e0000047ab9 */ /* 0x000fe20000000a00 */
[----:B------:R-:W-:Y:S01]  /*1b50*/  IMAD.WIDE.U32 R240, R8, c[0x0][0x218], R4 ;  /* 0x0000860008f07a25 */ /* 0x000fe200078e0004 */
[----:B------:R-:W-:Y:S01]  /*1b60*/  UIMAD UR4, UR12, UR4, URZ ;  /* 0x000000040c0472a4 */ /* 0x000fe2000f8e023f */
[----:B------:R1:W-:Y:S01]  /*1b70*/  LDGSTS.E.BYPASS.LTC128B.128 [R227+0xf080], [R2.64], !P6 ;  /* 0x0f08000002e37fae */ /* 0x0003e2000f101d56 */
[C---:B------:R-:W-:Y:S01]  /*1b80*/  ISETP.LT.OR P6, PT, R0.reuse, 0x21, !P3 ;  /* 0x000000210000780c */ /* 0x040fe20005fc1670 */
[C---:B------:R-:W-:Y:S01]  /*1b90*/  IMAD.SHL.U32 R4, R11.reuse, 0x40, RZ ;  /* 0x000000400b047824 */ /* 0x040fe200078e00ff */
[----:B------:R-:W-:Y:S01]  /*1ba0*/  UIMAD UR4, UR20, UR5, UR4 ;  /* 0x00000005140472a4 */ /* 0x000fe2000f8e0204 */
[----:B------:R1:W-:Y:S01]  /*1bb0*/  LDGSTS.E.BYPASS.LTC128B.128 [R227+0x11080], [R2.64+0x80], !P5 ;  /* 0x1108008002e37fae */ /* 0x0003e2000e901d56 */
[----:B------:R-:W-:Y:S01]  /*1bc0*/  ISETP.LT.OR P5, PT, R0, 0x21, !P2 ;  /* 0x000000210000780c */ /* 0x000fe200057a1670 */
[----:B------:R-:W-:Y:S01]  /*1bd0*/  IMAD.MOV.U32 R236, RZ, RZ, R240 ;  /* 0x000000ffffec7224 */ /* 0x000fe200078e00f0 */
[----:B------:R-:W-:Y:S01]  /*1be0*/  SHF.L.U64.HI R0, R11, R16, c[0x0][0x20c] ;  /* 0x000083000b007619 */ /* 0x000fe20000010210 */
[----:B------:R1:W-:Y:S01]  /*1bf0*/  LDGSTS.E.BYPASS.LTC128B.128 [R227+0x13080], [R2.64+0x100], !P0 ;  /* 0x1308010002e37fae */ /* 0x0003e2000c101d56 */
[----:B------:R-:W-:Y:S01]  /*1c00*/  IADD3 R252, R249, UR4, RZ ;  /* 0x00000004f9fc7c10 */ /* 0x000fe2000fffe0ff */
[----:B------:R-:W-:Y:S01]  /*1c10*/  ULDC.64 UR4, c[0x0][0x288] ;  /* 0x0000a20000047ab9 */ /* 0x000fe20000000a00 */
[----:B------:R-:W-:Y:S01]  /*1c20*/  IADD3 R237, R241, UR8, RZ ;  /* 0x00000008f1ed7c10 */ /* 0x000fe2000fffe0ff */
[----:B------:R-:W-:Y:S01]  /*1c30*/  IMAD R0, R0, UR11, RZ ;  /* 0x0000000b00007c24 */ /* 0x000fe2000f8e02ff */
[----:B------:R-:W-:Y:S01]  /*1c40*/  P2R R10, PR, RZ, 0x10 ;  /* 0x00000010ff0a7803 */ /* 0x000fe20000000000 */
[----:B------:R-:W-:Y:S01]  /*1c50*/  UIMAD UR4, UR13, UR4, URZ ;  /* 0x000000040d0472a4 */ /* 0x000fe2000f8e023f */
[----:B------:R-:W-:Y:S01]  /*1c60*/  IADD3 R8, -R13, c[0x0][0x168], -R232 ;  /* 0x00005a000d087a10 */ /* 0x000fe20007ffe9e8 */
[----:B------:R-:W-:Y:S01]  /*1c70*/  IMAD R9, R4, UR7, R0 ;  /* 0x0000000704097c24 */ /* 0x000fe2000f8e0200 */
[----:B------:R-:W-:Y:S01]  /*1c80*/  USHF.R.S32.HI UR7, URZ, 0x1f, UR6 ;  /* 0x0000001f3f077899 */ /* 0x000fe20008011406 */
[----:B------:R-:W-:Y:S01]  /*1c90*/  ISETP.GE.AND P4, PT, R12, c[0x0][0x1fc], PT ;  /* 0x00007f000c007a0c */ /* 0x000fe20003f86270 */
[----:B------:R-:W-:Y:S01]  /*1ca0*/  IMAD.WIDE.U32 R4, R4, UR11, R236 ;  /* 0x0000000b04047c25 */ /* 0x000fe2000f8e00ec */
[----:B------:R-:W-:Y:S01]  /*1cb0*/  SHF.L.U64.HI R15, R11, R17, c[0x0][0x20c] ;  /* 0x000083000b0f7619 */ /* 0x000fe20000010211 */
[----:B------:R-:W-:Y:S01]  /*1cc0*/  UIMAD UR4, UR19, UR5, UR4 ;  /* 0x00000005130472a4 */ /* 0x000fe2000f8e0204 */
[----:B------:R-:W-:Y:S01]  /*1cd0*/  LEA.HI R11, R21, R230, RZ, 0x2 ;  /* 0x000000e6150b7211 */ /* 0x000fe200078f10ff */
[----:B------:R-:W-:Y:S01]  /*1ce0*/  CS2R R52, SRZ ;  /* 0x0000000000347805 */ /* 0x000fe2000001ff00 */
[----:B------:R-:W-:Y:S01]  /*1cf0*/  CS2R R50, SRZ ;  /* 0x0000000000327805 */ /* 0x000fe2000001ff00 */
[----:B------:R-:W-:Y:S01]  /*1d00*/  CS2R R48, SRZ ;  /* 0x0000000000307805 */ /* 0x000fe2000001ff00 */
[----:B------:R-:W-:Y:S01]  /*1d10*/  CS2R R46, SRZ ;  /* 0x00000000002e7805 */ /* 0x000fe2000001ff00 */
[----:B------:R-:W-:Y:S01]  /*1d20*/  CS2R R44, SRZ ;  /* 0x00000000002c7805 */ /* 0x000fe2000001ff00 */
[----:B------:R-:W-:Y:S01]  /*1d30*/  IADD3 R251, R227, 0xf080, RZ ;  /* 0x0000f080e3fb7810 */ /* 0x000fe20007ffe0ff */
[----:B------:R-:W-:Y:S01]  /*1d40*/  UMOV UR17, 0x1 ;  /* 0x0000000100117882 */ /* 0x000fe20000000000 */
[----:B------:R-:W-:Y:S01]  /*1d50*/  SHF.R.S32.HI R231, RZ, 0x1f, R230 ;  /* 0x0000001fffe77819 */ /* 0x000fe200000114e6 */
[----:B------:R-:W-:-:S02]  /*1d60*/  UMOV UR15, 0xffffffc0 ;  /* 0xffffffc0000f7882 */ /* 0x000fc40000000000 */
[----:B------:R-:W-:Y:S01]  /*1d70*/  ULDC UR9, c[0x0][0x168] ;  /* 0x00005a0000097ab9 */ /* 0x000fe20000000800 */
[C---:B-1----:R-:W-:Y:S01]  /*1d80*/  LEA R2, P0, R25.reuse, R2, 0x1 ;  /* 0x0000000219027211 */ /* 0x042fe200078008ff */
[----:B------:R-:W-:Y:S02]  /*1d90*/  UMOV UR10, 0xffffffb0 ;  /* 0xffffffb0000a7882 */ /* 0x000fe40000000000 */
[----:B------:R-:W-:Y:S01]  /*1da0*/  ULDC UR8, c[0x0][0x198] ;  /* 0x0000660000087ab9 */ /* 0x000fe20000000800 */
[----:B------:R-:W-:Y:S01]  /*1db0*/  LEA.HI.X R3, R25, R3, R26, 0x1, P0 ;  /* 0x0000000319037211 */ /* 0x000fe200000f0c1a */
[----:B------:R-:W-:Y:S01]  /*1dc0*/  UMOV UR14, 0x1 ;  /* 0x00000001000e7882 */ /* 0x000fe20000000000 */
[----:B------:R-:W-:-:S03]  /*1dd0*/  IADD3 R0, P0, R248, UR6, RZ ;  /* 0x00000006f8007c10 */ /* 0x000fc6000ff1e0ff */
[----:B------:R1:W-:Y:S01]  /*1de0*/  LDGSTS.E.BYPASS.LTC128B.128 [R227+0x10080], [R2.64], !P1 ;  /* 0x1008000002e37fae */ /* 0x0003e2000c901d56 */
[----:B------:R-:W-:Y:S02]  /*1df0*/  ISETP.GT.AND P1, PT, R230, 0xf, PT ;  /* 0x0000000fe600780c */ /* 0x000fe40003f24270 */
[----:B------:R-:W-:Y:S01]  /*1e00*/  IADD3.X R7, R252, UR7, RZ, P0, !PT ;  /* 0x00000007fc077c10 */ /* 0x000fe200087fe4ff */
[----:B------:R1:W-:Y:S01]  /*1e10*/  LDGSTS.E.BYPASS.LTC128B.128 [R227+0x12080], [R2.64+0x80], !P6 ;  /* 0x1208008002e37fae */ /* 0x0003e2000f101d56 */
[C---:B------:R-:W-:Y:S02]  /*1e20*/  LEA R6, P0, R0.reuse, c[0x0][0x258], 0x2 ;  /* 0x0000960000067a11 */ /* 0x040fe400078010ff */
[----:B------:R-:W-:Y:S01]  /*1e30*/  ISETP.GE.AND P6, PT, R19, c[0x0][0x1fc], PT ;  /* 0x00007f0013007a0c */ /* 0x000fe20003fc6270 */
[----:B------:R1:W-:Y:S01]  /*1e40*/  LDGSTS.E.BYPASS.LTC128B.128 [R227+0x14080], [R2.64+0x100], !P5 ;  /* 0x1408010002e37fae */ /* 0x0003e2000e901d56 */
[----:B------:R-:W-:Y:S01]  /*1e50*/  LEA.HI.X R7, R0, c[0x0][0x25c], R7, 0x2, P0 ;  /* 0x0000970000077a11 */ /* 0x000fe200000f1407 */
[----:B------:R-:W-:Y:S01]  /*1e60*/  IMAD.IADD R0, R5, 0x1, R9 ;  /* 0x0000000105007824 */ /* 0x000fe200078e0209 */
[----:B------:R-:W-:-:S03]  /*1e70*/  ISETP.LT.OR P0, PT, R8, 0x1, P4 ;  /* 0x000000010800780c */ /* 0x000fc60002701670 */
[----:B------:R-:W-:-:S05]  /*1e80*/  @!P1 IMAD.SHL.U32 R5, R230, 0x10, RZ ;  /* 0x00000010e6059824 */ /* 0x000fca00078e00ff */
[----:B------:R2:W-:Y:S04]  /*1e90*/  @!P1 LDGSTS.E.BYPASS.LTC128B.128 [R5+0x21080], [R6.64] ;  /* 0x2108000006059fae */ /* 0x0005e8000b901d56 */
[----:B------:R-:W0:Y:S01]  /*1ea0*/  LDGDEPBAR ;  /* 0x00000000000079af */ /* 0x000e220000000000 */
[----:B-1----:R-:W-:-:S04]  /*1eb0*/  LEA R2, P5, R4, c[0x0][0x1f0], 0x1 ;  /* 0x00007c0004027a11 */ /* 0x002fc800078a08ff */
[----:B------:R-:W-:Y:S02]  /*1ec0*/  LEA.HI.X R3, R4, c[0x0][0x1f4], R0, 0x1, P5 ;  /* 0x00007d0004037a11 */ /* 0x000fe400028f0c00 */
[----:B------:R-:W-:-:S03]  /*1ed0*/  ISETP.GE.AND P5, PT, R23, c[0x0][0x1fc], PT ;  /* 0x00007f0017007a0c */ /* 0x000fc60003fa6270 */
[----:B------:R1:W-:Y:S01]  /*1ee0*/  LDGSTS.E.BYPASS.LTC128B.128 [R227+0x1b080], [R2.64], !P0 ;  /* 0x1b08000002e37fae */ /* 0x0003e2000c101d56 */
[C---:B------:R-:W-:Y:S02]  /*1ef0*/  ISETP.LT.OR P0, PT, R8.reuse, 0x1, P6 ;  /* 0x000000010800780c */ /* 0x040fe40003701670 */
[--C-:B--2---:R-:W-:Y:S02]  /*1f00*/  SHF.R.S32.HI R6, RZ, 0x2, R11.reuse ;  /* 0x00000002ff067819 */ /* 0x104fe4000001140b */
[----:B------:R-:W-:Y:S02]  /*1f10*/  SHF.R.S32.HI R7, RZ, 0x1f, R11 ;  /* 0x0000001fff077819 */ /* 0x000fe4000001140b */
[----:B------:R-:W-:Y:S02]  /*1f20*/  ISETP.LT.OR P6, PT, R8, 0x21, P6 ;  /* 0x000000210800780c */ /* 0x000fe400037c1670 */
[----:B------:R-:W-:-:S04]  /*1f30*/  LEA.HI R7, R7, R6, RZ, 0x3 ;  /* 0x0000000607077211 */ /* 0x000fc800078f18ff */
[----:B------:R-:W-:Y:S01]  /*1f40*/  LOP3.LUT R7, R7, 0xfffffff8, RZ, 0xc0, !PT ;  /* 0xfffffff807077812 */ /* 0x000fe200078ec0ff */
[----:B------:R1:W-:Y:S01]  /*1f50*/  LDGSTS.E.BYPASS.LTC128B.128 [R227+0x1d080], [R2.64+0x80], !P0 ;  /* 0x1d08008002e37fae */ /* 0x0003e2000c101d56 */
[----:B------:R-:W-:-:S04]  /*1f60*/  LEA R4, P0, R14, R2, 0x1 ;  /* 0x000000020e047211 */ /* 0x000fc800078008ff */
[----:B------:R-:W-:Y:S02]  /*1f70*/  LEA.HI.X R5, R14, R3, R15, 0x1, P0 ;  /* 0x000000030e057211 */ /* 0x000fe400000f0c0f */
[C---:B------:R-:W-:Y:S02]  /*1f80*/  ISETP.LT.OR P0, PT, R8.reuse, 0x1, P5 ;  /* 0x000000010800780c */ /* 0x040fe40002f01670 */
[----:B------:R-:W-:Y:S02]  /*1f90*/  LEA.HI R14, R21, R230, RZ, 0x4 ;  /* 0x000000e6150e7211 */ /* 0x000fe400078f20ff */
[----:B------:R-:W-:Y:S02]  /*1fa0*/  ISETP.LT.OR P5, PT, R8, 0x21, P5 ;  /* 0x000000210800780c */ /* 0x000fe40002fa1670 */
[----:B------:R-:W-:-:S04]  /*1fb0*/  SHF.R.S32.HI R0, RZ, 0x4, R14 ;  /* 0x00000004ff007819 */ /* 0x000fc8000001140e */
[----:B------:R-:W-:-:S03]  /*1fc0*/  LEA.HI R9, R14, R0, RZ, 0x1 ;  /* 0x000000000e097211 */ /* 0x000fc600078f08ff */
[----:B------:R1:W-:Y:S01]  /*1fd0*/  LDGSTS.E.BYPASS.LTC128B.128 [R227+0x1f080], [R2.64+0x100], !P0 ;  /* 0x1f08010002e37fae */ /* 0x0003e2000c101d56 */
[----:B------:R-:W-:Y:S02]  /*1fe0*/  ISETP.LT.OR P0, PT, R8, 0x21, P4 ;  /* 0x000000210800780c */ /* 0x000fe40002701670 */
[----:B------:R-:W-:Y:S02]  /*1ff0*/  LOP3.LUT R9, R9, 0xfffffffe, RZ, 0xc0, !PT ;  /* 0xfffffffe09097812 */ /* 0x000fe400078ec0ff */
[----:B------:R-:W-:-:S03]  /*2000*/  ISETP.NE.AND P4, PT, R10, RZ, PT ;  /* 0x000000ff0a00720c */ /* 0x000fc60003f85270 */
[----:B------:R-:W-:Y:S01]  /*2010*/  IMAD.IADD R0, R0, 0x1, -R9 ;  /* 0x0000000100007824 */ /* 0x000fe200078e0a09 */
[----:B------:R-:W-:-:S04]  /*2020*/  LEA.HI R9, R21, R230, RZ, 0x5 ;  /* 0x000000e615097211 */ /* 0x000fc800078f28ff */
[----:B------:R-:W-:Y:S01]  /*2030*/  SHF.R.S32.HI R8, RZ, 0x1f, R9 ;  /* 0x0000001fff087819 */ /* 0x000fe20000011409 */
[----:B------:R2:W-:Y:S01]  /*2040*/  LDGSTS.E.BYPASS.LTC128B.128 [R227+0x1c080], [R4.64], !P0 ;  /* 0x1c08000004e37fae */ /* 0x0005e2000c101d56 */
[----:B------:R-:W-:Y:S01]  /*2050*/  ISETP.GE.AND P0, PT, R12, c[0x0][0x1fc], PT ;  /* 0x00007f000c007a0c */ /* 0x000fe20003f06270 */
[----:B------:R-:W-:Y:S01]  /*2060*/  IMAD.IADD R12, R6, 0x1, -R7 ;  /* 0x00000001060c7824 */ /* 0x000fe200078e0a07 */
[----:B------:R-:W-:Y:S01]  /*2070*/  SHF.R.S32.HI R13, RZ, 0x5, R9 ;  /* 0x00000005ff0d7819 */ /* 0x000fe20000011409 */
[----:B------:R-:W-:Y:S01]  /*2080*/  IMAD.U32 R6, RZ, RZ, UR20 ;  /* 0x00000014ff067e24 */ /* 0x000fe2000f8e00ff */
[----:B------:R-:W-:Y:S01]  /*2090*/  LEA.HI R7, R21, R230, RZ, 0x7 ;  /* 0x000000e615077211 */ /* 0x000fe200078f38ff */
[----:B------:R2:W-:Y:S01]  /*20a0*/  LDGSTS.E.BYPASS.LTC128B.128 [R227+0x1e080], [R4.64+0x80], !P6 ;  /* 0x1e08008004e37fae */ /* 0x0005e2000f101d56 */
[----:B------:R-:W-:Y:S02]  /*20b0*/  ISETP.GE.AND P6, PT, R19, c[0x0][0x1fc], PT ;  /* 0x00007f0013007a0c */ /* 0x000fe40003fc6270 */
[----:B------:R-:W-:Y:S01]  /*20c0*/  SHF.R.S32.HI R17, RZ, 0x7, R7 ;  /* 0x00000007ff117819 */ /* 0x000fe20000011407 */
[----:B------:R2:W-:Y:S01]  /*20d0*/  LDGSTS.E.BYPASS.LTC128B.128 [R227+0x20080], [R4.64+0x100], !P5 ;  /* 0x2008010004e37fae */ /* 0x0005e2000e901d56 */
[----:B------:R-:W-:Y:S01]  /*20e0*/  SEL R19, RZ, 0x1, P0 ;  /* 0x00000001ff137807 */ /* 0x000fe20000000000 */
[----:B-1----:R-:W-:Y:S01]  /*20f0*/  IMAD.U32 R2, RZ, RZ, UR19 ;  /* 0x00000013ff027e24 */ /* 0x002fe2000f8e00ff */
[----:B------:R-:W-:-:S03]  /*2100*/  ISETP.GE.AND P5, PT, R230, 0x10, PT ;  /* 0x00000010e600780c */ /* 0x000fc60003fa6270 */
[----:B------:R-:W-:-:S05]  /*2110*/  IMAD.WIDE.U32 R2, R2, c[0x0][0x288], R244 ;  /* 0x0000a20002027a25 */ /* 0x000fca00078e00f4 */
[----:B------:R-:W-:Y:S01]  /*2120*/  IADD3 R3, R3, UR4, RZ ;  /* 0x0000000403037c10 */ /* 0x000fe2000fffe0ff */
[----:B------:R-:W-:Y:S02]  /*2130*/  ULDC.64 UR4, c[0x0][0x290] ;  /* 0x0000a40000047ab9 */ /* 0x000fe40000000a00 */
[----:B------:R-:W-:Y:S02]  /*2140*/  UIMAD UR4, UR12, UR4, URZ ;  /* 0x000000040c0472a4 */ /* 0x000fe4000f8e023f */
[----:B------:R-:W-:Y:S01]  /*2150*/  IMAD.WIDE.U32 R246, R6, c[0x0][0x290], R2 ;  /* 0x0000a40006f67a25 */ /* 0x000fe200078e0002 */
[----:B------:R-:W-:Y:S01]  /*2160*/  LEA.HI R2, R8, R13, RZ, 0x2 ;  /* 0x0000000d08027211 */ /* 0x000fe200078f10ff */
[----:B------:R-:W-:Y:S01]  /*2170*/  UIMAD UR4, UR20, UR5, UR4 ;  /* 0x00000005140472a4 */ /* 0x000fe2000f8e0204 */
[----:B------:R-:W-:Y:S01]  /*2180*/  LOP3.LUT R8, R11, 0x3ffffffc, RZ, 0xc0, !PT ;  /* 0x3ffffffc0b087812 */ /* 0x000fe200078ec0ff */
[----:B------:R-:W-:Y:S01]  /*2190*/  IMAD.SHL.U32 R3, R17, 0x8, RZ ;  /* 0x0000000811037824 */ /* 0x000fe200078e00ff */
[----:B------:R-:W-:Y:S01]  /*21a0*/  LOP3.LUT R2, R2, 0xfffffffc, RZ, 0xc0, !PT ;  /* 0xfffffffc02027812 */ /* 0x000fe200078ec0ff */
[----:B------:R-:W-:-:S02]  /*21b0*/  ULDC UR5, c[0x0][0x198] ;  /* 0x0000660000057ab9 */ /* 0x000fc40000000800 */
[----:B------:R-:W-:Y:S01]  /*21c0*/  IADD3 R250, R247, UR4, RZ ;  /* 0x00000004f7fa7c10 */ /* 0x000fe2000fffe0ff */
[----:B------:R-:W-:Y:S01]  /*21d0*/  UMOV UR4, URZ ;  /* 0x0000003f00047c82 */ /* 0x000fe20008000000 */
[----:B------:R-:W-:Y:S01]  /*21e0*/  IMAD.IADD R15, R13, 0x1, -R2 ;  /* 0x000000010d0f7824 */ /* 0x000fe200078e0a02 */
[----:B------:R-:W-:Y:S01]  /*21f0*/  LOP3.LUT R16, R3, 0x8, RZ, 0xc0, !PT ;  /* 0x0000000803107812 */ /* 0x000fe200078ec0ff */
[----:B------:R-:W-:Y:S01]  /*2200*/  IMAD.SHL.U32 R2, R12, 0x10, RZ ;  /* 0x000000100c027824 */ /* 0x000fe200078e00ff */
[----:B------:R-:W-:Y:S01]  /*2210*/  IADD3 R3, P0, R246, UR6, RZ ;  /* 0x00000006f6037c10 */ /* 0x000fe2000ff1e0ff */
[C---:B------:R-:W-:Y:S01]  /*2220*/  IMAD.SHL.U32 R7, R15.reuse, 0x100, RZ ;  /* 0x000001000f077824 */ /* 0x040fe200078e00ff */
[----:B--2---:R-:W-:Y:S01]  /*2230*/  LEA.HI R5, R15, R15, RZ, 0x1 ;  /* 0x0000000f0f057211 */ /* 0x004fe200078f08ff */
[----:B------:R-:W-:Y:S01]  /*2240*/  UMOV UR6, 0xffffffb0 ;  /* 0xffffffb000067882 */ /* 0x000fe20000000000 */
[----:B------:R-:W-:Y:S01]  /*2250*/  LOP3.LUT R2, R16, 0x70, R2, 0xf8, !PT ;  /* 0x0000007010027812 */ /* 0x000fe200078ef802 */
[----:B------:R-:W-:Y:S01]  /*2260*/  UIMAD UR5, UR21, UR6, UR5 ;  /* 0x00000006150572a4 */ /* 0x000fe2000f8e0205 */
[----:B------:R-:W-:Y:S01]  /*2270*/  IADD3.X R4, R250, UR7, RZ, P0, !PT ;  /* 0x00000007fa047c10 */ /* 0x000fe200087fe4ff */
[----:B------:R-:W-:Y:S01]  /*2280*/  IMAD.SHL.U32 R6, R5, 0x100, RZ ;  /* 0x0000010005067824 */ /* 0x000fe200078e00ff */
[C---:B------:R-:W-:Y:S01]  /*2290*/  LEA R10, P0, R3.reuse, c[0x0][0x280], 0x2 ;  /* 0x0000a000030a7a11 */ /* 0x040fe200078010ff */
[----:B------:R-:W-:Y:S01]  /*22a0*/  IMAD.IADD R5, R230, 0x1, -R8 ;  /* 0x00000001e6057824 */ /* 0x000fe200078e0a08 */
[----:B------:R-:W-:Y:S01]  /*22b0*/  LOP3.LUT R2, R2, 0x100, R7, 0xf8, !PT ;  /* 0x0000010002027812 */ /* 0x000fe200078ef807 */
[----:B------:R-:W-:Y:S01]  /*22c0*/  @!P5 IMAD.SHL.U32 R7, R230, 0x10, RZ ;  /* 0x00000010e607d824 */ /* 0x000fe200078e00ff */
[----:B------:R-:W-:-:S02]  /*22d0*/  LEA.HI.X R11, R3, c[0x0][0x284], R4, 0x2, P0 ;  /* 0x0000a100030b7a11 */ /* 0x000fc400000f1404 */
[----:B------:R-:W-:Y:S02]  /*22e0*/  LOP3.LUT R4, R6, 0x7ffffe00, RZ, 0xc0, !PT ;  /* 0x7ffffe0006047812 */ /* 0x000fe400078ec0ff */
[----:B------:R-:W-:Y:S01]  /*22f0*/  SHF.R.U32.HI R3, RZ, 0x3, R2 ;  /* 0x00000003ff037819 */ /* 0x000fe20000011602 */
[----:B------:R1:W-:Y:S01]  /*2300*/  @!P5 LDGSTS.E.BYPASS.LTC128B.128 [R7+0x21280], [R10.64] ;  /* 0x212800000a07dfae */ /* 0x0003e2000b901d56 */
[----:B------:R-:W-:Y:S01]  /*2310*/  LOP3.LUT R6, R9, 0xffffffe0, RZ, 0xc0, !PT ;  /* 0xffffffe009067812 */ /* 0x000fe200078ec0ff */
[----:B------:R-:W-:Y:S01]  /*2320*/  IMAD R5, R5, 0x2, R4 ;  /* 0x0000000205057824 */ /* 0x000fe200078e0204 */
[----:B------:R-:W-:Y:S01]  /*2330*/  LOP3.LUT R2, R2, 0x28, R3, 0x78, !PT ;  /* 0x0000002802027812 */ /* 0x000fe200078e7803 */
[----:B------:R-:W0:Y:S01]  /*2340*/  LDGDEPBAR ;  /* 0x00000000000079af */ /* 0x000e220000000000 */
[----:B------:R-:W-:Y:S01]  /*2350*/  LOP3.LUT R4, R14, 0xfffffff0, RZ, 0xc0, !PT ;  /* 0xfffffff00e047812 */ /* 0x000fe200078ec0ff */
[----:B------:R-:W-:Y:S01]  /*2360*/  IMAD.IADD R3, R230, 0x1, -R6 ;  /* 0x00000001e6037824 */ /* 0x000fe200078e0a06 */
[----:B------:R-:W-:Y:S01]  /*2370*/  LOP3.LUT P0, RZ, R12, 0x1, RZ, 0xc0, !PT ;  /* 0x000000010cff7812 */ /* 0x000fe2000780c0ff */
[----:B------:R-:W-:Y:S01]  /*2380*/  IMAD.IADD R6, R5, 0x1, R2 ;  /* 0x0000000105067824 */ /* 0x000fe200078e0202 */
[----:B------:R-:W0:Y:S01]  /*2390*/  LDGDEPBAR ;  /* 0x00000000000079af */ /* 0x000e220000000000 */
[----:B------:R-:W-:Y:S01]  /*23a0*/  IMAD.IADD R2, R230, 0x1, -R4 ;  /* 0x00000001e6027824 */ /* 0x000fe200078e0a04 */
[----:B------:R-:W-:Y:S01]  /*23b0*/  SHF.R.S32.HI R4, RZ, 0x1f, R3 ;  /* 0x0000001fff047819 */ /* 0x000fe20000011403 */
[----:B------:R-:W-:Y:S01]  /*23c0*/  IMAD.SHL.U32 R225, R6, 0x2, RZ ;  /* 0x0000000206e17824 */ /* 0x000fe200078e00ff */
[----:B------:R-:W-:Y:S01]  /*23d0*/  ISETP.GE.AND P5, PT, R23, c[0x0][0x1fc], PT ;  /* 0x00007f0017007a0c */ /* 0x000fe20003fa6270 */
[----:B------:R-:W-:Y:S01]  /*23e0*/  IMAD.SHL.U32 R5, R2, 0x10, RZ ;  /* 0x0000001002057824 */ /* 0x000fe200078e00ff */
[----:B------:R-:W-:Y:S01]  /*23f0*/  LEA.HI R8, R4, R3, RZ, 0x2 ;  /* 0x0000000304087211 */ /* 0x000fe200078f10ff */
[----:B------:R-:W-:Y:S01]  /*2400*/  IMAD.SHL.U32 R212, R2, 0x2, RZ ;  /* 0x0000000202d47824 */ /* 0x000fe200078e00ff */
[----:B------:R-:W-:-:S02]  /*2410*/  IADD3 R6, R225, 0x21480, RZ ;  /* 0x00021480e1067810 */ /* 0x000fc40007ffe0ff */
[----:B------:R-:W-:Y:S02]  /*2420*/  LOP3.LUT R4, R5, 0xf0, RZ, 0xc0, !PT ;  /* 0x000000f005047812 */ /* 0x000fe400078ec0ff */
[----:B------:R-:W-:Y:S02]  /*2430*/  LOP3.LUT R5, R8, 0x7ffffffc, RZ, 0xc0, !PT ;  /* 0x7ffffffc08057812 */ /* 0x000fe400078ec0ff */
[----:B------:R-:W-:Y:S02]  /*2440*/  IADD3 R226, R225, 0x215a0, RZ ;  /* 0x000215a0e1e27810 */ /* 0x000fe40007ffe0ff */
[----:B------:R-:W-:Y:S01]  /*2450*/  @P0 IADD3 R226, R6, 0xe0, RZ ;  /* 0x000000e006e20810 */ /* 0x000fe20007ffe0ff */
[----:B------:R-:W-:Y:S01]  /*2460*/  IMAD.IADD R12, R3, 0x1, -R5 ;  /* 0x00000001030c7824 */ /* 0x000fe200078e0a05 */
[----:B------:R-:W-:Y:S01]  /*2470*/  SHF.R.S32.HI R3, RZ, 0x1f, R2 ;  /* 0x0000001fff037819 */ /* 0x000fe20000011402 */
[----:B-1----:R-:W-:Y:S01]  /*2480*/  IMAD.SHL.U32 R7, R13, 0x100, RZ ;  /* 0x000001000d077824 */ /* 0x002fe200078e00ff */
[----:B------:R-:W-:Y:S01]  /*2490*/  LOP3.LUT R11, R4, R16, RZ, 0xfc, !PT ;  /* 0x00000010040b7212 */ /* 0x000fe200078efcff */
[----:B------:R-:W-:Y:S01]  /*24a0*/  IMAD.SHL.U32 R10, R20, 0x8, RZ ;  /* 0x00000008140a7824 */ /* 0x000fe200078e00ff */
[----:B------:R-:W-:Y:S01]  /*24b0*/  LEA.HI R214, R3, R2, RZ, 0x3 ;  /* 0x0000000203d67211 */ /* 0x000fe200078f18ff */
[----:B------:R-:W-:Y:S01]  /*24c0*/  IMAD.SHL.U32 R3, R18, 0x40, RZ ;  /* 0x0000004012037824 */ /* 0x000fe200078e00ff */
[----:B------:R-:W-:Y:S01]  /*24d0*/  LOP3.LUT R9, R4, 0x100, R7, 0xf8, !PT ;  /* 0x0000010004097812 */ /* 0x000fe200078ef807 */
[----:B------:R-:W-:Y:S01]  /*24e0*/  IMAD.SHL.U32 R4, R15, 0x10, RZ ;  /* 0x000000100f047824 */ /* 0x000fe200078e00ff */
[----:B------:R-:W-:-:S02]  /*24f0*/  SEL R13, RZ, 0xffffffff, P6 ;  /* 0xffffffffff0d7807 */ /* 0x000fc40003000000 */
[----:B------:R-:W-:Y:S02]  /*2500*/  LOP3.LUT P6, RZ, R18, 0x2, RZ, 0xc0, !PT ;  /* 0x0000000212ff7812 */ /* 0x000fe400078cc0ff */
[C---:B------:R-:W-:Y:S01]  /*2510*/  LOP3.LUT R5, R214.reuse, 0xfffffff8, RZ, 0xc0, !PT ;  /* 0xfffffff8d6057812 */ /* 0x040fe200078ec0ff */
[----:B------:R-:W-:Y:S01]  /*2520*/  IMAD.SHL.U32 R214, R214, 0x40, RZ ;  /* 0x00000040d6d67824 */ /* 0x000fe200078e00ff */
[----:B------:R-:W-:Y:S02]  /*2530*/  LOP3.LUT R3, R3, 0x1c0, RZ, 0xc0, !PT ;  /* 0x000001c003037812 */ /* 0x000fe400078ec0ff */
[----:B------:R-:W-:Y:S01]  /*2540*/  LEA.HI R6, R17, R17, RZ, 0x1 ;  /* 0x0000001111067211 */ /* 0x000fe200078f08ff */
[----:B------:R-:W-:Y:S01]  /*2550*/  IMAD.IADD R5, R2, 0x1, -R5 ;  /* 0x0000000102057824 */ /* 0x000fe200078e0a05 */
[----:B------:R-:W-:Y:S01]  /*2560*/  LEA.HI.SX32 R228, R8, R4, 0x1e ;  /* 0x0000000408e47211 */ /* 0x000fe200078ff2ff */
[----:B------:R-:W-:Y:S01]  /*2570*/  IMAD.SHL.U32 R8, R13, 0x2, RZ ;  /* 0x000000020d087824 */ /* 0x000fe200078e00ff */
[----:B------:R-:W-:-:S02]  /*2580*/  SEL R209, R223, 0xfffffff0, !P6 ;  /* 0xfffffff0dfd17807 */ /* 0x000fc40007000000 */
[C---:B------:R-:W-:Y:S02]  /*2590*/  LOP3.LUT R208, R3.reuse, 0x8, R22, 0xf8, !PT ;  /* 0x0000000803d07812 */ /* 0x040fe400078ef816 */
[----:B------:R-:W-:Y:S02]  /*25a0*/  LOP3.LUT R4, R3, 0x30, R4, 0xf8, !PT ;  /* 0x0000003003047812 */ /* 0x000fe400078ef804 */
[----:B------:R-:W-:Y:S02]  /*25b0*/  SHF.R.U32.HI R7, RZ, 0x3, R3 ;  /* 0x00000003ff077819 */ /* 0x000fe40000011603 */
[----:B------:R-:W-:Y:S01]  /*25c0*/  LOP3.LUT P6, RZ, R2, 0x2, RZ, 0xc0, !PT ;  /* 0x0000000202ff7812 */ /* 0x000fe200078cc0ff */
[----:B------:R-:W-:Y:S01]  /*25d0*/  IMAD.SHL.U32 R2, R0, 0x20, RZ ;  /* 0x0000002000027824 */ /* 0x000fe200078e00ff */
[----:B------:R-:W-:Y:S02]  /*25e0*/  LOP3.LUT R3, R6, 0x1ffffffe, RZ, 0xc0, !PT ;  /* 0x1ffffffe06037812 */ /* 0x000fe400078ec0ff */
[----:B------:R-:W-:-:S02]  /*25f0*/  LOP3.LUT R4, R4, 0x8, R22, 0xf8, !PT ;  /* 0x0000000804047812 */ /* 0x000fc400078ef816 */
[----:B------:R-:W-:Y:S01]  /*2600*/  LOP3.LUT R2, R2, 0x20, RZ, 0xc0, !PT ;  /* 0x0000002002027812 */ /* 0x000fe200078ec0ff */
[----:B------:R-:W-:Y:S01]  /*2610*/  IMAD.IADD R3, R17, 0x1, -R3 ;  /* 0x0000000111037824 */ /* 0x000fe200078e0a03 */
[----:B------:R-:W-:Y:S02]  /*2620*/  LOP3.LUT R214, R214, 0xfffffe00, RZ, 0xc0, !PT ;  /* 0xfffffe00d6d67812 */ /* 0x000fe400078ec0ff */
[----:B------:R-:W-:Y:S01]  /*2630*/  LOP3.LUT R10, R2, 0x18, R10, 0xf8, !PT ;  /* 0x00000018020a7812 */ /* 0x000fe200078ef80a */
[----:B------:R-:W-:Y:S01]  /*2640*/  IMAD R12, R3, 0x4, R12 ;  /* 0x00000004030c7824 */ /* 0x000fe200078e020c */
[----:B------:R-:W-:Y:S01]  /*2650*/  LOP3.LUT R212, R11, 0x18, R212, 0x78, !PT ;  /* 0x000000180bd47812 */ /* 0x000fe200078e78d4 */
[----:B------:R-:W-:Y:S01]  /*2660*/  IMAD.SHL.U32 R3, R5, 0x40, RZ ;  /* 0x0000004005037824 */ /* 0x000fe200078e00ff */
[----:B------:R-:W-:Y:S01]  /*2670*/  SHF.R.U32.HI R215, RZ, 0x3, R9 ;  /* 0x00000003ffd77819 */ /* 0x000fe20000011609 */
[----:B------:R-:W-:Y:S01]  /*2680*/  IMAD.SHL.U32 R2, R0, 0x8, RZ ;  /* 0x0000000800027824 */ /* 0x000fe200078e00ff */
[----:B------:R-:W-:Y:S01]  /*2690*/  LOP3.LUT P0, RZ, R18, 0x4, RZ, 0xc0, !PT ;  /* 0x0000000412ff7812 */ /* 0x000fe2000780c0ff */
[----:B------:R-:W-:Y:S01]  /*26a0*/  IMAD.MOV.U32 R11, RZ, RZ, 0x20 ;  /* 0x00000020ff0b7424 */ /* 0x000fe200078e00ff */
[----:B------:R-:W-:Y:S01]  /*26b0*/  LOP3.LUT R3, R3, 0x1c0, RZ, 0xc0, !PT ;  /* 0x000001c003037812 */ /* 0x000fe200078ec0ff */
[----:B------:R-:W-:Y:S01]  /*26c0*/  IMAD.SHL.U32 R212, R212, 0x2, RZ ;  /* 0x00000002d4d47824 */ /* 0x000fe200078e00ff */
[----:B------:R-:W-:Y:S01]  /*26d0*/  LOP3.LUT R6, R2, 0x8, RZ, 0xc0, !PT ;  /* 0x0000000802067812 */ /* 0x000fe200078ec0ff */
[----:B------:R-:W-:Y:S01]  /*26e0*/  IMAD.SHL.U32 R235, R12, 0x2, RZ ;  /* 0x000000020ceb7824 */ /* 0x000fe200078e00ff */
[----:B------:R-:W-:-:S02]  /*26f0*/  LOP3.LUT R2, R4, R7, RZ, 0x3c, !PT ;  /* 0x0000000704027212 */ /* 0x000fc400078e3cff */
[----:B------:R-:W-:Y:S02]  /*2700*/  SHF.R.U32.HI R4, RZ, 0x3, R3 ;  /* 0x00000003ff047819 */ /* 0x000fe40000011603 */
[----:B------:R-:W-:Y:S01]  /*2710*/  LOP3.LUT R208, R208, R7, RZ, 0x3c, !PT ;  /* 0x00000007d0d07212 */ /* 0x000fe200078e3cff */
[----:B------:R-:W-:Y:S01]  /*2720*/  IMAD R219, R0, 0x200, R2 ;  /* 0x0000020000db7824 */ /* 0x000fe200078e0202 */
[----:B------:R-:W-:Y:S01]  /*2730*/  LOP3.LUT R0, R4, R3, R6, 0x1e, !PT ;  /* 0x0000000304007212 */ /* 0x000fe200078e1e06 */
[----:B------:R-:W-:Y:S01]  /*2740*/  IMAD R2, R15, 0x400, R214 ;  /* 0x000004000f027824 */ /* 0x000fe200078e02d6 */
[----:B------:R-:W-:Y:S01]  /*2750*/  LOP3.LUT R215, R215, 0x38, RZ, 0xc0, !PT ;  /* 0x00000038d7d77812 */ /* 0x000fe200078ec0ff */
[----:B------:R-:W-:Y:S01]  /*2760*/  IMAD R208, R17, 0x200, R208 ;  /* 0x0000020011d07824 */ /* 0x000fe200078e02d0 */
[----:B------:R-:W-:Y:S01]  /*2770*/  SEL R210, R11, 0xffffffe0, !P0 ;  /* 0xffffffe00bd27807 */ /* 0x000fe20004000000 */
[----:B------:R-:W-:Y:S01]  /*2780*/  IMAD.IADD R220, R2, 0x1, R0 ;  /* 0x0000000102dc7824 */ /* 0x000fe200078e0200 */
[----:B------:R-:W-:Y:S01]  /*2790*/  LOP3.LUT P0, RZ, R5, 0x2, RZ, 0xc0, !PT ;  /* 0x0000000205ff7812 */ /* 0x000fe2000780c0ff */
[----:B------:R-:W-:Y:S01]  /*27a0*/  IMAD.SHL.U32 R208, R208, 0x2, RZ ;  /* 0x00000002d0d07824 */ /* 0x000fe200078e00ff */
[----:B------:R-:W-:Y:S01]  /*27b0*/  LOP3.LUT R215, R215, R9, R6, 0x1e, !PT ;  /* 0x00000009d7d77212 */ /* 0x000fe200078e1e06 */
[----:B------:R-:W-:Y:S01]  /*27c0*/  IMAD.SHL.U32 R217, R220, 0x2, RZ ;  /* 0x00000002dcd97824 */ /* 0x000fe200078e00ff */
[----:B------:R-:W-:Y:S01]  /*27d0*/  SEL R9, RZ, 0x4, P5 ;  /* 0x00000004ff097807 */ /* 0x000fe20002800000 */
[--C-:B------:R-:W-:Y:S01]  /*27e0*/  IMAD R209, R209, 0x2, R208.reuse ;  /* 0x00000002d1d17824 */ /* 0x100fe200078e02d0 */
[----:B------:R-:W-:Y:S01]  /*27f0*/  LOP3.LUT P5, RZ, R5, 0x4, RZ, 0xc0, !PT ;  /* 0x0000000405ff7812 */ /* 0x000fe200078ac0ff */
[C---:B------:R-:W-:Y:S01]  /*2800*/  IMAD R211, R210.reuse, 0x2, R208 ;  /* 0x00000002d2d37824 */ /* 0x040fe200078e02d0 */
[----:B------:R-:W-:Y:S01]  /*2810*/  SEL R223, R223, 0xfffffff0, !P0 ;  /* 0xfffffff0dfdf7807 */ /* 0x000fe20004000000 */
[----:B------:R-:W-:Y:S01]  /*2820*/  IMAD R210, R210, 0x2, R209 ;  /* 0x00000002d2d27824 */ /* 0x000fe200078e02d1 */
[----:B------:R-:W-:-:S02]  /*2830*/  LOP3.LUT R3, R4, R10, R3, 0x1e, !PT ;  /* 0x0000000a04037212 */ /* 0x000fc400078e1e03 */
[----:B------:R-:W-:Y:S01]  /*2840*/  SEL R213, R213, 0xe0, !P6 ;  /* 0x000000e0d5d57807 */ /* 0x000fe20007000000 */
[----:B------:R-:W-:Y:S01]  /*2850*/  IMAD.SHL.U32 R222, R223, 0x2, RZ ;  /* 0x00000002dfde7824 */ /* 0x000fe200078e00ff */
[----:B------:R-:W-:Y:S01]  /*2860*/  SEL R0, R11, 0xffffffe0, !P5 ;  /* 0xffffffe00b007807 */ /* 0x000fe20006800000 */
[----:B------:R-:W-:Y:S01]  /*2870*/  IMAD.IADD R224, R220, 0x1, R223 ;  /* 0x00000001dce07824 */ /* 0x000fe200078e02df */
[----:B------:R-:W-:Y:S01]  /*2880*/  IADD3 R216, R217, 0x1b080, RZ ;  /* 0x0001b080d9d87810 */ /* 0x000fe20007ffe0ff */
[----:B------:R-:W-:Y:S01]  /*2890*/  IMAD R213, R213, 0x2, R212 ;  /* 0x00000002d5d57824 */ /* 0x000fe200078e02d4 */
[----:B------:R-:W-:Y:S01]  /*28a0*/  LOP3.LUT R8, R8, 0x2, R19, 0xe2, !PT ;  /* 0x0000000208087812 */ /* 0x000fe200078ee213 */
[----:B------:R-:W-:Y:S01]  /*28b0*/  IMAD.IADD R221, R220, 0x1, R0 ;  /* 0x00000001dcdd7824 */ /* 0x000fe200078e0200 */
[----:B------:R-:W-:Y:S01]  /*28c0*/  LOP3.LUT R214, R3, R214, RZ, 0xfc, !PT ;  /* 0x000000d603d67212 */ /* 0x000fe200078efcff */
[----:B------:R-:W-:Y:S01]  /*28d0*/  IMAD R216, R0, 0x2, R216 ;  /* 0x0000000200d87824 */ /* 0x000fe200078e02d8 */
[----:B------:R-:W-:Y:S01]  /*28e0*/  LOP3.LUT R229, R8, R9, RZ, 0xfc, !PT ;  /* 0x0000000908e57212 */ /* 0x000fe200078efcff */
[----:B------:R-:W-:Y:S01]  /*28f0*/  IMAD.IADD R218, R217, 0x1, R222 ;  /* 0x00000001d9da7824 */ /* 0x000fe200078e02de */
[----:B------:R-:W-:-:S02]  /*2900*/  LEA R215, R215, 0x23c80, 0x1 ;  /* 0x00023c80d7d77811 */ /* 0x000fc400078e08ff */
[----:B------:R-:W-:Y:S02]  /*2910*/  LEA R214, R214, 0x80, 0x1 ;  /* 0x00000080d6d67811 */ /* 0x000fe400078e08ff */
[----:B------:R-:W-:Y:S01]  /*2920*/  IADD3 R234, -R235, UR5, RZ ;  /* 0x00000005ebea7c10 */ /* 0x000fe2000fffe1ff */
[----:B------:R-:W-:Y:S02]  /*2930*/  ULDC UR5, c[0x0][0x168] ;  /* 0x00005a0000057ab9 */ /* 0x000fe40000000800 */
.L_x_1171:
        /* <DEDUP_REMOVED lines=155> */
[----:B------:R1:W5:Y:S01]  /*32f0*/  LDSM.16.M88.2 R2, [R208+0x8880] ;  /* 0x00888000d002783b */ /* 0x0003620000000100 */
[C---:B--2---:R-:W-:Y:S03]  /*3300*/  HMMA.16816.F32.BF16 R4, R28.reuse, R24, R4 ;  /* 0x000000181c04723c */ /* 0x044fe60000041804 */
[----:B------:R1:W2:Y:S04]  /*3310*/  LDSM.16.M88.2 R110, [R208+0x9080] ;  /* 0x00908000d06e783b */ /* 0x0002a80000000100 */
        /* <DEDUP_REMOVED lines=13> */
[----:B---34-:R-:W-:Y:S01]  /*33f0*/  USHF.R.S32.HI UR24, URZ, 0x1f, UR16 ;  /* 0x0000001f3f187899 */ /* 0x018fe20008011410 */
[----:B------:R-:W-:Y:S01]  /*3400*/  IMAD.U32 R0, RZ, RZ, UR11 ;  /* 0x0000000bff007e24 */ /* 0x000fe2000f8e00ff */
[----:B------:R-:W-:Y:S01]  /*3410*/  ULDC.64 UR6, c[0x0][0x178] ;  /* 0x00005e0000067ab9 */ /* 0x000fe20000000a00 */
[----:B------:R-:W-:Y:S01]  /*3420*/  IMAD.MOV.U32 R190, RZ, RZ, c[0x0][0x178] ;  /* 0x00005e00ffbe7624 */ /* 0x000fe200078e00ff */
[----:B------:R-:W-:Y:S01]  /*3430*/  UIMAD.WIDE.U32 UR26, UR16, UR6, URZ ;  /* 0x00000006101a72a5 */ /* 0x000fe2000f8e003f */
[----:B------:R-:W-:Y:S01]  /*3440*/  IMAD.MOV.U32 R191, RZ, RZ, 0x5 ;  /* 0x00000005ffbf7424 */ /* 0x000fe200078e00ff */
[----:B------:R-:W-:Y:S01]  /*3450*/  @!P1 LEA R0, R0, 0x40, 0x6 ;  /* 0x0000004000009811 */ /* 0x000fe200078e30ff */
[----:B------:R-:W-:Y:S01]  /*3460*/  UIMAD UR24, UR24, UR6, URZ ;  /* 0x00000006181872a4 */ /* 0x000fe2000f8e023f */
[----:B------:R-:W-:Y:S01]  /*3470*/  IMAD.SHL.U32 R190, R190, 0x20, RZ ;  /* 0x00000020bebe7824 */ /* 0x000fe200078e00ff */
[----:B------:R-:W-:Y:S01]  /*3480*/  USHF.L.U32 UR6, UR26, 0x6, URZ ;  /* 0x000000061a067899 */ /* 0x000fe2000800063f */
[C---:B------:R-:W-:Y:S01]  /*3490*/  @!P1 IADD3 R29, P0, R0.reuse, R248, RZ ;  /* 0x000000f8001d9210 */ /* 0x040fe20007f1e0ff */
[----:B------:R-:W-:Y:S03]  /*34a0*/  UIMAD UR24, UR16, UR7, UR24 ;  /* 0x00000007101872a4 */ /* 0x000fe6000f8e0218 */
[----:B------:R-:W-:Y:S01]  /*34b0*/  @!P1 LEA.HI.X.SX32 R33, R0, R252, 0x1, P0 ;  /* 0x000000fc00219211 */ /* 0x000fe200000f0eff */
[----:B------:R-:W-:Y:S01]  /*34c0*/  UIADD3 UR24, UR27, UR24, URZ ;  /* 0x000000181b187290 */ /* 0x000fe2000fffe03f */
[C---:B------:R-:W-:Y:S01]  /*34d0*/  IADD3 R25, P6, P5, R242.reuse, UR6, R190 ;  /* 0x00000006f2197c10 */ /* 0x040fe2000fdde0be */
[----:B------:R-:W-:Y:S01]  /*34e0*/  IMAD.MOV.U32 R190, RZ, RZ, c[0x0][0x178] ;  /* 0x00005e00ffbe7624 */ /* 0x000fe200078e00ff */
[----:B------:R-:W-:Y:S01]  /*34f0*/  IADD3 R0, P0, R242, UR6, RZ ;  /* 0x00000006f2007c10 */ /* 0x000fe2000ff1e0ff */
[----:B------:R-:W-:Y:S02]  /*3500*/  USHF.L.U64.HI UR24, UR26, 0x6, UR24 ;  /* 0x000000061a187899 */ /* 0x000fe40008010218 */
[----:B------:R-:W-:Y:S01]  /*3510*/  UIMAD UR6, UR16, UR15, UR9 ;  /* 0x0000000f100672a4 */ /* 0x000fe2000f8e0209 */
[----:B------:R-:W-:Y:S03]  /*3520*/  SHF.L.U64.HI R190, R190, R191, c[0x0][0x17c] ;  /* 0x00005f00bebe7619 */ /* 0x000fe600000102bf */
[C---:B------:R-:W-:Y:S02]  /*3530*/  IADD3.X R31, R239.reuse, UR24, RZ, P0, !PT ;  /* 0x00000018ef1f7c10 */ /* 0x040fe400087fe4ff */
[----:B------:R-:W-:Y:S02]  /*3540*/  IADD3.X R34, R239, UR24, R190, P6, P5 ;  /* 0x00000018ef227c10 */ /* 0x000fe4000b7ea4be */
[----:B------:R-:W-:Y:S02]  /*3550*/  LEA R30, P6, R0, c[0x0][0x160], 0x1 ;  /* 0x00005800001e7a11 */ /* 0x000fe400078c08ff */
[----:B------:R-:W-:Y:S02]  /*3560*/  IADD3 R24, -R232, UR6, RZ ;  /* 0x00000006e8187c10 */ /* 0x000fe4000fffe1ff */
[----:B------:R-:W-:Y:S02]  /*3570*/  @!P1 LEA R32, P5, R29, c[0x0][0x258], 0x2 ;  /* 0x000096001d209a11 */ /* 0x000fe400078a10ff */
[----:B------:R-:W-:Y:S01]  /*3580*/  LEA.HI.X R31, R0, c[0x0][0x164], R31, 0x1, P6 ;  /* 0x00005900001f7a11 */ /* 0x000fe200030f0c1f */
[----:B------:R-:W-:Y:S01]  /*3590*/  IMAD.U32 R0, RZ, RZ, UR17 ;  /* 0x00000011ff007e24 */ /* 0x000fe2000f8e00ff */
[----:B------:R-:W-:Y:S02]  /*35a0*/  ISETP.LT.OR P6, PT, R24, 0x1, !P4 ;  /* 0x000000011800780c */ /* 0x000fe400067c1670 */
[----:B------:R-:W-:Y:S01]  /*35b0*/  LEA R28, P0, R25, c[0x0][0x160], 0x1 ;  /* 0x00005800191c7a11 */ /* 0x000fe200078008ff */
[----:B------:R-:W-:Y:S01]  /*35c0*/  IMAD R0, R0, 0x6000, R251 ;  /* 0x0000600000007824 */ /* 0x000fe200078e02fb */
[----:B------:R-:W-:Y:S02]  /*35d0*/  @!P1 LEA.HI.X R33, R29, c[0x0][0x25c], R33, 0x2, P5 ;  /* 0x000097001d219a11 */ /* 0x000fe400028f1421 */
[C---:B------:R-:W-:Y:S02]  /*35e0*/  ISETP.LT.OR P5, PT, R24.reuse, 0x1, !P3 ;  /* 0x000000011800780c */ /* 0x040fe40005fa1670 */
[----:B------:R-:W-:Y:S02]  /*35f0*/  LEA.HI.X R29, R25, c[0x0][0x164], R34, 0x1, P0 ;  /* 0x00005900191d7a11 */ /* 0x000fe400000f0c22 */
[C---:B------:R-:W-:Y:S03]  /*3600*/  ISETP.LT.OR P0, PT, R24.reuse, 0x1, !P2 ;  /* 0x000000011800780c */ /* 0x040fe60005701670 */
[----:B------:R-:W-:Y:S01]  /*3610*/  @!PT LDS RZ, [RZ] ;  /* 0x00000000fffff984 */ /* 0x000fe20000000800 */
[----:B------:R-:W-:Y:S01]  /*3620*/  @!PT LDS RZ, [RZ] ;  /* 0x00000000fffff984 */ /* 0x000fe20000000800 */
[----:B------:R-:W-:Y:S01]  /*3630*/  @!PT LDS RZ, [RZ] ;  /* 0x00000000fffff984 */ /* 0x000fe20000000800 */
[----:B------:R3:W-:Y:S01]  /*3640*/  LDGSTS.E.BYPASS.LTC128B.128 [R0], [R30.64], !P6 ;  /* 0x000000001e007fae */ /* 0x0007e2000f101d56 */
[C---:B------:R-:W-:Y:S05]  /*3650*/  ISETP.LT.OR P6, PT, R24.reuse, 0x21, !P4 ;  /* 0x000000211800780c */ /* 0x040fea00067c1670 */
[----:B------:R3:W-:Y:S01]  /*3660*/  LDGSTS.E.BYPASS.LTC128B.128 [R0+0x2000], [R30.64+0x80], !P5 ;  /* 0x020000801e007fae */ /* 0x0007e2000e901d56 */
[C---:B------:R-:W-:Y:S03]  /*3670*/  ISETP.LT.OR P5, PT, R24.reuse, 0x21, !P3 ;  /* 0x000000211800780c */ /* 0x040fe60005fa1670 */
[----:B------:R3:W-:Y:S01]  /*3680*/  LDGSTS.E.BYPASS.LTC128B.128 [R0+0x4000], [R30.64+0x100], !P0 ;  /* 0x040001001e007fae */ /* 0x0007e2000c101d56 */
[----:B------:R-:W-:Y:S01]  /*3690*/  ISETP.LT.OR P0, PT, R24, 0x21, !P2 ;  /* 0x000000211800780c */ /* 0x000fe20005701670 */
[----:B------:R-:W-:Y:S02]  /*36a0*/  IMAD.U32 R24, RZ, RZ, UR17 ;  /* 0x00000011ff187e24 */ /* 0x000fe4000f8e00ff */
[----:B------:R3:W-:Y:S02]  /*36b0*/  LDGSTS.E.BYPASS.LTC128B.128 [R0+0x1000], [R28.64], !P6 ;  /* 0x010000001c007fae */ /* 0x0007e4000f101d56 */
[----:B------:R-:W-:Y:S04]  /*36c0*/  @!P1 IMAD R24, R24, 0x40, R244 ;  /* 0x0000004018189824 */ /* 0x000fe800078e02f4 */
[----:B------:R3:W-:Y:S01]  /*36d0*/  LDGSTS.E.BYPASS.LTC128B.128 [R0+0x3000], [R28.64+0x80], !P5 ;  /* 0x030000801c007fae */ /* 0x0007e2000e901d56 */
[----:B------:R-:W-:Y:S03]  /*36e0*/  @!P1 IMAD.SHL.U32 R24, R24, 0x4, RZ ;  /* 0x0000000418189824 */ /* 0x000fe600078e00ff */
[----:B------:R3:W-:Y:S04]  /*36f0*/  LDGSTS.E.BYPASS.LTC128B.128 [R0+0x5000], [R28.64+0x100], !P0 ;  /* 0x050001001c007fae */ /* 0x0007e8000c101d56 */
[----:B------:R3:W-:Y:S02]  /*3700*/  @!P1 LDGSTS.E.BYPASS.LTC128B.128 [R24+0x21080], [R32.64] ;  /* 0x2108000020189fae */ /* 0x0007e4000b901d56 */
.L_x_1169:
[C---:B-1-34-:R-:W-:Y:S01]  /*3710*/  HMMA.16816.F32.BF16 R24, R104.reuse, R26, RZ ;  /* 0x0000001a6818723c */ /* 0x05afe200000418ff */
[----:B------:R-:W0:Y:S01]  /*3720*/  LDGDEPBAR ;  /* 0x00000000000079af */ /* 0x000e220000000000 */
[----:B------:R-:W-:Y:S02]  /*3730*/  UIMAD UR6, UR21, UR10, UR8 ;  /* 0x0000000a150672a4 */ /* 0x000fe4000f8e0208 */
[----:B------:R-:W-:Y:S02]  /*3740*/  IMAD.IADD R0, R222, 0x1, R216 ;  /* 0x00000001de007824 */ /* 0x000fe400078e02d8 */
[----:B------:R-:W-:Y:S02]  /*3750*/  ULEA UR6, UR11, UR6, 0x6 ;  /* 0x000000060b067291 */ /* 0x000fe4000f8e303f */
[C---:B------:R-:W-:Y:S02]  /*3760*/  HMMA.16816.F32.BF16 R28, R104.reuse, R108, RZ ;  /* 0x0000006c681c723c */ /* 0x040fe400000418ff */
[----:B------:R-:W-:Y:S06]  /*3770*/  UIADD3 UR6, UR6, -UR5, UR14 ;  /* 0x8000000506067290 */ /* 0x000fec000fffe00e */
[C---:B-----5:R-:W-:Y:S01]  /*3780*/  HMMA.16816.F32.BF16 R32, R104.reuse, R2, RZ ;  /* 0x000000026820723c */ /* 0x060fe200000418ff */
[----:B------:R-:W-:Y:S07]  /*3790*/  LDSM.16.M88.2 R2, [R211+0x7880] ;  /* 0x00788000d302783b */ /* 0x000fee0000000100 */
[C---:B--2---:R-:W-:Y:S01]  /*37a0*/  HMMA.16816.F32.BF16 R36, R104.reuse, R110, RZ ;  /* 0x0000006e6824723c */ /* 0x044fe200000418ff */
[----:B------:R-:W1:Y:S07]  /*37b0*/  LDSM.16.M88.4 R108, [R216] ;  /* 0x00000000d86c783b */ /* 0x000e6e0000000200 */
[----:B------:R-:W-:Y:S01]  /*37c0*/  HMMA.16816.F32.BF16 R40, R104, R172, RZ ;  /* 0x000000ac6828723c */ /* 0x000fe200000418ff */
[----:B------:R-:W2:Y:S04]  /*37d0*/  LDSM.16.M88.2 R104, [R211+0x8080] ;  /* 0x00808000d368783b */ /* 0x000ea80000000100 */
[----:B------:R-:W3:Y:S03]  /*37e0*/  LDSM.16.M88.2 R106, [R211+0x8880] ;  /* 0x00888000d36a783b */ /* 0x000ee60000000100 */
[C---:B------:R-:W-:Y:S01]  /*37f0*/  HMMA.16816.F32.BF16 R24, R176.reuse, R174, R24 ;  /* 0x000000aeb018723c */ /* 0x040fe20000041818 */
[----:B------:R-:W4:Y:S04]  /*3800*/  LDSM.16.M88.2 R172, [R211+0x9080] ;  /* 0x00908000d3ac783b */ /* 0x000f280000000100 */
[----:B------:R-:W5:Y:S03]  /*3810*/  LDSM.16.M88.2 R174, [R211+0x9880] ;  /* 0x00988000d3ae783b */ /* 0x000f660000000100 */
        /* <DEDUP_REMOVED lines=8> */
[C---:B--2---:R-:W-:Y:S01]  /*38a0*/  HMMA.16816.F32.BF16 R28, R108.reuse, R104, R28 ;  /* 0x000000686c1c723c */ /* 0x044fe2000004181c */
[----:B------:R-:W2:Y:S07]  /*38b0*/  LDSM.16.M88.2 R104, [R210+0x8880] ;  /* 0x00888000d268783b */ /* 0x000eae0000000100 */
[C---:B---3--:R-:W-:Y:S01]  /*38c0*/  HMMA.16816.F32.BF16 R32, R108.reuse, R106, R32 ;  /* 0x0000006a6c20723c */ /* 0x048fe20000041820 */
[----:B------:R-:W3:Y:S07]  /*38d0*/  LDSM.16.M88.2 R106, [R210+0x9080] ;  /* 0x00908000d26a783b */ /* 0x000eee0000000100 */
[C---:B----4-:R-:W-:Y:S01]  /*38e0*/  HMMA.16816.F32.BF16 R36, R108.reuse, R172, R36 ;  /* 0x000000ac6c24723c */ /* 0x050fe20000041824 */
[----:B------:R-:W4:Y:S07]  /*38f0*/  LDSM.16.M88.2 R172, [R210+0x9880] ;  /* 0x00988000d2ac783b */ /* 0x000f2e0000000100 */
[----:B-----5:R-:W-:Y:S01]  /*3900*/  HMMA.16816.F32.BF16 R40, R108, R174, R40 ;  /* 0x000000ae6c28723c */ /* 0x020fe20000041828 */
[----:B------:R-:W-:Y:S04]  /*3910*/  LDSM.16.M88.2 R174, [R208+0xa080] ;  /* 0x00a08000d0ae783b */ /* 0x000fe80000000100 */
[----:B------:R-:W5:Y:S03]  /*3920*/  LDSM.16.M88.4 R108, [R217+0x1d080] ;  /* 0x01d08000d96c783b */ /* 0x000f660000000200 */
        /* <DEDUP_REMOVED lines=24> */
[C---:B-1----:R-:W-:Y:S01]  /*3ab0*/  HMMA.16816.F32.BF16 R28, R176.reuse, R2, R28 ;  /* 0x00000002b01c723c */ /* 0x042fe2000004181c */
[----:B------:R-:W1:Y:S07]  /*3ac0*/  LDSM.16.M88.2 R2, [R211+0xb080] ;  /* 0x00b08000d302783b */ /* 0x000e6e0000000100 */
[C---:B--2---:R-:W-:Y:S01]  /*3ad0*/  HMMA.16816.F32.BF16 R32, R176.reuse, R104, R32 ;  /* 0x00000068b020723c */ /* 0x044fe20000041820 */
[----:B------:R-:W2:Y:S07]  /*3ae0*/  LDSM.16.M88.2 R104, [R211+0xb880] ;  /* 0x00b88000d368783b */ /* 0x000eae0000000100 */
[C---:B------:R-:W-:Y:S01]  /*3af0*/  HMMA.16816.F32.BF16 R36, R176.reuse, R180, R36 ;  /* 0x000000b4b024723c */ /* 0x040fe20000041824 */
[----:B------:R-:W-:Y:S07]  /*3b00*/  LDSM.16.M88.2 R180, [R210+0xb880] ;  /* 0x00b88000d2b4783b */ /* 0x000fee0000000100 */
        /* <DEDUP_REMOVED lines=12> */
[----:B------:R-:W-:Y:S04]  /*3bd0*/  LDSM.16.M88.2 R106, [R208+0xc880] ;  /* 0x00c88000d06a783b */ /* 0x000fe80000000100 */
[----:B------:R-:W3:Y:S03]  /*3be0*/  LDSM.16.M88.4 R108, [R217+0x1f080] ;  /* 0x01f08000d96c783b */ /* 0x000ee60000000200 */
[C---:B----4-:R-:W-:Y:S01]  /*3bf0*/  HMMA.16816.F32.BF16 R24, R176.reuse, R172, R24 ;  /* 0x000000acb018723c */ /* 0x050fe20000041818 */
[----:B------:R-:W4:Y:S07]  /*3c00*/  LDSM.16.M88.2 R172, [R208+0xd080] ;  /* 0x00d08000d0ac783b */ /* 0x000f2e0000000100 */
[C---:B-----5:R-:W-:Y:S01]  /*3c10*/  HMMA.16816.F32.BF16 R28, R176.reuse, R174, R28 ;  /* 0x000000aeb01c723c */ /* 0x060fe2000004181c */
[----:B------:R-:W5:Y:S07]  /*3c20*/  LDSM.16.M88.2 R174, [R208+0xd880] ;  /* 0x00d88000d0ae783b */ /* 0x000f6e0000000100 */
[C---:B-1----:R-:W-:Y:S01]  /*3c30*/  HMMA.16816.F32.BF16 R32, R176.reuse, R2, R32 ;  /* 0x00000002b020723c */ /* 0x042fe20000041820 */
[----:B------:R-:W1:Y:S07]  /*3c40*/  LDSM.16.M88.2 R2, [R208+0xe080] ;  /* 0x00e08000d002783b */ /* 0x000e6e0000000100 */
[C---:B------:R-:W-:Y:S07]  /*3c50*/  HMMA.16816.F32.BF16 R36, R176.reuse, R180, R36 ;  /* 0x000000b4b024723c */ /* 0x040fee0000041824 */
[----:B------:R-:W-:Y:S01]  /*3c60*/  IADD3 R181, -R235, UR6, R228 ;  /* 0x00000006ebb57c10 */ /* 0x000fe2000fffe1e4 */
[----:B--2---:R-:W-:Y:S01]  /*3c70*/  HMMA.16816.F32.BF16 R40, R176, R104, R40 ;  /* 0x00000068b028723c */ /* 0x004fe20000041828 */
[----:B------:R-:W2:Y:S03]  /*3c80*/  LDSM.16.M88.2 R104, [R208+0xe880] ;  /* 0x00e88000d068783b */ /* 0x000ea60000000100 */
[----:B------:R-:W-:Y:S01]  /*3c90*/  IMNMX R180, R234, R181, PT ;  /* 0x000000b5eab47217 */ /* 0x000fe20003800200 */
[----:B------:R-:W-:Y:S01]  /*3ca0*/  LDSM.16.M88.4 R176, [R218+0x1f080] ;  /* 0x01f08000dab0783b */ /* 0x000fe20000000200 */
[----:B------:R-:W-:Y:S02]  /*3cb0*/  IADD3 R181, R181, 0x8, RZ ;  /* 0x00000008b5b57810 */ /* 0x000fe40007ffe0ff */
[C---:B---3--:R-:W-:Y:S01]  /*3cc0*/  HMMA.16816.F32.BF16 R24, R108.reuse, R106, R24 ;  /* 0x0000006a6c18723c */ /* 0x048fe20000041818 */
[----:B------:R-:W3:Y:S04]  /*3cd0*/  LDSM.16.M88.2 R106, [R209+0xc880] ;  /* 0x00c88000d16a783b */ /* 0x000ee80000000100 */
[C---:B------:R-:W-:Y:S02]  /*3ce0*/  ISETP.GT.AND P0, PT, R180.reuse, RZ, PT ;  /* 0x000000ffb400720c */ /* 0x040fe40003f04270 */
[----:B------:R-:W-:Y:S01]  /*3cf0*/  ISETP.GT.AND P5, PT, R180, 0x40, PT ;  /* 0x00000040b400780c */ /* 0x000fe20003fa4270 */
[C---:B----4-:R-:W-:Y:S01]  /*3d00*/  HMMA.16816.F32.BF16 R28, R108.reuse, R172, R28 ;  /* 0x000000ac6c1c723c */ /* 0x050fe2000004181c */
[----:B------:R-:W4:Y:S03]  /*3d10*/  LDSM.16.M88.2 R172, [R209+0xd080] ;  /* 0x00d08000d1ac783b */ /* 0x000f260000000100 */
[----:B------:R-:W-:Y:S02]  /*3d20*/  FSEL R4, R4, -INF , P0 ;  /* 0xff80000004047808 */ /* 0x000fe40000000000 */
[----:B------:R-:W-:Y:S02]  /*3d30*/  ISETP.GT.AND P0, PT, R180, 0x1, PT ;  /* 0x00000001b400780c */ /* 0x000fe40003f04270 */
[C---:B-----5:R-:W-:Y:S04]  /*3d40*/  HMMA.16816.F32.BF16 R32, R108.reuse, R174, R32 ;  /* 0x000000ae6c20723c */ /* 0x060fe80000041820 */
[--C-:B------:R-:W-:Y:S01]  /*3d50*/  FFMA.FTZ R4, R4, c[0x0][0x29c], -R188.reuse ;  /* 0x0000a70004047a23 */ /* 0x100fe200000108bc */
[----:B------:R-:W-:Y:S03]  /*3d60*/  FSEL R20, R20, -INF , P5 ;  /* 0xff80000014147808 */ /* 0x000fe60002800000 */
[C---:B-1----:R-:W-:Y:S01]  /*3d70*/  HMMA.16816.F32.BF16 R36, R108.reuse, R2, R36 ;  /* 0x000000026c24723c */ /* 0x042fe20000041824 */
[----:B------:R1:W-:Y:S01]  /*3d80*/  MUFU.EX2 R187, R4 ;  /* 0x0000000400bb7308 */ /* 0x0003e20000000800 */
[----:B------:R-:W5:Y:S06]  /*3d90*/  LDSM.16.M88.2 R2, [R209+0xd880] ;  /* 0x00d88000d102783b */ /* 0x000f6c0000000100 */
[----:B--2---:R-:W-:Y:S01]  /*3da0*/  HMMA.16816.F32.BF16 R40, R108, R104, R40 ;  /* 0x000000686c28723c */ /* 0x004fe20000041828 */
[----:B------:R-:W-:Y:S07]  /*3db0*/  LDSM.16.M88.2 R108, [R211+0xc880] ;  /* 0x00c88000d36c783b */ /* 0x000fee0000000100 */
[C---:B---3--:R-:W-:Y:S08]  /*3dc0*/  HMMA.16816.F32.BF16 R24, R176.reuse, R106, R24 ;  /* 0x0000006ab018723c */ /* 0x048ff00000041818 */
[C---:B----4-:R-:W-:Y:S04]  /*3dd0*/  HMMA.16816.F32.BF16 R28, R176.reuse, R172, R28 ;  /* 0x000000acb01c723c */ /* 0x050fe8000004181c */
[----:B-1----:R-:W-:Y:S02]  /*3de0*/  FSEL R4, R5, -INF , P0 ;  /* 0xff80000005047808 */ /* 0x002fe40000000000 */
[----:B------:R-:W-:Y:S03]  /*3df0*/  ISETP.GT.AND P0, PT, R180, 0x10, PT ;  /* 0x00000010b400780c */ /* 0x000fe60003f04270 */
[--C-:B------:R-:W-:Y:S03]  /*3e00*/  FFMA.FTZ R4, R4, c[0x0][0x29c], -R188.reuse ;  /* 0x0000a70004047a23 */ /* 0x100fe600000108bc */
[----:B------:R-:W-:Y:S01]  /*3e10*/  FSEL R8, R8, -INF , P0 ;  /* 0xff80000008087808 */ /* 0x000fe20000000000 */
[----:B------:R1:W2:Y:S01]  /*3e20*/  MUFU.EX2 R186, R4 ;  /* 0x0000000400ba7308 */ /* 0x0002a20000000800 */
[----:B------:R-:W-:Y:S01]  /*3e30*/  ISETP.GT.AND P0, PT, R180, 0x11, PT ;  /* 0x00000011b400780c */ /* 0x000fe20003f04270 */
[C---:B-----5:R-:W-:Y:S03]  /*3e40*/  HMMA.16816.F32.BF16 R32, R176.reuse, R2, R32 ;  /* 0x00000002b020723c */ /* 0x060fe60000041820 */
[--C-:B------:R-:W-:Y:S01]  /*3e50*/  FFMA.FTZ R8, R8, c[0x0][0x29c], -R188.reuse ;  /* 0x0000a70008087a23 */ /* 0x100fe200000108bc */
[----:B------:R-:W-:Y:S02]  /*3e60*/  FSEL R104, R9, -INF , P0 ;  /* 0xff80000009687808 */ /* 0x000fe40000000000 */
[----:B------:R-:W-:Y:S02]  /*3e70*/  ISETP.GT.AND P0, PT, R180, 0x20, PT ;  /* 0x00000020b400780c */ /* 0x000fe40003f04270 */
[----:B------:R3:W-:Y:S01]  /*3e80*/  MUFU.EX2 R185, R8 ;  /* 0x0000000800b97308 */ /* 0x0007e20000000800 */
[--C-:B------:R-:W-:Y:S03]  /*3e90*/  FFMA.FTZ R104, R104, c[0x0][0x29c], -R188.reuse ;  /* 0x0000a70068687a23 */ /* 0x100fe600000108bc */
[----:B------:R-:W-:Y:S02]  /*3ea0*/  FSEL R12, R12, -INF , P0 ;  /* 0xff8000000c0c7808 */ /* 0x000fe40000000000 */
[----:B------:R-:W-:Y:S04]  /*3eb0*/  ISETP.GT.AND P0, PT, R180, 0x21, PT ;  /* 0x00000021b400780c */ /* 0x000fe80003f04270 */
[----:B------:R4:W-:Y:S01]  /*3ec0*/  MUFU.EX2 R184, R104 ;  /* 0x0000006800b87308 */ /* 0x0009e20000000800 */
[--C-:B------:R-:W-:Y:S01]  /*3ed0*/  FFMA.FTZ R12, R12, c[0x0][0x29c], -R188.reuse ;  /* 0x0000a7000c0c7a23 */ /* 0x100fe200000108bc */
[----:B------:R-:W-:Y:S01]  /*3ee0*/  FSEL R110, R13, -INF , P0 ;  /* 0xff8000000d6e7808 */ /* 0x000fe20000000000 */
[----:B-1----:R-:W1:Y:S01]  /*3ef0*/  LDSM.16.M88.2 R4, [R209+0xe080] ;  /* 0x00e08000d104783b */ /* 0x002e620000000100 */
[----:B------:R-:W-:Y:S03]  /*3f00*/  ISETP.GT.AND P0, PT, R180, 0x30, PT ;  /* 0x00000030b400780c */ /* 0x000fe60003f04270 */
[--C-:B------:R-:W-:Y:S01]  /*3f10*/  FFMA.FTZ R2, R110, c[0x0][0x29c], -R188.reuse ;  /* 0x0000a7006e027a23 */ /* 0x100fe200000108bc */
[----:B------:R-:W-:Y:S02]  /*3f20*/  FSEL R16, R16, -INF , P0 ;  /* 0xff80000010107808 */ /* 0x000fe40000000000 */
[----:B------:R5:W-:Y:S01]  /*3f30*/  MUFU.EX2 R183, R12 ;  /* 0x0000000c00b77308 */ /* 0x000be20000000800 */
[----:B------:R-:W-:Y:S01]  /*3f40*/  ISETP.GT.AND P0, PT, R180, 0x31, PT ;  /* 0x00000031b400780c */ /* 0x000fe20003f04270 */
[----:B---3--:R-:W3:Y:S08]  /*3f50*/  LDSM.16.M88.2 R8, [R209+0xe880] ;  /* 0x00e88000d108783b */ /* 0x008ef00000000100 */
[----:B------:R2:W-:Y:S01]  /*3f60*/  MUFU.EX2 R182, R2 ;  /* 0x0000000200b67308 */ /* 0x0005e20000000800 */
[----:B----4-:R-:W4:Y:S04]  /*3f70*/  LDSM.16.M88.4 R104, [R216+0x4000] ;  /* 0x00400000d868783b */ /* 0x010f280000000200 */
[----:B-----5:R-:W5:Y:S01]  /*3f80*/  LDSM.16.M88.2 R12, [R211+0xd080] ;  /* 0x00d08000d30c783b */ /* 0x020f620000000100 */
[C---:B-1----:R-:W-:Y:S03]  /*3f90*/  HMMA.16816.F32.BF16 R36, R176.reuse, R4, R36 ;  /* 0x00000004b024723c */ /* 0x042fe60000041824 */
[----:B--2---:R-:W1:Y:S04]  /*3fa0*/  LDSM.16.M88.2 R2, [R211+0xd880] ;  /* 0x00d88000d302783b */ /* 0x004e680000000100 */
[--C-:B------:R-:W-:Y:S01]  /*3fb0*/  FFMA.FTZ R4, R16, c[0x0][0x29c], -R188.reuse ;  /* 0x0000a70010047a23 */ /* 0x100fe200000108bc */
[----:B------:R-:W-:Y:S02]  /*3fc0*/  FSEL R16, R17, -INF , P0 ;  /* 0xff80000011107808 */ /* 0x000fe40000000000 */
[----:B------:R-:W-:Y:S01]  /*3fd0*/  ISETP.GT.AND P0, PT, R180, 0x41, PT ;  /* 0x00000041b400780c */ /* 0x000fe20003f04270 */
[----:B---3--:R-:W-:Y:S01]  /*3fe0*/  HMMA.16816.F32.BF16 R40, R176, R8, R40 ;  /* 0x00000008b028723c */ /* 0x008fe20000041828 */
[----:B------:R-:W-:Y:S01]  /*3ff0*/  LDSM.16.M88.2 R8, [R211+0xe880] ;  /* 0x00e88000d308783b */ /* 0x000fe20000000100 */
[----:B------:R2:W-:Y:S01]  /*4000*/  MUFU.EX2 R175, R4 ;  /* 0x0000000400af7308 */ /* 0x0005e20000000800 */
[--C-:B------:R-:W-:Y:S01]  /*4010*/  FFMA.FTZ R16, R16, c[0x0][0x29c], -R188.reuse ;  /* 0x0000a70010107a23 */ /* 0x100fe200000108bc */
[----:B------:R-:W-:Y:S04]  /*4020*/  FSEL R21, R21, -INF , P0 ;  /* 0xff80000015157808 */ /* 0x000fe80000000000 */
[C---:B----4-:R-:W-:Y:S01]  /*4030*/  HMMA.16816.F32.BF16 R24, R104.reuse, R108, R24 ;  /* 0x0000006c6818723c */ /* 0x050fe20000041818 */
[----:B------:R3:W-:Y:S03]  /*4040*/  LDSM.16.M88.4 R108, [R0+0x4000] ;  /* 0x00400000006c783b */ /* 0x0007e60000000200 */
[----:B------:R4:W-:Y:S04]  /*4050*/  MUFU.EX2 R174, R16 ;  /* 0x0000001000ae7308 */ /* 0x0009e80000000800 */
[C---:B-----5:R-:W-:Y:S01]  /*4060*/  HMMA.16816.F32.BF16 R28, R104.reuse, R12, R28 ;  /* 0x0000000c681c723c */ /* 0x060fe2000004181c */
[----:B--2---:R-:W2:Y:S07]  /*4070*/  LDSM.16.M88.2 R4, [R211+0xe080] ;  /* 0x00e08000d304783b */ /* 0x004eae0000000100 */
[C---:B-1----:R-:W-:Y:S01]  /*4080*/  HMMA.16816.F32.BF16 R32, R104.reuse, R2, R32 ;  /* 0x000000026820723c */ /* 0x042fe20000041820 */
[----:B------:R-:W-:Y:S03]  /*4090*/  LDSM.16.M88.2 R2, [R210+0xd880] ;  /* 0x00d88000d202783b */ /* 0x000fe60000000100 */
[--C-:B---3--:R-:W-:Y:S01]  /*40a0*/  FFMA.FTZ R0, R20, c[0x0][0x29c], -R188.reuse ;  /* 0x0000a70014007a23 */ /* 0x108fe200000108bc */
[----:B----4-:R-:W1:Y:S01]  /*40b0*/  LDSM.16.M88.2 R16, [R210+0xc880] ;  /* 0x00c88000d210783b */ /* 0x010e620000000100 */
[----:B------:R-:W-:Y:S02]  /*40c0*/  FFMA.FTZ R188, R21, c[0x0][0x29c], -R188 ;  /* 0x0000a70015bc7a23 */ /* 0x000fe400000108bc */
[----:B------:R3:W-:Y:S01]  /*40d0*/  MUFU.EX2 R173, R0 ;  /* 0x0000000000ad7308 */ /* 0x0007e20000000800 */
[----:B------:R-:W4:Y:S09]  /*40e0*/  LDSM.16.M88.2 R20, [R210+0xd080] ;  /* 0x00d08000d214783b */ /* 0x000f320000000100 */
[----:B------:R-:W-:Y:S01]  /*40f0*/  MUFU.EX2 R188, R188 ;  /* 0x000000bc00bc7308 */ /* 0x000fe20000000800 */
[----:B---3--:R-:W-:Y:S01]  /*4100*/  IMNMX R0, R234, R181, PT ;  /* 0x000000b5ea007217 */ /* 0x008fe20003800200 */
[C---:B--2---:R-:W-:Y:S01]  /*4110*/  HMMA.16816.F32.BF16 R36, R104.reuse, R4, R36 ;  /* 0x000000046824723c */ /* 0x044fe20000041824 */
[----:B------:R-:W2:Y:S02]  /*4120*/  LDSM.16.M88.2 R4, [R210+0xe080] ;  /* 0x00e08000d204783b */ /* 0x000ea40000000100 */
[C---:B------:R-:W-:Y:S02]  /*4130*/  ISETP.GT.AND P0, PT, R0.reuse, RZ, PT ;  /* 0x000000ff0000720c */ /* 0x040fe40003f04270 */
[----:B------:R-:W-:Y:S02]  /*4140*/  ISETP.GT.AND P6, PT, R0, 0x31, PT ;  /* 0x000000310000780c */ /* 0x000fe40003fc4270 */
[----:B------:R-:W-:Y:S01]  /*4150*/  FSEL R6, R6, -INF , P0 ;  /* 0xff80000006067808 */ /* 0x000fe20000000000 */
[----:B------:R-:W-:Y:S01]  /*4160*/  HMMA.16816.F32.BF16 R40, R104, R8, R40 ;  /* 0x000000086828723c */ /* 0x000fe20000041828 */
[----:B------:R-:W3:Y:S02]  /*4170*/  LDS R8, [R228.X4+0x21280] ;  /* 0x02128000e4087984 */ /* 0x000ee40000004800 */
[----:B------:R-:W-:Y:S01]  /*4180*/  ISETP.GT.AND P0, PT, R0, 0x1, PT ;  /* 0x000000010000780c */ /* 0x000fe20003f04270 */
[--C-:B------:R-:W-:Y:S01]  /*4190*/  FFMA.FTZ R172, R6, c[0x0][0x29c], -R189.reuse ;  /* 0x0000a70006ac7a23 */ /* 0x100fe200000108bd */
[----:B------:R-:W-:Y:S02]  /*41a0*/  ISETP.GT.AND P5, PT, R0, 0x40, PT ;  /* 0x000000400000780c */ /* 0x000fe40003fa4270 */
[----:B------:R-:W-:Y:S01]  /*41b0*/  FSEL R6, R7, -INF , P0 ;  /* 0xff80000007067808 */ /* 0x000fe20000000000 */
[C---:B-1----:R-:W-:Y:S02]  /*41c0*/  HMMA.16816.F32.BF16 R24, R108.reuse, R16, R24 ;  /* 0x000000106c18723c */ /* 0x042fe40000041818 */
[----:B------:R-:W-:Y:S03]  /*41d0*/  MUFU.EX2 R172, R172 ;  /* 0x000000ac00ac7308 */ /* 0x000fe60000000800 */
[--C-:B------:R-:W-:Y:S01]  /*41e0*/  FFMA.FTZ R6, R6, c[0x0][0x29c], -R189.reuse ;  /* 0x0000a70006067a23 */ /* 0x100fe200000108bd */
[----:B------:R-:W-:Y:S02]  /*41f0*/  ISETP.GT.AND P0, PT, R0, 0x10, PT ;  /* 0x000000100000780c */ /* 0x000fe40003f04270 */
[C---:B----4-:R-:W-:Y:S04]  /*4200*/  HMMA.16816.F32.BF16 R28, R108.reuse, R20, R28 ;  /* 0x000000146c1c723c */ /* 0x050fe8000004181c */
[----:B------:R1:W4:Y:S01]  /*4210*/  MUFU.EX2 R106, R6 ;  /* 0x00000006006a7308 */ /* 0x0003220000000800 */
[----:B------:R-:W-:Y:S02]  /*4220*/  FSEL R10, R10, -INF , P0 ;  /* 0xff8000000a0a7808 */ /* 0x000fe40000000000 */
[----:B------:R-:W-:Y:S01]  /*4230*/  ISETP.GT.AND P0, PT, R0, 0x11, PT ;  /* 0x000000110000780c */ /* 0x000fe20003f04270 */
[C---:B------:R-:W-:Y:S04]  /*4240*/  HMMA.16816.F32.BF16 R32, R108.reuse, R2, R32 ;  /* 0x000000026c20723c */ /* 0x040fe80000041820 */
[----:B------:R-:W-:Y:S01]  /*4250*/  FSEL R11, R11, -INF , P0 ;  /* 0xff8000000b0b7808 */ /* 0x000fe20000000000 */
[--C-:B------:R-:W-:Y:S01]  /*4260*/  FFMA.FTZ R10, R10, c[0x0][0x29c], -R189.reuse ;  /* 0x0000a7000a0a7a23 */ /* 0x100fe200000108bd */
[----:B------:R-:W-:Y:S02]  /*4270*/  ISETP.GT.AND P0, PT, R0, 0x20, PT ;  /* 0x000000200000780c */ /* 0x000fe40003f04270 */
[----:B------:R-:W-:Y:S01]  /*4280*/  F2FP.BF16.PACK_AB R3, R186, R187 ;  /* 0x000000bbba03723e */ /* 0x000fe200000010ff */
[C---:B--2---:R-:W-:Y:S01]  /*4290*/  HMMA.16816.F32.BF16 R36, R108.reuse, R4, R36 ;  /* 0x000000046c24723c */ /* 0x044fe20000041824 */
[----:B------:R-:W-:Y:S02]  /*42a0*/  MUFU.EX2 R105, R10 ;  /* 0x0000000a00697308 */ /* 0x000fe40000000800 */
[----:B------:R-:W-:Y:S01]  /*42b0*/  FSEL R14, R14, -INF , P0 ;  /* 0xff8000000e0e7808 */ /* 0x000fe20000000000 */
[--C-:B------:R-:W-:Y:S01]  /*42c0*/  FFMA.FTZ R104, R11, c[0x0][0x29c], -R189.reuse ;  /* 0x0000a7000b687a23 */ /* 0x100fe200000108bd */
[----:B------:R-:W-:Y:S02]  /*42d0*/  ISETP.GT.AND P0, PT, R0, 0x21, PT ;  /* 0x000000210000780c */ /* 0x000fe40003f04270 */
[----:B------:R-:W-:Y:S01]  /*42e0*/  FSEL R16, R19, -INF , P6 ;  /* 0xff80000013107808 */ /* 0x000fe20003000000 */
[--C-:B------:R-:W-:Y:S01]  /*42f0*/  FFMA.FTZ R21, R14, c[0x0][0x29c], -R189.reuse ;  /* 0x0000a7000e157a23 */ /* 0x100fe200000108bd */
[----:B------:R-:W-:Y:S01]  /*4300*/  FSEL R15, R15, -INF , P0 ;  /* 0xff8000000f0f7808 */ /* 0x000fe20000000000 */
[----:B-1----:R-:W1:Y:S01]  /*4310*/  LDSM.16.M88.2 R6, [R210+0xe880] ;  /* 0x00e88000d206783b */ /* 0x002e620000000100 */
[----:B------:R-:W-:Y:S01]  /*4320*/  ISETP.GT.AND P0, PT, R0, 0x30, PT ;  /* 0x000000300000780c */ /* 0x000fe20003f04270 */
[----:B------:R-:W2:Y:S02]  /*4330*/  MUFU.EX2 R104, R104 ;  /* 0x0000006800687308 */ /* 0x000ea40000000800 */
[--C-:B------:R-:W-:Y:S01]  /*4340*/  FFMA.FTZ R20, R15, c[0x0][0x29c], -R189.reuse ;  /* 0x0000a7000f147a23 */ /* 0x100fe200000108bd */
[----:B----4-:R-:W-:Y:S01]  /*4350*/  F2FP.BF16.PACK_AB R2, R106, R172 ;  /* 0x000000ac6a02723e */ /* 0x010fe200000010ff */
[--C-:B------:R-:W-:Y:S01]  /*4360*/  FFMA.FTZ R16, R16, c[0x0][0x29c], -R189.reuse ;  /* 0x0000a70010107a23 */ /* 0x100fe200000108bd */
[----:B------:R-:W-:Y:S01]  /*4370*/  FSEL R18, R18, -INF , P0 ;  /* 0xff80000012127808 */ /* 0x000fe20000000000 */
[--C-:B---3--:R-:W-:Y:S01]  /*4380*/  FADD.FTZ R25, R25, -R8.reuse ;  /* 0x8000000819197221 */ /* 0x108fe20000010000 */
[----:B------:R-:W-:Y:S01]  /*4390*/  ISETP.GT.AND P0, PT, R0, 0x41, PT ;  /* 0x000000410000780c */ /* 0x000fe20003f04270 */
[--C-:B------:R-:W-:Y:S01]  /*43a0*/  FADD.FTZ R29, R29, -R8.reuse ;  /* 0x800000081d1d7221 */ /* 0x100fe20000010000 */
[----:B------:R-:W3:Y:S01]  /*43b0*/  LDS R0, [R228.X4+0x212a0] ;  /* 0x0212a000e4007984 */ /* 0x000ee20000004800 */
[--C-:B------:R-:W-:Y:S01]  /*43c0*/  FFMA.FTZ R17, R18, c[0x0][0x29c], -R189.reuse ;  /* 0x0000a70012117a23 */ /* 0x100fe200000108bd */
[----:B------:R-:W-:Y:S01]  /*43d0*/  MUFU.EX2 R21, R21 ;  /* 0x0000001500157308 */ /* 0x000fe20000000800 */
[----:B------:R-:W-:Y:S01]  /*43e0*/  F2FP.BF16.PACK_AB R11, R184, R185 ;  /* 0x000000b9b80b723e */ /* 0x000fe200000010ff */
[----:B------:R4:W-:Y:S01]  /*43f0*/  STS [R225+0x21480], R3 ;  /* 0x02148003e1007388 */ /* 0x0009e20000000800 */
[----:B------:R-:W-:Y:S01]  /*4400*/  F2FP.BF16.PACK_AB R9, R182, R183 ;  /* 0x000000b7b609723e */ /* 0x000fe200000010ff */
[----:B------:R-:W-:Y:S01]  /*4410*/  FMUL.FTZ R13, R186, R25 ;  /* 0x00000019ba0d7220 */ /* 0x000fe20000410000 */
[----:B------:R-:W-:Y:S01]  /*4420*/  FSEL R22, R22, -INF , P5 ;  /* 0xff80000016167808 */ /* 0x000fe20002800000 */
[----:B------:R-:W-:Y:S01]  /*4430*/  STS [R226], R2 ;  /* 0x00000002e2007388 */ /* 0x000fe20000000800 */
[----:B------:R-:W-:Y:S01]  /*4440*/  FSEL R23, R23, -INF , P0 ;  /* 0xff80000017177808 */ /* 0x000fe20000000000 */
[----:B------:R-:W-:Y:S01]  /*4450*/  FMUL.FTZ R15, R184, R29 ;  /* 0x0000001db80f7220 */ /* 0x000fe20000410000 */
[----:B------:R-:W-:Y:S01]  /*4460*/  F2FP.BF16.PACK_AB R5, R188, R173 ;  /* 0x000000adbc05723e */ /* 0x000fe200000010ff */
[----:B------:R-:W4:Y:S01]  /*4470*/  MUFU.EX2 R20, R20 ;  /* 0x0000001400147308 */ /* 0x000f220000000800 */
[----:B------:R-:W-:Y:S01]  /*4480*/  STS [R225+0x21c80], R11 ;  /* 0x021c800be1007388 */ /* 0x000fe20000000800 */
[--C-:B------:R-:W-:Y:S01]  /*4490*/  FFMA.FTZ R14, R22, c[0x0][0x29c], -R189.reuse ;  /* 0x0000a700160e7a23 */ /* 0x100fe200000108bd */
[----:B------:R-:W-:Y:S01]  /*44a0*/  PLOP3.LUT P0, PT, PT, PT, UP0, 0x80, 0x0 ;  /* 0x000000000000781c */ /* 0x000fe20003f0f008 */
[----:B------:R-:W-:Y:S01]  /*44b0*/  FFMA.FTZ R189, R23, c[0x0][0x29c], -R189 ;  /* 0x0000a70017bd7a23 */ /* 0x000fe200000108bd */
[----:B--2---:R-:W-:Y:S01]  /*44c0*/  F2FP.BF16.PACK_AB R4, R104, R105 ;  /* 0x000000696804723e */ /* 0x004fe200000010ff */
[--C-:B------:R-:W-:Y:S02]  /*44d0*/  FADD.FTZ R33, R33, -R8.reuse ;  /* 0x8000000821217221 */ /* 0x100fe40000010000 */
[--C-:B------:R-:W-:Y:S02]  /*44e0*/  FADD.FTZ R37, R37, -R8.reuse ;  /* 0x8000000825257221 */ /* 0x100fe40000010000 */
[----:B------:R-:W-:Y:S01]  /*44f0*/  MUFU.EX2 R16, R16 ;  /* 0x0000001000107308 */ /* 0x000fe20000000800 */
[----:B------:R2:W-:Y:S01]  /*4500*/  STS [R226+0x800], R4 ;  /* 0x00080004e2007388 */ /* 0x0005e20000000800 */
[----:B------:R-:W-:Y:S02]  /*4510*/  FMUL.FTZ R10, R182, R33 ;  /* 0x00000021b60a7220 */ /* 0x000fe40000410000 */
[--C-:B------:R-:W-:Y:S01]  /*4520*/  FADD.FTZ R24, R24, -R8.reuse ;  /* 0x8000000818187221 */ /* 0x100fe20000010000 */
[----:B------:R-:W-:Y:S01]  /*4530*/  STS [R225+0x22480], R9 ;  /* 0x02248009e1007388 */ /* 0x000fe20000000800 */
[--C-:B------:R-:W-:Y:S01]  /*4540*/  FADD.FTZ R28, R28, -R8.reuse ;  /* 0x800000081c1c7221 */ /* 0x100fe20000010000 */
[----:B-1----:R-:W-:Y:S03]  /*4550*/  HMMA.16816.F32.BF16 R40, R108, R6, R40 ;  /* 0x000000066c28723c */ /* 0x002fe60000041828 */
[----:B------:R-:W1:Y:S01]  /*4560*/  MUFU.EX2 R17, R17 ;  /* 0x0000001100117308 */ /* 0x000e620000000800 */
[----:B------:R-:W-:Y:S02]  /*4570*/  FMUL.FTZ R24, R187, R24 ;  /* 0x00000018bb187220 */ /* 0x000fe40000410000 */
[----:B------:R-:W-:Y:S01]  /*4580*/  FMUL.FTZ R28, R185, R28 ;  /* 0x0000001cb91c7220 */ /* 0x000fe20000410000 */
[----:B----4-:R-:W-:Y:S01]  /*4590*/  F2FP.BF16.PACK_AB R3, R20, R21 ;  /* 0x000000151403723e */ /* 0x010fe200000010ff */
[--C-:B------:R-:W-:Y:S01]  /*45a0*/  FADD.FTZ R32, R32, -R8.reuse ;  /* 0x8000000820207221 */ /* 0x100fe20000010000 */
[----:B------:R-:W-:Y:S03]  /*45b0*/  F2FP.BF16.PACK_AB R6, R174, R175 ;  /* 0x000000afae06723e */ /* 0x000fe600000010ff */
[----:B------:R-:W-:Y:S01]  /*45c0*/  FADD.FTZ R36, R36, -R8 ;  /* 0x8000000824247221 */ /* 0x000fe20000010000 */
[----:B------:R4:W-:Y:S01]  /*45d0*/  STS [R226+0x1000], R3 ;  /* 0x00100003e2007388 */ /* 0x0009e20000000800 */
[----:B------:R-:W-:Y:S01]  /*45e0*/  MUFU.EX2 R7, R189 ;  /* 0x000000bd00077308 */ /* 0x000fe20000000800 */
[--C-:B---3--:R-:W-:Y:S01]  /*45f0*/  FADD.FTZ R26, R26, -R0.reuse ;  /* 0x800000001a1a7221 */ /* 0x108fe20000010000 */
[----:B------:R-:W-:Y:S01]  /*4600*/  F2FP.BF16.PACK_AB R13, R13, R24 ;  /* 0x000000180d0d723e */ /* 0x000fe200000010ff */
[----:B------:R-:W-:Y:S01]  /*4610*/  STS [R225+0x22c80], R6 ;  /* 0x022c8006e1007388 */ /* 0x000fe20000000800 */
[--C-:B------:R-:W-:Y:S01]  /*4620*/  FADD.FTZ R27, R27, -R0.reuse ;  /* 0x800000001b1b7221 */ /* 0x100fe20000010000 */
[----:B------:R-:W-:Y:S01]  /*4630*/  F2FP.BF16.PACK_AB R15, R15, R28 ;  /* 0x0000001c0f0f723e */ /* 0x000fe200000010ff */
[----:B------:R-:W-:Y:S02]  /*4640*/  FMUL.FTZ R26, R172, R26 ;  /* 0x0000001aac1a7220 */ /* 0x000fe40000410000 */
[----:B------:R-:W-:Y:S02]  /*4650*/  FMUL.FTZ R27, R106, R27 ;  /* 0x0000001b6a1b7220 */ /* 0x000fe40000410000 */
[----:B------:R-:W3:Y:S01]  /*4660*/  MUFU.EX2 R14, R14 ;  /* 0x0000000e000e7308 */ /* 0x000ee20000000800 */
[--C-:B--2---:R-:W-:Y:S02]  /*4670*/  FADD.FTZ R4, R31, -R0.reuse ;  /* 0x800000001f047221 */ /* 0x104fe40000010000 */
[--C-:B------:R-:W-:Y:S01]  /*4680*/  FADD.FTZ R30, R30, -R0.reuse ;  /* 0x800000001e1e7221 */ /* 0x100fe20000010000 */
[----:B-1----:R-:W-:Y:S01]  /*4690*/  F2FP.BF16.PACK_AB R2, R16, R17 ;  /* 0x000000111002723e */ /* 0x002fe200000010ff */
[----:B------:R-:W-:Y:S02]  /*46a0*/  FMUL.FTZ R4, R104, R4 ;  /* 0x0000000468047220 */ /* 0x000fe40000410000 */
[----:B------:R-:W-:Y:S02]  /*46b0*/  FMUL.FTZ R30, R105, R30 ;  /* 0x0000001e691e7220 */ /* 0x000fe40000410000 */
[----:B------:R3:W-:Y:S01]  /*46c0*/  STS [R226+0x1800], R2 ;  /* 0x00180002e2007388 */ /* 0x0007e20000000800 */
[----:B------:R-:W-:Y:S02]  /*46d0*/  FMUL.FTZ R32, R183, R32 ;  /* 0x00000020b7207220 */ /* 0x000fe40000410000 */
[--C-:B------:R-:W-:Y:S01]  /*46e0*/  FADD.FTZ R34, R34, -R0.reuse ;  /* 0x8000000022227221 */ /* 0x100fe20000010000 */
[----:B------:R-:W-:Y:S01]  /*46f0*/  STS [R225+0x23480], R5 ;  /* 0x02348005e1007388 */ /* 0x000fe20000000800 */
[----:B------:R-:W-:Y:S01]  /*4700*/  FADD.FTZ R35, R35, -R0 ;  /* 0x8000000023237221 */ /* 0x000fe20000010000 */
[----:B------:R-:W-:Y:S01]  /*4710*/  F2FP.BF16.PACK_AB R4, R4, R30 ;  /* 0x0000001e0404723e */ /* 0x000fe200000010ff */
[----:B------:R-:W-:Y:S01]  /*4720*/  FMUL.FTZ R34, R21, R34 ;  /* 0x0000002215227220 */ /* 0x000fe20000410000 */
[----:B------:R-:W-:Y:S01]  /*4730*/  F2FP.BF16.PACK_AB R10, R10, R32 ;  /* 0x000000200a0a723e */ /* 0x000fe200000010ff */
[----:B------:R-:W-:Y:S02]  /*4740*/  FMUL.FTZ R35, R20, R35 ;  /* 0x0000002314237220 */ /* 0x000fe40000410000 */
[----:B------:R-:W-:Y:S02]  /*4750*/  FADD.FTZ R41, R41, -R8 ;  /* 0x8000000829297221 */ /* 0x000fe40000010000 */
[----:B------:R-:W-:Y:S02]  /*4760*/  FMUL.FTZ R36, R175, R36 ;  /* 0x00000024af247220 */ /* 0x000fe40000410000 */
[--C-:B------:R-:W-:Y:S02]  /*4770*/  FADD.FTZ R38, R38, -R0.reuse ;  /* 0x8000000026267221 */ /* 0x100fe40000010000 */
[----:B----4-:R-:W-:Y:S02]  /*4780*/  FADD.FTZ R3, R39, -R0 ;  /* 0x8000000027037221 */ /* 0x010fe40000010000 */
[----:B------:R-:W-:Y:S02]  /*4790*/  FADD.FTZ R40, R40, -R8 ;  /* 0x8000000828287221 */ /* 0x000fe40000010000 */
[----:B------:R-:W-:Y:S02]  /*47a0*/  FMUL.FTZ R8, R174, R37 ;  /* 0x00000025ae087220 */ /* 0x000fe40000410000 */
[--C-:B------:R-:W-:Y:S01]  /*47b0*/  FADD.FTZ R43, R43, -R0.reuse ;  /* 0x800000002b2b7221 */ /* 0x100fe20000010000 */
[----:B---3--:R-:W-:Y:S01]  /*47c0*/  F2FP.BF16.PACK_AB R2, R7, R14 ;  /* 0x0000000e0702723e */ /* 0x008fe200000010ff */
[----:B------:R-:W-:Y:S01]  /*47d0*/  FADD.FTZ R42, R42, -R0 ;  /* 0x800000002a2a7221 */ /* 0x000fe20000010000 */
[----:B------:R-:W-:Y:S01]  /*47e0*/  F2FP.BF16.PACK_AB R0, R35, R34 ;  /* 0x000000222300723e */ /* 0x000fe200000010ff */
[----:B------:R-:W-:Y:S01]  /*47f0*/  FMUL.FTZ R17, R17, R38 ;  /* 0x0000002611117220 */ /* 0x000fe20000410000 */
[----:B------:R-:W-:Y:S01]  /*4800*/  F2FP.BF16.PACK_AB R8, R8, R36 ;  /* 0x000000240808723e */ /* 0x000fe200000010ff */
[----:B------:R1:W-:Y:S01]  /*4810*/  STS [R226+0x2000], R2 ;  /* 0x00200002e2007388 */ /* 0x0003e20000000800 */
[----:B------:R-:W-:Y:S02]  /*4820*/  FMUL.FTZ R3, R16, R3 ;  /* 0x0000000310037220 */ /* 0x000fe40000410000 */
[----:B------:R-:W-:Y:S01]  /*4830*/  FMUL.FTZ R40, R173, R40 ;  /* 0x00000028ad287220 */ /* 0x000fe20000410000 */
[----:B------:R-:W-:Y:S01]  /*4840*/  BAR.SYNC.DEFER_BLOCKING 0x0 ;  /* 0x0000000000007b1d */ /* 0x000fe20000010000 */
[----:B------:R-:W-:Y:S01]  /*4850*/  FMUL.FTZ R12, R188, R41 ;  /* 0x00000029bc0c7220 */ /* 0x000fe20000410000 */
[----:B------:R-:W-:Y:S01]  /*4860*/  F2FP.BF16.PACK_AB R3, R3, R17 ;  /* 0x000000110303723e */ /* 0x000fe200000010ff */
[----:B------:R-:W-:Y:S02]  /*4870*/  FMUL.FTZ R14, R14, R42 ;  /* 0x0000002a0e0e7220 */ /* 0x000fe40000410000 */
[----:B------:R-:W-:Y:S01]  /*4880*/  FMUL.FTZ R7, R7, R43 ;  /* 0x0000002b07077220 */ /* 0x000fe20000410000 */
[----:B------:R-:W-:Y:S01]  /*4890*/  F2FP.BF16.PACK_AB R12, R12, R40 ;  /* 0x000000280c0c723e */ /* 0x000fe200000010ff */
[----:B------:R-:W-:Y:S01]  /*48a0*/  IMAD.SHL.U32 R42, R219, 0x2, RZ ;  /* 0x00000002db2a7824 */ /* 0x000fe200078e00ff */
        /* <DEDUP_REMOVED lines=116> */
[----:B--234-:R-:W-:Y:S01]  /*4ff0*/  P2R R10, PR, RZ, 0x4 ;  /* 0x00000004ff0a7803 */ /* 0x01cfe20000000000 */
[----:B------:R-:W-:Y:S01]  /*5000*/  USHF.R.S32.HI UR24, URZ, 0x1f, UR16 ;  /* 0x0000001f3f187899 */ /* 0x000fe20008011410 */
[----:B------:R-:W-:Y:S01]  /*5010*/  IMAD.MOV.U32 R200, RZ, RZ, c[0x0][0x208] ;  /* 0x00008200ffc87624 */ /* 0x000fe200078e00ff */
[----:B------:R-:W-:Y:S01]  /*5020*/  ULDC.64 UR6, c[0x0][0x208] ;  /* 0x0000820000067ab9 */ /* 0x000fe20000000a00 */
[----:B------:R-:W-:Y:S01]  /*5030*/  IMAD.MOV.U32 R201, RZ, RZ, 0x5 ;  /* 0x00000005ffc97424 */ /* 0x000fe200078e00ff */
[----:B------:R-:W-:Y:S01]  /*5040*/  UIMAD.WIDE.U32 UR26, UR16, UR6, URZ ;  /* 0x00000006101a72a5 */ /* 0x000fe2000f8e003f */
[----:B------:R-:W-:Y:S01]  /*5050*/  IMAD.SHL.U32 R200, R200, 0x20, RZ ;  /* 0x00000020c8c87824 */ /* 0x000fe200078e00ff */
[----:B------:R-:W-:Y:S02]  /*5060*/  UIMAD UR24, UR24, UR6, URZ ;  /* 0x00000006181872a4 */ /* 0x000fe4000f8e023f */
[----:B------:R-:W-:Y:S02]  /*5070*/  USHF.L.U32 UR6, UR26, 0x6, URZ ;  /* 0x000000061a067899 */ /* 0x000fe4000800063f */
[----:B------:R-:W-:Y:S02]  /*5080*/  UIMAD UR24, UR16, UR7, UR24 ;  /* 0x00000007101872a4 */ /* 0x000fe4000f8e0218 */
[----:B------:R-:W-:Y:S02]  /*5090*/  USHF.L.U32 UR25, UR16, 0x6, URZ ;  /* 0x0000000610197899 */ /* 0x000fe4000800063f */
[----:B------:R-:W-:Y:S01]  /*50a0*/  IADD3 R8, P5, P0, R240, UR6, R200 ;  /* 0x00000006f0087c10 */ /* 0x000fe2000f8be0c8 */
[----:B------:R-:W-:Y:S01]  /*50b0*/  UIADD3 UR24, UR27, UR24, URZ ;  /* 0x000000181b187290 */ /* 0x000fe2000fffe03f */
[----:B------:R-:W-:Y:S02]  /*50c0*/  IMAD.MOV.U32 R200, RZ, RZ, c[0x0][0x208] ;  /* 0x00008200ffc87624 */ /* 0x000fe400078e00ff */
[----:B------:R-:W-:Y:S01]  /*50d0*/  IADD3 R2, P6, R246, UR25, RZ ;  /* 0x00000019f6027c10 */ /* 0x000fe2000ffde0ff */
[----:B------:R-:W-:Y:S01]  /*50e0*/  USHF.L.U64.HI UR24, UR26, 0x6, UR24 ;  /* 0x000000061a187899 */ /* 0x000fe20008010218 */
[----:B------:R-:W-:Y:S01]  /*50f0*/  IMAD.U32 R4, RZ, RZ, UR25 ;  /* 0x00000019ff047e24 */ /* 0x000fe2000f8e00ff */
[----:B------:R-:W-:Y:S01]  /*5100*/  SHF.L.U64.HI R200, R200, R201, c[0x0][0x20c] ;  /* 0x00008300c8c87619 */ /* 0x000fe200000102c9 */
[----:B------:R-:W-:Y:S03]  /*5110*/  IMAD.U32 R0, RZ, RZ, UR25 ;  /* 0x00000019ff007e24 */ /* 0x000fe6000f8e00ff */
[----:B------:R-:W-:Y:S02]  /*5120*/  LEA.HI.X.SX32 R4, R4, R250, 0x1, P6 ;  /* 0x000000fa04047211 */ /* 0x000fe400030f0eff */
[----:B------:R-:W-:Y:S02]  /*5130*/  LOP3.LUT P6, RZ, R229, 0x1, RZ, 0xc0, !PT ;  /* 0x00000001e5ff7812 */ /* 0x000fe400078cc0ff */
[C---:B------:R-:W-:Y:S02]  /*5140*/  IADD3.X R9, R237.reuse, UR24, R200, P5, P0 ;  /* 0x00000018ed097c10 */ /* 0x040fe4000afe04c8 */
[----:B------:R-:W-:Y:S02]  /*5150*/  LEA R6, P0, R2, c[0x0][0x280], 0x2 ;  /* 0x0000a00002067a11 */ /* 0x000fe400078010ff */
[----:B------:R-:W-:Y:S02]  /*5160*/  IADD3 R0, -R232, c[0x0][0x168], -R0 ;  /* 0x00005a00e8007a10 */ /* 0x000fe40007ffe900 */
[----:B------:R-:W-:Y:S02]  /*5170*/  IADD3 R3, P5, R240, UR6, RZ ;  /* 0x00000006f0037c10 */ /* 0x000fe4000ffbe0ff */
[----:B------:R-:W-:Y:S02]  /*5180*/  LEA.HI.X R7, R2, c[0x0][0x284], R4, 0x2, P0 ;  /* 0x0000a10002077a11 */ /* 0x000fe400000f1404 */
[C---:B------:R-:W-:Y:S02]  /*5190*/  ISETP.LT.OR P0, PT, R0.reuse, 0x1, !P6 ;  /* 0x000000010000780c */ /* 0x040fe40007701670 */
[----:B------:R-:W-:Y:S02]  /*51a0*/  IADD3.X R2, R237, UR24, RZ, P5, !PT ;  /* 0x00000018ed027c10 */ /* 0x000fe4000affe4ff */
[C---:B------:R-:W-:Y:S02]  /*51b0*/  LEA R4, P5, R3.reuse, c[0x0][0x1f0], 0x1 ;  /* 0x00007c0003047a11 */ /* 0x040fe400078a08ff */
[----:B------:R-:W-:Y:S02]  /*51c0*/  ISETP.LT.OR P6, PT, R0, 0x21, !P6 ;  /* 0x000000210000780c */ /* 0x000fe400077c1670 */
[----:B------:R-:W-:Y:S02]  /*51d0*/  LEA.HI.X R5, R3, c[0x0][0x1f4], R2, 0x1, P5 ;  /* 0x00007d0003057a11 */ /* 0x000fe400028f0c02 */
[C---:B------:R-:W-:Y:S03]  /*51e0*/  LEA R2, P5, R8.reuse, c[0x0][0x1f0], 0x1 ;  /* 0x00007c0008027a11 */ /* 0x040fe600078a08ff */
[----:B------:R-:W-:Y:S01]  /*51f0*/  @!PT LDS RZ, [RZ] ;  /* 0x00000000fffff984 */ /* 0x000fe20000000800 */
[----:B------:R-:W-:Y:S01]  /*5200*/  @!PT LDS RZ, [RZ] ;  /* 0x00000000fffff984 */ /* 0x000fe20000000800 */
[----:B------:R-:W-:Y:S01]  /*5210*/  @!PT LDS RZ, [RZ] ;  /* 0x00000000fffff984 */ /* 0x000fe20000000800 */
[----:B------:R1:W-:Y:S01]  /*5220*/  LDGSTS.E.BYPASS.LTC128B.128 [R227+0x1b080], [R4.64], !P0 ;  /* 0x1b08000004e37fae */ /* 0x0003e2000c101d56 */
[----:B------:R-:W-:Y:S02]  /*5230*/  LEA.HI.X R3, R8, c[0x0][0x1f4], R9, 0x1, P5 ;  /* 0x00007d0008037a11 */ /* 0x000fe400028f0c09 */
        /* <DEDUP_REMOVED lines=14> */
.L_x_1170:
[-C--:B-1234-:R-:W-:Y:S01]  /*5320*/  HMMA.16816.F32.BF16 R4, R108, R16.reuse, RZ ;  /* 0x000000106c04723c */ /* 0x09efe200000418ff */
[----:B------:R-:W-:Y:S01]  /*5330*/  LDSM.16.MT88.4 R200, [R214+0x3800] ;  /* 0x00380000d6c8783b */ /* 0x000fe20000004200 */
[----:B------:R-:W-:Y:S02]  /*5340*/  ULDC.64 UR6, c[0x0][0x238] ;  /* 0x00008e0000067ab9 */ /* 0x000fe40000000a00 */
[----:B------:R-:W-:Y:S01]  /*5350*/  UIMAD UR24, UR13, UR6, URZ ;  /* 0x000000060d1872a4 */ /* 0x000fe2000f8e023f */
[----:B------:R-:W-:Y:S01]  /*5360*/  LDSM.16.MT88.4 R204, [R214+0x6000] ;  /* 0x00600000d6cc783b */ /* 0x000fe20000004200 */
[----:B------:R-:W-:Y:S01]  /*5370*/  IMAD.U32 R0, RZ, RZ, UR20 ;  /* 0x00000014ff007e24 */ /* 0x000fe2000f8e00ff */
[----:B------:R-:W-:Y:S01]  /*5380*/  UIMAD UR11, UR11, 0x3000, URZ ;  /* 0x000030000b0b78a4 */ /* 0x000fe2000f8e023f */
[C---:B------:R-:W-:Y:S01]  /*5390*/  HMMA.16816.F32.BF16 R8, R172.reuse, R16, RZ ;  /* 0x00000010ac08723c */ /* 0x040fe200000418ff */
[----:B------:R-:W0:Y:S01]  /*53a0*/  LDGDEPBAR ;  /* 0x00000000000079af */ /* 0x000e220000000000 */
[----:B------:R-:W-:Y:S02]  /*53b0*/  UIMAD UR24, UR19, UR7, UR24 ;  /* 0x00000007131872a4 */ /* 0x000fe4000f8e0218 */
[----:B------:R-:W-:Y:S01]  /*53c0*/  IMAD.U32 R2, RZ, RZ, UR19 ;  /* 0x00000013ff027e24 */ /* 0x000fe2000f8e00ff */
[----:B------:R-:W-:Y:S02]  /*53d0*/  ULDC.64 UR6, c[0x0][0x240] ;  /* 0x0000900000067ab9 */ /* 0x000fe40000000a00 */
[----:B------:R-:W-:Y:S01]  /*53e0*/  UIMAD UR6, UR12, UR6, URZ ;  /* 0x000000060c0672a4 */ /* 0x000fe2000f8e023f */
[-C--:B------:R-:W-:Y:S01]  /*53f0*/  HMMA.16816.F32.BF16 R12, R172, R18.reuse, RZ ;  /* 0x00000012ac0c723c */ /* 0x080fe200000418ff */
[----:B------:R-:W-:Y:S01]  /*5400*/  IMAD.WIDE.U32 R2, R2, c[0x0][0x238], R230 ;  /* 0x00008e0002027a25 */ /* 0x000fe200078e00e6 */
[----:B------:R-:W-:Y:S02]  /*5410*/  UISETP.GE.AND UP0, UPT, UR16, UR18, UPT ;  /* 0x000000121000728c */ /* 0x000fe4000bf06270 */
[----:B------:R-:W-:Y:S02]  /*5420*/  UIMAD UR6, UR20, UR7, UR6 ;  /* 0x00000007140672a4 */ /* 0x000fe4000f8e0206 */
[----:B------:R-:W-:Y:S01]  /*5430*/  IADD3 R3, R3, UR24, RZ ;  /* 0x0000001803037c10 */ /* 0x000fe2000fffe0ff */
[----:B------:R-:W-:Y:S01]  /*5440*/  USHF.R.S32.HI UR24, URZ, 0x1f, UR11 ;  /* 0x0000001f3f187899 */ /* 0x000fe2000801140b */
[C---:B------:R-:W-:Y:S01]  /*5450*/  HMMA.16816.F32.BF16 R16, R108.reuse, R18, RZ ;  /* 0x000000126c10723c */ /* 0x040fe200000418ff */
[----:B------:R-:W-:Y:S02]  /*5460*/  UIADD3 UR7, UR4, 0x1, URZ ;  /* 0x0000000104077890 */ /* 0x000fe4000fffe03f */
[----:B------:R-:W-:Y:S01]  /*5470*/  UISETP.GE.AND UP2, UPT, UR4, 0x1, UPT ;  /* 0x000000010400788c */ /* 0x000fe2000bf46270 */
[----:B------:R-:W-:Y:S01]  /*5480*/  IMAD.WIDE.U32 R2, R0, c[0x0][0x240], R2 ;  /* 0x0000900000027a25 */ /* 0x000fe200078e0002 */
[----:B------:R-:W-:Y:S03]  /*5490*/  UISETP.GE.AND UP1, UPT, UR17, 0x1, UPT ;  /* 0x000000011100788c */ /* 0x000fe6000bf26270 */
[-C--:B------:R-:W-:Y:S01]  /*54a0*/  HMMA.16816.F32.BF16 R20, R108, R36.reuse, RZ ;  /* 0x000000246c14723c */ /* 0x080fe200000418ff */
[----:B------:R-:W-:Y:S01]  /*54b0*/  IADD3 R0, P0, R2, UR11, RZ ;  /* 0x0000000b02007c10 */ /* 0x000fe2000ff1e0ff */
[----:B------:R-:W-:Y:S06]  /*54c0*/  UMOV UR11, UR16 ;  /* 0x00000010000b7c82 */ /* 0x000fec0008000000 */
        /* <DEDUP_REMOVED lines=24> */
[----:B------:R-:W3:Y:S04]  /*5650*/  LDSM.16.M88.4 R180, [R215+0x1800] ;  /* 0x00180000d7b4783b */ /* 0x000ee80000000200 */
[----:B------:R-:W-:Y:S03]  /*5660*/  LDSM.16.MT88.4 R196, [R214+0x2000] ;  /* 0x00200000d6c4783b */ /* 0x000fe60000004200 */
        /* <DEDUP_REMOVED lines=13> */
[----:B------:R-:W2:Y:S07]  /*5740*/  LDSM.16.MT88.4 R184, [R214+0x6800] ;  /* 0x00680000d6b8783b */ /* 0x000eae0000004200 */
[----:B------:R-:W-:Y:S01]  /*5750*/  HMMA.16816.F32.BF16 R108, R172, R206, R108 ;  /* 0x000000ceac6c723c */ /* 0x000fe2000004186c */
[----:B------:R-:W4:Y:S04]  /*5760*/  LDSM.16.M88.4 R172, [R215+0x2000] ;  /* 0x00200000d7ac783b */ /* 0x000f280000000200 */
[----:B------:R-:W5:Y:S03]  /*5770*/  LDSM.16.MT88.4 R204, [R214+0x4800] ;  /* 0x00480000d6cc783b */ /* 0x000f660000004200 */
[-C--:B---3--:R-:W-:Y:S08]  /*5780*/  HMMA.16816.F32.BF16 R4, R180, R188.reuse, R4 ;  /* 0x000000bcb404723c */ /* 0x088ff00000041804 */
[C---:B------:R-:W-:Y:S08]  /*5790*/  HMMA.16816.F32.BF16 R8, R192.reuse, R188, R8 ;  /* 0x000000bcc008723c */ /* 0x040ff00000041808 */
[-C--:B------:R-:W-:Y:S08]  /*57a0*/  HMMA.16816.F32.BF16 R12, R192, R190.reuse, R12 ;  /* 0x000000bec00c723c */ /* 0x080ff0000004180c */
[C---:B------:R-:W-:Y:S08]  /*57b0*/  HMMA.16816.F32.BF16 R16, R180.reuse, R190, R16 ;  /* 0x000000beb410723c */ /* 0x040ff00000041810 */
        /* <DEDUP_REMOVED lines=9> */
[----:B------:R-:W-:Y:S01]  /*5850*/  MOV R180, UR24 ;  /* 0x0000001800b47c02 */ /* 0x000fe20008000f00 */
[-C--:B----4-:R-:W-:Y:S05]  /*5860*/  HMMA.16816.F32.BF16 R4, R172, R196.reuse, R4 ;  /* 0x000000c4ac04723c */ /* 0x090fea0000041804 */
[----:B------:R-:W-:Y:S01]  /*5870*/  IADD3.X R2, R180, UR6, R3, P0, !PT ;  /* 0x00000006b4027c10 */ /* 0x000fe200087fe403 */
[----:B------:R-:W-:Y:S01]  /*5880*/  UIADD3 UR6, UR17, 0x1, URZ ;  /* 0x0000000111067890 */ /* 0x000fe2000fffe03f */
[C---:B------:R-:W-:Y:S01]  /*5890*/  LEA R180, P0, R0.reuse, c[0x0][0x220], 0x2 ;  /* 0x0000880000b47a11 */ /* 0x040fe200078010ff */
[C---:B------:R-:W-:Y:S02]  /*58a0*/  HMMA.16816.F32.BF16 R8, R200.reuse, R196, R8 ;  /* 0x000000c4c808723c */ /* 0x040fe40000041808 */
[----:B------:R-:W-:Y:S02]  /*58b0*/  USEL UR17, UR6, URZ, !UP1 ;  /* 0x0000003f06117287 */ /* 0x000fe4000c800000 */
[----:B------:R-:W-:Y:S01]  /*58c0*/  LEA.HI.X R181, R0, c[0x0][0x224], R2, 0x2, P0 ;  /* 0x0000890000b57a11 */ /* 0x000fe200000f1402 */
[----:B------:R-:W-:Y:S01]  /*58d0*/  IMAD.U32 R0, RZ, RZ, UR4 ;  /* 0x00000004ff007e24 */ /* 0x000fe2000f8e00ff */
[----:B------:R-:W-:Y:S01]  /*58e0*/  LDSM.16.MT88.2 R2, [R212+0x23c80] ;  /* 0x023c8000d402783b */ /* 0x000fe20000004100 */
[----:B------:R-:W-:Y:S01]  /*58f0*/  PLOP3.LUT P0, PT, PT, PT, UP0, 0x80, 0x0 ;  /* 0x000000000000781c */ /* 0x000fe20003f0f008 */
[-C--:B------:R-:W-:Y:S01]  /*5900*/  HMMA.16816.F32.BF16 R12, R200, R198.reuse, R12 ;  /* 0x000000c6c80c723c */ /* 0x080fe2000004180c */
[----:B------:R-:W-:Y:S03]  /*5910*/  USEL UR4, UR7, URZ, !UP2 ;  /* 0x0000003f07047287 */ /* 0x000fe6000d000000 */
[----:B------:R-:W-:Y:S03]  /*5920*/  IMAD R0, R0, 0x3000, R219 ;  /* 0x0000300000007824 */ /* 0x000fe600078e02db */
[----:B------:R-:W-:Y:S01]  /*5930*/  RED.E.ADD.F32.FTZ.RN.STRONG.GPU [R180.64], R4 ;  /* 0x00000004b400798e */ /* 0x000fe2000c10e796 */
[C---:B------:R-:W-:Y:S03]  /*5940*/  HMMA.16816.F32.BF16 R16, R172.reuse, R198, R16 ;  /* 0x000000c6ac10723c */ /* 0x040fe60000041810 */
[----:B------:R-:W-:Y:S01]  /*5950*/  RED.E.ADD.F32.FTZ.RN.STRONG.GPU [R180.64+0x400], R5 ;  /* 0x00040005b400798e */ /* 0x000fe2000c10e796 */
[----:B------:R-:W-:Y:S03]  /*5960*/  SHF.L.U32 R0, R0, 0x1, RZ ;  /* 0x0000000100007819 */ /* 0x000fe600000006ff */
        /* <DEDUP_REMOVED lines=13> */
[-C--:B-1----:R-:W-:Y:S03]  /*5a40*/  HMMA.16816.F32.BF16 R36, R172, R176.reuse, R36 ;  /* 0x000000b0ac24723c */ /* 0x082fe60000041824 */
        /* <DEDUP_REMOVED lines=193> */
.L_x_1168:
[----:B------:R-:W-:Y:S05]  /*6660*/  @P1 EXIT ;  /* 0x000000000000194d */ /* 0x000fea0003800000 */
[----:B------:R-:W-:Y:S01]  /*6670*/  UMOV UR6, 0x1 ;  /* 0x0000000100067882 */ /* 0x000fe20000000000 */
[----:B------:R-:W-:Y:S01]  /*6680*/  BAR.SYNC.DEFER_BLOCKING 0x1, 0x100 ;  /* 0x0044000000007b1d */ /* 0x000fe20000010000 */
[----:B------:R-:W-:Y:S01]  /*6690*/  UIMAD UR21, UR21, 0x3c00, URZ ;  /* 0x00003c00151578a4 */ /* 0x000fe2000f8e023f */
[----:B------:R-:W-:Y:S01]  /*66a0*/  IMAD.U32 R8, RZ, RZ, UR20 ;  /* 0x00000014ff087e24 */ /* 0x000fe2000f8e00ff */
[----:B------:R-:W-:Y:S01]  /*66b0*/  USHF.R.S32.HI UR8, URZ, 0x1f, UR20 ;  /* 0x0000001f3f087899 */ /* 0x000fe20008011414 */
[----:B------:R-:W-:-:S02]  /*66c0*/  IMAD.U32 R6, RZ, RZ, UR20 ;  /* 0x00000014ff067e24 */ /* 0x000fc4000f8e00ff */
[----:B------:R-:W-:Y:S01]  /*66d0*/  ULDC.64 UR4, c[0x0][0x338] ;  /* 0x0000ce0000047ab9 */ /* 0x000fe20000000a00 */
[----:B------:R-:W-:Y:S01]  /*66e0*/  IADD3 R2, P0, R230, UR21, RZ ;  /* 0x00000015e6027c10 */ /* 0x000fe2000ff1e0ff */
[----:B------:R-:W-:Y:S02]  /*66f0*/  UISETP.NE.AND UP0, UPT, UR6, UR4, UPT ;  /* 0x000000040600728c */ /* 0x000fe4000bf05270 */
[----:B------:R-:W-:Y:S02]  /*6700*/  UIMAD.WIDE.U32 UR6, UR19, UR5, URZ ;  /* 0x00000005130672a5 */ /* 0x000fe4000f8e003f */
[----:B------:R-:W-:-:S07]  /*6710*/  ULDC UR4, c[0x0][0x340] ;  /* 0x0000d00000047ab9 */ /* 0x000fce0000000800 */
[----:B------:R-:W-:Y:S02]  /*6720*/  @UP0 USHF.R.U32.HI UR19, URZ, UR4, UR7 ;  /* 0x000000043f130299 */ /* 0x000fe40008011607 */
[----:B------:R-:W-:Y:S02]  /*6730*/  USHF.R.S32.HI UR7, URZ, 0x1f, UR21 ;  /* 0x0000001f3f077899 */ /* 0x000fe40008011415 */
[----:B------:R-:W-:Y:S02]  /*6740*/  USHF.R.S32.HI UR6, URZ, 0x1f, UR19 ;  /* 0x0000001f3f067899 */ /* 0x000fe40008011413 */
[----:B------:R-:W-:Y:S01]  /*6750*/  ULDC.64 UR4, c[0x0][0x328] ;  /* 0x0000ca0000047ab9 */ /* 0x000fe20000000a00 */
[----:B------:R-:W-:Y:S01]  /*6760*/  IMAD.U32 R4, RZ, RZ, UR19 ;  /* 0x00000013ff047e24 */ /* 0x000fe2000f8e00ff */
[----:B------:R-:W-:Y:S01]  /*6770*/  UIMAD UR4, UR6, UR4, URZ ;  /* 0x00000004060472a4 */ /* 0x000fe2000f8e023f */
[----:B------:R-:W-:Y:S01]  /*6780*/  LEA.HI.X.SX32 R3, R230, UR7, 0x1, P0 ;  /* 0x00000007e6037c11 */ /* 0x000fe200080f0eff */
[----:B------:R-:W-:-:S02]  /*6790*/  IMAD.U32 R0, RZ, RZ, UR19 ;  /* 0x00000013ff007e24 */ /* 0x000fc4000f8e00ff */
[----:B------:R-:W-:Y:S02]  /*67a0*/  UIMAD UR7, UR19, UR5, UR4 ;  /* 0x00000005130772a4 */ /* 0x000fe4000f8e0204 */
[--C-:B------:R-:W-:Y:S01]  /*67b0*/  IMAD.WIDE.U32 R4, R4, c[0x0][0x328], R2.reuse ;  /* 0x0000ca0004047a25 */ /* 0x100fe200078e0002 */
[----:B------:R-:W-:Y:S02]  /*67c0*/  ULDC.64 UR4, c[0x0][0x300] ;  /* 0x0000c00000047ab9 */ /* 0x000fe40000000a00 */
[----:B------:R-:W-:Y:S01]  /*67d0*/  UIMAD UR4, UR6, UR4, URZ ;  /* 0x00000004060472a4 */ /* 0x000fe2000f8e023f */
[----:B------:R-:W-:Y:S01]  /*67e0*/  IMAD.WIDE.U32 R2, R0, c[0x0][0x300], R2 ;  /* 0x0000c00000027a25 */ /* 0x000fe200078e0002 */
[----:B------:R-:W-:Y:S01]  /*67f0*/  IADD3 R5, R5, UR7, RZ ;  /* 0x0000000705057c10 */ /* 0x000fe2000fffe0ff */
[----:B------:R-:W-:Y:S02]  /*6800*/  ULDC.64 UR6, c[0x0][0x330] ;  /* 0x0000cc0000067ab9 */ /* 0x000fe40000000a00 */
[----:B------:R-:W-:-:S02]  /*6810*/  UIMAD UR6, UR8, UR6, URZ ;  /* 0x00000006080672a4 */ /* 0x000fc4000f8e023f */
[----:B------:R-:W-:Y:S01]  /*6820*/  IMAD.WIDE.U32 R8, R8, c[0x0][0x330], R4 ;  /* 0x0000cc0008087a25 */ /* 0x000fe200078e0004 */
[----:B------:R-:W-:Y:S02]  /*6830*/  UIMAD UR19, UR19, UR5, UR4 ;  /* 0x00000005131372a4 */ /* 0x000fe4000f8e0204 */
        /* <DEDUP_REMOVED lines=133> */
.L_x_1172:
        /* <DEDUP_REMOVED lines=15> */
.L_x_1423:


//--------------------- .text._ZN7cutlass13device_kernelIN5flash19enable_sm80_to_sm89INS1_16FlashAttnBwdSm80INS1_25CollectiveMainloopBwdSm80ILi2ELi1EN4cute5tupleIJNS5_1CILi64EEENS7_ILi80EEENS7_ILi192EEEEEENS_10bfloat16_tEfNS_4arch4Sm80ELb1ELb0ELb0ELb0ELb1ELb0ELb1ELb0ELi2ELi4ELi2ELi2ELb0EEENS1_24CollectiveEpilogueBwdGQAISB_fSE_Li256ELb0ELb1EEENS1_25SingleTileBwdLPTSchedulerILb0ELi80ELb1EEEEEEEEEvNT_6ParamsE --------------------------
	.section	.text._ZN7cutlass13device_kernelIN5flash19enable_sm80_to_sm89INS1_16FlashAttnBwdSm80INS1_25CollectiveMainloopBwdSm80ILi2ELi1EN4cute5tupleIJNS5_1CILi64EEENS7_ILi80EEENS7_ILi192EEEEEENS_10bfloat16_tEfNS_4arch4Sm80ELb1ELb0ELb0ELb0ELb1ELb0ELb1ELb0ELi2ELi4ELi2ELi2ELb0EEENS1_24CollectiveEpilogueBwdGQAISB_fSE_Li256ELb0ELb1EEENS1_25SingleTileBwdLPTSchedulerILb0ELi80ELb1EEEEEEEEEvNT_6ParamsE,"ax",@progbits
	.sectioninfo	@"SHI_REGISTERS=255"
	.align	128
.text._ZN7cutlass13device_kernelIN5flash19enable_sm80_to_sm89INS1_16FlashAttnBwdSm80INS1_25CollectiveMainloopBwdSm80ILi2ELi1EN4cute5tupleIJNS5_1CILi64EEENS7_ILi80EEENS7_ILi192EEEEEENS_10bfloat16_tEfNS_4arch4Sm80ELb1ELb0ELb0ELb0ELb1ELb0ELb1ELb0ELi2ELi4ELi2ELi2ELb0EEENS1_24CollectiveEpilogueBwdGQAISB_fSE_Li256ELb0ELb1EEENS1_25SingleTileBwdLPTSchedulerILb0ELi80ELb1EEEEEEEEEvNT_6ParamsE:
        .type           _ZN7cutlass13device_kernelIN5flash19enable_sm80_to_sm89INS1_16FlashAttnBwdSm80INS1_25CollectiveMainloopBwdSm80ILi2ELi1EN4cute5tupleIJNS5_1CILi64EEENS7_ILi80EEENS7_ILi192EEEEEENS_10bfloat16_tEfNS_4arch4Sm80ELb1ELb0ELb0ELb0ELb1ELb0ELb1ELb0ELi2ELi4ELi2ELi2ELb0EEENS1_24CollectiveEpilogueBwdGQAISB_fSE_Li256ELb0ELb1EEENS1_25SingleTileBwdLPTSchedulerILb0ELi80ELb1EEEEEEEEEvNT_6ParamsE,@function
        .size           _ZN7cutlass13device_kernelIN5flash19enable_sm80_to_sm89INS1_16FlashAttnBwdSm80INS1_25CollectiveMainloopBwdSm80ILi2ELi1EN4cute5tupleIJNS5_1CILi64EEENS7_ILi80EEENS7_ILi192EEEEEENS_10bfloat16_tEfNS_4arch4Sm80ELb1ELb0ELb0ELb0ELb1ELb0ELb1ELb0ELi2ELi4ELi2ELi2ELb0EEENS1_24CollectiveEpilogueBwdGQAISB_fSE_Li256ELb0ELb1EEENS1_25SingleTileBwdLPTSchedulerILb0ELi80ELb1EEEEEEEEEvNT_6ParamsE,(.L_x_1424 - _ZN7cutlass13device_kernelIN5flash19enable_sm80_to_sm89INS1_16FlashAttnBwdSm80INS1_25CollectiveMainloopBwdSm80ILi2ELi1EN4cute5tupleIJNS5_1CILi64EEENS7_ILi80EEENS7_ILi192EEEEEENS_10bfloat16_tEfNS_4arch4Sm80ELb1ELb0ELb0ELb0ELb1ELb0ELb1ELb0ELi2ELi4ELi2ELi2ELb0EEENS1_24CollectiveEpilogueBwdGQAISB_fSE_Li256ELb0ELb1EEENS1_25SingleTileBwdLPTSchedulerILb0ELi80ELb1EEEEEEEEEvNT_6ParamsE)
        .other          _ZN7cutlass13device_kernelIN5flash19enable_sm80_to_sm89INS1_16FlashAttnBwdSm80INS1_25CollectiveMainloopBwdSm80ILi2ELi1EN4cute5tupleIJNS5_1CILi64EEENS7_ILi80EEENS7_ILi192EEEEEENS_10bfloat16_tEfNS_4arch4Sm80ELb1ELb0ELb0ELb0ELb1ELb0ELb1ELb0ELi2ELi4ELi2ELi2ELb0EEENS1_24CollectiveEpilogueBwdGQAISB_fSE_Li256ELb0ELb1EEENS1_25SingleTileBwdLPTSchedulerILb0ELi80ELb1EEEEEEEEEvNT_6ParamsE,@"STO_CUDA_ENTRY STV_DEFAULT"
_ZN7cutlass13device_kernelIN5flash19enable_sm80_to_sm89INS1_16FlashAttnBwdSm80INS1_25CollectiveMainloopBwdSm80ILi2ELi1EN4cute5tupleIJNS5_1CILi64EEENS7_ILi80EEENS7_ILi192EEEEEENS_10bfloat16_tEfNS_4arch4Sm80ELb1ELb0ELb0ELb0ELb1ELb0ELb1ELb0ELi2ELi4ELi2ELi2ELb0EEENS1_24CollectiveEpilogueBwdGQAISB_fSE_Li256ELb0ELb1EEENS1_25SingleTileBwdLPTSchedulerILb0ELi80ELb1EEEEEEEEEvNT_6ParamsE:
        /* <DEDUP_REMOVED lines=27> */
.L_x_1174:
[----:B------:R-:W-:Y:S02]  /*01b0*/  ULDC UR9, c[0x0][0x3b4] ;  /* 0x0000ed0000097ab9 */ /* 0x000fe40000000800 */
[----:B------:R-:W-:Y:S02]  /*01c0*/  UISETP.NE.AND UP0, UPT, UR9, 0x1, UPT ;  /* 0x000000010900788c */ /* 0x000fe4000bf05270 */
[----:B------:R-:W-:Y:S02]  /*01d0*/  ULDC.64 UR4, c[0x0][0x3b8] ;  /* 0x0000ee0000047ab9 */ /* 0x000fe40000000a00 */
[----:B------:R-:W-:Y:S02]  /*01e0*/  UIMAD.WIDE.U32 UR10, UR8, UR4, URZ ;  /* 0x00000004080a72a5 */ /* 0x000fe4000f8e003f */
[----:B------:R-:W-:-:S05]  /*01f0*/  UMOV UR6, UR8 ;  /* 0x0000000800067c82 */ /* 0x000fca0008000000 */
[----:B------:R-:W-:-:S04]  /*0200*/  @UP0 USHF.R.U32.HI UR6, URZ, UR5, UR11 ;  /* 0x000000053f060299 */ /* 0x000fc8000801160b */
[----:B------:R-:W-:Y:S02]  /*0210*/  UIMAD UR9, UR6, UR9, URZ ;  /* 0x00000009060972a4 */ /* 0x000fe4000f8e023f */
.L_x_1175:
        /* <DEDUP_REMOVED lines=14> */
.L_x_1173:
        /* <DEDUP_REMOVED lines=20> */
.L_x_1177:
[----:B------:R-:W-:Y:S02]  /*0440*/  ULDC UR9, c[0x0][0x3b4] ;  /* 0x0000ed0000097ab9 */ /* 0x000fe40000000800 */
[----:B------:R-:W-:Y:S02]  /*0450*/  UISETP.NE.AND UP0, UPT, UR9, 0x1, UPT ;  /* 0x000000010900788c */ /* 0x000fe4000bf05270 */
[----:B------:R-:W-:Y:S02]  /*0460*/  ULDC.64 UR4, c[0x0][0x3b8] ;  /* 0x0000ee0000047ab9 */ /* 0x000fe40000000a00 */
[----:B------:R-:W-:Y:S02]  /*0470*/  UIMAD.WIDE.U32 UR10, UR8, UR4, URZ ;  /* 0x00000004080a72a5 */ /* 0x000fe4000f8e003f */
[----:B------:R-:W-:-:S05]  /*0480*/  UMOV UR6, UR8 ;  /* 0x0000000800067c82 */ /* 0x000fca0008000000 */
[----:B------:R-:W-:-:S04]  /*0490*/  @UP0 USHF.R.U32.HI UR6, URZ, UR5, UR11 ;  /* 0x000000053f060299 */ /* 0x000fc8000801160b */
[----:B------:R-:W-:Y:S02]  /*04a0*/  UIMAD UR9, UR6, UR9, URZ ;  /* 0x00000009060972a4 */ /* 0x000fe4000f8e023f */
.L_x_1178:
        /* <DEDUP_REMOVED lines=13> */
.L_x_1176:
        /* <DEDUP_REMOVED lines=99> */
[----:B------:R-:W-:Y:S01]  /*0bb0*/  IMAD.MOV.U32 R24, RZ, RZ, c[0x0][0x1d8] ;  /* 0x00007600ff187624 */ /* 0x000fe200078e00ff */
        /* <DEDUP_REMOVED lines=16> */
[----:B------:R-:W-:Y:S01]  /*0cc0*/  ISETP.GE.AND P2, PT, R19, c[0x0][0x1cc], PT ;  /* 0x0000730013007a0c */ /* 0x000fe20003f46270 */
[----:B------:R-:W-:Y:S01]  /*0cd0*/  CS2R R170, SRZ ;  /* 0x0000000000aa7805 */ /* 0x000fe2000001ff00 */
[----:B------:R-:W-:Y:S01]  /*0ce0*/  ISETP.LT.OR P4, PT, R14, 0x1, P5 ;  /* 0x000000010e00780c */ /* 0x000fe20002f81670 */
[----:B------:R-:W-:Y:S01]  /*0cf0*/  IMAD.WIDE.U32 R10, R10, c[0x0][0x1b0], R12 ;  /* 0x00006c000a0a7a25 */ /* 0x000fe200078e000c */
[----:B------:R-:W-:Y:S01]  /*0d00*/  IADD3 R3, R3, UR4, RZ ;  /* 0x0000000403037c10 */ /* 0x000fe2000fffe0ff */
[----:B------:R-:W-:Y:S01]  /*0d10*/  ULDC.64 UR4, c[0x0][0x1e8] ;  /* 0x00007a0000047ab9 */ /* 0x000fe20000000a00 */
[----:B------:R-:W-:Y:S01]  /*0d20*/  IADD3 R22, R12, 0x80, RZ ;  /* 0x000000800c167810 */ /* 0x000fe20007ffe0ff */
[----:B------:R-:W-:Y:S01]  /*0d30*/  UIMAD UR4, UR12, UR4, URZ ;  /* 0x000000040c0472a4 */ /* 0x000fe2000f8e023f */
[----:B------:R-:W-:Y:S01]  /*0d40*/  ISETP.LT.OR P3, PT, R14, 0x1, P2 ;  /* 0x000000010e00780c */ /* 0x000fe20001761670 */
[----:B------:R-:W-:Y:S01]  /*0d50*/  IMAD.WIDE.U32 R2, R4, c[0x0][0x1e8], R2 ;  /* 0x00007a0004027a25 */ /* 0x000fe200078e0002 */
[----:B------:R-:W-:Y:S01]  /*0d60*/  LOP3.LUT R4, R0, 0x38, R12, 0xf8, !PT ;  /* 0x0000003800047812 */ /* 0x000fe200078ef80c */
[----:B------:R-:W-:Y:S01]  /*0d70*/  UIMAD UR8, UR21, UR5, UR4 ;  /* 0x00000005150872a4 */ /* 0x000fe2000f8e0204 */
[----:B------:R-:W-:Y:S01]  /*0d80*/  SHF.R.U32.HI R0, RZ, 0x3, R0 ;  /* 0x00000003ff007819 */ /* 0x000fe20000011600 */
[----:B------:R-:W-:Y:S01]  /*0d90*/  IMAD.SHL.U32 R244, R230, 0x4, RZ ;  /* 0x00000004e6f47824 */ /* 0x000fe200078e00ff */
[----:B------:R-:W-:Y:S01]  /*0da0*/  ULDC.64 UR4, c[0x0][0x1b0] ;  /* 0x00006c0000047ab9 */ /* 0x000fe20000000a00 */
[----:B------:R-:W-:Y:S01]  /*0db0*/  IMAD.U32 R16, RZ, RZ, UR21 ;  /* 0x00000015ff107e24 */ /* 0x000fe2000f8e00ff */
[----:B------:R-:W-:Y:S01]  /*0dc0*/  LOP3.LUT R15, R4, R0, RZ, 0x3c, !PT ;  /* 0x00000000040f7212 */ /* 0x000fe200078e3cff */
[----:B------:R-:W-:Y:S01]  /*0dd0*/  IMAD.MOV.U32 R4, RZ, RZ, R2 ;  /* 0x000000ffff047224 */ /* 0x000fe200078e0002 */
[----:B------:R-:W-:Y:S01]  /*0de0*/  IADD3 R5, R3, UR8, RZ ;  /* 0x0000000803057c10 */ /* 0x000fe2000fffe0ff */
[----:B------:R-:W-:Y:S01]  /*0df0*/  IMAD R0, R9, c[0x0][0x1d8], RZ ;  /* 0x0000760009007a24 */ /* 0x000fe200078e02ff */
[----:B------:R-:W-:Y:S01]  /*0e00*/  UIMAD UR4, UR6, UR4, URZ ;  /* 0x00000004060472a4 */ /* 0x000fe2000f8e023f */
[----:B------:R-:W-:Y:S01]  /*0e10*/  IMAD.MOV.U32 R2, RZ, RZ, R10 ;  /* 0x000000ffff027224 */ /* 0x000fe200078e000a */
[----:B------:R-:W-:Y:S01]  /*0e20*/  ISETP.GE.AND P6, PT, R22, c[0x0][0x1cc], PT ;  /* 0x0000730016007a0c */ /* 0x000fe20003fc6270 */
[C---:B------:R-:W-:Y:S01]  /*0e30*/  IMAD R0, R8.reuse, c[0x0][0x1dc], R0 ;  /* 0x0000770008007a24 */ /* 0x040fe200078e0200 */
[----:B------:R-:W-:Y:S01]  /*0e40*/  UIMAD UR4, UR7, UR5, UR4 ;  /* 0x00000005070472a4 */ /* 0x000fe2000f8e0204 */
[----:B------:R-:W-:Y:S01]  /*0e50*/  IMAD.WIDE.U32 R6, R8, c[0x0][0x1d8], R4 ;  /* 0x0000760008067a25 */ /* 0x000fe200078e0004 */
[----:B------:R-:W-:Y:S01]  /*0e60*/  SHF.R.S32.HI R245, RZ, 0x1f, R244 ;  /* 0x0000001ffff57819 */ /* 0x000fe200000114f4 */
[----:B------:R-:W-:Y:S01]  /*0e70*/  ULDC.64 UR6, c[0x0][0x270] ;  /* 0x00009c0000067ab9 */ /* 0x000fe20000000a00 */
[----:B------:R-:W-:Y:S01]  /*0e80*/  ISETP.LT.OR P1, PT, R14, 0x1, P6 ;  /* 0x000000010e00780c */ /* 0x000fe20003721670 */
[----:B------:R-:W-:Y:S01]  /*0e90*/  IMAD.IADD R0, R7, 0x1, R0 ;  /* 0x0000000107007824 */ /* 0x000fe200078e0200 */
[C---:B------:R-:W-:Y:S01]  /*0ea0*/  LEA R4, P0, R6.reuse, c[0x0][0x1c0], 0x1 ;  /* 0x0000700006047a11 */ /* 0x040fe200078008ff */
[----:B------:R-:W-:Y:S01]  /*0eb0*/  IMAD.MOV.U32 R7, RZ, RZ, c[0x0][0x1dc] ;  /* 0x00007700ff077624 */ /* 0x000fe200078e00ff */
[----:B------:R-:W-:Y:S01]  /*0ec0*/  IADD3 R3, R11, UR4, RZ ;  /* 0x000000040b037c10 */ /* 0x000fe2000fffe0ff */
[----:B------:R-:W-:Y:S01]  /*0ed0*/  ULDC.64 UR4, c[0x0][0x1b8] ;  /* 0x00006e0000047ab9 */ /* 0x000fe20000000a00 */
[----:B------:R-:W-:Y:S01]  /*0ee0*/  LEA.HI.X R5, R6, c[0x0][0x1c4], R0, 0x1, P0 ;  /* 0x0000710006057a11 */ /* 0x000fe200000f0c00 */
[----:B------:R-:W-:Y:S01]  /*0ef0*/  UIMAD UR6, UR13, UR6, URZ ;  /* 0x000000060d0672a4 */ /* 0x000fe2000f8e023f */
[----:B------:R-:W-:Y:S01]  /*0f00*/  LEA.HI R0, R20, R230, RZ, 0x6 ;  /* 0x000000e614007211 */ /* 0x000fe200078f30ff */
[----:B------:R-:W-:Y:S01]  /*0f10*/  IMAD.WIDE.U32 R16, R16, c[0x0][0x1b8], R2 ;  /* 0x00006e0010107a25 */ /* 0x000fe200078e0002 */
[C---:B------:R-:W-:Y:S01]  /*0f20*/  LEA R6, P0, R24.reuse, R4, 0x6 ;  /* 0x0000000418067211 */ /* 0x040fe200078030ff */
[----:B------:R-:W-:Y:S01]  /*0f30*/  UIMAD UR4, UR12, UR4, URZ ;  /* 0x000000040c0472a4 */ /* 0x000fe2000f8e023f */
[----:B------:R-:W-:Y:S01]  /*0f40*/  SHF.R.S32.HI R23, RZ, 0x6, R0 ;  /* 0x00000006ff177819 */ /* 0x000fe20000011400 */
[----:B------:R-:W-:Y:S01]  /*0f50*/  IMAD.U32 R2, RZ, RZ, UR20 ;  /* 0x00000014ff027e24 */ /* 0x000fe2000f8e00ff */
[----:B------:R-:W-:Y:S01]  /*0f60*/  LEA.HI.X R7, R24, R5, R7, 0x6, P0 ;  /* 0x0000000518077211 */ /* 0x000fe200000f3407 */
[----:B------:R-:W-:Y:S01]  /*0f70*/  UIMAD UR6, UR20, UR7, UR6 ;  /* 0x00000007140672a4 */ /* 0x000fe2000f8e0206 */
[----:B------:R-:W-:Y:S01]  /*0f80*/  ISETP.GT.AND P0, PT, R230, 0x7f, PT ;  /* 0x0000007fe600780c */ /* 0x000fe20003f04270 */
[----:B------:R-:W-:Y:S01]  /*0f90*/  IMAD R15, R23, 0x200, R15 ;  /* 0x00000200170f7824 */ /* 0x000fe200078e020f */
[----:B------:R-:W-:Y:S01]  /*0fa0*/  ISETP.LT.OR P5, PT, R14, 0x21, P5 ;  /* 0x000000210e00780c */ /* 0x000fe20002fa1670 */
[----:B------:R-:W-:Y:S01]  /*0fb0*/  UIMAD UR4, UR21, UR5, UR4 ;  /* 0x00000005150472a4 */ /* 0x000fe2000f8e0204 */
[----:B------:R-:W-:Y:S01]  /*0fc0*/  IMAD.WIDE.U32 R2, R2, c[0x0][0x270], R244 ;  /* 0x00009c0002027a25 */ /* 0x000fe200078e00f4 */
[C---:B------:R-:W-:Y:S01]  /*0fd0*/  ISETP.LT.OR P6, PT, R14.reuse, 0x21, P6 ;  /* 0x000000210e00780c */ /* 0x040fe200037c1670 */
[----:B------:R-:W-:Y:S01]  /*0fe0*/  USHF.R.S32.HI UR7, URZ, 0x1f, UR11 ;  /* 0x0000001f3f077899 */ /* 0x000fe2000801140b */
[----:B------:R-:W-:Y:S01]  /*0ff0*/  CS2R R168, SRZ ;  /* 0x0000000000a87805 */ /* 0x000fe2000001ff00 */
[----:B------:R-:W-:Y:S01]  /*1000*/  IMAD.SHL.U32 R227, R15, 0x2, RZ ;  /* 0x000000020fe37824 */ /* 0x000fe200078e00ff */
[----:B------:R-:W-:Y:S01]  /*1010*/  IADD3 R11, R3, UR6, RZ ;  /* 0x00000006030b7c10 */ /* 0x000fe2000fffe0ff */
[----:B------:R-:W-:Y:S01]  /*1020*/  IMAD.MOV.U32 R10, RZ, RZ, R2 ;  /* 0x000000ffff0a7224 */ /* 0x000fe200078e0002 */
[----:B------:R-:W-:Y:S01]  /*1030*/  IADD3 R3, R17, UR4, RZ ;  /* 0x0000000411037c10 */ /* 0x000fe2000fffe0ff */
[----:B------:R-:W-:Y:S01]  /*1040*/  IMAD R0, R9, c[0x0][0x1a8], RZ ;  /* 0x00006a0009007a24 */ /* 0x000fe200078e02ff */
[----:B------:R-:W-:Y:S01]  /*1050*/  @!PT LDS RZ, [RZ] ;  /* 0x00000000fffff984 */ /* 0x000fe20000000800 */
[----:B------:R-:W-:Y:S01]  /*1060*/  @!PT LDS RZ, [RZ] ;  /* 0x00000000fffff984 */ /* 0x000fe20000000800 */
[----:B------:R-:W-:Y:S01]  /*1070*/  @!PT LDS RZ, [RZ] ;  /* 0x00000000fffff984 */ /* 0x000fe20000000800 */
[----:B------:R1:W-:Y:S01]  /*1080*/  LDGSTS.E.BYPASS.LTC128B.128 [R227+0x7880], [R4.64], !P4 ;  /* 0x0788000004e37fae */ /* 0x0003e2000e101d56 */
[----:B------:R-:W-:Y:S01]  /*1090*/  IMAD.MOV.U32 R2, RZ, RZ, R16 ;  /* 0x000000ffff027224 */ /* 0x000fe200078e0010 */
[----:B------:R-:W-:Y:S01]  /*10a0*/  ULDC.64 UR4, c[0x0][0x180] ;  /* 0x0000600000047ab9 */ /* 0x000fe20000000a00 */
[----:B------:R-:W-:Y:S01]  /*10b0*/  IMAD.MOV.U32 R17, RZ, RZ, 0x5 ;  /* 0x00000005ff117424 */ /* 0x000fe200078e00ff */
[----:B------:R1:W-:Y:S01]  /*10c0*/  LDGSTS.E.BYPASS.LTC128B.128 [R227+0xa080], [R4.64+0x80], !P3 ;  /* 0x0a08008004e37fae */ /* 0x0003e2000d901d56 */
[----:B------:R-:W-:Y:S01]  /*10d0*/  ISETP.LT.OR P3, PT, R14, 0x21, P2 ;  /* 0x000000210e00780c */ /* 0x000fe20001761670 */
[----:B------:R-:W-:Y:S01]  /*10e0*/  IMAD.SHL.U32 R16, R24, 0x20, RZ ;  /* 0x0000002018107824 */ /* 0x000fe200078e00ff */
[----:B------:R-:W-:Y:S01]  /*10f0*/  @!P0 ISETP.LT.OR P2, PT, R14, 0x41, P2 ;  /* 0x000000410e00880c */ /* 0x000fe20001741670 */
[----:B------:R1:W-:Y:S01]  /*1100*/  LDGSTS.E.BYPASS.LTC128B.128 [R227+0xc880], [R4.64+0x100], !P1 ;  /* 0x0c88010004e37fae */ /* 0x0003e2000c901d56 */
[----:B------:R-:W-:Y:S01]  /*1110*/  IMAD R15, R8, c[0x0][0x1ac], R0 ;  /* 0x00006b00080f7a24 */ /* 0x000fe200078e0200 */
[----:B------:R-:W-:Y:S01]  /*1120*/  @!P0 ISETP.GE.AND P1, PT, R14, 0x41, PT ;  /* 0x000000410e00880c */ /* 0x000fe20003f26270 */
[----:B------:R-:W-:Y:S01]  /*1130*/  IMAD.WIDE.U32 R8, R8, c[0x0][0x1a8], R2 ;  /* 0x00006a0008087a25 */ /* 0x000fe200078e0002 */
[----:B------:R2:W-:Y:S01]  /*1140*/  LDGSTS.E.BYPASS.LTC128B.128 [R227+0x8880], [R6.64], !P5 ;  /* 0x0888000006e37fae */ /* 0x0005e2000e901d56 */
[----:B------:R-:W-:Y:S01]  /*1150*/  SHF.L.U64.HI R3, R24, R17, c[0x0][0x1dc] ;  /* 0x0000770018037619 */ /* 0x000fe20000010211 */
[----:B------:R-:W-:Y:S01]  /*1160*/  UIMAD UR4, UR13, UR4, URZ ;  /* 0x000000040d0472a4 */ /* 0x000fe2000f8e023f */
[----:B------:R-:W-:Y:S01]  /*1170*/  @!P0 LEA R2, P5, R16, R6, 0x1 ;  /* 0x0000000610028211 */ /* 0x000fe200078a08ff */
[----:B------:R-:W-:Y:S01]  /*1180*/  IMAD.U32 R0, RZ, RZ, UR21 ;  /* 0x00000015ff007e24 */ /* 0x000fe2000f8e00ff */
[----:B------:R-:W-:Y:S01]  /*1190*/  @!P0 ISETP.GE.OR P4, PT, R12, c[0x0][0x1cc], !P1 ;  /* 0x000073000c008a0c */ /* 0x000fe20004f86670 */
[----:B------:R2:W-:Y:S01]  /*11a0*/  LDGSTS.E.BYPASS.LTC128B.128 [R227+0xb080], [R6.64+0x80], !P3 ;  /* 0x0b08008006e37fae */ /* 0x0005e2000d901d56 */
[----:B------:R-:W-:Y:S01]  /*11b0*/  @!P0 ISETP.GE.OR P1, PT, R22, c[0x0][0x1cc], !P1 ;  /* 0x0000730016008a0c */ /* 0x000fe20004f26670 */
[----:B------:R-:W-:Y:S01]  /*11c0*/  IMAD.WIDE.U32 R248, R0, c[0x0][0x278], R10 ;  /* 0x00009e0000f87a25 */ /* 0x000fe200078e000a */
[----:B------:R-:W-:Y:S01]  /*11d0*/  @!P0 LEA.HI.X R3, R16, R7, R3, 0x1, P5 ;  /* 0x0000000710038211 */ /* 0x000fe200028f0c03 */
[----:B------:R2:W-:Y:S01]  /*11e0*/  LDGSTS.E.BYPASS.LTC128B.128 [R227+0xd880], [R6.64+0x100], !P6 ;  /* 0x0d88010006e37fae */ /* 0x0005e2000f101d56 */
[----:B------:R-:W-:Y:S01]  /*11f0*/  ISETP.GE.AND P5, PT, R12, c[0x0][0x19c], PT ;  /* 0x000067000c007a0c */ /* 0x000fe20003fa6270 */
[----:B------:R-:W-:Y:S01]  /*1200*/  IMAD R0, R233, c[0x0][0x178], RZ ;  /* 0x00005e00e9007a24 */ /* 0x000fe200078e02ff */
[----:B------:R-:W-:Y:S01]  /*1210*/  UIMAD UR6, UR20, UR5, UR4 ;  /* 0x00000005140672a4 */ /* 0x000fe2000f8e0204 */
[----:B------:R-:W-:Y:S01]  /*1220*/  IMAD.MOV.U32 R16, RZ, RZ, 0x6 ;  /* 0x00000006ff107424 */ /* 0x000fe200078e00ff */
[----:B------:R-:W-:Y:S01]  /*1230*/  CS2R R166, SRZ ;  /* 0x0000000000a67805 */ /* 0x000fe2000001ff00 */
[----:B------:R-:W-:Y:S01]  /*1240*/  IMAD R0, R232, c[0x0][0x17c], R0 ;  /* 0x00005f00e8007a24 */ /* 0x000fe200078e0200 */
[----:B------:R-:W-:Y:S01]  /*1250*/  ULDC.64 UR4, c[0x0][0x188] ;  /* 0x0000620000047ab9 */ /* 0x000fe20000000a00 */
[----:B------:R3:W-:Y:S01]  /*1260*/  @!P0 LDGSTS.E.BYPASS.LTC128B.128 [R227+0x9880], [R2.64], !P4 ;  /* 0x0988000002e38fae */ /* 0x0007e2000e101d56 */
[----:B------:R-:W-:Y:S01]  /*1270*/  UIMAD UR4, UR12, UR4, URZ ;  /* 0x000000040c0472a4 */ /* 0x000fe2000f8e023f */
[----:B------:R-:W-:Y:S01]  /*1280*/  IMAD.MOV.U32 R223, RZ, RZ, 0x10 ;  /* 0x00000010ffdf7424 */ /* 0x000fe200078e00ff */
[----:B------:R-:W-:Y:S01]  /*1290*/  CS2R R164, SRZ ;  /* 0x0000000000a47805 */ /* 0x000fe2000001ff00 */
[----:B------:R3:W-:Y:S01]  /*12a0*/  @!P0 LDGSTS.E.BYPASS.LTC128B.128 [R227+0xc080], [R2.64+0x80], !P2 ;  /* 0x0c08008002e38fae */ /* 0x0007e2000d101d56 */
[----:B-1----:R-:W-:Y:S01]  /*12b0*/  IMAD.IADD R5, R9, 0x1, R15 ;  /* 0x0000000109057824 */ /* 0x002fe200078e020f */
[C---:B------:R-:W-:Y:S01]  /*12c0*/  LEA R4, P3, R8.reuse, c[0x0][0x190], 0x1 ;  /* 0x0000640008047a11 */ /* 0x040fe200078608ff */
[----:B------:R-:W-:Y:S01]  /*12d0*/  IMAD.MOV.U32 R15, RZ, RZ, c[0x0][0x178] ;  /* 0x00005e00ff0f7624 */ /* 0x000fe200078e00ff */
[----:B------:R3:W-:Y:S01]  /*12e0*/  @!P0 LDGSTS.E.BYPASS.LTC128B.128 [R227+0xe880], [R2.64+0x100], !P1 ;  /* 0x0e88010002e38fae */ /* 0x0007e2000c901d56 */
[----:B------:R-:W-:Y:S01]  /*12f0*/  ISETP.GE.AND P2, PT, R19, c[0x0][0x19c], PT ;  /* 0x0000670013007a0c */ /* 0x000fe20003f46270 */
[----:B------:R-:W-:Y:S01]  /*1300*/  UIMAD UR5, UR21, UR5, UR4 ;  /* 0x00000005150572a4 */ /* 0x000fe2000f8e0204 */
[----:B------:R-:W-:Y:S01]  /*1310*/  LEA.HI.X R5, R8, c[0x0][0x194], R5, 0x1, P3 ;  /* 0x0000650008057a11 */ /* 0x000fe200018f0c05 */
[C---:B------:R-:W-:Y:S01]  /*1320*/  IMAD.SHL.U32 R25, R15.reuse, 0x20, RZ ;  /* 0x000000200f197824 */ /* 0x040fe200078e00ff */
[----:B------:R-:W-:Y:S01]  /*1330*/  ISETP.LT.OR P3, PT, R14, 0x1, P5 ;  /* 0x000000010e00780c */ /* 0x000fe20002f61670 */
[----:B------:R-:W-:Y:S01]  /*1340*/  IMAD.MOV.U32 R213, RZ, RZ, 0x120 ;  /* 0x00000120ffd57424 */ /* 0x000fe200078e00ff */
[----:B------:R-:W-:Y:S01]  /*1350*/  ISETP.GE.AND P1, PT, R22, c[0x0][0x19c], PT ;  /* 0x0000670016007a0c */ /* 0x000fe20003f26270 */
[----:B------:R-:W-:Y:S01]  /*1360*/  CS2R R162, SRZ ;  /* 0x0000000000a27805 */ /* 0x000fe2000001ff00 */
[C---:B------:R-:W-:Y:S01]  /*1370*/  ISETP.LT.OR P6, PT, R14.reuse, 0x1, P2 ;  /* 0x000000010e00780c */ /* 0x040fe200017c1670 */
[----:B------:R-:W-:Y:S01]  /*1380*/  CS2R R160, SRZ ;  /* 0x0000000000a07805 */ /* 0x000fe2000001ff00 */
[----:B--2---:R-:W-:Y:S01]  /*1390*/  IMAD.MOV.U32 R7, RZ, RZ, c[0x0][0x1a8] ;  /* 0x00006a00ff077624 */ /* 0x004fe200078e00ff */
[----:B------:R-:W-:Y:S01]  /*13a0*/  SHF.L.U64.HI R26, R15, R17, c[0x0][0x17c] ;  /* 0x00005f000f1a7619 */ /* 0x000fe20000010211 */
[----:B------:R-:W-:Y:S01]  /*13b0*/  IMAD.MOV.U32 R6, RZ, RZ, c[0x0][0x1ac] ;  /* 0x00006b00ff067624 */ /* 0x000fe200078e00ff */
[----:B------:R-:W-:Y:S01]  /*13c0*/  CS2R R158, SRZ ;  /* 0x00000000009e7805 */ /* 0x000fe2000001ff00 */
[C---:B------:R-:W-:Y:S01]  /*13d0*/  IMAD.SHL.U32 R11, R7.reuse, 0x20, RZ ;  /* 0x00000020070b7824 */ /* 0x040fe200078e00ff */
[C---:B------:R-:W-:Y:S01]  /*13e0*/  LEA R8, P4, R7.reuse, R4, 0x6 ;  /* 0x0000000407087211 */ /* 0x040fe200078830ff */
[----:B------:R-:W-:Y:S01]  /*13f0*/  CS2R R156, SRZ ;  /* 0x00000000009c7805 */ /* 0x000fe2000001ff00 */
[----:B------:R1:W-:Y:S01]  /*1400*/  LDGSTS.E.BYPASS.LTC128B.128 [R227+0x80], [R4.64], !P3 ;  /* 0x0008000004e37fae */ /* 0x0003e2000d901d56 */
[----:B------:R-:W-:Y:S01]  /*1410*/  CS2R R154, SRZ ;  /* 0x00000000009a7805 */ /* 0x000fe2000001ff00 */
[----:B------:R-:W-:Y:S01]  /*1420*/  LEA.HI.X R9, R7, R5, R6, 0x6, P4 ;  /* 0x0000000507097211 */ /* 0x000fe200020f3406 */
[----:B------:R-:W-:Y:S01]  /*1430*/  IMAD.U32 R6, RZ, RZ, UR20 ;  /* 0x00000014ff067e24 */ /* 0x000fe2000f8e00ff */
[----:B------:R-:W-:Y:S01]  /*1440*/  @!P0 LEA R10, P3, R11, R8, 0x1 ;  /* 0x000000080b0a8211 */ /* 0x000fe200078608ff */
[----:B------:R1:W-:Y:S01]  /*1450*/  LDGSTS.E.BYPASS.LTC128B.128 [R227+0x2880], [R4.64+0x80], !P6 ;  /* 0x0288008004e37fae */ /* 0x0003e2000f101d56 */
[C---:B------:R-:W-:Y:S01]  /*1460*/  ISETP.LT.OR P4, PT, R14.reuse, 0x1, P1 ;  /* 0x000000010e00780c */ /* 0x040fe20000f81670 */
[----:B------:R-:W-:Y:S01]  /*1470*/  CS2R R152, SRZ ;  /* 0x0000000000987805 */ /* 0x000fe2000001ff00 */
[----:B------:R-:W-:Y:S01]  /*1480*/  ISETP.LT.OR P6, PT, R14, 0x21, P2 ;  /* 0x000000210e00780c */ /* 0x000fe200017c1670 */
[----:B---3--:R-:W-:Y:S01]  /*1490*/  IMAD.WIDE.U32 R2, R232, c[0x0][0x178], R12 ;  /* 0x00005e00e8027a25 */ /* 0x008fe200078e000c */
[----:B------:R-:W-:Y:S01]  /*14a0*/  @!P0 ISETP.LT.OR P2, PT, R14, 0x41, P2 ;  /* 0x000000410e00880c */ /* 0x000fe20001741670 */
[----:B------:R-:W-:Y:S01]  /*14b0*/  CS2R R150, SRZ ;  /* 0x0000000000967805 */ /* 0x000fe2000001ff00 */
[----:B------:R-:W-:Y:S01]  /*14c0*/  CS2R R148, SRZ ;  /* 0x0000000000947805 */ /* 0x000fe2000001ff00 */
[----:B------:R-:W-:Y:S01]  /*14d0*/  IMAD.IADD R3, R3, 0x1, R0 ;  /* 0x0000000103037824 */ /* 0x000fe200078e0200 */
[----:B------:R-:W-:Y:S01]  /*14e0*/  SHF.L.U64.HI R0, R7, R17, c[0x0][0x1ac] ;  /* 0x00006b0007007619 */ /* 0x000fe20000010211 */
[----:B------:R-:W-:Y:S01]  /*14f0*/  CS2R R146, SRZ ;  /* 0x0000000000927805 */ /* 0x000fe2000001ff00 */
[----:B------:R-:W-:Y:S01]  /*1500*/  CS2R R144, SRZ ;  /* 0x0000000000907805 */ /* 0x000fe2000001ff00 */
[----:B------:R-:W-:Y:S01]  /*1510*/  IMAD.WIDE.U32 R2, R6, c[0x0][0x180], R2 ;  /* 0x0000600006027a25 */ /* 0x000fe200078e0002 */
[----:B------:R-:W-:Y:S01]  /*1520*/  @!P0 LEA.HI.X R11, R11, R9, R0, 0x1, P3 ;  /* 0x000000090b0b8211 */ /* 0x000fe200018f0c00 */
[----:B------:R1:W-:Y:S01]  /*1530*/  LDGSTS.E.BYPASS.LTC128B.128 [R227+0x5080], [R4.64+0x100], !P4 ;  /* 0x0508010004e37fae */ /* 0x0003e2000e101d56 */
[C---:B------:R-:W-:Y:S01]  /*1540*/  ISETP.LT.OR P3, PT, R14.reuse, 0x21, P5 ;  /* 0x000000210e00780c */ /* 0x040fe20002f61670 */
[----:B------:R-:W-:Y:S01]  /*1550*/  IMAD.U32 R0, RZ, RZ, UR21 ;  /* 0x00000015ff007e24 */ /* 0x000fe2000f8e00ff */
[----:B------:R-:W-:Y:S01]  /*1560*/  IADD3 R3, R3, UR6, RZ ;  /* 0x0000000603037c10 */ /* 0x000fe2000fffe0ff */
[----:B------:R-:W-:Y:S01]  /*1570*/  USHF.L.U32 UR6, UR11, 0x6, URZ ;  /* 0x000000060b067899 */ /* 0x000fe2000800063f */
[C---:B------:R-:W-:Y:S01]  /*1580*/  ISETP.LT.OR P4, PT, R14.reuse, 0x21, P1 ;  /* 0x000000210e00780c */ /* 0x040fe20000f81670 */
[----:B------:R-:W-:Y:S01]  /*1590*/  CS2R R142, SRZ ;  /* 0x00000000008e7805 */ /* 0x000fe2000001ff00 */
[----:B------:R-:W-:Y:S01]  /*15a0*/  @!P0 ISETP.LT.OR P5, PT, R14, 0x41, P5 ;  /* 0x000000410e00880c */ /* 0x000fe20002fa1670 */
[----:B------:R-:W-:Y:S01]  /*15b0*/  IMAD.WIDE.U32 R242, R0, c[0x0][0x188], R2 ;  /* 0x0000620000f27a25 */ /* 0x000fe200078e0002 */
[----:B------:R-:W-:Y:S01]  /*15c0*/  @!P0 ISETP.LT.OR P1, PT, R14, 0x41, P1 ;  /* 0x000000410e00880c */ /* 0x000fe20000f21670 */
[----:B------:R-:W-:Y:S01]  /*15d0*/  CS2R R140, SRZ ;  /* 0x00000000008c7805 */ /* 0x000fe2000001ff00 */
[----:B------:R-:W-:Y:S01]  /*15e0*/  CS2R R138, SRZ ;  /* 0x00000000008a7805 */ /* 0x000fe2000001ff00 */
[----:B------:R-:W-:Y:S01]  /*15f0*/  IMAD R0, R233, c[0x0][0x208], RZ ;  /* 0x00008200e9007a24 */ /* 0x000fe200078e02ff */
[----:B------:R-:W-:Y:S01]  /*1600*/  IADD3 R239, R243, UR5, RZ ;  /* 0x00000005f3ef7c10 */ /* 0x000fe2000fffe0ff */
[----:B------:R2:W-:Y:S01]  /*1610*/  LDGSTS.E.BYPASS.LTC128B.128 [R227+0x1080], [R8.64], !P3 ;  /* 0x0108000008e37fae */ /* 0x0005e2000d901d56 */
[----:B------:R-:W-:Y:S01]  /*1620*/  ISETP.GE.AND P3, PT, R12, c[0x0][0x16c], PT ;  /* 0x00005b000c007a0c */ /* 0x000fe20003f66270 */
[C---:B------:R-:W-:Y:S01]  /*1630*/  IMAD R0, R232.reuse, c[0x0][0x20c], R0 ;  /* 0x00008300e8007a24 */ /* 0x040fe200078e0200 */
[----:B------:R-:W-:Y:S01]  /*1640*/  ULDC.64 UR4, c[0x0][0x210] ;  /* 0x0000840000047ab9 */ /* 0x000fe20000000a00 */
[----:B------:R-:W-:Y:S01]  /*1650*/  IMAD.WIDE.U32 R2, R232, c[0x0][0x208], R12 ;  /* 0x00008200e8027a25 */ /* 0x000fe200078e000c */
[----:B------:R-:W-:Y:S01]  /*1660*/  SEL R7, RZ, 0x1, P3 ;  /* 0x00000001ff077807 */ /* 0x000fe20001800000 */
[----:B------:R2:W-:Y:S01]  /*1670*/  LDGSTS.E.BYPASS.LTC128B.128 [R227+0x3880], [R8.64+0x80], !P6 ;  /* 0x0388008008e37fae */ /* 0x0005e2000f101d56 */
[----:B------:R-:W-:Y:S01]  /*1680*/  ISETP.GE.AND P3, PT, R19, c[0x0][0x16c], PT ;  /* 0x00005b0013007a0c */ /* 0x000fe20003f66270 */
[----:B------:R-:W-:Y:S01]  /*1690*/  IMAD.MOV.U32 R238, RZ, RZ, R242 ;  /* 0x000000ffffee7224 */ /* 0x000fe200078e00f2 */
[----:B------:R-:W-:Y:S01]  /*16a0*/  UIMAD UR4, UR13, UR4, URZ ;  /* 0x000000040d0472a4 */ /* 0x000fe2000f8e023f */
[----:B------:R-:W-:Y:S01]  /*16b0*/  IMAD.U32 R13, RZ, RZ, UR20 ;  /* 0x00000014ff0d7e24 */ /* 0x000fe2000f8e00ff */
[----:B------:R-:W-:Y:S01]  /*16c0*/  SEL R6, RZ, 0xffffffff, P3 ;  /* 0xffffffffff067807 */ /* 0x000fe20001800000 */
[----:B------:R2:W-:Y:S01]  /*16d0*/  LDGSTS.E.BYPASS.LTC128B.128 [R227+0x6080], [R8.64+0x100], !P4 ;  /* 0x0608010008e37fae */ /* 0x0005e2000e101d56 */
[----:B-1----:R-:W-:Y:S01]  /*16e0*/  SHF.L.U64.HI R4, R15, R16, c[0x0][0x17c] ;  /* 0x00005f000f047619 */ /* 0x002fe20000010210 */
[----:B------:R-:W-:Y:S01]  /*16f0*/  IMAD.IADD R5, R3, 0x1, R0 ;  /* 0x0000000103057824 */ /* 0x000fe200078e0200 */
[----:B------:R-:W-:Y:S01]  /*1700*/  ISETP.GE.AND P3, PT, R22, c[0x0][0x16c], PT ;  /* 0x00005b0016007a0c */ /* 0x000fe20003f66270 */
[----:B------:R-:W-:Y:S01]  /*1710*/  IMAD.SHL.U32 R3, R15, 0x40, RZ ;  /* 0x000000400f037824 */ /* 0x000fe200078e00ff */
[----:B------:R1:W-:Y:S01]  /*1720*/  @!P0 LDGSTS.E.BYPASS.LTC128B.128 [R227+0x2080], [R10.64], !P5 ;  /* 0x020800000ae38fae */ /* 0x0003e2000e901d56 */
[----:B------:R-:W-:Y:S01]  /*1730*/  IMAD R0, R4, UR11, RZ ;  /* 0x0000000b04007c24 */ /* 0x000fe2000f8e02ff */
[----:B------:R-:W-:Y:S01]  /*1740*/  SEL R14, RZ, 0x4, P3 ;  /* 0x00000004ff0e7807 */ /* 0x000fe20001800000 */
[----:B------:R-:W-:Y:S01]  /*1750*/  IMAD.SHL.U32 R6, R6, 0x2, RZ ;  /* 0x0000000206067824 */ /* 0x000fe200078e00ff */
[----:B------:R1:W-:Y:S01]  /*1760*/  @!P0 LDGSTS.E.BYPASS.LTC128B.128 [R227+0x4880], [R10.64+0x80], !P2 ;  /* 0x048800800ae38fae */ /* 0x0003e2000d101d56 */
[----:B------:R-:W-:Y:S01]  /*1770*/  IMAD.MOV.U32 R4, RZ, RZ, R2 ;  /* 0x000000ffff047224 */ /* 0x000fe200078e0002 */
[----:B------:R-:W-:Y:S01]  /*1780*/  UIMAD UR8, UR20, UR5, UR4 ;  /* 0x00000005140872a4 */ /* 0x000fe2000f8e0204 */
[C---:B------:R-:W-:Y:S01]  /*1790*/  IMAD R0, R3.reuse, UR7, R0 ;  /* 0x0000000703007c24 */ /* 0x040fe2000f8e0200 */
[----:B------:R-:W-:Y:S01]  /*17a0*/  LOP3.LUT R7, R6, 0x2, R7, 0xe2, !PT ;  /* 0x0000000206077812 */ /* 0x000fe200078ee207 */
[----:B------:R-:W-:Y:S01]  /*17b0*/  IMAD.WIDE.U32 R2, R3, UR11, R238 ;  /* 0x0000000b03027c25 */ /* 0x000fe2000f8e00ee */
[----:B------:R1:W-:Y:S01]  /*17c0*/  @!P0 LDGSTS.E.BYPASS.LTC128B.128 [R227+0x7080], [R10.64+0x100], !P1 ;  /* 0x070801000ae38fae */ /* 0x0003e2000c901d56 */
[----:B------:R-:W-:Y:S01]  /*17d0*/  ULDC.64 UR4, c[0x0][0x218] ;  /* 0x0000860000047ab9 */ /* 0x000fe20000000a00 */
[----:B------:R-:W-:Y:S01]  /*17e0*/  CS2R R136, SRZ ;  /* 0x0000000000887805 */ /* 0x000fe2000001ff00 */
[----:B------:R-:W-:Y:S01]  /*17f0*/  IMAD.IADD R0, R3, 0x1, R0 ;  /* 0x0000000103007824 */ /* 0x000fe200078e0200 */
[C---:B------:R-:W-:Y:S01]  /*1800*/  LEA R6, P3, R2.reuse, c[0x0][0x160], 0x1 ;  /* 0x0000580002067a11 */ /* 0x040fe200078608ff */
[----:B------:R-:W-:Y:S01]  /*1810*/  IMAD.WIDE.U32 R4, R13, c[0x0][0x210], R4 ;  /* 0x000084000d047a25 */ /* 0x000fe200078e0004 */
[----:B------:R-:W-:Y:S01]  /*1820*/  LOP3.LUT R3, R7, R14, RZ, 0xfc, !PT ;  /* 0x0000000e07037212 */ /* 0x000fe200078efcff */
[----:B------:R-:W-:Y:S01]  /*1830*/  UIMAD UR4, UR12, UR4, URZ ;  /* 0x000000040c0472a4 */ /* 0x000fe2000f8e023f */
[----:B------:R-:W-:Y:S01]  /*1840*/  LEA.HI.X R7, R2, c[0x0][0x164], R0, 0x1, P3 ;  /* 0x0000590002077a11 */ /* 0x000fe200018f0c00 */
[----:B------:R-:W-:Y:S01]  /*1850*/  IMAD.U32 R13, RZ, RZ, UR6 ;  /* 0x00000006ff0d7e24 */ /* 0x000fe2000f8e00ff */
[C---:B------:R-:W-:Y:S01]  /*1860*/  LOP3.LUT P4, RZ, R3.reuse, 0x1, RZ, 0xc0, !PT ;  /* 0x0000000103ff7812 */ /* 0x040fe2000788c0ff */
[----:B------:R-:W0:Y:S01]  /*1870*/  LDGDEPBAR ;  /* 0x00000000000079af */ /* 0x000e220000000000 */
[C---:B------:R-:W-:Y:S01]  /*1880*/  LOP3.LUT P3, RZ, R3.reuse, 0x2, RZ, 0xc0, !PT ;  /* 0x0000000203ff7812 */ /* 0x040fe2000786c0ff */
[----:B--2---:R-:W-:Y:S01]  /*1890*/  IMAD.U32 R8, RZ, RZ, UR21 ;  /* 0x00000015ff087e24 */ /* 0x004fe2000f8e00ff */
[----:B------:R-:W-:Y:S01]  /*18a0*/  IADD3 R0, -R232, c[0x0][0x168], -R13 ;  /* 0x00005a00e8007a10 */ /* 0x000fe20007ffe90d */
[----:B------:R-:W-:Y:S01]  /*18b0*/  IMAD.MOV.U32 R2, RZ, RZ, R4 ;  /* 0x000000ffff027224 */ /* 0x000fe200078e0004 */
[----:B------:R-:W-:Y:S01]  /*18c0*/  LOP3.LUT P2, RZ, R3, 0x4, RZ, 0xc0, !PT ;  /* 0x0000000403ff7812 */ /* 0x000fe2000784c0ff */
[----:B------:R-:W-:Y:S01]  /*18d0*/  CS2R R134, SRZ ;  /* 0x0000000000867805 */ /* 0x000fe2000001ff00 */
        /* <DEDUP_REMOVED lines=9> */
[----:B-1----:R-:W-:Y:S01]  /*1970*/  IMAD.MOV.U32 R11, RZ, RZ, c[0x0][0x208] ;  /* 0x00008200ff0b7624 */ /* 0x002fe200078e00ff */
        /* <DEDUP_REMOVED lines=12> */
[----:B------:R-:W-:Y:S01]  /*1a40*/  LEA R4, P0, R25, R6, 0x1 ;  /* 0x0000000619047211 */ /* 0x000fe200078008ff */
[----:B------:R-:W-:Y:S01]  /*1a50*/  IMAD.SHL.U32 R14, R11, 0x20, RZ ;  /* 0x000000200b0e7824 */ /* 0x000fe200078e00ff */
[----:B------:R-:W-:Y:S01]  /*1a60*/  IADD3 R252, R249, UR4, RZ ;  /* 0x00000004f9fc7c10 */ /* 0x000fe2000fffe0ff */
[----:B------:R-:W-:Y:S01]  /*1a70*/  IMAD R0, R0, UR11, RZ ;  /* 0x0000000b00007c24 */ /* 0x000fe2000f8e02ff */
[----:B------:R-:W-:Y:S01]  /*1a80*/  LEA.HI.X R5, R25, R7, R26, 0x1, P0 ;  /* 0x0000000719057211 */ /* 0x000fe200000f0c1a */
[----:B------:R-:W-:Y:S01]  /*1a90*/  ULDC.64 UR4, c[0x0][0x288] ;  /* 0x0000a20000047ab9 */ /* 0x000fe20000000a00 */
[----:B------:R-:W-:Y:S01]  /*1aa0*/  IADD3 R237, R241, UR8, RZ ;  /* 0x00000008f1ed7c10 */ /* 0x000fe2000fffe0ff */
[----:B------:R-:W-:Y:S01]  /*1ab0*/  IMAD R9, R2, UR7, R0 ;  /* 0x0000000702097c24 */ /* 0x000fe2000f8e0200 */
[----:B------:R-:W-:Y:S01]  /*1ac0*/  USHF.R.S32.HI UR7, URZ, 0x1f, UR6 ;  /* 0x0000001f3f077899 */ /* 0x000fe20008011406 */
[----:B------:R-:W-:Y:S01]  /*1ad0*/  IADD3 R0, P0, R248, UR6, RZ ;  /* 0x00000006f8007c10 */ /* 0x000fe2000ff1e0ff */
[----:B------:R2:W-:Y:S01]  /*1ae0*/  LDGSTS.E.BYPASS.LTC128B.128 [R227+0x10080], [R4.64], !P1 ;  /* 0x1008000004e37fae */ /* 0x0005e2000c901d56 */
[----:B------:R-:W-:Y:S01]  /*1af0*/  ISETP.GT.AND P1, PT, R230, 0xf, PT ;  /* 0x0000000fe600780c */ /* 0x000fe20003f24270 */
[----:B------:R-:W-:Y:S01]  /*1b00*/  IMAD.WIDE.U32 R2, R2, UR11, R236 ;  /* 0x0000000b02027c25 */ /* 0x000fe2000f8e00ec */
[----:B------:R-:W-:Y:S01]  /*1b10*/  P2R R10, PR, RZ, 0x10 ;  /* 0x00000010ff0a7803 */ /* 0x000fe20000000000 */
[----:B------:R2:W-:Y:S01]  /*1b20*/  LDGSTS.E.BYPASS.LTC128B.128 [R227+0x12080], [R4.64+0x80], !P6 ;  /* 0x1208008004e37fae */ /* 0x0005e2000f101d56 */
[----:B------:R-:W-:Y:S01]  /*1b30*/  IADD3 R8, -R13, c[0x0][0x168], -R232 ;  /* 0x00005a000d087a10 */ /* 0x000fe20007ffe9e8 */
[----:B------:R-:W-:Y:S01]  /*1b40*/  UIMAD UR4, UR13, UR4, URZ ;  /* 0x000000040d0472a4 */ /* 0x000fe2000f8e023f */
[----:B------:R-:W-:Y:S01]  /*1b50*/  ISETP.GE.AND P4, PT, R12, c[0x0][0x1fc], PT ;  /* 0x00007f000c007a0c */ /* 0x000fe20003f86270 */
[----:B------:R2:W-:Y:S01]  /*1b60*/  LDGSTS.E.BYPASS.LTC128B.128 [R227+0x14080], [R4.64+0x100], !P5 ;  /* 0x1408010004e37fae */ /* 0x0005e2000e901d56 */
[----:B------:R-:W-:Y:S01]  /*1b70*/  ISETP.GE.AND P6, PT, R19, c[0x0][0x1fc], PT ;  /* 0x00007f0013007a0c */ /* 0x000fe20003fc6270 */
[----:B------:R-:W-:Y:S01]  /*1b80*/  UIMAD UR4, UR20, UR5, UR4 ;  /* 0x00000005140472a4 */ /* 0x000fe2000f8e0204 */
[----:B------:R-:W-:Y:S01]  /*1b90*/  SHF.L.U64.HI R15, R11, R17, c[0x0][0x20c] ;  /* 0x000083000b0f7619 */ /* 0x000fe20000010211 */
[----:B------:R-:W-:Y:S01]  /*1ba0*/  CS2R R126, SRZ ;  /* 0x00000000007e7805 */ /* 0x000fe2000001ff00 */
[----:B------:R-:W-:Y:S01]  /*1bb0*/  LEA.HI R11, R20, R230, RZ, 0x2 ;  /* 0x000000e6140b7211 */ /* 0x000fe200078f10ff */
[----:B------:R-:W-:Y:S01]  /*1bc0*/  CS2R R124, SRZ ;  /* 0x00000000007c7805 */ /* 0x000fe2000001ff00 */
[----:B------:R-:W-:Y:S01]  /*1bd0*/  CS2R R122, SRZ ;  /* 0x00000000007a7805 */ /* 0x000fe2000001ff00 */
[----:B-1----:R-:W-:Y:S01]  /*1be0*/  IADD3.X R7, R252, UR7, RZ, P0, !PT ;  /* 0x00000007fc077c10 */ /* 0x002fe200087fe4ff */
[----:B------:R-:W-:Y:S01]  /*1bf0*/  CS2R R120, SRZ ;  /* 0x0000000000787805 */ /* 0x000fe2000001ff00 */
[C---:B------:R-:W-:Y:S01]  /*1c00*/  LEA R6, P0, R0.reuse, c[0x0][0x258], 0x2 ;  /* 0x0000960000067a11 */ /* 0x040fe200078010ff */
[----:B------:R-:W-:Y:S01]  /*1c10*/  CS2R R118, SRZ ;  /* 0x0000000000767805 */ /* 0x000fe2000001ff00 */
[----:B------:R-:W-:Y:S01]  /*1c20*/  CS2R R116, SRZ ;  /* 0x0000000000747805 */ /* 0x000fe2000001ff00 */
[----:B------:R-:W-:Y:S01]  /*1c30*/  CS2R R114, SRZ ;  /* 0x0000000000727805 */ /* 0x000fe2000001ff00 */
[----:B------:R-:W-:Y:S01]  /*1c40*/  LEA.HI.X R7, R0, c[0x0][0x25c], R7, 0x2, P0 ;  /* 0x0000970000077a11 */ /* 0x000fe200000f1407 */
[----:B------:R-:W-:Y:S01]  /*1c50*/  IMAD.IADD R0, R3, 0x1, R9 ;  /* 0x0000000103007824 */ /* 0x000fe200078e0209 */
[----:B------:R-:W-:Y:S01]  /*1c60*/  ISETP.LT.OR P0, PT, R8, 0x1, P4 ;  /* 0x000000010800780c */ /* 0x000fe20002701670 */
[----:B------:R-:W-:Y:S01]  /*1c70*/  @!P1 IMAD.SHL.U32 R3, R230, 0x10, RZ ;  /* 0x00000010e6039824 */ /* 0x000fe200078e00ff */
[----:B------:R-:W-:Y:S01]  /*1c80*/  CS2R R112, SRZ ;  /* 0x0000000000707805 */ /* 0x000fe2000001ff00 */
[----:B------:R-:W-:Y:S01]  /*1c90*/  CS2R R102, SRZ ;  /* 0x0000000000667805 */ /* 0x000fe2000001ff00 */
[----:B------:R-:W-:Y:S01]  /*1ca0*/  CS2R R100, SRZ ;  /* 0x0000000000647805 */ /* 0x000fe2000001ff00 */
[----:B------:R-:W-:Y:S01]  /*1cb0*/  CS2R R98, SRZ ;  /* 0x0000000000627805 */ /* 0x000fe2000001ff00 */
[----:B------:R1:W-:Y:S01]  /*1cc0*/  @!P1 LDGSTS.E.BYPASS.LTC128B.128 [R3+0x21080], [R6.64] ;  /* 0x2108000006039fae */ /* 0x0003e2000b901d56 */
[----:B------:R-:W-:Y:S01]  /*1cd0*/  CS2R R96, SRZ ;  /* 0x0000000000607805 */ /* 0x000fe2000001ff00 */
[----:B------:R-:W-:Y:S01]  /*1ce0*/  CS2R R94, SRZ ;  /* 0x00000000005e7805 */ /* 0x000fe2000001ff00 */
[----:B------:R-:W-:Y:S01]  /*1cf0*/  CS2R R92, SRZ ;  /* 0x00000000005c7805 */ /* 0x000fe2000001ff00 */
[----:B------:R-:W0:Y:S01]  /*1d00*/  LDGDEPBAR ;  /* 0x00000000000079af */ /* 0x000e220000000000 */
[C---:B--2---:R-:W-:Y:S01]  /*1d10*/  LEA R4, P5, R2.reuse, c[0x0][0x1f0], 0x1 ;  /* 0x00007c0002047a11 */ /* 0x044fe200078a08ff */
[----:B------:R-:W-:Y:S01]  /*1d20*/  CS2R R90, SRZ ;  /* 0x00000000005a7805 */ /* 0x000fe2000001ff00 */
[----:B------:R-:W-:Y:S01]  /*1d30*/  CS2R R88, SRZ ;  /* 0x0000000000587805 */ /* 0x000fe2000001ff00 */
[----:B------:R-:W-:Y:S01]  /*1d40*/  CS2R R86, SRZ ;  /* 0x0000000000567805 */ /* 0x000fe2000001ff00 */
[----:B------:R-:W-:Y:S01]  /*1d50*/  LEA.HI.X R5, R2, c[0x0][0x1f4], R0, 0x1, P5 ;  /* 0x00007d0002057a11 */ /* 0x000fe200028f0c00 */
[----:B------:R-:W-:Y:S01]  /*1d60*/  IMAD.U32 R2, RZ, RZ, UR20 ;  /* 0x00000014ff027e24 */ /* 0x000fe2000f8e00ff */
        /* <DEDUP_REMOVED lines=16> */
[----:B-1----:R-:W-:Y:S01]  /*1e70*/  IMAD.WIDE.U32 R2, R2, c[0x0][0x288], R244 ;  /* 0x0000a20002027a25 */ /* 0x002fe200078e00f4 */
[----:B------:R2:W-:Y:S01]  /*1e80*/  LDGSTS.E.BYPASS.LTC128B.128 [R227+0x1d080], [R4.64+0x80], !P0 ;  /* 0x1d08008004e37fae */ /* 0x0005e2000c101d56 */
[C---:B------:R-:W-:Y:S01]  /*1e90*/  LEA R6, P0, R14.reuse, R4, 0x1 ;  /* 0x000000040e067211 */ /* 0x040fe200078008ff */
[----:B------:R-:W-:Y:S01]  /*1ea0*/  CS2R R60, SRZ ;  /* 0x00000000003c7805 */ /* 0x000fe2000001ff00 */
[----:B------:R-:W-:Y:S01]  /*1eb0*/  CS2R R58, SRZ ;  /* 0x00000000003a7805 */ /* 0x000fe2000001ff00 */
[----:B------:R-:W-:Y:S01]  /*1ec0*/  IADD3 R3, R3, UR4, RZ ;  /* 0x0000000403037c10 */ /* 0x000fe2000fffe0ff */
[----:B------:R-:W-:Y:S01]  /*1ed0*/  ULDC.64 UR4, c[0x0][0x290] ;  /* 0x0000a40000047ab9 */ /* 0x000fe20000000a00 */
[----:B------:R-:W-:Y:S01]  /*1ee0*/  LEA.HI.X R7, R14, R5, R15, 0x1, P0 ;  /* 0x000000050e077211 */ /* 0x000fe200000f0c0f */
[----:B------:R-:W-:Y:S01]  /*1ef0*/  UIMAD UR4, UR12, UR4, URZ ;  /* 0x000000040c0472a4 */ /* 0x000fe2000f8e023f */
[----:B------:R-:W-:Y:S01]  /*1f00*/  ISETP.LT.OR P0, PT, R8, 0x1, P5 ;  /* 0x000000010800780c */ /* 0x000fe20002f01670 */
[----:B------:R-:W-:Y:S01]  /*1f10*/  CS2R R56, SRZ ;  /* 0x0000000000387805 */ /* 0x000fe2000001ff00 */
[----:B------:R-:W-:Y:S01]  /*1f20*/  LEA.HI R14, R20, R230, RZ, 0x4 ;  /* 0x000000e6140e7211 */ /* 0x000fe200078f20ff */
[----:B------:R-:W-:Y:S01]  /*1f30*/  UIMAD UR4, UR21, UR5, UR4 ;  /* 0x00000005150472a4 */ /* 0x000fe2000f8e0204 */
[----:B------:R-:W-:Y:S01]  /*1f40*/  ISETP.LT.OR P5, PT, R8, 0x21, P5 ;  /* 0x000000210800780c */ /* 0x000fe20002fa1670 */
[----:B------:R-:W-:Y:S01]  /*1f50*/  CS2R R54, SRZ ;  /* 0x0000000000367805 */ /* 0x000fe2000001ff00 */
[----:B------:R-:W-:Y:S01]  /*1f60*/  SHF.R.S32.HI R0, RZ, 0x4, R14 ;  /* 0x00000004ff007819 */ /* 0x000fe2000001140e */
[----:B------:R-:W-:Y:S01]  /*1f70*/  ULDC UR5, c[0x0][0x198] ;  /* 0x0000660000057ab9 */ /* 0x000fe20000000800 */
[----:B------:R-:W-:Y:S01]  /*1f80*/  CS2R R52, SRZ ;  /* 0x0000000000347805 */ /* 0x000fe2000001ff00 */
[----:B------:R-:W-:Y:S01]  /*1f90*/  CS2R R50, SRZ ;  /* 0x0000000000327805 */ /* 0x000fe2000001ff00 */
[----:B------:R-:W-:Y:S01]  /*1fa0*/  LEA.HI R9, R14, R0, RZ, 0x1 ;  /* 0x000000000e097211 */ /* 0x000fe200078f08ff */
[----:B------:R-:W-:Y:S01]  /*1fb0*/  CS2R R48, SRZ ;  /* 0x0000000000307805 */ /* 0x000fe2000001ff00 */
[----:B------:R-:W-:Y:S01]  /*1fc0*/  CS2R R46, SRZ ;  /* 0x00000000002e7805 */ /* 0x000fe2000001ff00 */
[----:B------:R2:W-:Y:S01]  /*1fd0*/  LDGSTS.E.BYPASS.LTC128B.128 [R227+0x1f080], [R4.64+0x100], !P0 ;  /* 0x1f08010004e37fae */ /* 0x0005e2000c101d56 */
[----:B------:R-:W-:Y:S01]  /*1fe0*/  ISETP.LT.OR P0, PT, R8, 0x21, P4 ;  /* 0x000000210800780c */ /* 0x000fe20002701670 */
[----:B------:R-:W-:Y:S01]  /*1ff0*/  CS2R R44, SRZ ;  /* 0x00000000002c7805 */ /* 0x000fe2000001ff00 */
[----:B------:R-:W-:Y:S01]  /*2000*/  LOP3.LUT R9, R9, 0xfffffffe, RZ, 0xc0, !PT ;  /* 0xfffffffe09097812 */ /* 0x000fe200078ec0ff */
[----:B------:R-:W-:Y:S01]  /*2010*/  UMOV UR17, 0x1 ;  /* 0x0000000100117882 */ /* 0x000fe20000000000 */
[----:B------:R-:W-:Y:S01]  /*2020*/  ISETP.NE.AND P4, PT, R10, RZ, PT ;  /* 0x000000ff0a00720c */ /* 0x000fe20003f85270 */
[----:B------:R-:W-:Y:S01]  /*2030*/  UMOV UR15, 0xffffffc0 ;  /* 0xffffffc0000f7882 */ /* 0x000fe20000000000 */
[----:B------:R-:W-:Y:S01]  /*2040*/  IADD3 R251, R227, 0xf080, RZ ;  /* 0x0000f080e3fb7810 */ /* 0x000fe20007ffe0ff */
[----:B------:R-:W-:Y:S01]  /*2050*/  IMAD.IADD R0, R0, 0x1, -R9 ;  /* 0x0000000100007824 */ /* 0x000fe200078e0a09 */
[----:B------:R-:W-:Y:S01]  /*2060*/  LEA.HI R9, R20, R230, RZ, 0x5 ;  /* 0x000000e614097211 */ /* 0x000fe200078f28ff */
[----:B------:R-:W-:Y:S01]  /*2070*/  ULDC UR9, c[0x0][0x168] ;  /* 0x00005a0000097ab9 */ /* 0x000fe20000000800 */
[----:B------:R-:W-:Y:S01]  /*2080*/  SHF.R.S32.HI R231, RZ, 0x1f, R230 ;  /* 0x0000001fffe77819 */ /* 0x000fe200000114e6 */
[----:B------:R-:W-:Y:S01]  /*2090*/  UMOV UR10, 0xffffffb0 ;  /* 0xffffffb0000a7882 */ /* 0x000fe20000000000 */
[--C-:B------:R-:W-:Y:S01]  /*20a0*/  SHF.R.S32.HI R8, RZ, 0x1f, R9.reuse ;  /* 0x0000001fff087819 */ /* 0x100fe20000011409 */
[----:B------:R1:W-:Y:S01]  /*20b0*/  LDGSTS.E.BYPASS.LTC128B.128 [R227+0x1c080], [R6.64], !P0 ;  /* 0x1c08000006e37fae */ /* 0x0003e2000c101d56 */
[----:B------:R-:W-:Y:S01]  /*20c0*/  ISETP.GE.AND P0, PT, R12, c[0x0][0x1fc], PT ;  /* 0x00007f000c007a0c */ /* 0x000fe20003f06270 */
[----:B------:R-:W-:Y:S01]  /*20d0*/  ULDC UR8, c[0x0][0x198] ;  /* 0x0000660000087ab9 */ /* 0x000fe20000000800 */
[----:B------:R-:W-:Y:S01]  /*20e0*/  SHF.R.S32.HI R13, RZ, 0x5, R9 ;  /* 0x00000005ff0d7819 */ /* 0x000fe20000011409 */
[----:B------:R1:W-:Y:S01]  /*20f0*/  LDGSTS.E.BYPASS.LTC128B.128 [R227+0x1e080], [R6.64+0x80], !P6 ;  /* 0x1e08008006e37fae */ /* 0x0003e2000f101d56 */
[----:B------:R-:W-:Y:S01]  /*2100*/  ISETP.GE.AND P6, PT, R19, c[0x0][0x1fc], PT ;  /* 0x00007f0013007a0c */ /* 0x000fe20003fc6270 */
[----:B------:R-:W-:Y:S01]  /*2110*/  UMOV UR14, 0x1 ;  /* 0x00000001000e7882 */ /* 0x000fe20000000000 */
[----:B------:R-:W-:Y:S01]  /*2120*/  SEL R19, RZ, 0x1, P0 ;  /* 0x00000001ff137807 */ /* 0x000fe20000000000 */
[----:B------:R1:W-:Y:S01]  /*2130*/  LDGSTS.E.BYPASS.LTC128B.128 [R227+0x20080], [R6.64+0x100], !P5 ;  /* 0x2008010006e37fae */ /* 0x0003e2000e901d56 */
[----:B------:R-:W-:-:S02]  /*2140*/  ISETP.GE.AND P5, PT, R230, 0x10, PT ;  /* 0x00000010e600780c */ /* 0x000fc40003fa6270 */
[--C-:B--2---:R-:W-:Y:S02]  /*2150*/  SHF.R.S32.HI R4, RZ, 0x2, R11.reuse ;  /* 0x00000002ff047819 */ /* 0x104fe4000001140b */
[----:B------:R-:W-:-:S04]  /*2160*/  SHF.R.S32.HI R5, RZ, 0x1f, R11 ;  /* 0x0000001fff057819 */ /* 0x000fc8000001140b */
[----:B------:R-:W-:-:S04]  /*2170*/  LEA.HI R5, R5, R4, RZ, 0x3 ;  /* 0x0000000405057211 */ /* 0x000fc800078f18ff */
[----:B------:R-:W-:-:S05]  /*2180*/  LOP3.LUT R5, R5, 0xfffffff8, RZ, 0xc0, !PT ;  /* 0xfffffff805057812 */ /* 0x000fca00078ec0ff */
[----:B------:R-:W-:Y:S01]  /*2190*/  IMAD.IADD R12, R4, 0x1, -R5 ;  /* 0x00000001040c7824 */ /* 0x000fe200078e0a05 */
[----:B------:R-:W-:Y:S01]  /*21a0*/  LEA.HI R5, R20, R230, RZ, 0x7 ;  /* 0x000000e614057211 */ /* 0x000fe200078f38ff */
[----:B------:R-:W-:-:S03]  /*21b0*/  IMAD.U32 R4, RZ, RZ, UR21 ;  /* 0x00000015ff047e24 */ /* 0x000fc6000f8e00ff */
[----:B------:R-:W-:Y:S01]  /*21c0*/  SHF.R.S32.HI R17, RZ, 0x7, R5 ;  /* 0x00000007ff117819 */ /* 0x000fe20000011405 */
[----:B------:R-:W-:Y:S01]  /*21d0*/  IMAD.WIDE.U32 R246, R4, c[0x0][0x290], R2 ;  /* 0x0000a40004f67a25 */ /* 0x000fe200078e0002 */
[----:B------:R-:W-:Y:S02]  /*21e0*/  LEA.HI R2, R8, R13, RZ, 0x2 ;  /* 0x0000000d08027211 */ /* 0x000fe400078f10ff */
[----:B------:R-:W-:Y:S01]  /*21f0*/  LOP3.LUT R8, R11, 0x3ffffffc, RZ, 0xc0, !PT ;  /* 0x3ffffffc0b087812 */ /* 0x000fe200078ec0ff */
[----:B------:R-:W-:Y:S01]  /*2200*/  IMAD.SHL.U32 R3, R17, 0x8, RZ ;  /* 0x0000000811037824 */ /* 0x000fe200078e00ff */
[----:B------:R-:W-:Y:S02]  /*2210*/  LOP3.LUT R2, R2, 0xfffffffc, RZ, 0xc0, !PT ;  /* 0xfffffffc02027812 */ /* 0x000fe400078ec0ff */
[----:B------:R-:W-:Y:S01]  /*2220*/  IADD3 R250, R247, UR4, RZ ;  /* 0x00000004f7fa7c10 */ /* 0x000fe2000fffe0ff */
[----:B------:R-:W-:Y:S01]  /*2230*/  UMOV UR4, URZ ;  /* 0x0000003f00047c82 */ /* 0x000fe20008000000 */
[----:B------:R-:W-:Y:S01]  /*2240*/  LOP3.LUT R16, R3, 0x8, RZ, 0xc0, !PT ;  /* 0x0000000803107812 */ /* 0x000fe200078ec0ff */
[----:B------:R-:W-:Y:S01]  /*2250*/  IMAD.IADD R15, R13, 0x1, -R2 ;  /* 0x000000010d0f7824 */ /* 0x000fe200078e0a02 */
[----:B------:R-:W-:Y:S01]  /*2260*/  IADD3 R3, P0, R246, UR6, RZ ;  /* 0x00000006f6037c10 */ /* 0x000fe2000ff1e0ff */
[----:B------:R-:W-:Y:S01]  /*2270*/  IMAD.SHL.U32 R2, R12, 0x10, RZ ;  /* 0x000000100c027824 */ /* 0x000fe200078e00ff */
[----:B------:R-:W-:Y:S01]  /*2280*/  UMOV UR6, 0xffffffb0 ;  /* 0xffffffb000067882 */ /* 0x000fe20000000000 */
[C---:B-1----:R-:W-:Y:S01]  /*2290*/  IMAD.SHL.U32 R7, R15.reuse, 0x100, RZ ;  /* 0x000001000f077824 */ /* 0x042fe200078e00ff */
[----:B------:R-:W-:Y:S01]  /*22a0*/  LEA.HI R5, R15, R15, RZ, 0x1 ;  /* 0x0000000f0f057211 */ /* 0x000fe200078f08ff */
[----:B------:R-:W-:Y:S01]  /*22b0*/  UIMAD UR5, UR19, UR6, UR5 ;  /* 0x00000006130572a4 */ /* 0x000fe2000f8e0205 */
[----:B------:R-:W-:-:S02]  /*22c0*/  LOP3.LUT R2, R16, 0x70, R2, 0xf8, !PT ;  /* 0x0000007010027812 */ /* 0x000fc400078ef802 */
[----:B------:R-:W-:Y:S01]  /*22d0*/  IADD3.X R4, R250, UR7, RZ, P0, !PT ;  /* 0x00000007fa047c10 */ /* 0x000fe200087fe4ff */
[----:B------:R-:W-:Y:S01]  /*22e0*/  IMAD.SHL.U32 R6, R5, 0x100, RZ ;  /* 0x0000010005067824 */ /* 0x000fe200078e00ff */
[C---:B------:R-:W-:Y:S01]  /*22f0*/  LEA R10, P0, R3.reuse, c[0x0][0x280], 0x2 ;  /* 0x0000a000030a7a11 */ /* 0x040fe200078010ff */
[----:B------:R-:W-:Y:S01]  /*2300*/  IMAD.IADD R5, R230, 0x1, -R8 ;  /* 0x00000001e6057824 */ /* 0x000fe200078e0a08 */
[----:B------:R-:W-:Y:S01]  /*2310*/  LOP3.LUT R2, R2, 0x100, R7, 0xf8, !PT ;  /* 0x0000010002027812 */ /* 0x000fe200078ef807 */
[----:B------:R-:W-:Y:S01]  /*2320*/  @!P5 IMAD.SHL.U32 R7, R230, 0x10, RZ ;  /* 0x00000010e607d824 */ /* 0x000fe200078e00ff */
[----:B------:R-:W-:Y:S02]  /*2330*/  LEA.HI.X R11, R3, c[0x0][0x284], R4, 0x2, P0 ;  /* 0x0000a100030b7a11 */ /* 0x000fe400000f1404 */
        /* <DEDUP_REMOVED lines=19> */
[----:B------:R-:W-:Y:S01]  /*2470*/  IADD3 R6, R225, 0x21480, RZ ;  /* 0x00021480e1067810 */ /* 0x000fe20007ffe0ff */
[----:B------:R-:W-:Y:S01]  /*2480*/  IMAD.SHL.U32 R12, R23, 0x8, RZ ;  /* 0x00000008170c7824 */ /* 0x000fe200078e00ff */
[----:B------:R-:W-:-:S02]  /*2490*/  LOP3.LUT R4, R5, 0xf0, RZ, 0xc0, !PT ;  /* 0x000000f005047812 */ /* 0x000fc400078ec0ff */
[----:B------:R-:W-:Y:S02]  /*24a0*/  LOP3.LUT R5, R8, 0x7ffffffc, RZ, 0xc0, !PT ;  /* 0x7ffffffc08057812 */ /* 0x000fe400078ec0ff */
[----:B------:R-:W-:Y:S02]  /*24b0*/  IADD3 R226, R225, 0x215a0, RZ ;  /* 0x000215a0e1e27810 */ /* 0x000fe40007ffe0ff */
[----:B------:R-:W-:Y:S01]  /*24c0*/  @P0 IADD3 R226, R6, 0xe0, RZ ;  /* 0x000000e006e20810 */ /* 0x000fe20007ffe0ff */
[----:B-1----:R-:W-:Y:S01]  /*24d0*/  IMAD.IADD R11, R3, 0x1, -R5 ;  /* 0x00000001030b7824 */ /* 0x002fe200078e0a05 */
[----:B------:R-:W-:Y:S01]  /*24e0*/  SHF.R.S32.HI R3, RZ, 0x1f, R2 ;  /* 0x0000001fff037819 */ /* 0x000fe20000011402 */
[----:B------:R-:W-:Y:S01]  /*24f0*/  IMAD.SHL.U32 R7, R13, 0x100, RZ ;  /* 0x000001000d077824 */ /* 0x000fe200078e00ff */
[----:B------:R-:W-:Y:S02]  /*2500*/  LOP3.LUT R10, R4, R16, RZ, 0xfc, !PT ;  /* 0x00000010040a7212 */ /* 0x000fe400078efcff */
        /* <DEDUP_REMOVED lines=23> */
[----:B------:R-:W-:Y:S01]  /*2680*/  LOP3.LUT R4, R4, 0x8, R21, 0xf8, !PT ;  /* 0x0000000804047812 */ /* 0x000fe200078ef815 */
[----:B------:R-:W-:Y:S01]  /*2690*/  IMAD.SHL.U32 R212, R212, 0x2, RZ ;  /* 0x00000002d4d47824 */ /* 0x000fe200078e00ff */
[----:B------:R-:W-:Y:S01]  /*26a0*/  LOP3.LUT R10, R2, 0x18, R12, 0xf8, !PT ;  /* 0x00000018020a7812 */ /* 0x000fe200078ef80c */
[----:B------:R-:W-:Y:S01]  /*26b0*/  IMAD R11, R3, 0x4, R11 ;  /* 0x00000004030b7824 */ /* 0x000fe200078e020b */
[----:B------:R-:W-:Y:S01]  /*26c0*/  LOP3.LUT R214, R214, 0xfffffe00, RZ, 0xc0, !PT ;  /* 0xfffffe00d6d67812 */ /* 0x000fe200078ec0ff */
[----:B------:R-:W-:Y:S01]  /*26d0*/  IMAD.SHL.U32 R3, R5, 0x40, RZ ;  /* 0x0000004005037824 */ /* 0x000fe200078e00ff */
[----:B------:R-:W-:Y:S01]  /*26e0*/  SHF.R.U32.HI R215, RZ, 0x3, R9 ;  /* 0x00000003ffd77819 */ /* 0x000fe20000011609 */
[----:B------:R-:W-:Y:S01]  /*26f0*/  IMAD.SHL.U32 R2, R0, 0x8, RZ ;  /* 0x0000000800027824 */ /* 0x000fe200078e00ff */
[----:B------:R-:W-:Y:S01]  /*2700*/  LOP3.LUT P0, RZ, R18, 0x4, RZ, 0xc0, !PT ;  /* 0x0000000412ff7812 */ /* 0x000fe2000780c0ff */
[----:B------:R-:W-:Y:S01]  /*2710*/  IMAD.MOV.U32 R12, RZ, RZ, 0x20 ;  /* 0x00000020ff0c7424 */ /* 0x000fe200078e00ff */
[----:B------:R-:W-:Y:S01]  /*2720*/  LOP3.LUT R3, R3, 0x1c0, RZ, 0xc0, !PT ;  /* 0x000001c003037812 */ /* 0x000fe200078ec0ff */
[----:B------:R-:W-:Y:S01]  /*2730*/  IMAD.SHL.U32 R235, R11, 0x2, RZ ;  /* 0x000000020beb7824 */ /* 0x000fe200078e00ff */
[----:B------:R-:W-:-:S02]  /*2740*/  LOP3.LUT R6, R2, 0x8, RZ, 0xc0, !PT ;  /* 0x0000000802067812 */ /* 0x000fc400078ec0ff */
[-C--:B------:R-:W-:Y:S02]  /*2750*/  LOP3.LUT R2, R4, R7.reuse, RZ, 0x3c, !PT ;  /* 0x0000000704027212 */ /* 0x080fe400078e3cff */
        /* <DEDUP_REMOVED lines=36> */
.L_x_1182:
        /* <DEDUP_REMOVED lines=221> */
.L_x_1180:
[C---:B-1-34-:R-:W-:Y:S01]  /*3770*/  HMMA.16816.F32.BF16 R24, R104.reuse, R26, RZ ;  /* 0x0000001a6818723c */ /* 0x05afe200000418ff */
[----:B------:R-:W0:Y:S01]  /*3780*/  LDGDEPBAR ;  /* 0x00000000000079af */ /* 0x000e220000000000 */
[----:B------:R-:W-:Y:S02]  /*3790*/  UIMAD UR6, UR19, UR10, UR8 ;  /* 0x0000000a130672a4 */ /* 0x000fe4000f8e0208 */
[----:B------:R-:W-:Y:S02]  /*37a0*/  IMAD.IADD R0, R222, 0x1, R216 ;  /* 0x00000001de007824 */ /* 0x000fe400078e02d8 */
[----:B------:R-:W-:Y:S02]  /*37b0*/  ULEA UR6, UR11, UR6, 0x6 ;  /* 0x000000060b067291 */ /* 0x000fe4000f8e303f */
[C---:B------:R-:W-:Y:S02]  /*37c0*/  HMMA.16816.F32.BF16 R28, R104.reuse, R108, RZ ;  /* 0x0000006c681c723c */ /* 0x040fe400000418ff */
[----:B------:R-:W-:Y:S06]  /*37d0*/  UIADD3 UR6, UR6, -UR5, UR14 ;  /* 0x8000000506067290 */ /* 0x000fec000fffe00e */
        /* <DEDUP_REMOVED lines=51> */
[C---:B-1----:R-:W-:Y:S01]  /*3b10*/  HMMA.16816.F32.BF16 R28, R176.reuse, R2, R28 ;  /* 0x00000002b01c723c */ /* 0x042fe2000004181c */
[----:B------:R-:W1:Y:S07]  /*3b20*/  LDSM.16.M88.2 R2, [R211+0xb080] ;  /* 0x00b08000d302783b */ /* 0x000e6e0000000100 */
[C---:B---3--:R-:W-:Y:S01]  /*3b30*/  HMMA.16816.F32.BF16 R32, R176.reuse, R104, R32 ;  /* 0x00000068b020723c */ /* 0x048fe20000041820 */
[----:B------:R-:W3:Y:S07]  /*3b40*/  LDSM.16.M88.2 R104, [R211+0xb880] ;  /* 0x00b88000d368783b */ /* 0x000eee0000000100 */
[C---:B------:R-:W-:Y:S01]  /*3b50*/  HMMA.16816.F32.BF16 R36, R176.reuse, R180, R36 ;  /* 0x000000b4b024723c */ /* 0x040fe20000041824 */
[----:B------:R-:W-:Y:S07]  /*3b60*/  LDSM.16.M88.2 R180, [R210+0xb880] ;  /* 0x00b88000d2b4783b */ /* 0x000fee0000000100 */
        /* <DEDUP_REMOVED lines=12> */
[----:B------:R-:W-:Y:S04]  /*3c30*/  LDSM.16.M88.2 R106, [R208+0xc880] ;  /* 0x00c88000d06a783b */ /* 0x000fe80000000100 */
[----:B------:R-:W4:Y:S03]  /*3c40*/  LDSM.16.M88.4 R108, [R217+0x1f080] ;  /* 0x01f08000d96c783b */ /* 0x000f260000000200 */
[C---:B-----5:R-:W-:Y:S01]  /*3c50*/  HMMA.16816.F32.BF16 R24, R176.reuse, R172, R24 ;  /* 0x000000acb018723c */ /* 0x060fe20000041818 */
[----:B------:R-:W5:Y:S07]  /*3c60*/  LDSM.16.M88.2 R172, [R208+0xd080] ;  /* 0x00d08000d0ac783b */ /* 0x000f6e0000000100 */
[C---:B--2---:R-:W-:Y:S01]  /*3c70*/  HMMA.16816.F32.BF16 R28, R176.reuse, R174, R28 ;  /* 0x000000aeb01c723c */ /* 0x044fe2000004181c */
[----:B------:R-:W2:Y:S07]  /*3c80*/  LDSM.16.M88.2 R174, [R208+0xd880] ;  /* 0x00d88000d0ae783b */ /* 0x000eae0000000100 */
[C---:B-1----:R-:W-:Y:S01]  /*3c90*/  HMMA.16816.F32.BF16 R32, R176.reuse, R2, R32 ;  /* 0x00000002b020723c */ /* 0x042fe20000041820 */
[----:B------:R-:W1:Y:S07]  /*3ca0*/  LDSM.16.M88.2 R2, [R208+0xe080] ;  /* 0x00e08000d002783b */ /* 0x000e6e0000000100 */
[C---:B------:R-:W-:Y:S07]  /*3cb0*/  HMMA.16816.F32.BF16 R36, R176.reuse, R180, R36 ;  /* 0x000000b4b024723c */ /* 0x040fee0000041824 */
[----:B------:R-:W-:Y:S01]  /*3cc0*/  IADD3 R181, -R235, UR6, R228 ;  /* 0x00000006ebb57c10 */ /* 0x000fe2000fffe1e4 */
[----:B---3--:R-:W-:Y:S01]  /*3cd0*/  HMMA.16816.F32.BF16 R40, R176, R104, R40 ;  /* 0x00000068b028723c */ /* 0x008fe20000041828 */
[----:B------:R-:W3:Y:S03]  /*3ce0*/  LDSM.16.M88.2 R104, [R208+0xe880] ;  /* 0x00e88000d068783b */ /* 0x000ee60000000100 */
[----:B------:R-:W-:Y:S01]  /*3cf0*/  IMNMX R180, R234, R181, PT ;  /* 0x000000b5eab47217 */ /* 0x000fe20003800200 */
[----:B------:R-:W-:Y:S01]  /*3d00*/  LDSM.16.M88.4 R176, [R218+0x1f080] ;  /* 0x01f08000dab0783b */ /* 0x000fe20000000200 */
[----:B------:R-:W-:Y:S02]  /*3d10*/  IADD3 R181, R181, 0x8, RZ ;  /* 0x00000008b5b57810 */ /* 0x000fe40007ffe0ff */
[C---:B----4-:R-:W-:Y:S01]  /*3d20*/  HMMA.16816.F32.BF16 R24, R108.reuse, R106, R24 ;  /* 0x0000006a6c18723c */ /* 0x050fe20000041818 */
[----:B------:R-:W4:Y:S04]  /*3d30*/  LDSM.16.M88.2 R106, [R209+0xc880] ;  /* 0x00c88000d16a783b */ /* 0x000f280000000100 */
[C---:B------:R-:W-:Y:S02]  /*3d40*/  ISETP.GT.AND P0, PT, R180.reuse, RZ, PT ;  /* 0x000000ffb400720c */ /* 0x040fe40003f04270 */
[----:B------:R-:W-:Y:S01]  /*3d50*/  ISETP.GT.AND P5, PT, R180, 0x40, PT ;  /* 0x00000040b400780c */ /* 0x000fe20003fa4270 */
[C---:B-----5:R-:W-:Y:S01]  /*3d60*/  HMMA.16816.F32.BF16 R28, R108.reuse, R172, R28 ;  /* 0x000000ac6c1c723c */ /* 0x060fe2000004181c */
[----:B------:R-:W5:Y:S03]  /*3d70*/  LDSM.16.M88.2 R172, [R209+0xd080] ;  /* 0x00d08000d1ac783b */ /* 0x000f660000000100 */
[----:B------:R-:W-:Y:S02]  /*3d80*/  FSEL R4, R4, -INF , P0 ;  /* 0xff80000004047808 */ /* 0x000fe40000000000 */
[----:B------:R-:W-:Y:S02]  /*3d90*/  ISETP.GT.AND P0, PT, R180, 0x1, PT ;  /* 0x00000001b400780c */ /* 0x000fe40003f04270 */
[C---:B--2---:R-:W-:Y:S04]  /*3da0*/  HMMA.16816.F32.BF16 R32, R108.reuse, R174, R32 ;  /* 0x000000ae6c20723c */ /* 0x044fe80000041820 */
[--C-:B------:R-:W-:Y:S01]  /*3db0*/  FFMA.FTZ R4, R4, c[0x0][0x29c], -R188.reuse ;  /* 0x0000a70004047a23 */ /* 0x100fe200000108bc */
[----:B------:R-:W-:Y:S03]  /*3dc0*/  FSEL R20, R20, -INF , P5 ;  /* 0xff80000014147808 */ /* 0x000fe60002800000 */
[C---:B-1----:R-:W-:Y:S01]  /*3dd0*/  HMMA.16816.F32.BF16 R36, R108.reuse, R2, R36 ;  /* 0x000000026c24723c */ /* 0x042fe20000041824 */
[----:B------:R1:W-:Y:S01]  /*3de0*/  MUFU.EX2 R187, R4 ;  /* 0x0000000400bb7308 */ /* 0x0003e20000000800 */
[----:B------:R-:W2:Y:S06]  /*3df0*/  LDSM.16.M88.2 R2, [R209+0xd880] ;  /* 0x00d88000d102783b */ /* 0x000eac0000000100 */
[----:B---3--:R-:W-:Y:S01]  /*3e00*/  HMMA.16816.F32.BF16 R40, R108, R104, R40 ;  /* 0x000000686c28723c */ /* 0x008fe20000041828 */
[----:B------:R-:W-:Y:S07]  /*3e10*/  LDSM.16.M88.2 R108, [R211+0xc880] ;  /* 0x00c88000d36c783b */ /* 0x000fee0000000100 */
[C---:B----4-:R-:W-:Y:S08]  /*3e20*/  HMMA.16816.F32.BF16 R24, R176.reuse, R106, R24 ;  /* 0x0000006ab018723c */ /* 0x050ff00000041818 */
[C---:B-----5:R-:W-:Y:S04]  /*3e30*/  HMMA.16816.F32.BF16 R28, R176.reuse, R172, R28 ;  /* 0x000000acb01c723c */ /* 0x060fe8000004181c */
[----:B-1----:R-:W-:Y:S02]  /*3e40*/  FSEL R4, R5, -INF , P0 ;  /* 0xff80000005047808 */ /* 0x002fe40000000000 */
[----:B------:R-:W-:Y:S03]  /*3e50*/  ISETP.GT.AND P0, PT, R180, 0x10, PT ;  /* 0x00000010b400780c */ /* 0x000fe60003f04270 */
[--C-:B------:R-:W-:Y:S03]  /*3e60*/  FFMA.FTZ R4, R4, c[0x0][0x29c], -R188.reuse ;  /* 0x0000a70004047a23 */ /* 0x100fe600000108bc */
[----:B------:R-:W-:Y:S01]  /*3e70*/  FSEL R8, R8, -INF , P0 ;  /* 0xff80000008087808 */ /* 0x000fe20000000000 */
[----:B------:R1:W3:Y:S01]  /*3e80*/  MUFU.EX2 R186, R4 ;  /* 0x0000000400ba7308 */ /* 0x0002e20000000800 */
[----:B------:R-:W-:Y:S01]  /*3e90*/  ISETP.GT.AND P0, PT, R180, 0x11, PT ;  /* 0x00000011b400780c */ /* 0x000fe20003f04270 */
[C---:B--2---:R-:W-:Y:S03]  /*3ea0*/  HMMA.16816.F32.BF16 R32, R176.reuse, R2, R32 ;  /* 0x00000002b020723c */ /* 0x044fe60000041820 */
        /* <DEDUP_REMOVED lines=16> */
[----:B--2---:R-:W2:Y:S08]  /*3fb0*/  LDSM.16.M88.2 R8, [R209+0xe880] ;  /* 0x00e88000d108783b */ /* 0x004eb00000000100 */
[----:B------:R3:W-:Y:S01]  /*3fc0*/  MUFU.EX2 R182, R2 ;  /* 0x0000000200b67308 */ /* 0x0007e20000000800 */
[----:B----4-:R-:W4:Y:S04]  /*3fd0*/  LDSM.16.M88.4 R104, [R216+0x4000] ;  /* 0x00400000d868783b */ /* 0x010f280000000200 */
[----:B-----5:R-:W5:Y:S01]  /*3fe0*/  LDSM.16.M88.2 R12, [R211+0xd080] ;  /* 0x00d08000d30c783b */ /* 0x020f620000000100 */
[C---:B-1----:R-:W-:Y:S03]  /*3ff0*/  HMMA.16816.F32.BF16 R36, R176.reuse, R4, R36 ;  /* 0x00000004b024723c */ /* 0x042fe60000041824 */
[----:B---3--:R-:W1:Y:S04]  /*4000*/  LDSM.16.M88.2 R2, [R211+0xd880] ;  /* 0x00d88000d302783b */ /* 0x008e680000000100 */
[--C-:B------:R-:W-:Y:S01]  /*4010*/  FFMA.FTZ R4, R16, c[0x0][0x29c], -R188.reuse ;  /* 0x0000a70010047a23 */ /* 0x100fe200000108bc */
[----:B------:R-:W-:Y:S02]  /*4020*/  FSEL R16, R17, -INF , P0 ;  /* 0xff80000011107808 */ /* 0x000fe40000000000 */
[----:B------:R-:W-:Y:S01]  /*4030*/  ISETP.GT.AND P0, PT, R180, 0x41, PT ;  /* 0x00000041b400780c */ /* 0x000fe20003f04270 */
[----:B--2---:R-:W-:Y:S01]  /*4040*/  HMMA.16816.F32.BF16 R40, R176, R8, R40 ;  /* 0x00000008b028723c */ /* 0x004fe20000041828 */
        /* <DEDUP_REMOVED lines=307> */
.L_x_1181:
        /* <DEDUP_REMOVED lines=308> */
.L_x_1179:
[----:B------:R-:W-:Y:S05]  /*66c0*/  @P1 EXIT ;  /* 0x000000000000194d */ /* 0x000fea0003800000 */
[----:B------:R-:W-:Y:S01]  /*66d0*/  UMOV UR4, 0x1 ;  /* 0x0000000100047882 */ /* 0x000fe20000000000 */
[----:B------:R-:W-:Y:S01]  /*66e0*/  BAR.SYNC.DEFER_BLOCKING 0x1, 0x100 ;  /* 0x0044000000007b1d */ /* 0x000fe20000010000 */
[----:B------:R-:W-:-:S05]  /*66f0*/  ISETP.NE.AND P1, PT, R230, RZ, PT ;  /* 0x000000ffe600720c */ /* 0x000fca0003f25270 */
[----:B------:R-:W-:Y:S01]  /*6700*/  ULDC.64 UR6, c[0x0][0x338] ;  /* 0x0000ce0000067ab9 */ /* 0x000fe20000000a00 */
[----:B------:R-:W-:Y:S01]  /*6710*/  BSSY B0, `(.L_x_1183) ;  /* 0x0000020000007945 */ /* 0x000fe20003800000 */
[----:B------:R-:W-:Y:S02]  /*6720*/  UISETP.NE.AND UP0, UPT, UR4, UR6, UPT ;  /* 0x000000060400728c */ /* 0x000fe4000bf05270 */
[----:B------:R-:W-:Y:S02]  /*6730*/  ULDC UR5, c[0x0][0x358] ;  /* 0x0000d60000057ab9 */ /* 0x000fe40000000800 */
[----:B------:R-:W-:Y:S02]  /*6740*/  UIMAD.WIDE.U32 UR12, UR20, UR7, URZ ;  /* 0x00000007140c72a5 */ /* 0x000fe4000f8e003f */
[----:B------:R-:W-:Y:S02]  /*6750*/  UIMAD UR7, UR19, UR5, URZ ;  /* 0x00000005130772a4 */ /* 0x000fe4000f8e023f */
[----:B------:R-:W-:-:S02]  /*6760*/  ULDC UR11, c[0x0][0x2f4] ;  /* 0x0000bd00000b7ab9 */ /* 0x000fc40000000800 */
[----:B------:R-:W-:Y:S02]  /*6770*/  ULDC UR4, c[0x0][0x340] ;  /* 0x0000d00000047ab9 */ /* 0x000fe40000000800 */
[----:B------:R-:W-:Y:S02]  /*6780*/  UIMAD UR5, UR21, UR11, URZ ;  /* 0x0000000b150572a4 */ /* 0x000fe4000f8e023f */
[----:B------:R-:W-:Y:S02]  /*6790*/  UMOV UR8, UR20 ;  /* 0x0000001400087c82 */ /* 0x000fe40008000000 */
[----:B------:R-:W-:Y:S02]  /*67a0*/  UIMAD UR11, UR7, UR11, URZ ;  /* 0x0000000b070b72a4 */ /* 0x000fe4000f8e023f */
[----:B------:R-:W-:Y:S02]  /*67b0*/  @UP0 USHF.R.U32.HI UR8, URZ, UR4, UR13 ;  /* 0x000000043f080299 */ /* 0x000fe4000801160d */
[----:B------:R-:W-:-:S02]  /*67c0*/  USHF.R.S32.HI UR4, URZ, 0x1f, UR5 ;  /* 0x0000001f3f047899 */ /* 0x000fc40008011405 */
        /* <DEDUP_REMOVED lines=11> */
[----:B------:R-:W-:Y:S01]  /*6880*/  IMAD.U32 R4, RZ, RZ, UR4 ;  /* 0x00000004ff047e24 */ /* 0x000fe2000f8e00ff */
[----:B------:R-:W-:Y:S02]  /*6890*/  USHF.R.S32.HI UR6, URZ, 0x1f, UR21 ;  /* 0x0000001f3f067899 */ /* 0x000fe40008011415 */
[----:B------:R-:W-:Y:S01]  /*68a0*/  MOV R5, UR5 ;  /* 0x0000000500057c02 */ /* 0x000fe20008000f00 */
[----:B------:R-:W-:Y:S05]  /*68b0*/  @P1 BRA `(.L_x_1184) ;  /* 0x0000005000001947 */ /* 0x000fea0003800000 */
.L_x_1185:
[----:B------:R-:W2:Y:S01]  /*68c0*/  LDG.E.STRONG.GPU R0, [R4.64] ;  /* 0x0000001604007981 */ /* 0x000ea2000c1ef900 */
[----:B------:R-:W-:Y:S01]  /*68d0*/  YIELD ;  /* 0x0000000000007946 */ /* 0x000fe20003800000 */
[----:B--2---:R-:W-:Y:S01]  /*68e0*/  ISETP.NE.AND P0, PT, R0, UR11, PT ;  /* 0x0000000b00007c0c */ /* 0x004fe2000bf05270 */
[----:B------:R-:W-:-:S12]  /*68f0*/  CCTL.IVALL ;  /* 0x00000000ff00798f */ /* 0x000fd80002000000 */
[----:B------:R-:W-:Y:S05]  /*6900*/  @P0 BRA `(.L_x_1185) ;  /* 0xffffffb000000947 */ /* 0x000fea000383ffff */
.L_x_1184:
[----:B------:R-:W-:Y:S05]  /*6910*/  BSYNC B0 ;  /* 0x0000000000007941 */ /* 0x000fea0003800000 */
.L_x_1183:
[----:B------:R-:W-:Y:S01]  /*6920*/  MOV R10, 0xffffffff ;  /* 0xffffffff000a7802 */ /* 0x000fe20000000f00 */
[----:B------:R-:W-:Y:S05]  /*6930*/  BRA.CONV ~URZ, `(.L_x_1186) ;  /* 0x000000237f007947 */ /* 0x000fea000b800000 */
[----:B------:R-:W-:Y:S02]  /*6940*/  MOV R2, 0x6960 ;  /* 0x0000696000027802 */ /* 0x000fe40000000f00 */
[----:B------:R-:W-:Y:S05]  /*6950*/  CALL.REL.NOINC `($__internal_10_$__cuda_sm70_warpsync) ;  /* 0x00000cb000007944 */ /* 0x000fea0003c00000 */
.L_x_1186:
        /* <DEDUP_REMOVED lines=81> */
[----:B------:R-:W-:Y:S05]  /*6e70*/  CALL.REL.NOINC `($__internal_10_$__cuda_sm70_warpsync) ;  /* 0x0000079000007944 */ /* 0x000fea0003c00000 */
.L_x_1187:
        /* <DEDUP_REMOVED lines=12> */
.L_x_1189:
[----:B------:R-:W-:Y:S05]  /*6f40*/  BSYNC B0 ;  /* 0x0000000000007941 */ /* 0x000fea0003800000 */
.L_x_1188:
[----:B------:R-:W-:Y:S01]  /*6f50*/  ULDC.64 UR4, c[0x0][0x348] ;  /* 0x0000d20000047ab9 */ /* 0x000fe20000000a00 */
[----:B------:R-:W-:Y:S01]  /*6f60*/  BSSY B0, `(.L_x_1190) ;  /* 0x000000b000007945 */ /* 0x000fe20003800000 */
[----:B------:R-:W-:-:S04]  /*6f70*/  UIADD3 UR4, UP0, UR7, UR4, URZ ;  /* 0x0000000407047290 */ /* 0x000fc8000ff1e03f */
[----:B------:R-:W-:Y:S02]  /*6f80*/  UIADD3.X UR5, UR9, UR5, URZ, UP0, !UPT ;  /* 0x0000000509057290 */ /* 0x000fe400087fe43f */
[----:B--2---:R-:W-:-:S04]  /*6f90*/  MOV R4, UR4 ;  /* 0x0000000400047c02 */ /* 0x004fc80008000f00 */
[----:B------:R-:W-:Y:S01]  /*6fa0*/  MOV R5, UR5 ;  /* 0x0000000500057c02 */ /* 0x000fe20008000f00 */
[----:B------:R-:W-:Y:S05]  /*6fb0*/  @P1 BRA `(.L_x_1191) ;  /* 0x0000005000001947 */ /* 0x000fea0003800000 */
.L_x_1192:
[----:B------:R-:W2:Y:S01]  /*6fc0*/  LDG.E.STRONG.GPU R0, [R4.64] ;  /* 0x0000001604007981 */ /* 0x000ea2000c1ef900 */
[----:B------:R-:W-:Y:S01]  /*6fd0*/  YIELD ;  /* 0x0000000000007946 */ /* 0x000fe20003800000 */
[----:B--2---:R-:W-:Y:S01]  /*6fe0*/  ISETP.NE.AND P0, PT, R0, UR11, PT ;  /* 0x0000000b00007c0c */ /* 0x004fe2000bf05270 */
[----:B------:R-:W-:-:S12]  /*6ff0*/  CCTL.IVALL ;  /* 0x00000000ff00798f */ /* 0x000fd80002000000 */
[----:B------:R-:W-:Y:S05]  /*7000*/  @P0 BRA `(.L_x_1192) ;  /* 0xffffffb000000947 */ /* 0x000fea000383ffff */
.L_x_1191:
[----:B------:R-:W-:Y:S05]  /*7010*/  BSYNC B0 ;  /* 0x0000000000007941 */ /* 0x000fea0003800000 */
.L_x_1190:
[----:B------:R-:W-:Y:S05]  /*7020*/  BRA.CONV ~URZ, `(.L_x_1193) ;  /* 0x000000237f007947 */ /* 0x000fea000b800000 */
[----:B-1----:R-:W-:Y:S02]  /*7030*/  MOV R2, 0x7050 ;  /* 0x0000705000027802 */ /* 0x002fe40000000f00 */
[----:B------:R-:W-:Y:S05]  /*7040*/  CALL.REL.NOINC `($__internal_10_$__cuda_sm70_warpsync) ;  /* 0x000005c000007944 */ /* 0x000fea0003c00000 */
.L_x_1193:
        /* <DEDUP_REMOVED lines=8> */
[----:B------:R-:W-:Y:S01]  /*70d0*/  UIMAD UR4, UR6, UR4, URZ ;  /* 0x00000004060472a4 */ /* 0x000fe2000f8e023f */
[----:B------:R-:W-:Y:S01]  /*70e0*/  IMAD.U32 R0, RZ, RZ, UR21 ;  /* 0x00000015ff007e24 */ /* 0x000fe2000f8e00ff */
        /* <DEDUP_REMOVED lines=69> */
[----:B-1----:R-:W-:Y:S05]  /*7540*/  CALL.REL.NOINC `($__internal_10_$__cuda_sm70_warpsync) ;  /* 0x000000c000007944 */ /* 0x002fea0003c00000 */
.L_x_1194:
        /* <DEDUP_REMOVED lines=12> */
        .weak           $__internal_10_$__cuda_sm70_warpsync
        .type           $__internal_10_$__cuda_sm70_warpsync,@function
        .size           $__internal_10_$__cuda_sm70_warpsync,(.L_x_1424 - $__internal_10_$__cuda_sm70_warpsync)
$__internal_10_$__cuda_sm70_warpsync:
[----:B------:R-:W-:Y:S01]  /*7610*/  MOV R3, 0x0 ;  /* 0x0000000000037802 */ /* 0x000fe20000000f00 */
[----:B------:R-:W-:Y:S04]  /*7620*/  WARPSYNC R10 ;  /* 0x0000000a00007348 */ /* 0x000fe80003800000 */
[----:B------:R-:W-:Y:S05]  /*7630*/  RET.REL.NODEC R2 `(_ZN7cutlass13device_kernelIN5flash19enable_sm80_to_sm89INS1_16FlashAttnBwdSm80INS1_25CollectiveMainloopBwdSm80ILi2ELi1EN4cute5tupleIJNS5_1CILi64EEENS7_ILi80EEENS7_ILi192EEEEEENS_10bfloat16_tEfNS_4arch4Sm80ELb1ELb0ELb0ELb0ELb1ELb0ELb1ELb0ELi2ELi4ELi2ELi2ELb0EEENS1_24CollectiveEpilogueBwdGQAISB_fSE_Li256ELb0ELb1EEENS1_25SingleTileBwdLPTSchedulerILb0ELi80ELb1EEEEEEEEEvNT_6ParamsE) ;  /* 0xffff89c002007950 */ /* 0x000fea0003c3ffff */
.L_x_1195:
        /* <DEDUP_REMOVED lines=12> */
.L_x_1424:


//--------------------- .text._ZN7cutlass13device_kernelIN5flash22FlashAttnBwdPreprocessIN4cute5tupleIJNS3_1CILi64EEENS5_ILi192EEEEEENS_10bfloat16_tEfNS_4arch4Sm80ELb1ELb0EEEEEvNT_6ParamsE --------------------------
	.section	.text._ZN7cutlass13device_kernelIN5flash22FlashAttnBwdPreprocessIN4cute5tupleIJNS3_1CILi64EEENS5_ILi192EEEEEENS_10bfloat16_tEfNS_4arch4Sm80ELb1ELb0EEEEEvNT_6ParamsE,"ax",@progbits
	.sectioninfo	@"SHI_REGISTERS=84"
	.align	128
.text._ZN7cutlass13device_kernelIN5flash22FlashAttnBwdPreprocessIN4cute5tupleIJNS3_1CILi64EEENS5_ILi192EEEEEENS_10bfloat16_tEfNS_4arch4Sm80ELb1ELb0EEEEEvNT_6ParamsE:
        .type           _ZN7cutlass13device_kernelIN5flash22FlashAttnBwdPreprocessIN4cute5tupleIJNS3_1CILi64EEENS5_ILi192EEEEEENS_10bfloat16_tEfNS_4arch4Sm80ELb1ELb0EEEEEvNT_6ParamsE,@function
        .size           _ZN7cutlass13device_kernelIN5flash22FlashAttnBwdPreprocessIN4cute5tupleIJNS3_1CILi64EEENS5_ILi192EEEEEENS_10bfloat16_tEfNS_4arch4Sm80ELb1ELb0EEEEEvNT_6ParamsE,(.L_x_1426 - _ZN7cutlass13device_kernelIN5flash22FlashAttnBwdPreprocessIN4cute5tupleIJNS3_1CILi64EEENS5_ILi192EEEEEENS_10bfloat16_tEfNS_4arch4Sm80ELb1ELb0EEEEEvNT_6ParamsE)
        .other          _ZN7cutlass13device_kernelIN5flash22FlashAttnBwdPreprocessIN4cute5tupleIJNS3_1CILi64EEENS5_ILi192EEEEEENS_10bfloat16_tEfNS_4arch4Sm80ELb1ELb0EEEEEvNT_6ParamsE,@"STO_CUDA_ENTRY STV_DEFAULT"
_ZN7cutlass13device_kernelIN5flash22FlashAttnBwdPreprocessIN4cute5tupleIJNS3_1CILi64EEENS5_ILi192EEEEEENS_10bfloat16_tEfNS_4arch4Sm80ELb1ELb0EEEEEvNT_6ParamsE:
[----:B------:R-:W-:Y:S02]  /*0000*/  IMAD.MOV.U32 R1, RZ, RZ, c[0x0][0x28] ;  /* 0x00000a00ff017624 */ /* 0x000fe400078e00ff */
[----:B------:R-:W0:Y:S01]  /*0010*/  S2R R55, SR_CTAID.X ;  /* 0x0000000000377919 */ /* 0x000e220000002500 */
[----:B------:R-:W-:Y:S01]  /*0020*/  IMAD.MOV.U32 R72, RZ, RZ, 0x7f800000 ;  /* 0x7f800000ff487424 */ /* 0x000fe200078e00ff */
[----:B------:R-:W-:Y:S02]  /*0030*/  ULDC.64 UR6, c[0x0][0x118] ;  /* 0x0000460000067ab9 */ /* 0x000fe40000000a00 */
[----:B------:R-:W1:Y:S04]  /*0040*/  S2R R57, SR_TID.X ;  /* 0x0000000000397919 */ /* 0x000e680000002100 */
[----:B------:R-:W2:Y:S04]  /*0050*/  S2R R59, SR_CTAID.Y ;  /* 0x00000000003b7919 */ /* 0x000ea80000002600 */
[----:B------:R-:W3:Y:S01]  /*0060*/  S2R R0, SR_CTAID.Z ;  /* 0x0000000000007919 */ /* 0x000ee20000002700 */
[----:B0-----:R-:W-:-:S05]  /*0070*/  IMAD.SHL.U32 R2, R55, 0x40, RZ ;  /* 0x0000004037027824 */ /* 0x001fca00078e00ff */
[----:B------:R-:W-:Y:S02]  /*0080*/  IADD3 R61, -R2, c[0x0][0x168], RZ ;  /* 0x00005a00023d7a10 */ /* 0x000fe40007ffe1ff */
[----:B--2---:R-:W-:Y:S02]  /*0090*/  SHF.R.S32.HI R54, RZ, 0x1f, R59 ;  /* 0x0000001fff367819 */ /* 0x004fe4000001143b */
[C---:B-1----:R-:W-:Y:S02]  /*00a0*/  ISETP.GE.AND P0, PT, R57.reuse, R61, PT ;  /* 0x0000003d3900720c */ /* 0x042fe40003f06270 */
[----:B---3--:R-:W-:Y:S02]  /*00b0*/  SHF.R.S32.HI R56, RZ, 0x1f, R0 ;  /* 0x0000001fff387819 */ /* 0x008fe40000011400 */
[----:B------:R-:W-:-:S13]  /*00c0*/  ISETP.GT.OR P0, PT, R57, 0x3f, P0 ;  /* 0x0000003f3900780c */ /* 0x000fda0000704670 */
[----:B------:R-:W-:Y:S01]  /*00d0*/  @!P0 SHF.R.S32.HI R5, RZ, 0x1f, R57 ;  /* 0x0000001fff058819 */ /* 0x000fe20000011439 */
[----:B------:R-:W-:Y:S01]  /*00e0*/  @!P0 IMAD R6, R54, c[0x0][0x1e0], RZ ;  /* 0x0000780036068a24 */ /* 0x000fe200078e02ff */
[----:B------:R-:W-:Y:S01]  /*00f0*/  @!P0 IADD3 R4, P1, R2, R57, RZ ;  /* 0x0000003902048210 */ /* 0x000fe20007f3e0ff */
[----:B------:R-:W-:Y:S02]  /*0100*/  @!P0 IMAD R9, R56, c[0x0][0x1e8], RZ ;  /* 0x00007a0038098a24 */ /* 0x000fe400078e02ff */
[----:B------:R-:W-:Y:S01]  /*0110*/  @!P0 IMAD R7, R59, c[0x0][0x1e4], R6 ;  /* 0x000079003b078a24 */ /* 0x000fe200078e0206 */
[----:B------:R-:W-:Y:S01]  /*0120*/  @!P0 LEA.HI.X.SX32 R5, R2, R5, 0x1, P1 ;  /* 0x0000000502058211 */ /* 0x000fe200008f0eff */
[----:B------:R-:W-:-:S04]  /*0130*/  @!P0 IMAD R9, R0, c[0x0][0x1ec], R9 ;  /* 0x00007b0000098a24 */ /* 0x000fc800078e0209 */
[----:B------:R-:W-:-:S05]  /*0140*/  @!P0 IMAD.WIDE.U32 R4, R59, c[0x0][0x1e0], R4 ;  /* 0x000078003b048a25 */ /* 0x000fca00078e0004 */
[----:B------:R-:W-:-:S05]  /*0150*/  @!P0 IADD3 R5, R5, R7, RZ ;  /* 0x0000000705058210 */ /* 0x000fca0007ffe0ff */
[----:B------:R-:W-:-:S04]  /*0160*/  @!P0 IMAD.WIDE.U32 R4, R0, c[0x0][0x1e8], R4 ;  /* 0x00007a0000048a25 */ /* 0x000fc800078e0004 */
[----:B------:R-:W-:Y:S01]  /*0170*/  @!P0 IMAD.IADD R5, R5, 0x1, R9 ;  /* 0x0000000105058824 */ /* 0x000fe200078e0209 */
[----:B------:R-:W-:-:S04]  /*0180*/  @!P0 LEA R6, P1, R4, c[0x0][0x1d8], 0x2 ;  /* 0x0000760004068a11 */ /* 0x000fc800078210ff */
[----:B------:R-:W-:Y:S02]  /*0190*/  @!P0 LEA.HI.X R7, R4, c[0x0][0x1dc], R5, 0x2, P1 ;  /* 0x0000770004078a11 */ /* 0x000fe400008f1405 */
[----:B------:R-:W-:-:S03]  /*01a0*/  SHF.R.S32.HI R4, RZ, 0x1f, R57 ;  /* 0x0000001fff047819 */ /* 0x000fc60000011439 */
[----:B------:R0:W5:Y:S01]  /*01b0*/  @!P0 LDG.E R72, [R6.64] ;  /* 0x0000000606488981 */ /* 0x000162000c1e1900 */
[-C--:B------:R-:W-:Y:S01]  /*01c0*/  LEA.HI R52, R4, R57.reuse, RZ, 0x3 ;  /* 0x0000003904347211 */ /* 0x080fe200078f18ff */
[C---:B------:R-:W-:Y:S01]  /*01d0*/  IMAD R4, R54.reuse, c[0x0][0x180], RZ ;  /* 0x0000600036047a24 */ /* 0x040fe200078e02ff */
[----:B------:R-:W-:Y:S01]  /*01e0*/  BSSY B0, `(.L_x_1196) ;  /* 0x0000033000007945 */ /* 0x000fe20003800000 */
[----:B------:R-:W-:Y:S01]  /*01f0*/  IMAD R8, R54, c[0x0][0x1a0], RZ ;  /* 0x0000680036087a24 */ /* 0x000fe200078e02ff */
[----:B------:R-:W-:Y:S01]  /*0200*/  LOP3.LUT R60, R52, 0xfffffff8, RZ, 0xc0, !PT ;  /* 0xfffffff8343c7812 */ /* 0x000fe200078ec0ff */
[C---:B------:R-:W-:Y:S01]  /*0210*/  IMAD R31, R59.reuse, c[0x0][0x184], R4 ;  /* 0x000061003b1f7a24 */ /* 0x040fe200078e0204 */
[----:B------:R-:W-:Y:S01]  /*0220*/  SHF.R.S32.HI R52, RZ, 0x3, R52 ;  /* 0x00000003ff347819 */ /* 0x000fe20000011434 */
[----:B------:R-:W-:Y:S01]  /*0230*/  IMAD R25, R56, c[0x0][0x188], RZ ;  /* 0x0000620038197a24 */ /* 0x000fe200078e02ff */
[----:B------:R-:W-:Y:S01]  /*0240*/  IADD3 R60, -R60, R57, RZ ;  /* 0x000000393c3c7210 */ /* 0x000fe20007ffe1ff */
[C---:B------:R-:W-:Y:S01]  /*0250*/  IMAD R9, R59.reuse, c[0x0][0x1a4], R8 ;  /* 0x000069003b097a24 */ /* 0x040fe200078e0208 */
[-C--:B------:R-:W-:Y:S01]  /*0260*/  ISETP.GE.AND P0, PT, R52, R61.reuse, PT ;  /* 0x0000003d3400720c */ /* 0x080fe20003f06270 */
[----:B------:R-:W-:Y:S01]  /*0270*/  IMAD R35, R0, c[0x0][0x18c], R25 ;  /* 0x0000630000237a24 */ /* 0x000fe200078e0219 */
[----:B------:R-:W-:Y:S01]  /*0280*/  IADD3 R58, R52, 0x20, RZ ;  /* 0x00000020343a7810 */ /* 0x000fe20007ffe0ff */
[----:B------:R-:W-:Y:S01]  /*0290*/  IMAD.SHL.U32 R62, R60, 0x8, RZ ;  /* 0x000000083c3e7824 */ /* 0x000fe200078e00ff */
[----:B0-----:R-:W-:Y:S01]  /*02a0*/  CS2R R6, SRZ ;  /* 0x0000000000067805 */ /* 0x001fe2000001ff00 */
[----:B------:R-:W-:Y:S01]  /*02b0*/  CS2R R10, SRZ ;  /* 0x00000000000a7805 */ /* 0x000fe2000001ff00 */
[----:B------:R-:W-:Y:S01]  /*02c0*/  CS2R R12, SRZ ;  /* 0x00000000000c7805 */ /* 0x000fe2000001ff00 */
[----:B------:R-:W-:Y:S01]  /*02d0*/  CS2R R14, SRZ ;  /* 0x00000000000e7805 */ /* 0x000fe2000001ff00 */
[--C-:B------:R-:W-:Y:S01]  /*02e0*/  SHF.R.S32.HI R63, RZ, 0x1f, R62.reuse ;  /* 0x0000001fff3f7819 */ /* 0x100fe2000001143e */
[----:B------:R-:W-:Y:S01]  /*02f0*/  CS2R R16, SRZ ;  /* 0x0000000000107805 */ /* 0x000fe2000001ff00 */
[----:B------:R-:W-:Y:S01]  /*0300*/  CS2R R18, SRZ ;  /* 0x0000000000127805 */ /* 0x000fe2000001ff00 */
[----:B------:R-:W-:Y:S01]  /*0310*/  CS2R R20, SRZ ;  /* 0x0000000000147805 */ /* 0x000fe2000001ff00 */
[----:B------:R-:W-:Y:S01]  /*0320*/  CS2R R22, SRZ ;  /* 0x0000000000167805 */ /* 0x000fe2000001ff00 */
[----:B------:R-:W-:Y:S01]  /*0330*/  IMAD.WIDE.U32 R4, R59, c[0x0][0x180], R62 ;  /* 0x000060003b047a25 */ /* 0x000fe200078e003e */
[----:B------:R-:W-:Y:S01]  /*0340*/  ISETP.GE.AND P1, PT, R58, R61, PT ;  /* 0x0000003d3a00720c */ /* 0x000fe20003f26270 */
[----:B------:R-:W-:Y:S01]  /*0350*/  CS2R R24, SRZ ;  /* 0x0000000000187805 */ /* 0x000fe2000001ff00 */
[----:B------:R-:W-:Y:S01]  /*0360*/  SHF.R.S32.HI R53, RZ, 0x1f, R52 ;  /* 0x0000001fff357819 */ /* 0x000fe20000011434 */
[----:B------:R-:W-:Y:S01]  /*0370*/  IMAD.IADD R31, R5, 0x1, R31 ;  /* 0x00000001051f7824 */ /* 0x000fe200078e021f */
[----:B------:R-:W-:Y:S01]  /*0380*/  CS2R R26, SRZ ;  /* 0x00000000001a7805 */ /* 0x000fe2000001ff00 */
[----:B------:R-:W-:-:S02]  /*0390*/  IMAD.MOV.U32 R30, RZ, RZ, R4 ;  /* 0x000000ffff1e7224 */ /* 0x000fc400078e0004 */
[----:B------:R-:W-:Y:S01]  /*03a0*/  IMAD.WIDE.U32 R66, R59, c[0x0][0x1a0], R62 ;  /* 0x000068003b427a25 */ /* 0x000fe200078e003e */
[----:B------:R-:W-:-:S03]  /*03b0*/  CS2R R4, SRZ ;  /* 0x0000000000047805 */ /* 0x000fc6000001ff00 */
[----:B------:R-:W-:Y:S01]  /*03c0*/  IMAD.WIDE.U32 R30, R0, c[0x0][0x188], R30 ;  /* 0x00006200001e7a25 */ /* 0x000fe200078e001e */
[----:B------:R-:W-:Y:S02]  /*03d0*/  IADD3 R67, R67, R9, RZ ;  /* 0x0000000943437210 */ /* 0x000fe40007ffe0ff */
[----:B------:R-:W-:Y:S01]  /*03e0*/  CS2R R8, SRZ ;  /* 0x0000000000087805 */ /* 0x000fe2000001ff00 */
[----:B------:R-:W-:Y:S01]  /*03f0*/  IMAD.IADD R35, R31, 0x1, R35 ;  /* 0x000000011f237824 */ /* 0x000fe200078e0223 */
[----:B------:R-:W-:Y:S05]  /*0400*/  @P0 BRA `(.L_x_1197) ;  /* 0x0000010000000947 */ /* 0x000fea0003800000 */
[----:B------:R-:W-:Y:S01]  /*0410*/  IMAD.WIDE R28, R55, 0x40, R52 ;  /* 0x00000040371c7825 */ /* 0x000fe200078e0234 */
[----:B------:R-:W-:Y:S02]  /*0420*/  MOV R34, R30 ;  /* 0x0000001e00227202 */ /* 0x000fe40000000f00 */
[C---:B------:R-:W-:Y:S01]  /*0430*/  IADD3 R36, R62.reuse, 0x40, RZ ;  /* 0x000000403e247810 */ /* 0x040fe20007ffe0ff */
[----:B------:R-:W-:Y:S01]  /*0440*/  IMAD R29, R29, c[0x0][0x178], RZ ;  /* 0x00005e001d1d7a24 */ /* 0x000fe200078e02ff */
[----:B------:R-:W-:Y:S01]  /*0450*/  IADD3 R37, R62, 0x80, RZ ;  /* 0x000000803e257810 */ /* 0x000fe20007ffe0ff */
[----:B------:R-:W-:Y:S01]  /*0460*/  IMAD.WIDE.U32 R32, R28, c[0x0][0x178], R34 ;  /* 0x00005e001c207a25 */ /* 0x000fe200078e0022 */
[----:B------:R-:W-:-:S02]  /*0470*/  ISETP.GE.AND P3, PT, R36, c[0x0][0x16c], PT ;  /* 0x00005b0024007a0c */ /* 0x000fc40003f66270 */
[----:B------:R-:W-:Y:S01]  /*0480*/  ISETP.GE.AND P2, PT, R62, c[0x0][0x16c], PT ;  /* 0x00005b003e007a0c */ /* 0x000fe20003f46270 */
[----:B------:R-:W-:Y:S01]  /*0490*/  IMAD R29, R28, c[0x0][0x17c], R29 ;  /* 0x00005f001c1d7a24 */ /* 0x000fe200078e021d */
[----:B------:R-:W-:Y:S02]  /*04a0*/  ISETP.GE.AND P4, PT, R37, c[0x0][0x16c], PT ;  /* 0x00005b0025007a0c */ /* 0x000fe40003f86270 */
[----:B------:R-:W-:Y:S01]  /*04b0*/  LEA R28, P5, R32, c[0x0][0x160], 0x1 ;  /* 0x00005800201c7a11 */ /* 0x000fe200078a08ff */
[----:B------:R-:W-:-:S05]  /*04c0*/  IMAD.IADD R29, R33, 0x1, R29 ;  /* 0x00000001211d7824 */ /* 0x000fca00078e021d */
[----:B------:R-:W-:-:S05]  /*04d0*/  LEA.HI.X R29, R32, c[0x0][0x164], R29, 0x1, P5 ;  /* 0x00005900201d7a11 */ /* 0x000fca00028f0c1d */
[----:B------:R0:W5:Y:S04]  /*04e0*/  @!P2 LDG.E.128 R4, [R28.64] ;  /* 0x000000061c04a981 */ /* 0x000168000c1e1d00 */
[----:B------:R0:W5:Y:S04]  /*04f0*/  @!P3 LDG.E.128 R8, [R28.64+0x80] ;  /* 0x000080061c08b981 */ /* 0x000168000c1e1d00 */
[----:B------:R0:W5:Y:S02]  /*0500*/  @!P4 LDG.E.128 R20, [R28.64+0x100] ;  /* 0x000100061c14c981 */ /* 0x000164000c1e1d00 */
.L_x_1197:
[----:B------:R-:W-:Y:S05]  /*0510*/  BSYNC B0 ;  /* 0x0000000000007941 */ /* 0x000fea0003800000 */
.L_x_1196:
[----:B------:R-:W-:Y:S01]  /*0520*/  BSSY B0, `(.L_x_1198) ;  /* 0x0000014000007945 */ /* 0x000fe20003800000 */
[----:B------:R-:W-:Y:S05]  /*0530*/  @P1 BRA `(.L_x_1199) ;  /* 0x0000012000001947 */ /* 0x000fea0003800000 */
[----:B0-----:R-:W-:Y:S01]  /*0540*/  IMAD.WIDE R28, R55, 0x40, R52 ;  /* 0x00000040371c7825 */ /* 0x001fe200078e0234 */
[----:B------:R-:W-:-:S02]  /*0550*/  MOV R31, R35 ;  /* 0x00000023001f7202 */ /* 0x000fc40000000f00 */
[----:B------:R-:W-:Y:S02]  /*0560*/  IADD3 R32, R62, 0x40, RZ ;  /* 0x000000403e207810 */ /* 0x000fe40007ffe0ff */
[----:B------:R-:W-:Y:S02]  /*0570*/  IADD3 R33, P2, R28, 0x20, RZ ;  /* 0x000000201c217810 */ /* 0x000fe40007f5e0ff */
[----:B------:R-:W-:Y:S02]  /*0580*/  IADD3 R34, R62, 0x80, RZ ;  /* 0x000000803e227810 */ /* 0x000fe40007ffe0ff */
        /* <DEDUP_REMOVED lines=10> */
[----:B------:R0:W5:Y:S04]  /*0630*/  @!P3 LDG.E.128 R12, [R28.64] ;  /* 0x000000061c0cb981 */ /* 0x000168000c1e1d00 */
[----:B------:R0:W5:Y:S04]  /*0640*/  @!P4 LDG.E.128 R16, [R28.64+0x80] ;  /* 0x000080061c10c981 */ /* 0x000168000c1e1d00 */
[----:B------:R0:W5:Y:S02]  /*0650*/  @!P5 LDG.E.128 R24, [R28.64+0x100] ;  /* 0x000100061c18d981 */ /* 0x000164000c1e1d00 */
.L_x_1199:
[----:B------:R-:W-:Y:S05]  /*0660*/  BSYNC B0 ;  /* 0x0000000000007941 */ /* 0x000fea0003800000 */
.L_x_1198:
[----:B------:R-:W-:Y:S01]  /*0670*/  IMAD R49, R56, c[0x0][0x1a8], RZ ;  /* 0x00006a0038317a24 */ /* 0x000fe200078e02ff */
[----:B------:R-:W-:Y:S01]  /*0680*/  BSSY B0, `(.L_x_1200) ;  /* 0x0000033000007945 */ /* 0x000fe20003800000 */
[C---:B------:R-:W-:Y:S01]  /*0690*/  IMAD.WIDE.U32 R66, R0.reuse, c[0x0][0x1a8], R66 ;  /* 0x00006a0000427a25 */ /* 0x040fe200078e0042 */
[----:B0-----:R-:W-:Y:S01]  /*06a0*/  CS2R R28, SRZ ;  /* 0x00000000001c7805 */ /* 0x001fe2000001ff00 */
[----:B------:R-:W-:Y:S01]  /*06b0*/  CS2R R30, SRZ ;  /* 0x00000000001e7805 */ /* 0x000fe2000001ff00 */
[----:B------:R-:W-:Y:S01]  /*06c0*/  CS2R R32, SRZ ;  /* 0x0000000000207805 */ /* 0x000fe2000001ff00 */
[----:B------:R-:W-:Y:S01]  /*06d0*/  IMAD R65, R0, c[0x0][0x1ac], R49 ;  /* 0x00006b0000417a24 */ /* 0x000fe200078e0231 */
        /* <DEDUP_REMOVED lines=9> */
[----:B------:R-:W-:Y:S01]  /*0770*/  IMAD.IADD R65, R67, 0x1, R65 ;  /* 0x0000000143417824 */ /* 0x000fe200078e0241 */
[----:B------:R-:W-:Y:S05]  /*0780*/  @P0 BRA `(.L_x_1201) ;  /* 0x0000022000000947 */ /* 0x000fea0003800000 */
[C---:B------:R-:W-:Y:S02]  /*0790*/  ISETP.GE.AND P2, PT, R62.reuse, c[0x0][0x16c], PT ;  /* 0x00005b003e007a0c */ /* 0x040fe40003f46270 */
[----:B------:R-:W-:-:S02]  /*07a0*/  IADD3 R64, R62, 0x40, RZ ;  /* 0x000000403e407810 */ /* 0x000fc40007ffe0ff */
[----:B------:R-:W-:Y:S02]  /*07b0*/  IADD3 R68, R62, 0x80, RZ ;  /* 0x000000803e447810 */ /* 0x000fe40007ffe0ff */
[----:B------:R-:W-:Y:S02]  /*07c0*/  ISETP.GE.AND P3, PT, R64, c[0x0][0x16c], PT ;  /* 0x00005b0040007a0c */ /* 0x000fe40003f66270 */
[----:B------:R-:W-:-:S05]  /*07d0*/  ISETP.GE.AND P5, PT, R68, c[0x0][0x16c], PT ;  /* 0x00005b0044007a0c */ /* 0x000fca0003fa6270 */
[----:B------:R-:W-:Y:S01]  /*07e0*/  @!P2 IMAD.WIDE R70, R55, 0x40, R52 ;  /* 0x000000403746a825 */ /* 0x000fe200078e0234 */
[----:B------:R-:W-:-:S03]  /*07f0*/  @!P2 MOV R64, R66 ;  /* 0x000000420040a202 */ /* 0x000fc60000000f00 */
[----:B------:R-:W-:Y:S02]  /*0800*/  @!P2 IMAD R71, R71, c[0x0][0x198], RZ ;  /* 0x000066004747aa24 */ /* 0x000fe400078e02ff */
[----:B------:R-:W-:-:S04]  /*0810*/  @!P3 IMAD.WIDE R74, R55, 0x40, R52 ;  /* 0x00000040374ab825 */ /* 0x000fc800078e0234 */
[----:B------:R-:W-:-:S04]  /*0820*/  @!P2 IMAD.WIDE.U32 R68, R70, c[0x0][0x198], R64 ;  /* 0x000066004644aa25 */ /* 0x000fc800078e0040 */
[----:B------:R-:W-:Y:S02]  /*0830*/  @!P2 IMAD R73, R70, c[0x0][0x19c], R71 ;  /* 0x000067004649aa24 */ /* 0x000fe400078e0247 */
[----:B------:R-:W-:-:S03]  /*0840*/  @!P5 IMAD.WIDE R76, R55, 0x40, R52 ;  /* 0x00000040374cd825 */ /* 0x000fc600078e0234 */
[----:B------:R-:W-:Y:S01]  /*0850*/  @!P2 IADD3 R69, R69, R73, RZ ;  /* 0x000000494545a210 */ /* 0x000fe20007ffe0ff */
[----:B------:R-:W-:Y:S02]  /*0860*/  @!P3 IMAD R75, R75, c[0x0][0x198], RZ ;  /* 0x000066004b4bba24 */ /* 0x000fe400078e02ff */
[----:B------:R-:W-:Y:S02]  /*0870*/  @!P3 IMAD.MOV.U32 R70, RZ, RZ, R66 ;  /* 0x000000ffff46b224 */ /* 0x000fe400078e0042 */
[----:B------:R-:W-:Y:S02]  /*0880*/  @!P3 IMAD.MOV.U32 R71, RZ, RZ, R65 ;  /* 0x000000ffff47b224 */ /* 0x000fe400078e0041 */
[----:B------:R-:W-:Y:S02]  /*0890*/  @!P5 IMAD R79, R77, c[0x0][0x198], RZ ;  /* 0x000066004d4fda24 */ /* 0x000fe400078e02ff */
[----:B------:R-:W-:-:S04]  /*08a0*/  @!P3 IMAD.WIDE.U32 R70, R74, c[0x0][0x198], R70 ;  /* 0x000066004a46ba25 */ /* 0x000fc800078e0046 */
[----:B------:R-:W-:Y:S01]  /*08b0*/  @!P3 IMAD R77, R74, c[0x0][0x19c], R75 ;  /* 0x000067004a4dba24 */ /* 0x000fe200078e024b */
[----:B------:R-:W-:Y:S01]  /*08c0*/  @!P5 MOV R74, R66 ;  /* 0x00000042004ad202 */ /* 0x000fe20000000f00 */
[----:B------:R-:W-:Y:S01]  /*08d0*/  @!P5 IMAD.MOV.U32 R75, RZ, RZ, R65 ;  /* 0x000000ffff4bd224 */ /* 0x000fe200078e0041 */
[----:B------:R-:W-:Y:S01]  /*08e0*/  @!P3 LEA R78, P4, R70, c[0x0][0x190], 0x1 ;  /* 0x00006400464eba11 */ /* 0x000fe200078808ff */
[C---:B------:R-:W-:Y:S02]  /*08f0*/  @!P5 IMAD R79, R76.reuse, c[0x0][0x19c], R79 ;  /* 0x000067004c4fda24 */ /* 0x040fe400078e024f */
[----:B------:R-:W-:Y:S01]  /*0900*/  @!P5 IMAD.WIDE.U32 R74, R76, c[0x0][0x198], R74 ;  /* 0x000066004c4ada25 */ /* 0x000fe200078e004a */
[----:B------:R-:W-:-:S03]  /*0910*/  @!P2 LEA R76, P0, R68, c[0x0][0x190], 0x1 ;  /* 0x00006400444caa11 */ /* 0x000fc600078008ff */
[----:B------:R-:W-:Y:S01]  /*0920*/  @!P3 IMAD.IADD R71, R71, 0x1, R77 ;  /* 0x000000014747b824 */ /* 0x000fe200078e024d */
[----:B------:R-:W-:Y:S02]  /*0930*/  @!P5 LEA R80, P6, R74, c[0x0][0x190], 0x1 ;  /* 0x000064004a50da11 */ /* 0x000fe400078c08ff */
[----:B------:R-:W-:Y:S02]  /*0940*/  @!P5 IADD3 R73, R75, R79, RZ ;  /* 0x0000004f4b49d210 */ /* 0x000fe40007ffe0ff */
[----:B------:R-:W-:Y:S02]  /*0950*/  @!P2 LEA.HI.X R77, R68, c[0x0][0x194], R69, 0x1, P0 ;  /* 0x00006500444daa11 */ /* 0x000fe400000f0c45 */
[----:B------:R-:W-:Y:S02]  /*0960*/  @!P3 LEA.HI.X R79, R70, c[0x0][0x194], R71, 0x1, P4 ;  /* 0x00006500464fba11 */ /* 0x000fe400020f0c47 */
[----:B------:R-:W-:Y:S01]  /*0970*/  @!P5 LEA.HI.X R81, R74, c[0x0][0x194], R73, 0x1, P6 ;  /* 0x000065004a51da11 */ /* 0x000fe200030f0c49 */
[----:B------:R0:W5:Y:S04]  /*0980*/  @!P2 LDG.E.128 R28, [R76.64] ;  /* 0x000000064c1ca981 */ /* 0x000168000c1e1d00 */
[----:B------:R0:W5:Y:S04]  /*0990*/  @!P3 LDG.E.128 R32, [R78.64+0x80] ;  /* 0x000080064e20b981 */ /* 0x000168000c1e1d00 */
[----:B------:R0:W5:Y:S02]  /*09a0*/  @!P5 LDG.E.128 R44, [R80.64+0x100] ;  /* 0x00010006502cd981 */ /* 0x000164000c1e1d00 */
.L_x_1201:
[----:B------:R-:W-:Y:S05]  /*09b0*/  BSYNC B0 ;  /* 0x0000000000007941 */ /* 0x000fea0003800000 */
.L_x_1200:
[----:B------:R-:W-:Y:S01]  /*09c0*/  BSSY B0, `(.L_x_1202) ;  /* 0x0000014000007945 */ /* 0x000fe20003800000 */
[----:B------:R-:W-:Y:S05]  /*09d0*/  @P1 BRA `(.L_x_1203) ;  /* 0x0000012000001947 */ /* 0x000fea0003800000 */
[----:B------:R-:W-:Y:S01]  /*09e0*/  IMAD.WIDE R68, R55, 0x40, R52 ;  /* 0x0000004037447825 */ /* 0x000fe200078e0234 */
[----:B------:R-:W-:-:S02]  /*09f0*/  MOV R64, R66 ;  /* 0x0000004200407202 */ /* 0x000fc40000000f00 */
[----:B------:R-:W-:Y:S02]  /*0a00*/  IADD3 R66, R62, 0x40, RZ ;  /* 0x000000403e427810 */ /* 0x000fe40007ffe0ff */
[----:B------:R-:W-:Y:S02]  /*0a10*/  IADD3 R67, P0, R68, 0x20, RZ ;  /* 0x0000002044437810 */ /* 0x000fe40007f1e0ff */
[C---:B------:R-:W-:Y:S02]  /*0a20*/  IADD3 R68, R62.reuse, 0x80, RZ ;  /* 0x000000803e447810 */ /* 0x040fe40007ffe0ff */
        /* <DEDUP_REMOVED lines=10> */
[----:B------:R1:W5:Y:S04]  /*0ad0*/  @!P1 LDG.E.128 R36, [R62.64] ;  /* 0x000000063e249981 */ /* 0x000368000c1e1d00 */
[----:B------:R1:W5:Y:S04]  /*0ae0*/  @!P2 LDG.E.128 R40, [R62.64+0x80] ;  /* 0x000080063e28a981 */ /* 0x000368000c1e1d00 */
[----:B------:R1:W5:Y:S02]  /*0af0*/  @!P3 LDG.E.128 R48, [R62.64+0x100] ;  /* 0x000100063e30b981 */ /* 0x000364000c1e1d00 */
.L_x_1203:
[----:B------:R-:W-:Y:S05]  /*0b00*/  BSYNC B0 ;  /* 0x0000000000007941 */ /* 0x000fea0003800000 */
.L_x_1202:
[----:B-1---5:R-:W-:Y:S01]  /*0b10*/  LOP3.LUT R63, R4, 0xffff0000, RZ, 0xc0, !PT ;  /* 0xffff0000043f7812 */ /* 0x022fe200078ec0ff */
[----:B------:R-:W-:Y:S01]  /*0b20*/  IMAD.U32 R62, R5, 0x10000, RZ ;  /* 0x00010000053e7824 */ /* 0x000fe200078e00ff */
[----:B0-----:R-:W-:Y:S01]  /*0b30*/  LOP3.LUT R78, R28, 0xffff0000, RZ, 0xc0, !PT ;  /* 0xffff00001c4e7812 */ /* 0x001fe200078ec0ff */
[----:B------:R-:W-:Y:S01]  /*0b40*/  IMAD.U32 R67, R29, 0x10000, RZ ;  /* 0x000100001d437824 */ /* 0x000fe200078e00ff */
[----:B------:R-:W-:Y:S01]  /*0b50*/  LOP3.LUT R79, R12, 0xffff0000, RZ, 0xc0, !PT ;  /* 0xffff00000c4f7812 */ /* 0x000fe200078ec0ff */
[----:B------:R-:W-:Y:S01]  /*0b60*/  IMAD.U32 R69, R31, 0x10000, RZ ;  /* 0x000100001f457824 */ /* 0x000fe200078e00ff */
[----:B------:R-:W-:Y:S01]  /*0b70*/  LOP3.LUT R80, R36, 0xffff0000, RZ, 0xc0, !PT ;  /* 0xffff000024507812 */ /* 0x000fe200078ec0ff */
[----:B------:R-:W-:Y:S01]  /*0b80*/  FMUL.FTZ R78, R63, R78 ;  /* 0x0000004e3f4e7220 */ /* 0x000fe20000410000 */
[----:B------:R-:W-:Y:S01]  /*0b90*/  SHF.L.U32 R4, R4, 0x10, RZ ;  /* 0x0000001004047819 */ /* 0x000fe200000006ff */
[----:B------:R-:W-:Y:S01]  /*0ba0*/  IMAD.U32 R63, R36, 0x10000, RZ ;  /* 0x00010000243f7824 */ /* 0x000fe200078e00ff */
[----:B------:R-:W-:Y:S01]  /*0bb0*/  SHF.L.U32 R65, R28, 0x10, RZ ;  /* 0x000000101c417819 */ /* 0x000fe200000006ff */
[----:B------:R-:W-:Y:S01]  /*0bc0*/  FMUL.FTZ R79, R79, R80 ;  /* 0x000000504f4f7220 */ /* 0x000fe20000410000 */
[----:B------:R-:W-:Y:S01]  /*0bd0*/  SHF.L.U32 R12, R12, 0x10, RZ ;  /* 0x000000100c0c7819 */ /* 0x000fe200000006ff */
[----:B------:R-:W-:Y:S01]  /*0be0*/  IMAD.U32 R73, R33, 0x10000, RZ ;  /* 0x0001000021497824 */ /* 0x000fe200078e00ff */
[----:B------:R-:W-:Y:S01]  /*0bf0*/  LOP3.LUT R5, R5, 0xffff0000, RZ, 0xc0, !PT ;  /* 0xffff000005057812 */ /* 0x000fe200078ec0ff */
[----:B------:R-:W-:Y:S01]  /*0c00*/  FFMA.FTZ R78, R4, R65, R78 ;  /* 0x00000041044e7223 */ /* 0x000fe2000001004e */
[----:B------:R-:W-:Y:S01]  /*0c10*/  SHF.L.U32 R4, R13, 0x10, RZ ;  /* 0x000000100d047819 */ /* 0x000fe200000006ff */
[----:B------:R-:W-:Y:S01]  /*0c20*/  IMAD.U32 R65, R37, 0x10000, RZ ;  /* 0x0001000025417824 */ /* 0x000fe200078e00ff */
[----:B------:R-:W-:Y:S01]  /*0c30*/  LOP3.LUT R64, R29, 0xffff0000, RZ, 0xc0, !PT ;  /* 0xffff00001d407812 */ /* 0x000fe200078ec0ff */
[----:B------:R-:W-:Y:S01]  /*0c40*/  FFMA.FTZ R63, R12, R63, R79 ;  /* 0x0000003f0c3f7223 */ /* 0x000fe2000001004f */
[----:B------:R-:W-:Y:S01]  /*0c50*/  LOP3.LUT R12, R13, 0xffff0000, RZ, 0xc0, !PT ;  /* 0xffff00000d0c7812 */ /* 0x000fe200078ec0ff */
[----:B------:R-:W-:Y:S01]  /*0c60*/  FFMA.FTZ R62, R62, R67, R78 ;  /* 0x000000433e3e7223 */ /* 0x000fe2000001004e */
[----:B------:R-:W-:Y:S01]  /*0c70*/  LOP3.LUT R37, R37, 0xffff0000, RZ, 0xc0, !PT ;  /* 0xffff000025257812 */ /* 0x000fe200078ec0ff */
[----:B------:R-:W-:Y:S01]  /*0c80*/  FFMA.FTZ R63, R4, R65, R63 ;  /* 0x00000041043f7223 */ /* 0x000fe2000001003f */
[----:B------:R-:W-:Y:S01]  /*0c90*/  SHF.L.U32 R29, R6, 0x10, RZ ;  /* 0x00000010061d7819 */ /* 0x000fe200000006ff */
[----:B------:R-:W-:Y:S01]  /*0ca0*/  FFMA.FTZ R5, R5, R64, R62 ;  /* 0x0000004005057223 */ /* 0x000fe2000001003e */
[----:B------:R-:W-:Y:S01]  /*0cb0*/  SHF.L.U32 R76, R30, 0x10, RZ ;  /* 0x000000101e4c7819 */ /* 0x000fe200000006ff */
[----:B------:R-:W-:Y:S01]  /*0cc0*/  IMAD.U32 R13, R38, 0x10000, RZ ;  /* 0x00010000260d7824 */ /* 0x000fe200078e00ff */
[----:B------:R-:W-:Y:S01]  /*0cd0*/  SHF.L.U32 R4, R14, 0x10, RZ ;  /* 0x000000100e047819 */ /* 0x000fe200000006ff */
[----:B------:R-:W-:Y:S01]  /*0ce0*/  FFMA.FTZ R37, R12, R37, R63 ;  /* 0x000000250c257223 */ /* 0x000fe2000001003f */
[----:B------:R-:W-:Y:S01]  /*0cf0*/  LOP3.LUT R28, R6, 0xffff0000, RZ, 0xc0, !PT ;  /* 0xffff0000061c7812 */ /* 0x000fe200078ec0ff */
[----:B------:R-:W-:Y:S01]  /*0d00*/  FFMA.FTZ R29, R29, R76, R5 ;  /* 0x0000004c1d1d7223 */ /* 0x000fe20000010005 */
[----:B------:R-:W-:Y:S01]  /*0d10*/  LOP3.LUT R71, R30, 0xffff0000, RZ, 0xc0, !PT ;  /* 0xffff00001e477812 */ /* 0x000fe200078ec0ff */
[----:B------:R-:W-:Y:S01]  /*0d20*/  FFMA.FTZ R37, R4, R13, R37 ;  /* 0x0000000d04257223 */ /* 0x000fe20000010025 */
[----:B------:R-:W-:Y:S01]  /*0d30*/  LOP3.LUT R5, R14, 0xffff0000, RZ, 0xc0, !PT ;  /* 0xffff00000e057812 */ /* 0x000fe200078ec0ff */
        /* <DEDUP_REMOVED lines=11> */
[----:B------:R-:W-:Y:S01]  /*0df0*/  LOP3.LUT R39, R39, 0xffff0000, RZ, 0xc0, !PT ;  /* 0xffff000027277812 */ /* 0x000fe200078ec0ff */
[----:B------:R-:W-:Y:S01]  /*0e00*/  FFMA.FTZ R6, R7, R66, R6 ;  /* 0x0000004207067223 */ /* 0x000fe20000010006 */
[----:B------:R-:W-:Y:S01]  /*0e10*/  SHF.L.U32 R31, R8, 0x10, RZ ;  /* 0x00000010081f7819 */ /* 0x000fe200000006ff */
[----:B------:R-:W-:Y:S01]  /*0e20*/  IMAD.U32 R7, R40, 0x10000, RZ ;  /* 0x0001000028077824 */ /* 0x000fe200078e00ff */
[----:B------:R-:W-:Y:S01]  /*0e30*/  SHF.L.U32 R74, R32, 0x10, RZ ;  /* 0x00000010204a7819 */ /* 0x000fe200000006ff */
        /* <DEDUP_REMOVED lines=27> */
[----:B------:R-:W-:Y:S01]  /*0ff0*/  SHF.L.U32 R7, R42, 0x10, RZ ;  /* 0x000000102a077819 */ /* 0x000fe200000006ff */
[----:B------:R-:W-:Y:S01]  /*1000*/  FFMA.FTZ R8, R32, R77, R8 ;  /* 0x0000004d20087223 */ /* 0x000fe20000010008 */
[----:B------:R-:W-:Y:S01]  /*1010*/  LOP3.LUT R33, R10, 0xffff0000, RZ, 0xc0, !PT ;  /* 0xffff00000a217812 */ /* 0x000fe200078ec0ff */
[----:B------:R-:W-:Y:S01]  /*1020*/  IMAD.U32 R10, R11, 0x10000, RZ ;  /* 0x000100000b0a7824 */ /* 0x000fe200078e00ff */
[----:B------:R-:W-:Y:S01]  /*1030*/  LOP3.LUT R34, R34, 0xffff0000, RZ, 0xc0, !PT ;  /* 0xffff000022227812 */ /* 0x000fe200078ec0ff */
[----:B------:R-:W-:Y:S01]  /*1040*/  FFMA.FTZ R16, R4, R7, R16 ;  /* 0x0000000704107223 */ /* 0x000fe20000010010 */
[----:B------:R-:W-:Y:S01]  /*1050*/  LOP3.LUT R5, R18, 0xffff0000, RZ, 0xc0, !PT ;  /* 0xffff000012057812 */ /* 0x000fe200078ec0ff */
[----:B------:R-:W-:Y:S01]  /*1060*/  IMAD.U32 R7, R21, 0x10000, RZ ;  /* 0x0001000015077824 */ /* 0x000fe200078e00ff */
[----:B------:R-:W-:Y:S01]  /*1070*/  LOP3.LUT R12, R42, 0xffff0000, RZ, 0xc0, !PT ;  /* 0xffff00002a0c7812 */ /* 0x000fe200078ec0ff */
[----:B------:R-:W-:Y:S01]  /*1080*/  FFMA.FTZ R33, R33, R34, R8 ;  /* 0x0000002221217223 */ /* 0x000fe20000010008 */
[----:B------:R-:W-:Y:S01]  /*1090*/  LOP3.LUT R70, R11, 0xffff0000, RZ, 0xc0, !PT ;  /* 0xffff00000b467812 */ /* 0x000fe200078ec0ff */
[C---:B------:R-:W-:Y:S01]  /*10a0*/  IMAD.U32 R11, R35.reuse, 0x10000, RZ ;  /* 0x00010000230b7824 */ /* 0x040fe200078e00ff */
        /* <DEDUP_REMOVED lines=45> */
[----:B------:R-:W-:Y:S01]  /*1380*/  BSSY B0, `(.L_x_1204) ;  /* 0x0000030000007945 */ /* 0x000fe20003800000 */
        /* <DEDUP_REMOVED lines=8> */
[----:B------:R-:W-:-:S03]  /*1410*/  ISETP.NE.AND P0, PT, R60, RZ, PT ;  /* 0x000000ff3c00720c */ /* 0x000fc60003f05270 */
[----:B------:R-:W-:Y:S01]  /*1420*/  FFMA.FTZ R6, R27, R6, R4 ;  /* 0x000000061b067223 */ /* 0x000fe20000010004 */
[----:B------:R-:W0:Y:S04]  /*1430*/  SHFL.BFLY PT, R5, R8, 0x4, 0x1f ;  /* 0x0c801f0008057f89 */ /* 0x000e2800000e0000 */
[----:B------:R-:W1:Y:S01]  /*1440*/  SHFL.BFLY PT, R7, R6, 0x4, 0x1f ;  /* 0x0c801f0006077f89 */ /* 0x000e6200000e0000 */
[----:B0-----:R-:W-:Y:S01]  /*1450*/  FADD.FTZ R5, R8, R5 ;  /* 0x0000000508057221 */ /* 0x001fe20000010000 */
[----:B------:R-:W-:Y:S01]  /*1460*/  SHF.L.U32 R8, R57, 0x2, RZ ;  /* 0x0000000239087819 */ /* 0x000fe200000006ff */
[----:B-1----:R-:W-:-:S03]  /*1470*/  FADD.FTZ R10, R6, R7 ;  /* 0x00000007060a7221 */ /* 0x002fc60000010000 */
[----:B------:R-:W0:Y:S01]  /*1480*/  SHFL.BFLY PT, R4, R5, 0x2, 0x1f ;  /* 0x0c401f0005047f89 */ /* 0x000e2200000e0000 */
[----:B------:R-:W-:-:S03]  /*1490*/  SHF.R.S32.HI R14, RZ, 0x1f, R8 ;  /* 0x0000001fff0e7819 */ /* 0x000fc60000011408 */
[----:B------:R-:W1:Y:S01]  /*14a0*/  SHFL.BFLY PT, R7, R10, 0x2, 0x1f ;  /* 0x0c401f000a077f89 */ /* 0x000e6200000e0000 */
[----:B0-----:R-:W-:Y:S02]  /*14b0*/  FADD.FTZ R4, R5, R4 ;  /* 0x0000000405047221 */ /* 0x001fe40000010000 */
[----:B-1----:R-:W-:-:S03]  /*14c0*/  FADD.FTZ R11, R10, R7 ;  /* 0x000000070a0b7221 */ /* 0x002fc60000010000 */
[----:B------:R-:W0:Y:S01]  /*14d0*/  SHFL.BFLY PT, R9, R4, 0x1, 0x1f ;  /* 0x0c201f0004097f89 */ /* 0x000e2200000e0000 */
[----:B------:R-:W-:Y:S02]  /*14e0*/  IMAD R7, R55, 0x3000, RZ ;  /* 0x0000300037077824 */ /* 0x000fe400078e02ff */
[----:B------:R-:W-:Y:S01]  /*14f0*/  IMAD R10, R54, c[0x0][0x220], RZ ;  /* 0x00008800360a7a24 */ /* 0x000fe200078e02ff */
[----:B------:R-:W1:Y:S02]  /*1500*/  SHFL.BFLY PT, R12, R11, 0x1, 0x1f ;  /* 0x0c201f000b0c7f89 */ /* 0x000e6400000e0000 */
[----:B------:R-:W-:-:S04]  /*1510*/  IADD3 R6, P1, R7, R8, RZ ;  /* 0x0000000807067210 */ /* 0x000fc80007f3e0ff */
[----:B------:R-:W-:Y:S01]  /*1520*/  LEA.HI.X.SX32 R7, R7, R14, 0x1, P1 ;  /* 0x0000000e07077211 */ /* 0x000fe200008f0eff */
[----:B0-----:R-:W-:Y:S02]  /*1530*/  FADD.FTZ R13, R4, R9 ;  /* 0x00000009040d7221 */ /* 0x001fe40000010000 */
[----:B-1----:R-:W-:Y:S01]  /*1540*/  FADD.FTZ R12, R11, R12 ;  /* 0x0000000c0b0c7221 */ /* 0x002fe20000010000 */
[----:B------:R-:W-:Y:S05]  /*1550*/  @P0 BRA `(.L_x_1205) ;  /* 0x0000012000000947 */ /* 0x000fea0003800000 */
[----:B------:R-:W-:Y:S01]  /*1560*/  SHF.R.S32.HI R3, RZ, 0x1f, R2 ;  /* 0x0000001fff037819 */ /* 0x000fe20000011402 */
[----:B------:R-:W-:Y:S01]  /*1570*/  IMAD R4, R54, c[0x0][0x1c8], RZ ;  /* 0x0000720036047a24 */ /* 0x000fe200078e02ff */
[----:B------:R-:W-:-:S03]  /*1580*/  ISETP.GE.AND P1, PT, R52, R61, PT ;  /* 0x0000003d3400720c */ /* 0x000fc60003f26270 */
[C---:B------:R-:W-:Y:S02]  /*1590*/  IMAD R9, R59.reuse, c[0x0][0x1cc], R4 ;  /* 0x000073003b097a24 */ /* 0x040fe400078e0204 */
[----:B------:R-:W-:-:S04]  /*15a0*/  IMAD.WIDE.U32 R4, R59, c[0x0][0x1c8], R2 ;  /* 0x000072003b047a25 */ /* 0x000fc800078e0002 */
[----:B------:R-:W-:Y:S02]  /*15b0*/  IMAD.IADD R5, R5, 0x1, R9 ;  /* 0x0000000105057824 */ /* 0x000fe400078e0209 */
[----:B------:R-:W-:Y:S02]  /*15c0*/  IMAD R9, R56, c[0x0][0x1d0], RZ ;  /* 0x0000740038097a24 */ /* 0x000fe400078e02ff */
[----:B------:R-:W-:-:S04]  /*15d0*/  IMAD.WIDE.U32 R4, R0, c[0x0][0x1d0], R4 ;  /* 0x0000740000047a25 */ /* 0x000fc800078e0004 */
[----:B------:R-:W-:Y:S01]  /*15e0*/  IMAD R9, R0, c[0x0][0x1d4], R9 ;  /* 0x0000750000097a24 */ /* 0x000fe200078e0209 */
[----:B------:R-:W-:-:S04]  /*15f0*/  IADD3 R8, P0, R52, R4, RZ ;  /* 0x0000000434087210 */ /* 0x000fc80007f1e0ff */
[----:B------:R-:W-:Y:S02]  /*1600*/  IADD3.X R5, R53, R5, R9, P0, !PT ;  /* 0x0000000535057210 */ /* 0x000fe400007fe409 */
[----:B------:R-:W-:Y:S02]  /*1610*/  LEA R4, P2, R8, c[0x0][0x1b0], 0x2 ;  /* 0x00006c0008047a11 */ /* 0x000fe400078410ff */
[----:B------:R-:W-:Y:S02]  /*1620*/  ISETP.GE.AND P0, PT, R58, R61, PT ;  /* 0x0000003d3a00720c */ /* 0x000fe40003f06270 */
[----:B------:R-:W-:Y:S02]  /*1630*/  LEA.HI.X R5, R8, c[0x0][0x1b4], R5, 0x2, P2 ;  /* 0x00006d0008057a11 */ /* 0x000fe400010f1405 */
[----:B------:R-:W-:Y:S02]  /*1640*/  FSEL R9, R13, RZ, !P1 ;  /* 0x000000ff0d097208 */ /* 0x000fe40004800000 */
[----:B------:R-:W-:-:S03]  /*1650*/  FSEL R11, R12, RZ, !P0 ;  /* 0x000000ff0c0b7208 */ /* 0x000fc60004000000 */
[----:B------:R0:W-:Y:S04]  /*1660*/  STG.E [R4.64], R9 ;  /* 0x0000000904007986 */ /* 0x0001e8000c101906 */
[----:B------:R0:W-:Y:S02]  /*1670*/  STG.E [R4.64+0x80], R11 ;  /* 0x0000800b04007986 */ /* 0x0001e4000c101906 */
.L_x_1205:
[----:B------:R-:W-:Y:S05]  /*1680*/  BSYNC B0 ;  /* 0x0000000000007941 */ /* 0x000fea0003800000 */
.L_x_1204:
[----:B------:R-:W-:Y:S01]  /*1690*/  ULDC UR4, c[0x0][0x168] ;  /* 0x00005a0000047ab9 */ /* 0x000fe20000000800 */
[C---:B0-----:R-:W-:Y:S01]  /*16a0*/  IMAD.WIDE.U32 R4, R59.reuse, c[0x0][0x220], R6 ;  /* 0x000088003b047a25 */ /* 0x041fe200078e0006 */
[----:B------:R-:W-:Y:S01]  /*16b0*/  UIADD3 UR4, UR4, 0x3f, URZ ;  /* 0x0000003f04047890 */ /* 0x000fe2000fffe03f */
[----:B------:R-:W-:Y:S01]  /*16c0*/  ISETP.NE.U32.AND P1, PT, RZ, c[0x0][0x238], PT ;  /* 0x00008e00ff007a0c */ /* 0x000fe20003f25070 */
[----:B------:R-:W-:Y:S01]  /*16d0*/  BSSY B0, `(.L_x_1206) ;  /* 0x0000023000007945 */ /* 0x000fe20003800000 */
[----:B------:R-:W-:Y:S01]  /*16e0*/  IMAD R9, R59, c[0x0][0x224], R10 ;  /* 0x000089003b097a24 */ /* 0x000fe200078e020a */
[----:B------:R-:W-:Y:S01]  /*16f0*/  USHF.R.S32.HI UR5, URZ, 0x1f, UR4 ;  /* 0x0000001f3f057899 */ /* 0x000fe20008011404 */
[----:B------:R-:W-:Y:S01]  /*1700*/  IMAD R7, R56, c[0x0][0x228], RZ ;  /* 0x00008a0038077a24 */ /* 0x000fe200078e02ff */
[----:B------:R-:W-:-:S02]  /*1710*/  ISETP.NE.AND.EX P1, PT, RZ, c[0x0][0x23c], PT, P1 ;  /* 0x00008f00ff007a0c */ /* 0x000fc40003f25310 */
[----:B------:R-:W-:Y:S01]  /*1720*/  ULEA.HI UR5, UR5, UR4, URZ, 0x6 ;  /* 0x0000000405057291 */ /* 0x000fe2000f8f303f */
[----:B------:R-:W-:Y:S01]  /*1730*/  IADD3 R5, R5, R9, RZ ;  /* 0x0000000905057210 */ /* 0x000fe20007ffe0ff */
[C---:B------:R-:W-:Y:S01]  /*1740*/  IMAD R7, R0.reuse, c[0x0][0x22c], R7 ;  /* 0x00008b0000077a24 */ /* 0x040fe200078e0207 */
[----:B------:R-:W-:Y:S01]  /*1750*/  ISETP.NE.OR P1, PT, R57, RZ, !P1 ;  /* 0x000000ff3900720c */ /* 0x000fe20004f25670 */
[----:B------:R-:W-:Y:S02]  /*1760*/  ULOP3.LUT UR5, UR5, 0xffffffc0, URZ, 0xc0, !UPT ;  /* 0xffffffc005057892 */ /* 0x000fe4000f8ec03f */
[----:B------:R-:W-:-:S04]  /*1770*/  IMAD.WIDE.U32 R4, R0, c[0x0][0x228], R4 ;  /* 0x00008a0000047a25 */ /* 0x000fc800078e0004 */
[----:B------:R-:W-:Y:S01]  /*1780*/  IADD3 R6, -R2, UR5, RZ ;  /* 0x0000000502067c10 */ /* 0x000fe2000fffe1ff */
[----:B------:R-:W-:Y:S01]  /*1790*/  IMAD.IADD R5, R5, 0x1, R7 ;  /* 0x0000000105057824 */ /* 0x000fe200078e0207 */
[C---:B------:R-:W-:Y:S02]  /*17a0*/  LEA R8, P2, R4.reuse, c[0x0][0x208], 0x2 ;  /* 0x0000820004087a11 */ /* 0x040fe400078410ff */
[C---:B------:R-:W-:Y:S02]  /*17b0*/  ISETP.GE.AND P0, PT, R57.reuse, R6, PT ;  /* 0x000000063900720c */ /* 0x040fe40003f06270 */
[----:B------:R-:W-:Y:S02]  /*17c0*/  LEA.HI.X R9, R4, c[0x0][0x20c], R5, 0x2, P2 ;  /* 0x0000830004097a11 */ /* 0x000fe400010f1405 */
[----:B------:R-:W-:-:S13]  /*17d0*/  ISETP.GT.OR P0, PT, R57, 0x3f, P0 ;  /* 0x0000003f3900780c */ /* 0x000fda0000704670 */
[----:B------:R-:W-:Y:S05]  /*17e0*/  @P0 BRA `(.L_x_1207) ;  /* 0x0000011000000947 */ /* 0x000fea0003800000 */
[----:B------:R-:W-:Y:S01]  /*17f0*/  SHF.R.S32.HI R3, RZ, 0x1f, R57 ;  /* 0x0000001fff037819 */ /* 0x000fe20000011439 */
[----:B------:R-:W-:Y:S01]  /*1800*/  IMAD R54, R54, c[0x0][0x1f8], RZ ;  /* 0x00007e0036367a24 */ /* 0x000fe200078e02ff */
[----:B------:R-:W-:Y:S01]  /*1810*/  IADD3 R4, P0, R2, R57, RZ ;  /* 0x0000003902047210 */ /* 0x000fe20007f1e0ff */
[----:B------:R-:W-:Y:S02]  /*1820*/  FMUL.FTZ R6, R72, 1.4426950216293334961 ;  /* 0x3fb8aa3b48067820 */ /* 0x000fe40000410000 */
[----:B------:R-:W-:Y:S01]  /*1830*/  IMAD R7, R59, c[0x0][0x1fc], R54 ;  /* 0x00007f003b077a24 */ /* 0x000fe200078e0236 */
[----:B------:R-:W-:Y:S02]  /*1840*/  LEA.HI.X.SX32 R5, R2, R3, 0x1, P0 ;  /* 0x0000000302057211 */ /* 0x000fe400000f0eff */
[----:B------:R-:W-:-:S03]  /*1850*/  FSETP.NEU.FTZ.AND P0, PT, R72, -INF , PT ;  /* 0xff8000004800780b */ /* 0x000fc60003f1d000 */
[----:B------:R-:W-:-:S04]  /*1860*/  IMAD.WIDE.U32 R2, R59, c[0x0][0x1f8], R4 ;  /* 0x00007e003b027a25 */ /* 0x000fc800078e0004 */
[----:B------:R-:W-:Y:S01]  /*1870*/  IMAD R5, R56, c[0x0][0x200], RZ ;  /* 0x0000800038057a24 */ /* 0x000fe200078e02ff */
[----:B------:R-:W-:-:S03]  /*1880*/  IADD3 R3, R3, R7, RZ ;  /* 0x0000000703037210 */ /* 0x000fc60007ffe0ff */
[C---:B------:R-:W-:Y:S02]  /*1890*/  IMAD R5, R0.reuse, c[0x0][0x204], R5 ;  /* 0x0000810000057a24 */ /* 0x040fe400078e0205 */
[----:B------:R-:W-:-:S04]  /*18a0*/  IMAD.WIDE.U32 R2, R0, c[0x0][0x200], R2 ;  /* 0x0000800000027a25 */ /* 0x000fc800078e0002 */
[----:B------:R-:W-:Y:S01]  /*18b0*/  IMAD.IADD R3, R3, 0x1, R5 ;  /* 0x0000000103037824 */ /* 0x000fe200078e0205 */
[----:B------:R-:W-:-:S04]  /*18c0*/  LEA R4, P2, R2, c[0x0][0x1f0], 0x2 ;  /* 0x00007c0002047a11 */ /* 0x000fc800078410ff */
[----:B------:R-:W-:Y:S02]  /*18d0*/  LEA.HI.X R5, R2, c[0x0][0x1f4], R3, 0x2, P2 ;  /* 0x00007d0002057a11 */ /* 0x000fe400010f1403 */
[----:B------:R-:W-:-:S05]  /*18e0*/  FSEL R3, R6, RZ, P0 ;  /* 0x000000ff06037208 */ /* 0x000fca0000000000 */
[----:B------:R0:W-:Y:S02]  /*18f0*/  STG.E [R4.64], R3 ;  /* 0x0000000304007986 */ /* 0x0001e4000c101906 */
.L_x_1207:
[----:B------:R-:W-:Y:S05]  /*1900*/  BSYNC B0 ;  /* 0x0000000000007941 */ /* 0x000fea0003800000 */
.L_x_1206:
[----:B------:R1:W-:Y:S04]  /*1910*/  STG.E.128 [R8.64], RZ ;  /* 0x000000ff08007986 */ /* 0x0003e8000c101d06 */
[----:B------:R1:W-:Y:S04]  /*1920*/  STG.E.128 [R8.64+0x1000], RZ ;  /* 0x001000ff08007986 */ /* 0x0003e8000c101d06 */
        /* <DEDUP_REMOVED lines=9> */
[----:B------:R1:W-:Y:S01]  /*19c0*/  STG.E.128 [R8.64+0xb000], RZ ;  /* 0x00b000ff08007986 */ /* 0x0003e2000c101d06 */
[----:B------:R-:W-:Y:S05]  /*19d0*/  @P1 EXIT ;  /* 0x000000000000194d */ /* 0x000fea0003800000 */
[----:B0-----:R-:W-:Y:S01]  /*19e0*/  HFMA2.MMA R3, -RZ, RZ, 0, 2.384185791015625e-07 ;  /* 0x00000004ff037435 */ /* 0x001fe200000001ff */
[----:B------:R-:W-:-:S04]  /*19f0*/  IMAD R0, R55, c[0x0][0x230], R0 ;  /* 0x00008c0037007a24 */ /* 0x000fc800078e0200 */
[----:B------:R-:W-:-:S05]  /*1a00*/  IMAD R0, R0, c[0x0][0x170], R59 ;  /* 0x00005c0000007a24 */ /* 0x000fca00078e023b */
[----:B------:R-:W-:-:S05]  /*1a10*/  IMAD.WIDE R2, R0, R3, c[0x0][0x238] ;  /* 0x00008e0000027625 */ /* 0x000fca00078e0203 */
[----:B------:R-:W-:Y:S01]  /*1a20*/  STG.E [R2.64], RZ ;  /* 0x000000ff02007986 */ /* 0x000fe2000c101906 */
[----:B------:R-:W-:Y:S05]  /*1a30*/  EXIT ;  /* 0x000000000000794d */ /* 0x000fea0003800000 */
.L_x_1208:
        /* <DEDUP_REMOVED lines=12> */
.L_x_1426:


//--------------------- .text._ZN7cutlass13device_kernelIN5flash19enable_sm80_to_sm89INS1_16FlashAttnBwdSm80INS1_25CollectiveMainloopBwdSm80ILi2ELi1EN4cute5tupleIJNS5_1CILi64EEENS7_ILi80EEENS7_ILi192EEEEEENS_10bfloat16_tEfNS_4arch4Sm80ELb1ELb0ELb0ELb1ELb0ELb0ELb1ELb0ELi2ELi4ELi2ELi2ELb0EEENS1_21CollectiveEpilogueBwdISB_SC_SE_Li256ELb1ELb1ELi4EEENS1_25SingleTileBwdLPTSchedulerILb1ELi80ELb0EEEEEEEEEvNT_6ParamsE --------------------------
	.section	.text._ZN7cutlass13device_kernelIN5flash19enable_sm80_to_sm89INS1_16FlashAttnBwdSm80INS1_25CollectiveMainloopBwdSm80ILi2ELi1EN4cute5tupleIJNS5_1CILi64EEENS7_ILi80EEENS7_ILi192EEEEEENS_10bfloat16_tEfNS_4arch4Sm80ELb1ELb0ELb0ELb1ELb0ELb0ELb1ELb0ELi2ELi4ELi2ELi2ELb0EEENS1_21CollectiveEpilogueBwdISB_SC_SE_Li256ELb1ELb1ELi4EEENS1_25SingleTileBwdLPTSchedulerILb1ELi80ELb0EEEEEEEEEvNT_6ParamsE,"ax",@progbits
	.sectioninfo	@"SHI_REGISTERS=255"
	.align	128
.text._ZN7cutlass13device_kernelIN5flash19enable_sm80_to_sm89INS1_16FlashAttnBwdSm80INS1_25CollectiveMainloopBwdSm80ILi2ELi1EN4cute5tupleIJNS5_1CILi64EEENS7_ILi80EEENS7_ILi192EEEEEENS_10bfloat16_tEfNS_4arch4Sm80ELb1ELb0ELb0ELb1ELb0ELb0ELb1ELb0ELi2ELi4ELi2ELi2ELb0EEENS1_21CollectiveEpilogueBwdISB_SC_SE_Li256ELb1ELb1ELi4EEENS1_25SingleTileBwdLPTSchedulerILb1ELi80ELb0EEEEEEEEEvNT_6ParamsE:
        .type           _ZN7cutlass13device_kernelIN5flash19enable_sm80_to_sm89INS1_16FlashAttnBwdSm80INS1_25CollectiveMainloopBwdSm80ILi2ELi1EN4cute5tupleIJNS5_1CILi64EEENS7_ILi80EEENS7_ILi192EEEEEENS_10bfloat16_tEfNS_4arch4Sm80ELb1ELb0ELb0ELb1ELb0ELb0ELb1ELb0ELi2ELi4ELi2ELi2ELb0EEENS1_21CollectiveEpilogueBwdISB_SC_SE_Li256ELb1ELb1ELi4EEENS1_25SingleTileBwdLPTSchedulerILb1ELi80ELb0EEEEEEEEEvNT_6ParamsE,@function
        .size           _ZN7cutlass13device_kernelIN5flash19enable_sm80_to_sm89INS1_16FlashAttnBwdSm80INS1_25CollectiveMainloopBwdSm80ILi2ELi1EN4cute5tupleIJNS5_1CILi64EEENS7_ILi80EEENS7_ILi192EEEEEENS_10bfloat16_tEfNS_4arch4Sm80ELb1ELb0ELb0ELb1ELb0ELb0ELb1ELb0ELi2ELi4ELi2ELi2ELb0EEENS1_21CollectiveEpilogueBwdISB_SC_SE_Li256ELb1ELb1ELi4EEENS1_25SingleTileBwdLPTSchedulerILb1ELi80ELb0EEEEEEEEEvNT_6ParamsE,(.L_x_1427 - _ZN7cutlass13device_kernelIN5flash19enable_sm80_to_sm89INS1_16FlashAttnBwdSm80INS1_25CollectiveMainloopBwdSm80ILi2ELi1EN4cute5tupleIJNS5_1CILi64EEENS7_ILi80EEENS7_ILi192EEEEEENS_10bfloat16_tEfNS_4arch4Sm80ELb1ELb0ELb0ELb1ELb0ELb0ELb1ELb0ELi2ELi4ELi2ELi2ELb0EEENS1_21CollectiveEpilogueBwdISB_SC_SE_Li256ELb1ELb1ELi4EEENS1_25SingleTileBwdLPTSchedulerILb1ELi80ELb0EEEEEEEEEvNT_6ParamsE)
        .other          _ZN7cutlass13device_kernelIN5flash19enable_sm80_to_sm89INS1_16FlashAttnBwdSm80INS1_25CollectiveMainloopBwdSm80ILi2ELi1EN4cute5tupleIJNS5_1CILi64EEENS7_ILi80EEENS7_ILi192EEEEEENS_10bfloat16_tEfNS_4arch4Sm80ELb1ELb0ELb0ELb1ELb0ELb0ELb1ELb0ELi2ELi4ELi2ELi2ELb0EEENS1_21CollectiveEpilogueBwdISB_SC_SE_Li256ELb1ELb1ELi4EEENS1_25SingleTileBwdLPTSchedulerILb1ELi80ELb0EEEEEEEEEvNT_6ParamsE,@"STO_CUDA_ENTRY STV_DEFAULT"
_ZN7cutlass13device_kernelIN5flash19enable_sm80_to_sm89INS1_16FlashAttnBwdSm80INS1_25CollectiveMainloopBwdSm80ILi2ELi1EN4cute5tupleIJNS5_1CILi64EEENS7_ILi80EEENS7_ILi192EEEEEENS_10bfloat16_tEfNS_4arch4Sm80ELb1ELb0ELb0ELb1ELb0ELb0ELb1ELb0ELi2ELi4ELi2ELi2ELb0EEENS1_21CollectiveEpilogueBwdISB_SC_SE_Li256ELb1ELb1ELi4EEENS1_25SingleTileBwdLPTSchedulerILb1ELi80ELb0EEEEEEEEEvNT_6ParamsE:
[----:B------:R-:W-:Y:S02]  /*0000*/  MOV R1, c[0x0][0x28] ;  /* 0x00000a0000017a02 */ /* 0x000fe40000000f00 */
[----:B------:R-:W1:Y:S01]  /*0010*/  S2R R251, SR_TID.X ;  /* 0x0000000000fb7919 */ /* 0x000e620000002100 */
[----:B------:R-:W-:-:S03]  /*0020*/  ULDC.64 UR4, c[0x0][0x118] ;  /* 0x0000460000047ab9 */ /* 0x000fc60000000a00 */
        /* <DEDUP_REMOVED lines=21> */
.L_x_1210:
[----:B------:R-:W-:Y:S02]  /*0180*/  MOV R3, c[0x0][0x3ac] ;  /* 0x0000eb0000037a02 */ /* 0x000fe40000000f00 */
[----:B------:R-:W-:Y:S02]  /*0190*/  MOV R249, R0 ;  /* 0x0000000000f97202 */ /* 0x000fe40000000f00 */
[----:B------:R-:W-:-:S13]  /*01a0*/  ISETP.NE.AND P0, PT, R3, 0x1, PT ;  /* 0x000000010300780c */ /* 0x000fda0003f05270 */
[----:B------:R-:W-:-:S05]  /*01b0*/  @P0 IMAD.HI.U32 R3, R0, c[0x0][0x3b0], RZ ;  /* 0x0000ec0000030a27 */ /* 0x000fca00078e00ff */
[----:B------:R-:W-:-:S05]  /*01c0*/  @P0 SHF.R.U32.HI R249, RZ, c[0x0][0x3b4], R3 ;  /* 0x0000ed00fff90a19 */ /* 0x000fca0000011603 */
[----:B------:R-:W-:Y:S02]  /*01d0*/  IMAD R3, R249, c[0x0][0x3ac], RZ ;  /* 0x0000eb00f9037a24 */ /* 0x000fe400078e02ff */
.L_x_1211:
[----:B------:R-:W-:Y:S01]  /*01e0*/  IMAD.MOV.U32 R4, RZ, RZ, c[0x0][0x3a0] ;  /* 0x0000e800ff047624 */ /* 0x000fe200078e00ff */
[----:B------:R-:W-:Y:S01]  /*01f0*/  ISETP.NE.U32.AND P1, PT, RZ, c[0x0][0x3e0], PT ;  /* 0x0000f800ff007a0c */ /* 0x000fe20003f25070 */
[----:B------:R-:W-:-:S03]  /*0200*/  IMAD.IADD R0, R0, 0x1, -R3 ;  /* 0x0000000100007824 */ /* 0x000fc600078e0a03 */
[----:B------:R-:W-:Y:S01]  /*0210*/  ISETP.NE.AND P0, PT, R4, 0x1, PT ;  /* 0x000000010400780c */ /* 0x000fe20003f05270 */
[----:B------:R-:W-:-:S05]  /*0220*/  IMAD R0, R2, c[0x0][0x3ac], R0 ;  /* 0x0000eb0002007a24 */ /* 0x000fca00078e0200 */
[----:B------:R-:W-:-:S07]  /*0230*/  MOV R4, R0 ;  /* 0x0000000000047202 */ /* 0x000fce0000000f00 */
[----:B------:R-:W-:-:S05]  /*0240*/  @P0 IMAD.HI.U32 R2, R0, c[0x0][0x3a4], RZ ;  /* 0x0000e90000020a27 */ /* 0x000fca00078e00ff */
[----:B------:R-:W-:Y:S02]  /*0250*/  @P0 SHF.R.U32.HI R4, RZ, c[0x0][0x3a8], R2 ;  /* 0x0000ea00ff040a19 */ /* 0x000fe40000011602 */
[----:B------:R-:W-:Y:S02]  /*0260*/  ISETP.NE.AND.EX P0, PT, RZ, c[0x0][0x3e4], PT, P1 ;  /* 0x0000f900ff007a0c */ /* 0x000fe40003f05310 */
[----:B------:R-:W-:-:S05]  /*0270*/  IADD3 R2, -R4, RZ, RZ ;  /* 0x000000ff04027210 */ /* 0x000fca0007ffe1ff */
[----:B------:R-:W-:-:S06]  /*0280*/  IMAD R248, R2, c[0x0][0x3a0], R0 ;  /* 0x0000e80002f87a24 */ /* 0x000fcc00078e0200 */
[----:B------:R-:W-:Y:S05]  /*0290*/  @!P0 BRA `(.L_x_1212) ;  /* 0x0000004000008947 */ /* 0x000fea0003800000 */
[----:B------:R-:W-:-:S05]  /*02a0*/  MOV R2, 0x4 ;  /* 0x0000000400027802 */ /* 0x000fca0000000f00 */
[----:B------:R-:W-:-:S05]  /*02b0*/  IMAD.WIDE R2, R4, R2, c[0x0][0x3e0] ;  /* 0x0000f80004027625 */ /* 0x000fca00078e0202 */
[----:B------:R1:W5:Y:S01]  /*02c0*/  LDG.E R0, [R2.64] ;  /* 0x0000000402007981 */ /* 0x000362000c1e1900 */
[----:B------:R-:W-:Y:S05]  /*02d0*/  BRA `(.L_x_1213) ;  /* 0x000000a000007947 */ /* 0x000fea0003800000 */
.L_x_1212:
[----:B------:R-:W-:-:S04]  /*02e0*/  ISETP.NE.U32.AND P0, PT, RZ, c[0x0][0x3d8], PT ;  /* 0x0000f600ff007a0c */ /* 0x000fc80003f05070 */
[----:B------:R-:W-:-:S13]  /*02f0*/  ISETP.NE.AND.EX P0, PT, RZ, c[0x0][0x3dc], PT, P0 ;  /* 0x0000f700ff007a0c */ /* 0x000fda0003f05300 */
[----:B------:R-:W-:Y:S05]  /*0300*/  @!P0 BRA `(.L_x_1214) ;  /* 0x0000006000008947 */ /* 0x000fea0003800000 */
[----:B------:R-:W-:-:S05]  /*0310*/  MOV R2, 0x4 ;  /* 0x0000000400027802 */ /* 0x000fca0000000f00 */
[----:B------:R-:W-:-:S05]  /*0320*/  IMAD.WIDE R2, R4, R2, c[0x0][0x3d8] ;  /* 0x0000f60004027625 */ /* 0x000fca00078e0202 */
[----:B------:R-:W2:Y:S04]  /*0330*/  LDG.E R5, [R2.64] ;  /* 0x0000000402057981 */ /* 0x000ea8000c1e1900 */
[----:B------:R-:W2:Y:S02]  /*0340*/  LDG.E R0, [R2.64+0x4] ;  /* 0x0000040402007981 */ /* 0x000ea4000c1e1900 */
[----:B--2---:R-:W-:Y:S01]  /*0350*/  IADD3 R0, -R5, R0, RZ ;  /* 0x0000000005007210 */ /* 0x004fe20007ffe1ff */
[----:B------:R-:W-:Y:S05]  /*0360*/  BRA `(.L_x_1213) ;  /* 0x0000001000007947 */ /* 0x000fea0003800000 */
.L_x_1214:
[----:B------:R-:W-:-:S04]  /*0370*/  MOV R0, c[0x0][0x3d4] ;  /* 0x0000f50000007a02 */ /* 0x000fc80000000f00 */
.L_x_1213:
[----:B-----5:R-:W-:-:S05]  /*0380*/  IADD3 R0, R0, 0x4f, RZ ;  /* 0x0000004f00007810 */ /* 0x020fca0007ffe0ff */
[----:B------:R-:W-:-:S05]  /*0390*/  IMAD.HI R0, R0, 0x66666667, RZ ;  /* 0x6666666700007827 */ /* 0x000fca00078e02ff */
[----:B-1----:R-:W-:-:S04]  /*03a0*/  SHF.R.U32.HI R2, RZ, 0x1f, R0 ;  /* 0x0000001fff027819 */ /* 0x002fc80000011600 */
[----:B------:R-:W-:-:S04]  /*03b0*/  LEA.HI.SX32 R0, R0, R2, 0x1b ;  /* 0x0000000200007211 */ /* 0x000fc800078fdaff */
[----:B------:R-:W-:-:S04]  /*03c0*/  ISETP.GE.AND P0, PT, R249, R0, PT ;  /* 0x00000000f900720c */ /* 0x000fc80003f06270 */
[----:B------:R-:W-:Y:S01]  /*03d0*/  SEL R250, R4, 0xffffffff, !P0 ;  /* 0xffffffff04fa7807 */ /* 0x000fe20004000000 */
[----:B------:R-:W-:Y:S05]  /*03e0*/  BRA `(.L_x_1215) ;  /* 0x0000036000007947 */ /* 0x000fea0003800000 */
.L_x_1209:
        /* <DEDUP_REMOVED lines=16> */
.L_x_1216:
[----:B------:R-:W-:Y:S02]  /*04f0*/  MOV R3, c[0x0][0x3ac] ;  /* 0x0000eb0000037a02 */ /* 0x000fe40000000f00 */
[----:B------:R-:W-:Y:S02]  /*0500*/  MOV R249, R0 ;  /* 0x0000000000f97202 */ /* 0x000fe40000000f00 */
[----:B------:R-:W-:-:S13]  /*0510*/  ISETP.NE.AND P0, PT, R3, 0x1, PT ;  /* 0x000000010300780c */ /* 0x000fda0003f05270 */
[----:B------:R-:W-:-:S05]  /*0520*/  @P0 IMAD.HI.U32 R3, R0, c[0x0][0x3b0], RZ ;  /* 0x0000ec0000030a27 */ /* 0x000fca00078e00ff */
[----:B------:R-:W-:-:S05]  /*0530*/  @P0 SHF.R.U32.HI R249, RZ, c[0x0][0x3b4], R3 ;  /* 0x0000ed00fff90a19 */ /* 0x000fca0000011603 */
[----:B------:R-:W-:Y:S02]  /*0540*/  IMAD R3, R249, c[0x0][0x3ac], RZ ;  /* 0x0000eb00f9037a24 */ /* 0x000fe400078e02ff */
.L_x_1217:
        /* <DEDUP_REMOVED lines=16> */
.L_x_1218:
        /* <DEDUP_REMOVED lines=9> */
.L_x_1220:
[----:B------:R-:W-:-:S04]  /*06e0*/  MOV R0, c[0x0][0x3d4] ;  /* 0x0000f50000007a02 */ /* 0x000fc80000000f00 */
.L_x_1219:
[----:B-----5:R-:W-:-:S05]  /*06f0*/  IADD3 R0, R0, 0x4f, RZ ;  /* 0x0000004f00007810 */ /* 0x020fca0007ffe0ff */
[----:B------:R-:W-:-:S05]  /*0700*/  IMAD.HI R0, R0, 0x66666667, RZ ;  /* 0x6666666700007827 */ /* 0x000fca00078e02ff */
[----:B-1----:R-:W-:-:S04]  /*0710*/  SHF.R.U32.HI R2, RZ, 0x1f, R0 ;  /* 0x0000001fff027819 */ /* 0x002fc80000011600 */
[----:B------:R-:W-:-:S04]  /*0720*/  LEA.HI.SX32 R0, R0, R2, 0x1b ;  /* 0x0000000200007211 */ /* 0x000fc800078fdaff */
[----:B------:R-:W-:-:S04]  /*0730*/  ISETP.GE.AND P0, PT, R249, R0, PT ;  /* 0x00000000f900720c */ /* 0x000fc80003f06270 */
[----:B------:R-:W-:-:S04]  /*0740*/  SEL R250, R4, 0xffffffff, !P0 ;  /* 0xffffffff04fa7807 */ /* 0x000fc80004000000 */
.L_x_1215:
[----:B------:R-:W-:-:S13]  /*0750*/  ISETP.GE.AND P0, PT, R250, RZ, PT ;  /* 0x000000fffa00720c */ /* 0x000fda0003f06270 */
[----:B------:R-:W-:Y:S05]  /*0760*/  @!P0 EXIT ;  /* 0x000000000000894d */ /* 0x000fea0003800000 */
[----:B------:R-:W-:Y:S01]  /*0770*/  ISETP.NE.U32.AND P0, PT, RZ, c[0x0][0x2c8], PT ;  /* 0x0000b200ff007a0c */ /* 0x000fe20003f05070 */
[----:B------:R-:W-:-:S03]  /*0780*/  IMAD.MOV.U32 R8, RZ, RZ, 0x4 ;  /* 0x00000004ff087424 */ /* 0x000fc600078e00ff */
[----:B------:R-:W-:Y:S01]  /*0790*/  ISETP.NE.AND.EX P6, PT, RZ, c[0x0][0x2cc], PT, P0 ;  /* 0x0000b300ff007a0c */ /* 0x000fe20003fc5300 */
[----:B------:R-:W-:Y:S01]  /*07a0*/  IMAD.WIDE R4, R250, R8, c[0x0][0x2c8] ;  /* 0x0000b200fa047625 */ /* 0x000fe200078e0208 */
[----:B------:R-:W-:Y:S02]  /*07b0*/  ISETP.NE.U32.AND P2, PT, RZ, c[0x0][0x2d0], PT ;  /* 0x0000b400ff007a0c */ /* 0x000fe40003f45070 */
[----:B------:R-:W-:Y:S02]  /*07c0*/  MOV R10, RZ ;  /* 0x000000ff000a7202 */ /* 0x000fe40000000f00 */
[----:B------:R-:W-:Y:S01]  /*07d0*/  ISETP.NE.AND.EX P2, PT, RZ, c[0x0][0x2d4], PT, P2 ;  /* 0x0000b500ff007a0c */ /* 0x000fe20003f45320 */
[----:B------:R-:W-:Y:S01]  /*07e0*/  IMAD.MOV.U32 R21, RZ, RZ, RZ ;  /* 0x000000ffff157224 */ /* 0x000fe200078e00ff */
[----:B------:R-:W-:-:S05]  /*07f0*/  ISETP.NE.U32.AND P0, PT, RZ, c[0x0][0x2d8], PT ;  /* 0x0000b600ff007a0c */ /* 0x000fca0003f05070 */
[----:B------:R-:W2:Y:S01]  /*0800*/  @P6 LDG.E R0, [R4.64] ;  /* 0x0000000404006981 */ /* 0x000ea2000c1e1900 */
[----:B------:R-:W-:Y:S01]  /*0810*/  IMAD.WIDE R2, R250, R8, c[0x0][0x2d0] ;  /* 0x0000b400fa027625 */ /* 0x000fe200078e0208 */
[----:B------:R-:W-:Y:S02]  /*0820*/  ISETP.NE.AND.EX P0, PT, RZ, c[0x0][0x2dc], PT, P0 ;  /* 0x0000b700ff007a0c */ /* 0x000fe40003f05300 */
[----:B------:R1:W5:Y:S01]  /*0830*/  @P6 LDG.E R21, [R4.64] ;  /* 0x0000000404156981 */ /* 0x000362000c1e1900 */
[----:B------:R-:W-:-:S03]  /*0840*/  IMAD.MOV.U32 R225, RZ, RZ, c[0x0][0x168] ;  /* 0x00005a00ffe17624 */ /* 0x000fc600078e00ff */
[----:B------:R1:W5:Y:S07]  /*0850*/  @P2 LDG.E R10, [R2.64] ;  /* 0x00000004020a2981 */ /* 0x00036e000c1e1900 */
[----:B------:R-:W-:-:S05]  /*0860*/  @P0 IMAD.WIDE R6, R250, R8, c[0x0][0x2d8] ;  /* 0x0000b600fa060625 */ /* 0x000fca00078e0208 */
[----:B------:R3:W5:Y:S01]  /*0870*/  @P0 LDG.E R225, [R6.64] ;  /* 0x0000000406e10981 */ /* 0x000762000c1e1900 */
[----:B------:R-:W-:Y:S01]  /*0880*/  IMAD.MOV.U32 R23, RZ, RZ, RZ ;  /* 0x000000ffff177224 */ /* 0x000fe200078e00ff */
[----:B------:R-:W-:Y:S01]  /*0890*/  MOV R27, c[0x0][0x198] ;  /* 0x00006600001b7a02 */ /* 0x000fe20000000f00 */
[----:B--2---:R-:W-:-:S05]  /*08a0*/  @P6 IMAD R0, R250, 0x40, R0 ;  /* 0x00000040fa006824 */ /* 0x004fca00078e0200 */
[----:B---3--:R-:W-:-:S04]  /*08b0*/  @P6 SHF.R.S32.HI R6, RZ, 0x1f, R0 ;  /* 0x0000001fff066819 */ /* 0x008fc80000011400 */
[----:B------:R-:W-:-:S04]  /*08c0*/  @P6 LEA.HI R0, R6, R0, RZ, 0x6 ;  /* 0x0000000006006211 */ /* 0x000fc800078f30ff */
[----:B------:R-:W-:Y:S01]  /*08d0*/  @P6 LOP3.LUT R23, R0, 0xffffffc0, RZ, 0xc0, !PT ;  /* 0xffffffc000176812 */ /* 0x000fe200078ec0ff */
[----:B------:R-:W-:Y:S05]  /*08e0*/  @P0 BRA `(.L_x_1221) ;  /* 0x0000004000000947 */ /* 0x000fea0003800000 */
[----:B-1----:R-:W-:Y:S05]  /*08f0*/  @!P6 BRA `(.L_x_1221) ;  /* 0x000000300000e947 */ /* 0x002fea0003800000 */
[----:B------:R1:W2:Y:S04]  /*0900*/  LDG.E R0, [R4.64] ;  /* 0x0000000404007981 */ /* 0x0002a8000c1e1900 */
[----:B-1----:R-:W2:Y:S02]  /*0910*/  LDG.E R4, [R4.64+0x4] ;  /* 0x0000040404047981 */ /* 0x002ea4000c1e1900 */
[----:B--2--5:R-:W-:Y:S02]  /*0920*/  IADD3 R225, -R0, R4, RZ ;  /* 0x0000000400e17210 */ /* 0x024fe40007ffe1ff */
.L_x_1221:
[----:B-1----:R-:W-:-:S04]  /*0930*/  ISETP.NE.U32.AND P0, PT, RZ, c[0x0][0x2e0], PT ;  /* 0x0000b800ff007a0c */ /* 0x002fc80003f05070 */
[----:B------:R-:W-:-:S13]  /*0940*/  ISETP.NE.AND.EX P0, PT, RZ, c[0x0][0x2e4], PT, P0 ;  /* 0x0000b900ff007a0c */ /* 0x000fda0003f05300 */
[----:B------:R-:W-:Y:S05]  /*0950*/  @!P0 BRA `(.L_x_1222) ;  /* 0x0000003000008947 */ /* 0x000fea0003800000 */
[----:B------:R-:W-:-:S05]  /*0960*/  IMAD.WIDE R2, R250, R8, c[0x0][0x2e0] ;  /* 0x0000b800fa027625 */ /* 0x000fca00078e0208 */
[----:B------:R1:W5:Y:S01]  /*0970*/  LDG.E R27, [R2.64] ;  /* 0x00000004021b7981 */ /* 0x000362000c1e1900 */
[----:B------:R-:W-:Y:S05]  /*0980*/  BRA `(.L_x_1223) ;  /* 0x0000004000007947 */ /* 0x000fea0003800000 */
.L_x_1222:
[----:B------:R-:W-:Y:S05]  /*0990*/  @!P2 BRA `(.L_x_1223) ;  /* 0x000000300000a947 */ /* 0x000fea0003800000 */
[----:B------:R1:W2:Y:S04]  /*09a0*/  LDG.E R0, [R2.64] ;  /* 0x0000000402007981 */ /* 0x0002a8000c1e1900 */
[----:B-1----:R-:W2:Y:S02]  /*09b0*/  LDG.E R2, [R2.64+0x4] ;  /* 0x0000040402027981 */ /* 0x002ea4000c1e1900 */
[----:B--2---:R-:W-:-:S05]  /*09c0*/  IADD3 R27, -R0, R2, RZ ;  /* 0x00000002001b7210 */ /* 0x004fca0007ffe1ff */
.L_x_1223:
[C---:B-----5:R-:W-:Y:S01]  /*09d0*/  IMAD.IADD R0, R225.reuse, 0x1, -R27 ;  /* 0x00000001e1007824 */ /* 0x060fe200078e0a1b */
[----:B-1----:R-:W-:Y:S01]  /*09e0*/  IADD3 R2, R225, 0x3f, RZ ;  /* 0x0000003fe1027810 */ /* 0x002fe20007ffe0ff */
[----:B------:R-:W-:Y:S01]  /*09f0*/  CS2R R170, SRZ ;  /* 0x0000000000aa7805 */ /* 0x000fe2000001ff00 */
[----:B------:R-:W-:Y:S01]  /*0a00*/  PLOP3.LUT P0, PT, PT, PT, PT, 0x80, 0x0 ;  /* 0x000000000000781c */ /* 0x000fe20003f0f070 */
[----:B------:R-:W-:Y:S01]  /*0a10*/  IMAD R0, R249, 0x50, R0 ;  /* 0x00000050f9007824 */ /* 0x000fe200078e0200 */
[----:B------:R-:W-:Y:S01]  /*0a20*/  CS2R R168, SRZ ;  /* 0x0000000000a87805 */ /* 0x000fe2000001ff00 */
[----:B------:R-:W-:Y:S01]  /*0a30*/  IMAD.MOV.U32 R167, RZ, RZ, RZ ;  /* 0x000000ffffa77224 */ /* 0x000fe200078e00ff */
[----:B------:R-:W-:Y:S01]  /*0a40*/  CS2R R164, SRZ ;  /* 0x0000000000a47805 */ /* 0x000fe2000001ff00 */
[----:B------:R-:W-:Y:S01]  /*0a50*/  IMAD.MOV.U32 R172, RZ, RZ, RZ ;  /* 0x000000ffffac7224 */ /* 0x000fe200078e00ff */
[----:B------:R-:W-:Y:S01]  /*0a60*/  IADD3 R3, R0, -c[0x0][0x2a4], RZ ;  /* 0x8000a90000037a10 */ /* 0x000fe20007ffe0ff */
[----:B------:R-:W-:Y:S01]  /*0a70*/  CS2R R162, SRZ ;  /* 0x0000000000a27805 */ /* 0x000fe2000001ff00 */
[----:B------:R-:W-:Y:S01]  /*0a80*/  SHF.R.S32.HI R0, RZ, 0x1f, R2 ;  /* 0x0000001fff007819 */ /* 0x000fe20000011402 */
[----:B------:R-:W-:Y:S01]  /*0a90*/  CS2R R160, SRZ ;  /* 0x0000000000a07805 */ /* 0x000fe2000001ff00 */
[----:B------:R-:W-:Y:S01]  /*0aa0*/  SHF.R.S32.HI R4, RZ, 0x1f, R3 ;  /* 0x0000001fff047819 */ /* 0x000fe20000011403 */
[----:B------:R-:W-:Y:S01]  /*0ab0*/  CS2R R150, SRZ ;  /* 0x0000000000967805 */ /* 0x000fe2000001ff00 */
[----:B------:R-:W-:Y:S01]  /*0ac0*/  LEA.HI R0, R0, R2, RZ, 0x6 ;  /* 0x0000000200007211 */ /* 0x000fe200078f30ff */
[----:B------:R-:W-:Y:S01]  /*0ad0*/  CS2R R148, SRZ ;  /* 0x0000000000947805 */ /* 0x000fe2000001ff00 */
[----:B------:R-:W-:Y:S01]  /*0ae0*/  LEA.HI R2, R4, R3, RZ, 0x6 ;  /* 0x0000000304027211 */ /* 0x000fe200078f30ff */
[----:B------:R-:W-:Y:S01]  /*0af0*/  CS2R R154, SRZ ;  /* 0x00000000009a7805 */ /* 0x000fe2000001ff00 */
[----:B------:R-:W-:Y:S01]  /*0b00*/  SHF.R.S32.HI R233, RZ, 0x6, R0 ;  /* 0x00000006ffe97819 */ /* 0x000fe20000011400 */
        /* <DEDUP_REMOVED lines=57> */
[----:B------:R-:W-:Y:S01]  /*0ea0*/  IMAD.MOV.U32 R33, RZ, RZ, 0x5 ;  /* 0x00000005ff217424 */ /* 0x000fe200078e00ff */
[----:B------:R-:W-:Y:S01]  /*0eb0*/  SHF.R.S32.HI R22, RZ, 0x1f, R250 ;  /* 0x0000001fff167819 */ /* 0x000fe200000114fa */
[----:B------:R-:W-:Y:S01]  /*0ec0*/  IMAD.MOV.U32 R34, RZ, RZ, c[0x0][0x178] ;  /* 0x00005e00ff227624 */ /* 0x000fe200078e00ff */
[----:B------:R-:W-:Y:S01]  /*0ed0*/  ISETP.NE.AND P0, PT, R0, 0x1, PT ;  /* 0x000000010000780c */ /* 0x000fe20003f05270 */
[----:B------:R-:W-:Y:S01]  /*0ee0*/  IMAD.MOV.U32 R0, RZ, RZ, R248 ;  /* 0x000000ffff007224 */ /* 0x000fe200078e00f8 */
[----:B------:R-:W-:Y:S01]  /*0ef0*/  LEA.HI R31, R32, R251, RZ, 0x3 ;  /* 0x000000fb201f7211 */ /* 0x000fe200078f18ff */
[----:B------:R-:W-:Y:S01]  /*0f00*/  IMAD.MOV.U32 R35, RZ, RZ, c[0x0][0x208] ;  /* 0x00008200ff237624 */ /* 0x000fe200078e00ff */
[----:B------:R-:W-:Y:S01]  /*0f10*/  SEL R6, R22, RZ, !P2 ;  /* 0x000000ff16067207 */ /* 0x000fe20005000000 */
[----:B------:R-:W-:Y:S01]  /*0f20*/  IMAD.MOV.U32 R215, RZ, RZ, 0x10 ;  /* 0x00000010ffd77424 */ /* 0x000fe200078e00ff */
[----:B------:R-:W-:Y:S01]  /*0f30*/  LOP3.LUT R3, R31, 0xfffffff8, RZ, 0xc0, !PT ;  /* 0xfffffff81f037812 */ /* 0x000fe200078ec0ff */
[----:B------:R-:W-:Y:S01]  /*0f40*/  IMAD.SHL.U32 R36, R35, 0x40, RZ ;  /* 0x0000004023247824 */ /* 0x000fe200078e00ff */
[----:B------:R-:W-:Y:S01]  /*0f50*/  SHF.R.S32.HI R238, RZ, 0x3, R31 ;  /* 0x00000003ffee7819 */ /* 0x000fe2000001141f */
[----:B------:R-:W-:Y:S01]  /*0f60*/  IMAD R8, R6, c[0x0][0x1e8], RZ ;  /* 0x00007a0006087a24 */ /* 0x000fe200078e02ff */
[----:B------:R-:W-:Y:S01]  /*0f70*/  SEL R16, R250, RZ, !P2 ;  /* 0x000000fffa107207 */ /* 0x000fe20005000000 */
[----:B------:R-:W-:Y:S01]  /*0f80*/  IMAD.IADD R25, R251, 0x1, -R3 ;  /* 0x00000001fb197824 */ /* 0x000fe200078e0a03 */
[----:B------:R-:W-:Y:S01]  /*0f90*/  SHF.R.S32.HI R9, RZ, 0x1f, R238 ;  /* 0x0000001fff097819 */ /* 0x000fe200000114ee */
[----:B------:R-:W-:Y:S01]  /*0fa0*/  @P0 IMAD.HI.U32 R2, R248, c[0x0][0x24c], RZ ;  /* 0x00009300f8020a27 */ /* 0x000fe200078e00ff */
[----:B------:R-:W-:Y:S01]  /*0fb0*/  IADD3 R19, P1, R238, R21, RZ ;  /* 0x00000015ee137210 */ /* 0x000fe20007f3e0ff */
[----:B------:R-:W-:Y:S01]  /*0fc0*/  CS2R R170, SRZ ;  /* 0x0000000000aa7805 */ /* 0x000fe2000001ff00 */
[----:B------:R-:W-:Y:S01]  /*0fd0*/  SEL R22, R22, RZ, !P6 ;  /* 0x000000ff16167207 */ /* 0x000fe20007000000 */
[----:B------:R-:W-:Y:S01]  /*0fe0*/  IMAD.SHL.U32 R12, R25, 0x8, RZ ;  /* 0x00000008190c7824 */ /* 0x000fe200078e00ff */
[----:B------:R-:W-:Y:S01]  /*0ff0*/  @P0 SHF.R.U32.HI R0, RZ, c[0x0][0x250], R2 ;  /* 0x00009400ff000a19 */ /* 0x000fe20000011602 */
[----:B------:R-:W-:Y:S01]  /*1000*/  IMAD R8, R16, c[0x0][0x1ec], R8 ;  /* 0x00007b0010087a24 */ /* 0x000fe200078e0208 */
[----:B------:R-:W-:Y:S01]  /*1010*/  LEA.HI.X.SX32 R21, R21, R9, 0x1, P1 ;  /* 0x0000000915157211 */ /* 0x000fe200008f0eff */
[----:B------:R-:W-:Y:S01]  /*1020*/  IMAD.MOV.U32 R205, RZ, RZ, 0x120 ;  /* 0x00000120ffcd7424 */ /* 0x000fe200078e00ff */
[----:B------:R-:W-:Y:S01]  /*1030*/  SHF.R.S32.HI R4, RZ, 0x1f, R0 ;  /* 0x0000001fff047819 */ /* 0x000fe20000011400 */
[----:B------:R-:W-:Y:S01]  /*1040*/  IMAD R227, R249, -0x50, R27 ;  /* 0xffffffb0f9e37824 */ /* 0x000fe200078e021b */
[----:B------:R-:W-:Y:S01]  /*1050*/  SHF.R.S32.HI R13, RZ, 0x1f, R12 ;  /* 0x0000001fff0d7819 */ /* 0x000fe2000001140c */
[----:B------:R-:W-:Y:S01]  /*1060*/  IMAD.MOV.U32 R208, RZ, RZ, RZ ;  /* 0x000000ffffd07224 */ /* 0x000fe200078e00ff */
[----:B------:R-:W-:Y:S01]  /*1070*/  IADD3 R29, R12, 0x40, RZ ;  /* 0x000000400c1d7810 */ /* 0x000fe20007ffe0ff */
[----:B------:R-:W-:Y:S01]  /*1080*/  IMAD R2, R4, c[0x0][0x1e0], RZ ;  /* 0x0000780004027a24 */ /* 0x000fe200078e02ff */
[----:B------:R-:W-:Y:S01]  /*1090*/  ISETP.GE.AND P3, PT, R12, c[0x0][0x1cc], PT ;  /* 0x000073000c007a0c */ /* 0x000fe20003f66270 */
[----:B------:R-:W-:Y:S01]  /*10a0*/  IMAD.MOV.U32 R222, RZ, RZ, 0x1 ;  /* 0x00000001ffde7424 */ /* 0x000fe200078e00ff */
[----:B------:R-:W-:Y:S01]  /*10b0*/  ISETP.GE.AND P5, PT, R29, c[0x0][0x1cc], PT ;  /* 0x000073001d007a0c */ /* 0x000fe20003fa6270 */
[----:B------:R-:W-:Y:S01]  /*10c0*/  IMAD R5, R0, c[0x0][0x1e4], R2 ;  /* 0x0000790000057a24 */ /* 0x000fe200078e0202 */
[----:B------:R-:W-:Y:S01]  /*10d0*/  IADD3 R30, R12, 0x80, RZ ;  /* 0x000000800c1e7810 */ /* 0x000fe20007ffe0ff */
[----:B------:R-:W-:Y:S01]  /*10e0*/  IMAD.WIDE.U32 R2, R0, c[0x0][0x1e0], R12 ;  /* 0x0000780000027a25 */ /* 0x000fe200078e000c */
[----:B------:R-:W-:Y:S01]  /*10f0*/  SHF.R.S32.HI R26, RZ, 0x1f, R248 ;  /* 0x0000001fff1a7819 */ /* 0x000fe200000114f8 */
[----:B------:R-:W-:Y:S01]  /*1100*/  CS2R R168, SRZ ;  /* 0x0000000000a87805 */ /* 0x000fe2000001ff00 */
[----:B------:R-:W-:Y:S01]  /*1110*/  ISETP.GE.AND P2, PT, R30, c[0x0][0x1cc], PT ;  /* 0x000073001e007a0c */ /* 0x000fe20003f46270 */
[----:B------:R-:W-:Y:S01]  /*1120*/  IMAD.IADD R5, R3, 0x1, R5 ;  /* 0x0000000103057824 */ /* 0x000fe200078e0205 */
[-C--:B------:R-:W-:Y:S01]  /*1130*/  SHF.L.U64.HI R37, R34, R33.reuse, c[0x0][0x17c] ;  /* 0x00005f0022257619 */ /* 0x080fe20000010221 */
[----:B------:R-:W-:Y:S01]  /*1140*/  IMAD R3, R4, c[0x0][0x1b0], RZ ;  /* 0x00006c0004037a24 */ /* 0x000fe200078e02ff */
[----:B------:R-:W-:Y:S01]  /*1150*/  SHF.L.U64.HI R252, R35, R33, c[0x0][0x20c] ;  /* 0x0000830023fc7619 */ /* 0x000fe20000010221 */
        /* <DEDUP_REMOVED lines=9> */
[----:B------:R-:W-:Y:S01]  /*11f0*/  IADD3 R6, P0, R238, R10, RZ ;  /* 0x0000000aee067210 */ /* 0x000fe20007f1e0ff */
[----:B------:R-:W-:Y:S01]  /*1200*/  IMAD.IADD R3, R3, 0x1, R7 ;  /* 0x0000000103037824 */ /* 0x000fe200078e0207 */
[----:B------:R-:W-:Y:S01]  /*1210*/  CS2R R156, SRZ ;  /* 0x00000000009c7805 */ /* 0x000fe2000001ff00 */
[----:B------:R-:W-:Y:S01]  /*1220*/  IMAD.WIDE.U32 R4, R16, c[0x0][0x1e8], R4 ;  /* 0x00007a0010047a25 */ /* 0x000fe200078e0004 */
[----:B------:R-:W-:Y:S01]  /*1230*/  LEA.HI.X.SX32 R7, R10, R9, 0x1, P0 ;  /* 0x000000090a077211 */ /* 0x000fe200000f0eff */
        /* <DEDUP_REMOVED lines=8> */
[----:B------:R-:W-:Y:S01]  /*12c0*/  IMAD.WIDE R2, R249, 0x50, R6 ;  /* 0x00000050f9027825 */ /* 0x000fe200078e0206 */
[----:B------:R-:W-:Y:S01]  /*12d0*/  CS2R R142, SRZ ;  /* 0x00000000008e7805 */ /* 0x000fe2000001ff00 */
[----:B------:R-:W-:Y:S01]  /*12e0*/  CS2R R140, SRZ ;  /* 0x00000000008c7805 */ /* 0x000fe2000001ff00 */
[----:B------:R-:W-:Y:S01]  /*12f0*/  CS2R R138, SRZ ;  /* 0x00000000008a7805 */ /* 0x000fe2000001ff00 */
[----:B------:R-:W-:Y:S01]  /*1300*/  IMAD.SHL.U32 R0, R238, 0x40, RZ ;  /* 0x00000040ee007824 */ /* 0x000fe200078e00ff */
[----:B------:R-:W-:Y:S01]  /*1310*/  CS2R R136, SRZ ;  /* 0x0000000000887805 */ /* 0x000fe2000001ff00 */
[----:B------:R-:W-:Y:S01]  /*1320*/  IMAD.IADD R5, R5, 0x1, R8 ;  /* 0x0000000105057824 */ /* 0x000fe200078e0208 */
[----:B------:R-:W-:Y:S01]  /*1330*/  CS2R R134, SRZ ;  /* 0x0000000000867805 */ /* 0x000fe2000001ff00 */
[----:B------:R-:W-:Y:S01]  /*1340*/  IMAD R8, R3, c[0x0][0x1d8], RZ ;  /* 0x0000760003087a24 */ /* 0x000fe200078e02ff */
[----:B------:R-:W-:Y:S01]  /*1350*/  LOP3.LUT R0, R0, 0x1c0, RZ, 0xc0, !PT ;  /* 0x000001c000007812 */ /* 0x000fe200078ec0ff */
[----:B------:R-:W-:Y:S01]  /*1360*/  IMAD R6, R21, c[0x0][0x178], RZ ;  /* 0x00005e0015067a24 */ /* 0x000fe200078e02ff */
[----:B------:R-:W-:Y:S01]  /*1370*/  CS2R R132, SRZ ;  /* 0x0000000000847805 */ /* 0x000fe2000001ff00 */
[----:B------:R-:W-:Y:S01]  /*1380*/  IMAD R8, R2, c[0x0][0x1dc], R8 ;  /* 0x0000770002087a24 */ /* 0x000fe200078e0208 */
[----:B------:R-:W-:Y:S01]  /*1390*/  LOP3.LUT R9, R0, 0x38, R12, 0xf8, !PT ;  /* 0x0000003800097812 */ /* 0x000fe200078ef80c */
[----:B------:R-:W-:Y:S01]  /*13a0*/  IMAD.WIDE.U32 R14, R2, c[0x0][0x1d8], R4 ;  /* 0x00007600020e7a25 */ /* 0x000fe200078e0004 */
[----:B------:R-:W-:Y:S01]  /*13b0*/  SHF.R.U32.HI R4, RZ, 0x3, R0 ;  /* 0x00000003ff047819 */ /* 0x000fe20000011600 */
        /* <DEDUP_REMOVED lines=9> */
[C---:B------:R-:W-:Y:S01]  /*1450*/  LEA R8, P0, R14.reuse, c[0x0][0x1c0], 0x1 ;  /* 0x000070000e087a11 */ /* 0x040fe200078008ff */
[----:B------:R-:W-:Y:S01]  /*1460*/  IMAD.IADD R11, R7, 0x1, R10 ;  /* 0x00000001070b7824 */ /* 0x000fe200078e020a */
[----:B------:R-:W-:Y:S01]  /*1470*/  LOP3.LUT R7, R9, R4, RZ, 0x3c, !PT ;  /* 0x0000000409077212 */ /* 0x000fe200078e3cff */
[----:B------:R-:W-:Y:S01]  /*1480*/  IMAD.MOV.U32 R10, RZ, RZ, R6 ;  /* 0x000000ffff0a7224 */ /* 0x000fe200078e0006 */
[----:B------:R-:W-:Y:S01]  /*1490*/  LEA.HI.X R9, R14, c[0x0][0x1c4], R0, 0x1, P0 ;  /* 0x000071000e097a11 */ /* 0x000fe200000f0c00 */
[----:B------:R-:W-:Y:S01]  /*14a0*/  IMAD.IADD R0, R27, 0x1, -R238 ;  /* 0x000000011b007824 */ /* 0x000fe200078e0aee */
[----:B------:R-:W-:Y:S01]  /*14b0*/  LEA.HI R6, R32, R251, RZ, 0x6 ;  /* 0x000000fb20067211 */ /* 0x000fe200078f30ff */
[----:B------:R-:W-:Y:S01]  /*14c0*/  IMAD.IADD R5, R17, 0x1, R18 ;  /* 0x0000000111057824 */ /* 0x000fe200078e0212 */
[----:B------:R-:W-:Y:S01]  /*14d0*/  CS2R R118, SRZ ;  /* 0x0000000000767805 */ /* 0x000fe2000001ff00 */
[----:B------:R-:W-:Y:S01]  /*14e0*/  IMAD R0, R249, -0x50, R0 ;  /* 0xffffffb0f9007824 */ /* 0x000fe200078e0200 */
[----:B------:R-:W-:Y:S01]  /*14f0*/  SHF.R.S32.HI R28, RZ, 0x6, R6 ;  /* 0x00000006ff1c7819 */ /* 0x000fe20000011406 */
[----:B------:R-:W-:Y:S01]  /*1500*/  IMAD.MOV.U32 R17, RZ, RZ, c[0x0][0x1d8] ;  /* 0x00007600ff117624 */ /* 0x000fe200078e00ff */
[----:B------:R-:W-:Y:S01]  /*1510*/  CS2R R116, SRZ ;  /* 0x0000000000747805 */ /* 0x000fe2000001ff00 */
[----:B------:R-:W-:Y:S01]  /*1520*/  IMAD.MOV.U32 R15, RZ, RZ, c[0x0][0x1dc] ;  /* 0x00007700ff0f7624 */ /* 0x000fe200078e00ff */
[----:B------:R-:W-:Y:S01]  /*1530*/  ISETP.LT.OR P1, PT, R0, 0x1, P3 ;  /* 0x000000010000780c */ /* 0x000fe20001f21670 */
[----:B------:R-:W-:Y:S01]  /*1540*/  IMAD R14, R28, 0x200, R7 ;  /* 0x000002001c0e7824 */ /* 0x000fe200078e0207 */
[----:B------:R-:W-:Y:S01]  /*1550*/  ISETP.LT.OR P4, PT, R0, 0x1, P5 ;  /* 0x000000010000780c */ /* 0x000fe20002f81670 */
[C---:B------:R-:W-:Y:S01]  /*1560*/  IMAD.SHL.U32 R24, R17.reuse, 0x20, RZ ;  /* 0x0000002011187824 */ /* 0x040fe200078e00ff */
[C---:B------:R-:W-:Y:S01]  /*1570*/  LEA R6, P0, R17.reuse, R8, 0x6 ;  /* 0x0000000811067211 */ /* 0x040fe200078030ff */
[----:B------:R-:W-:Y:S01]  /*1580*/  IMAD.SHL.U32 R221, R14, 0x2, RZ ;  /* 0x000000020edd7824 */ /* 0x000fe200078e00ff */
[----:B------:R-:W-:Y:S01]  /*1590*/  CS2R R114, SRZ ;  /* 0x0000000000727805 */ /* 0x000fe2000001ff00 */
[----:B------:R-:W-:Y:S01]  /*15a0*/  IMAD.MOV.U32 R4, RZ, RZ, R16 ;  /* 0x000000ffff047224 */ /* 0x000fe200078e0010 */
[----:B------:R-:W-:Y:S01]  /*15b0*/  LEA.HI.X R7, R17, R9, R15, 0x6, P0 ;  /* 0x0000000911077211 */ /* 0x000fe200000f340f */
[----:B------:R-:W-:Y:S01]  /*15c0*/  IMAD R3, R3, c[0x0][0x1a8], RZ ;  /* 0x00006a0003037a24 */ /* 0x000fe200078e02ff */
[----:B------:R-:W-:Y:S01]  /*15d0*/  SHF.L.U64.HI R17, R17, R33, c[0x0][0x1dc] ;  /* 0x0000770011117619 */ /* 0x000fe20000010221 */
[----:B------:R-:W-:Y:S01]  /*15e0*/  IMAD.WIDE.U32 R14, R248, c[0x0][0x180], R10 ;  /* 0x00006000f80e7a25 */ /* 0x000fe200078e000a */
[----:B------:R-:W-:Y:S01]  /*15f0*/  CS2R R112, SRZ ;  /* 0x0000000000707805 */ /* 0x000fe2000001ff00 */
[----:B------:R-:W-:Y:S01]  /*1600*/  @!PT LDS RZ, [RZ] ;  /* 0x00000000fffff984 */ /* 0x000fe20000000800 */
[----:B------:R-:W-:Y:S01]  /*1610*/  @!PT LDS RZ, [RZ] ;  /* 0x00000000fffff984 */ /* 0x000fe20000000800 */
[----:B------:R-:W-:Y:S01]  /*1620*/  @!PT LDS RZ, [RZ] ;  /* 0x00000000fffff984 */ /* 0x000fe20000000800 */
[----:B------:R1:W-:Y:S01]  /*1630*/  LDGSTS.E.BYPASS.LTC128B.128 [R221+0x7880], [R8.64], !P1 ;  /* 0x0788000008dd7fae */ /* 0x0003e2000c901d44 */
[----:B------:R-:W-:Y:S01]  /*1640*/  ISETP.LT.OR P1, PT, R0, 0x1, P2 ;  /* 0x000000010000780c */ /* 0x000fe20001721670 */
[C---:B------:R-:W-:Y:S01]  /*1650*/  IMAD R20, R2.reuse, c[0x0][0x1ac], R3 ;  /* 0x00006b0002147a24 */ /* 0x040fe200078e0203 */
[----:B------:R-:W-:Y:S01]  /*1660*/  CS2R R102, SRZ ;  /* 0x0000000000667805 */ /* 0x000fe2000001ff00 */
[----:B------:R1:W-:Y:S01]  /*1670*/  LDGSTS.E.BYPASS.LTC128B.128 [R221+0xa080], [R8.64+0x80], !P4 ;  /* 0x0a08008008dd7fae */ /* 0x0003e2000e101d44 */
[----:B------:R-:W-:Y:S01]  /*1680*/  ISETP.GT.AND P4, PT, R251, 0x7f, PT ;  /* 0x0000007ffb00780c */ /* 0x000fe20003f84270 */
[----:B------:R-:W-:Y:S01]  /*1690*/  IMAD.WIDE.U32 R10, R2, c[0x0][0x1a8], R4 ;  /* 0x00006a00020a7a25 */ /* 0x000fe200078e0004 */
[----:B------:R-:W-:Y:S01]  /*16a0*/  CS2R R100, SRZ ;  /* 0x0000000000647805 */ /* 0x000fe2000001ff00 */
[----:B------:R-:W-:Y:S01]  /*16b0*/  CS2R R98, SRZ ;  /* 0x0000000000627805 */ /* 0x000fe2000001ff00 */
[----:B------:R-:W-:Y:S01]  /*16c0*/  CS2R R96, SRZ ;  /* 0x0000000000607805 */ /* 0x000fe2000001ff00 */
[----:B------:R-:W-:Y:S01]  /*16d0*/  IMAD.IADD R5, R11, 0x1, R20 ;  /* 0x000000010b057824 */ /* 0x000fe200078e0214 */
[----:B------:R-:W-:Y:S01]  /*16e0*/  SHF.R.S32.HI R20, RZ, 0x1f, R192 ;  /* 0x0000001fff147819 */ /* 0x000fe200000114c0 */
[----:B------:R-:W-:Y:S01]  /*16f0*/  IMAD R18, R26, c[0x0][0x180], RZ ;  /* 0x000060001a127a24 */ /* 0x000fe200078e02ff */
[----:B------:R-:W-:Y:S01]  /*1700*/  CS2R R94, SRZ ;  /* 0x00000000005e7805 */ /* 0x000fe2000001ff00 */
[----:B------:R1:W-:Y:S01]  /*1710*/  LDGSTS.E.BYPASS.LTC128B.128 [R221+0xc880], [R8.64+0x100], !P1 ;  /* 0x0c88010008dd7fae */ /* 0x0003e2000c901d44 */
[----:B------:R-:W-:Y:S01]  /*1720*/  ISETP.LT.OR P1, PT, R0, 0x21, P3 ;  /* 0x000000210000780c */ /* 0x000fe20001f21670 */
[----:B------:R-:W-:Y:S01]  /*1730*/  IMAD R18, R248, c[0x0][0x184], R18 ;  /* 0x00006100f8127a24 */ /* 0x000fe200078e0212 */
[----:B------:R-:W-:Y:S01]  /*1740*/  CS2R R92, SRZ ;  /* 0x00000000005c7805 */ /* 0x000fe2000001ff00 */
[C---:B------:R-:W-:Y:S01]  /*1750*/  @!P4 LEA R16, P0, R24.reuse, R6, 0x1 ;  /* 0x000000061810c211 */ /* 0x040fe200078008ff */
[----:B------:R-:W-:Y:S01]  /*1760*/  IMAD R2, R21, c[0x0][0x208], RZ ;  /* 0x0000820015027a24 */ /* 0x000fe200078e02ff */
[----:B------:R-:W-:Y:S01]  /*1770*/  CS2R R90, SRZ ;  /* 0x00000000005a7805 */ /* 0x000fe2000001ff00 */
[----:B------:R-:W-:Y:S01]  /*1780*/  IMAD.IADD R3, R15, 0x1, R18 ;  /* 0x000000010f037824 */ /* 0x000fe200078e0212 */
[----:B------:R-:W-:Y:S01]  /*1790*/  @!P4 LEA.HI.X R17, R24, R7, R17, 0x1, P0 ;  /* 0x000000071811c211 */ /* 0x000fe200000f0c11 */
[C---:B------:R-:W-:Y:S01]  /*17a0*/  IMAD R21, R19.reuse, c[0x0][0x20c], R2 ;  /* 0x0000830013157a24 */ /* 0x040fe200078e0202 */
[----:B------:R-:W-:Y:S01]  /*17b0*/  ISETP.LT.OR P4, PT, R0, 0x21, P2 ;  /* 0x000000210000780c */ /* 0x000fe20001781670 */
[----:B------:R-:W-:Y:S01]  /*17c0*/  IMAD.WIDE.U32 R18, R19, c[0x0][0x208], R12 ;  /* 0x0000820013127a25 */ /* 0x000fe200078e000c */
[----:B------:R-:W-:Y:S01]  /*17d0*/  ISETP.GT.AND P2, PT, R251, 0x7f, PT ;  /* 0x0000007ffb00780c */ /* 0x000fe20003f44270 */
[----:B------:R-:W-:Y:S01]  /*17e0*/  CS2R R88, SRZ ;  /* 0x0000000000587805 */ /* 0x000fe2000001ff00 */
[----:B------:R-:W-:Y:S01]  /*17f0*/  LEA R4, P0, R10, c[0x0][0x190], 0x1 ;  /* 0x000064000a047a11 */ /* 0x000fe200078008ff */
[----:B------:R2:W-:Y:S01]  /*1800*/  LDGSTS.E.BYPASS.LTC128B.128 [R221+0x8880], [R6.64], !P1 ;  /* 0x0888000006dd7fae */ /* 0x0005e2000c901d44 */
[----:B------:R-:W-:Y:S01]  /*1810*/  SEL R24, R250, RZ, !P6 ;  /* 0x000000fffa187207 */ /* 0x000fe20007000000 */
[----:B------:R-:W-:Y:S01]  /*1820*/  IMAD.MOV.U32 R13, RZ, RZ, 0x6 ;  /* 0x00000006ff0d7424 */ /* 0x000fe200078e00ff */
[----:B------:R-:W-:Y:S01]  /*1830*/  LEA.HI.X R5, R10, c[0x0][0x194], R5, 0x1, P0 ;  /* 0x000065000a057a11 */ /* 0x000fe200000f0c05 */
[----:B------:R-:W-:Y:S01]  /*1840*/  IMAD.MOV.U32 R2, RZ, RZ, R14 ;  /* 0x000000ffff027224 */ /* 0x000fe200078e000e */
[----:B------:R-:W-:Y:S01]  /*1850*/  ISETP.LT.OR P6, PT, R0, 0x21, P5 ;  /* 0x000000210000780c */ /* 0x000fe20002fc1670 */
[----:B------:R-:W-:Y:S01]  /*1860*/  IMAD.SHL.U32 R14, R34, 0x40, RZ ;  /* 0x00000040220e7824 */ /* 0x000fe200078e00ff */
[----:B------:R-:W-:Y:S01]  /*1870*/  CS2R R86, SRZ ;  /* 0x0000000000567805 */ /* 0x000fe2000001ff00 */
[----:B------:R-:W-:Y:S01]  /*1880*/  IMAD.WIDE.U32 R236, R24, c[0x0][0x188], R2 ;  /* 0x0000620018ec7a25 */ /* 0x000fe200078e0002 */
[----:B------:R-:W-:Y:S01]  /*1890*/  CS2R R84, SRZ ;  /* 0x0000000000547805 */ /* 0x000fe2000001ff00 */
[----:B------:R-:W-:Y:S01]  /*18a0*/  @!P2 ISETP.GE.AND P0, PT, R0, 0x41, PT ;  /* 0x000000410000a80c */ /* 0x000fe20003f06270 */
[----:B------:R-:W-:Y:S01]  /*18b0*/  CS2R R82, SRZ ;  /* 0x0000000000527805 */ /* 0x000fe2000001ff00 */
[-C--:B-1----:R-:W-:Y:S01]  /*18c0*/  SHF.L.U64.HI R9, R34, R13.reuse, c[0x0][0x17c] ;  /* 0x00005f0022097619 */ /* 0x082fe2000001020d */
[----:B------:R-:W-:Y:S01]  /*18d0*/  IMAD R8, R22, c[0x0][0x188], RZ ;  /* 0x0000620016087a24 */ /* 0x000fe200078e02ff */
[----:B------:R-:W-:Y:S01]  /*18e0*/  @!P2 ISETP.GE.OR P3, PT, R12, c[0x0][0x1cc], !P0 ;  /* 0x000073000c00aa0c */ /* 0x000fe20004766670 */
[----:B------:R-:W-:Y:S01]  /*18f0*/  IMAD.MOV.U32 R3, RZ, RZ, c[0x0][0x1ac] ;  /* 0x00006b00ff037624 */ /* 0x000fe200078e00ff */
[----:B------:R-:W-:Y:S01]  /*1900*/  @!P2 ISETP.LT.OR P2, PT, R0, 0x41, P5 ;  /* 0x000000410000a80c */ /* 0x000fe20002f41670 */
[----:B------:R-:W-:Y:S01]  /*1910*/  IMAD R2, R9, R192, RZ ;  /* 0x000000c009027224 */ /* 0x000fe200078e02ff */
[----:B------:R-:W-:Y:S01]  /*1920*/  ISETP.GT.AND P5, PT, R251, 0x7f, PT ;  /* 0x0000007ffb00780c */ /* 0x000fe20003fa4270 */
[----:B------:R2:W-:Y:S01]  /*1930*/  LDGSTS.E.BYPASS.LTC128B.128 [R221+0xb080], [R6.64+0x80], !P6 ;  /* 0x0b08008006dd7fae */ /* 0x0005e2000f101d44 */
[----:B------:R-:W-:Y:S01]  /*1940*/  ISETP.GE.AND P6, PT, R12, c[0x0][0x19c], PT ;  /* 0x000067000c007a0c */ /* 0x000fe20003fc6270 */
[-C--:B------:R-:W-:Y:S01]  /*1950*/  IMAD R9, R20, R14.reuse, R2 ;  /* 0x0000000e14097224 */ /* 0x080fe200078e0202 */
[----:B------:R-:W-:Y:S01]  /*1960*/  SHF.L.U64.HI R13, R35, R13, c[0x0][0x20c] ;  /* 0x00008300230d7619 */ /* 0x000fe2000001020d */
[----:B------:R2:W-:Y:S01]  /*1970*/  LDGSTS.E.BYPASS.LTC128B.128 [R221+0xd880], [R6.64+0x100], !P4 ;  /* 0x0d88010006dd7fae */ /* 0x0005e2000e101d44 */
[----:B------:R-:W-:Y:S01]  /*1980*/  ISETP.LT.OR P4, PT, R0, 0x1, P6 ;  /* 0x000000010000780c */ /* 0x000fe20003781670 */
[----:B------:R-:W-:Y:S01]  /*1990*/  IMAD R8, R24, c[0x0][0x18c], R8 ;  /* 0x0000630018087a24 */ /* 0x000fe200078e0208 */
[----:B------:R-:W-:Y:S01]  /*19a0*/  CS2R R80, SRZ ;  /* 0x0000000000507805 */ /* 0x000fe2000001ff00 */
[----:B------:R-:W-:Y:S01]  /*19b0*/  IMAD.MOV.U32 R230, RZ, RZ, R236 ;  /* 0x000000ffffe67224 */ /* 0x000fe200078e00ec */
[----:B------:R-:W-:Y:S01]  /*19c0*/  CS2R R78, SRZ ;  /* 0x00000000004e7805 */ /* 0x000fe2000001ff00 */
[----:B------:R-:W-:Y:S01]  /*19d0*/  IMAD.IADD R231, R237, 0x1, R8 ;  /* 0x00000001ede77824 */ /* 0x000fe200078e0208 */
[----:B------:R-:W-:Y:S01]  /*19e0*/  CS2R R76, SRZ ;  /* 0x00000000004c7805 */ /* 0x000fe2000001ff00 */
[----:B------:R1:W-:Y:S01]  /*19f0*/  @!P5 LDGSTS.E.BYPASS.LTC128B.128 [R221+0x9880], [R16.64], !P3 ;  /* 0x0988000010dddfae */ /* 0x0003e2000d901d44 */
[----:B------:R-:W-:Y:S01]  /*1a00*/  ISETP.GT.AND P3, PT, R251, 0x7f, PT ;  /* 0x0000007ffb00780c */ /* 0x000fe20003f64270 */
[----:B------:R-:W-:Y:S01]  /*1a10*/  IMAD.WIDE.U32 R14, R192, R14, R230 ;  /* 0x0000000ec00e7225 */ /* 0x000fe200078e00e6 */
[----:B------:R-:W-:Y:S01]  /*1a20*/  @!P5 ISETP.GE.OR P1, PT, R30, c[0x0][0x1cc], !P0 ;  /* 0x000073001e00da0c */ /* 0x000fe20004726670 */
[----:B------:R-:W-:Y:S01]  /*1a30*/  CS2R R74, SRZ ;  /* 0x00000000004a7805 */ /* 0x000fe2000001ff00 */
[----:B------:R-:W-:Y:S01]  /*1a40*/  ISETP.GE.AND P5, PT, R29, c[0x0][0x19c], PT ;  /* 0x000067001d007a0c */ /* 0x000fe20003fa6270 */
[----:B------:R-:W-:Y:S01]  /*1a50*/  IMAD.IADD R9, R15, 0x1, R9 ;  /* 0x000000010f097824 */ /* 0x000fe200078e0209 */
[----:B------:R-:W-:Y:S01]  /*1a60*/  CS2R R72, SRZ ;  /* 0x0000000000487805 */ /* 0x000fe2000001ff00 */
[----:B------:R-:W-:Y:S01]  /*1a70*/  IMAD R13, R13, R192, RZ ;  /* 0x000000c00d0d7224 */ /* 0x000fe200078e02ff */
[----:B------:R-:W-:Y:S01]  /*1a80*/  CS2R R70, SRZ ;  /* 0x0000000000467805 */ /* 0x000fe2000001ff00 */
[----:B------:R-:W-:Y:S01]  /*1a90*/  CS2R R68, SRZ ;  /* 0x0000000000447805 */ /* 0x000fe2000001ff00 */
[----:B------:R-:W-:Y:S01]  /*1aa0*/  CS2R R66, SRZ ;  /* 0x0000000000427805 */ /* 0x000fe2000001ff00 */
[----:B------:R-:W-:Y:S01]  /*1ab0*/  IMAD R13, R20, R36, R13 ;  /* 0x00000024140d7224 */ /* 0x000fe200078e020d */
[----:B------:R-:W-:Y:S01]  /*1ac0*/  LEA.HI R20, R32, R251, RZ, 0x4 ;  /* 0x000000fb20147211 */ /* 0x000fe200078f20ff */
[----:B------:R1:W-:Y:S01]  /*1ad0*/  @!P3 LDGSTS.E.BYPASS.LTC128B.128 [R221+0xc080], [R16.64+0x80], !P2 ;  /* 0x0c08008010ddbfae */ /* 0x0003e2000d101d44 */
[----:B------:R-:W-:Y:S01]  /*1ae0*/  CS2R R64, SRZ ;  /* 0x0000000000407805 */ /* 0x000fe2000001ff00 */
[----:B------:R-:W-:Y:S01]  /*1af0*/  CS2R R62, SRZ ;  /* 0x00000000003e7805 */ /* 0x000fe2000001ff00 */
[----:B------:R-:W-:Y:S01]  /*1b00*/  CS2R R60, SRZ ;  /* 0x00000000003c7805 */ /* 0x000fe2000001ff00 */
[----:B------:R1:W-:Y:S01]  /*1b10*/  @!P3 LDGSTS.E.BYPASS.LTC128B.128 [R221+0xe880], [R16.64+0x100], !P1 ;  /* 0x0e88010010ddbfae */ /* 0x0003e2000c901d44 */
[----:B------:R-:W-:Y:S01]  /*1b20*/  ISETP.LT.OR P1, PT, R0, 0x1, P5 ;  /* 0x000000010000780c */ /* 0x000fe20002f21670 */
[----:B--2---:R-:W-:Y:S01]  /*1b30*/  IMAD.MOV.U32 R7, RZ, RZ, c[0x0][0x1a8] ;  /* 0x00006a00ff077624 */ /* 0x004fe200078e00ff */
[----:B------:R-:W-:Y:S01]  /*1b40*/  ISETP.GE.AND P3, PT, R30, c[0x0][0x19c], PT ;  /* 0x000067001e007a0c */ /* 0x000fe20003f66270 */
[----:B------:R2:W-:Y:S01]  /*1b50*/  LDGSTS.E.BYPASS.LTC128B.128 [R221+0x80], [R4.64], !P4 ;  /* 0x0008000004dd7fae */ /* 0x0005e2000e101d44 */
[----:B------:R-:W-:Y:S01]  /*1b60*/  ISETP.GT.AND P4, PT, R251, 0x7f, PT ;  /* 0x0000007ffb00780c */ /* 0x000fe20003f84270 */
[----:B------:R-:W-:Y:S01]  /*1b70*/  CS2R R58, SRZ ;  /* 0x00000000003a7805 */ /* 0x000fe2000001ff00 */
[C---:B------:R-:W-:Y:S01]  /*1b80*/  LEA R2, P0, R7.reuse, R4, 0x6 ;  /* 0x0000000407027211 */ /* 0x040fe200078030ff */
[----:B------:R-:W-:Y:S01]  /*1b90*/  CS2R R56, SRZ ;  /* 0x0000000000387805 */ /* 0x000fe2000001ff00 */
[C---:B------:R-:W-:Y:S01]  /*1ba0*/  SHF.L.U64.HI R6, R7.reuse, R33, c[0x0][0x1ac] ;  /* 0x00006b0007067619 */ /* 0x040fe20000010221 */
[----:B------:R-:W-:Y:S01]  /*1bb0*/  CS2R R54, SRZ ;  /* 0x0000000000367805 */ /* 0x000fe2000001ff00 */
[C---:B------:R-:W-:Y:S01]  /*1bc0*/  LEA.HI.X R3, R7.reuse, R5, R3, 0x6, P0 ;  /* 0x0000000507037211 */ /* 0x040fe200000f3403 */
[----:B------:R-:W-:Y:S01]  /*1bd0*/  IMAD.SHL.U32 R7, R7, 0x20, RZ ;  /* 0x0000002007077824 */ /* 0x000fe200078e00ff */
[C---:B------:R-:W-:Y:S01]  /*1be0*/  ISETP.LT.OR P2, PT, R0.reuse, 0x1, P3 ;  /* 0x000000010000780c */ /* 0x040fe20001f41670 */
[----:B------:R2:W-:Y:S01]  /*1bf0*/  LDGSTS.E.BYPASS.LTC128B.128 [R221+0x2880], [R4.64+0x80], !P1 ;  /* 0x0288008004dd7fae */ /* 0x0005e2000c901d44 */
[----:B------:R-:W-:Y:S01]  /*1c00*/  ISETP.LT.OR P1, PT, R0, 0x21, P6 ;  /* 0x000000210000780c */ /* 0x000fe20003721670 */
[----:B------:R-:W-:Y:S01]  /*1c10*/  CS2R R52, SRZ ;  /* 0x0000000000347805 */ /* 0x000fe2000001ff00 */
[----:B------:R-:W-:Y:S01]  /*1c20*/  CS2R R50, SRZ ;  /* 0x0000000000327805 */ /* 0x000fe2000001ff00 */
[C---:B------:R-:W-:Y:S01]  /*1c30*/  @!P4 LEA R10, P0, R7.reuse, R2, 0x1 ;  /* 0x00000002070ac211 */ /* 0x040fe200078008ff */
[----:B------:R-:W-:Y:S01]  /*1c40*/  CS2R R48, SRZ ;  /* 0x0000000000307805 */ /* 0x000fe2000001ff00 */
[----:B------:R-:W-:Y:S01]  /*1c50*/  CS2R R46, SRZ ;  /* 0x00000000002e7805 */ /* 0x000fe2000001ff00 */
[----:B------:R-:W-:Y:S01]  /*1c60*/  CS2R R44, SRZ ;  /* 0x00000000002c7805 */ /* 0x000fe2000001ff00 */
[----:B------:R-:W-:Y:S01]  /*1c70*/  @!P4 LEA.HI.X R11, R7, R3, R6, 0x1, P0 ;  /* 0x00000003070bc211 */ /* 0x000fe200000f0c06 */
[----:B------:R-:W-:Y:S01]  /*1c80*/  IMAD.IADD R7, R19, 0x1, R21 ;  /* 0x0000000113077824 */ /* 0x000fe200078e0215 */
[C---:B------:R-:W-:Y:S01]  /*1c90*/  LEA R8, P0, R14.reuse, c[0x0][0x160], 0x1 ;  /* 0x000058000e087a11 */ /* 0x040fe200078008ff */
[----:B------:R-:W-:Y:S01]  /*1ca0*/  IMAD.SHL.U32 R19, R251, 0x4, RZ ;  /* 0x00000004fb137824 */ /* 0x000fe200078e00ff */
[----:B------:R2:W-:Y:S01]  /*1cb0*/  LDGSTS.E.BYPASS.LTC128B.128 [R221+0x5080], [R4.64+0x100], !P2 ;  /* 0x0508010004dd7fae */ /* 0x0005e2000d101d44 */
[----:B------:R-:W-:Y:S01]  /*1cc0*/  IMAD.MOV.U32 R6, RZ, RZ, R18 ;  /* 0x000000ffff067224 */ /* 0x000fe200078e0012 */
[----:B------:R-:W-:Y:S01]  /*1cd0*/  LEA.HI.X R9, R14, c[0x0][0x164], R9, 0x1, P0 ;  /* 0x000059000e097a11 */ /* 0x000fe200000f0c09 */
[----:B-1----:R-:W-:Y:S01]  /*1ce0*/  IMAD R16, R26, c[0x0][0x210], RZ ;  /* 0x000084001a107a24 */ /* 0x002fe200078e02ff */
[----:B------:R-:W-:Y:S01]  /*1cf0*/  ISETP.GE.AND P0, PT, R12, c[0x0][0x16c], PT ;  /* 0x00005b000c007a0c */ /* 0x000fe20003f06270 */
[----:B------:R1:W-:Y:S01]  /*1d00*/  LDGSTS.E.BYPASS.LTC128B.128 [R221+0x1080], [R2.64], !P1 ;  /* 0x0108000002dd7fae */ /* 0x0003e2000c901d44 */
[----:B------:R-:W-:Y:S01]  /*1d10*/  ISETP.GE.AND P1, PT, R29, c[0x0][0x16c], PT ;  /* 0x00005b001d007a0c */ /* 0x000fe20003f26270 */
[----:B------:R-:W-:Y:S01]  /*1d20*/  IMAD R16, R248, c[0x0][0x214], R16 ;  /* 0x00008500f8107a24 */ /* 0x000fe200078e0210 */
[----:B------:R-:W-:-:S02]  /*1d30*/  SEL R15, RZ, 0x1, P0 ;  /* 0x00000001ff0f7807 */ /* 0x000fc40000000000 */
[----:B------:R-:W-:Y:S02]  /*1d40*/  ISETP.GE.AND P0, PT, R30, c[0x0][0x16c], PT ;  /* 0x00005b001e007a0c */ /* 0x000fe40003f06270 */
[----:B------:R-:W-:Y:S02]  /*1d50*/  SHF.R.S32.HI R14, RZ, 0x1f, R23 ;  /* 0x0000001fff0e7819 */ /* 0x000fe40000011417 */
[----:B------:R-:W-:Y:S02]  /*1d60*/  SEL R21, RZ, 0x4, P0 ;  /* 0x00000004ff157807 */ /* 0x000fe40000000000 */
[C---:B------:R-:W-:Y:S02]  /*1d70*/  ISETP.LT.OR P0, PT, R0.reuse, 0x21, P3 ;  /* 0x000000210000780c */ /* 0x040fe40001f01670 */
[----:B------:R-:W-:Y:S02]  /*1d80*/  IADD3 R18, P2, R19, R23, RZ ;  /* 0x0000001713127210 */ /* 0x000fe40007f5e0ff */
[----:B------:R-:W-:-:S02]  /*1d90*/  @!P4 ISETP.LT.OR P3, PT, R0, 0x41, P3 ;  /* 0x000000410000c80c */ /* 0x000fc40001f61670 */
[----:B------:R-:W-:Y:S01]  /*1da0*/  LEA.HI.X.SX32 R19, R19, R14, 0x1, P2 ;  /* 0x0000000e13137211 */ /* 0x000fe200010f0eff */
[----:B------:R-:W-:Y:S01]  /*1db0*/  IMAD.SHL.U32 R14, R35, 0x20, RZ ;  /* 0x00000020230e7824 */ /* 0x000fe200078e00ff */
[C---:B------:R-:W-:Y:S02]  /*1dc0*/  @!P4 ISETP.LT.OR P2, PT, R0.reuse, 0x41, P6 ;  /* 0x000000410000c80c */ /* 0x040fe40003741670 */
[----:B--2---:R-:W-:Y:S02]  /*1dd0*/  SEL R4, RZ, 0xffffffff, P1 ;  /* 0xffffffffff047807 */ /* 0x004fe40000800000 */
[C---:B------:R-:W-:Y:S02]  /*1de0*/  ISETP.LT.OR P1, PT, R0.reuse, 0x21, P5 ;  /* 0x000000210000780c */ /* 0x040fe40002f21670 */
[----:B------:R-:W-:Y:S01]  /*1df0*/  @!P4 ISETP.LT.OR P5, PT, R0, 0x41, P5 ;  /* 0x000000410000c80c */ /* 0x000fe20002fa1670 */
[----:B------:R-:W-:Y:S02]  /*1e00*/  IMAD.SHL.U32 R17, R4, 0x2, RZ ;  /* 0x0000000204117824 */ /* 0x000fe400078e00ff */
[----:B------:R-:W-:-:S03]  /*1e10*/  IMAD.WIDE.U32 R4, R248, c[0x0][0x210], R6 ;  /* 0x00008400f8047a25 */ /* 0x000fc600078e0006 */
[----:B------:R-:W-:Y:S01]  /*1e20*/  LOP3.LUT R6, R17, 0x2, R15, 0xe2, !PT ;  /* 0x0000000211067812 */ /* 0x000fe200078ee20f */
[----:B------:R-:W-:Y:S01]  /*1e30*/  IMAD.IADD R5, R5, 0x1, R16 ;  /* 0x0000000105057824 */ /* 0x000fe200078e0210 */
[----:B------:R-:W-:Y:S02]  /*1e40*/  SHF.R.S32.HI R15, RZ, 0x4, R20 ;  /* 0x00000004ff0f7819 */ /* 0x000fe40000011414 */
[----:B------:R-:W-:Y:S01]  /*1e50*/  LOP3.LUT R0, R6, R21, RZ, 0xfc, !PT ;  /* 0x0000001506007212 */ /* 0x000fe200078efcff */
[----:B------:R1:W-:Y:S01]  /*1e60*/  LDGSTS.E.BYPASS.LTC128B.128 [R221+0x3880], [R2.64+0x80], !P1 ;  /* 0x0388008002dd7fae */ /* 0x0003e2000c901d44 */
[----:B------:R-:W-:Y:S01]  /*1e70*/  ISETP.GT.AND P1, PT, R251, 0x7f, PT ;  /* 0x0000007ffb00780c */ /* 0x000fe20003f24270 */
[----:B------:R-:W-:Y:S01]  /*1e80*/  IMAD.SHL.U32 R21, R192, 0x40, RZ ;  /* 0x00000040c0157824 */ /* 0x000fe200078e00ff */
[----:B------:R-:W-:Y:S01]  /*1e90*/  P2R R7, PR, RZ, 0x20 ;  /* 0x00000020ff077803 */ /* 0x000fe20000000000 */
[----:B------:R1:W-:Y:S01]  /*1ea0*/  LDGSTS.E.BYPASS.LTC128B.128 [R221+0x6080], [R2.64+0x100], !P0 ;  /* 0x0608010002dd7fae */ /* 0x0003e2000c101d44 */
[----:B------:R-:W-:Y:S01]  /*1eb0*/  LOP3.LUT P4, RZ, R0, 0x1, RZ, 0xc0, !PT ;  /* 0x0000000100ff7812 */ /* 0x000fe2000788c0ff */
[----:B------:R-:W-:Y:S01]  /*1ec0*/  IMAD R6, R22, c[0x0][0x218], RZ ;  /* 0x0000860016067a24 */ /* 0x000fe200078e02ff */
[----:B------:R-:W-:Y:S01]  /*1ed0*/  ISETP.NE.AND P0, PT, R7, RZ, PT ;  /* 0x000000ff0700720c */ /* 0x000fe20003f05270 */
[----:B------:R-:W-:Y:S01]  /*1ee0*/  IMAD.WIDE.U32 R234, R24, c[0x0][0x218], R4 ;  /* 0x0000860018ea7a25 */ /* 0x000fe200078e0004 */
[----:B------:R-:W-:-:S02]  /*1ef0*/  LOP3.LUT P6, RZ, R0, 0x2, RZ, 0xc0, !PT ;  /* 0x0000000200ff7812 */ /* 0x000fc400078cc0ff */
[----:B------:R-:W-:Y:S01]  /*1f00*/  LOP3.LUT P5, RZ, R0, 0x4, RZ, 0xc0, !PT ;  /* 0x0000000400ff7812 */ /* 0x000fe200078ac0ff */
[----:B------:R-:W-:Y:S01]  /*1f10*/  IMAD.MOV.U32 R228, RZ, RZ, R234 ;  /* 0x000000ffffe47224 */ /* 0x000fe200078e00ea */
[----:B------:R-:W-:Y:S01]  /*1f20*/  IADD3 R0, -R238, R225, -R21 ;  /* 0x000000e1ee007210 */ /* 0x000fe20007ffe915 */
[----:B------:R2:W-:Y:S01]  /*1f30*/  @!P1 LDGSTS.E.BYPASS.LTC128B.128 [R221+0x2080], [R10.64], !P2 ;  /* 0x020800000add9fae */ /* 0x0005e2000d101d44 */
[----:B------:R-:W-:Y:S01]  /*1f40*/  IMAD.WIDE.U32 R4, R248, c[0x0][0x270], R18 ;  /* 0x00009c00f8047a25 */ /* 0x000fe200078e0012 */
[----:B------:R-:W-:Y:S02]  /*1f50*/  LEA.HI R16, R32, R251, RZ, 0x2 ;  /* 0x000000fb20107211 */ /* 0x000fe400078f10ff */
[C---:B------:R-:W-:Y:S02]  /*1f60*/  ISETP.LT.OR P2, PT, R0.reuse, 0x1, !P6 ;  /* 0x000000010000780c */ /* 0x040fe40007741670 */
[----:B------:R2:W-:Y:S01]  /*1f70*/  @!P1 LDGSTS.E.BYPASS.LTC128B.128 [R221+0x4880], [R10.64+0x80], !P0 ;  /* 0x048800800add9fae */ /* 0x0005e2000c101d44 */
[----:B------:R-:W-:-:S03]  /*1f80*/  ISETP.LT.OR P0, PT, R0, 0x1, !P4 ;  /* 0x000000010000780c */ /* 0x000fc60006701670 */
[----:B------:R2:W-:Y:S01]  /*1f90*/  @!P1 LDGSTS.E.BYPASS.LTC128B.128 [R221+0x7080], [R10.64+0x100], !P3 ;  /* 0x070801000add9fae */ /* 0x0005e2000d901d44 */
[C---:B------:R-:W-:Y:S02]  /*1fa0*/  ISETP.LT.OR P1, PT, R0.reuse, 0x1, !P5 ;  /* 0x000000010000780c */ /* 0x040fe40006f21670 */
[----:B------:R-:W-:Y:S01]  /*1fb0*/  ISETP.LT.OR P3, PT, R0, 0x21, !P4 ;  /* 0x000000210000780c */ /* 0x000fe20006761670 */
[----:B------:R-:W0:Y:S01]  /*1fc0*/  LDGDEPBAR ;  /* 0x00000000000079af */ /* 0x000e220000000000 */
[----:B-1----:R-:W-:Y:S02]  /*1fd0*/  IMAD.SHL.U32 R3, R34, 0x20, RZ ;  /* 0x0000002022037824 */ /* 0x002fe400078e00ff */
[----:B------:R-:W-:-:S03]  /*1fe0*/  IMAD R2, R24, c[0x0][0x21c], R6 ;  /* 0x0000870018027a24 */ /* 0x000fc600078e0206 */
[----:B------:R1:W-:Y:S01]  /*1ff0*/  LDGSTS.E.BYPASS.LTC128B.128 [R221+0xf080], [R8.64], !P0 ;  /* 0x0f08000008dd7fae */ /* 0x0003e2000c101d44 */
[----:B------:R-:W-:Y:S01]  /*2000*/  LEA R6, P0, R3, R8, 0x1 ;  /* 0x0000000803067211 */ /* 0x000fe200078008ff */
[----:B------:R-:W-:Y:S02]  /*2010*/  IMAD.IADD R229, R235, 0x1, R2 ;  /* 0x00000001ebe57824 */ /* 0x000fe400078e0202 */
[----:B------:R1:W-:Y:S01]  /*2020*/  LDGSTS.E.BYPASS.LTC128B.128 [R221+0x11080], [R8.64+0x80], !P2 ;  /* 0x1108008008dd7fae */ /* 0x0003e2000d101d44 */
[----:B------:R-:W-:Y:S01]  /*2030*/  ISETP.LT.OR P2, PT, R0, 0x21, !P6 ;  /* 0x000000210000780c */ /* 0x000fe20007741670 */
[----:B------:R-:W-:Y:S01]  /*2040*/  IMAD R2, R26, c[0x0][0x270], RZ ;  /* 0x00009c001a027a24 */ /* 0x000fe200078e02ff */
[----:B------:R-:W-:Y:S01]  /*2050*/  LEA.HI.X R7, R3, R9, R37, 0x1, P0 ;  /* 0x0000000903077211 */ /* 0x000fe200000f0c25 */
[----:B------:R1:W-:Y:S01]  /*2060*/  LDGSTS.E.BYPASS.LTC128B.128 [R221+0x13080], [R8.64+0x100], !P1 ;  /* 0x1308010008dd7fae */ /* 0x0003e2000c901d44 */
[----:B------:R-:W-:Y:S01]  /*2070*/  ISETP.LT.OR P1, PT, R0, 0x21, !P5 ;  /* 0x000000210000780c */ /* 0x000fe20006f21670 */
[----:B------:R-:W-:-:S02]  /*2080*/  IMAD R2, R248, c[0x0][0x274], R2 ;  /* 0x00009d00f8027a24 */ /* 0x000fc400078e0202 */
[----:B------:R3:W-:Y:S01]  /*2090*/  LDGSTS.E.BYPASS.LTC128B.128 [R221+0x10080], [R6.64], !P3 ;  /* 0x1008000006dd7fae */ /* 0x0007e2000d901d44 */
[----:B------:R-:W-:Y:S01]  /*20a0*/  ISETP.GT.AND P3, PT, R251, 0xf, PT ;  /* 0x0000000ffb00780c */ /* 0x000fe20003f64270 */
[----:B------:R-:W-:Y:S01]  /*20b0*/  IMAD.IADD R5, R5, 0x1, R2 ;  /* 0x0000000105057824 */ /* 0x000fe200078e0202 */
[----:B------:R-:W-:Y:S01]  /*20c0*/  ISETP.GE.AND P3, PT, R12, c[0x0][0x1fc], PT ;  /* 0x00007f000c007a0c */ /* 0x000fe20003f66270 */
[----:B--2---:R-:W-:Y:S02]  /*20d0*/  IMAD.WIDE.U32 R10, R36, R192, R228 ;  /* 0x000000c0240a7225 */ /* 0x004fe400078e00e4 */
[----:B------:R3:W-:Y:S01]  /*20e0*/  LDGSTS.E.BYPASS.LTC128B.128 [R221+0x12080], [R6.64+0x80], !P2 ;  /* 0x1208008006dd7fae */ /* 0x0007e2000d101d44 */
[----:B------:R-:W-:Y:S01]  /*20f0*/  ISETP.GT.AND P2, PT, R251, 0xf, PT ;  /* 0x0000000ffb00780c */ /* 0x000fe20003f44270 */
[----:B------:R-:W-:Y:S01]  /*2100*/  IMAD.IADD R0, R11, 0x1, R13 ;  /* 0x000000010b007824 */ /* 0x000fe200078e020d */
[----:B------:R-:W-:Y:S01]  /*2110*/  LEA R2, P0, R10, c[0x0][0x1f0], 0x1 ;  /* 0x00007c000a027a11 */ /* 0x000fe200078008ff */
[----:B------:R-:W-:Y:S01]  /*2120*/  IMAD.WIDE.U32 R242, R24, c[0x0][0x278], R4 ;  /* 0x00009e0018f27a25 */ /* 0x000fe200078e0004 */
[----:B------:R3:W-:Y:S01]  /*2130*/  LDGSTS.E.BYPASS.LTC128B.128 [R221+0x14080], [R6.64+0x100], !P1 ;  /* 0x1408010006dd7fae */ /* 0x0007e2000c901d44 */
[----:B------:R-:W-:-:S02]  /*2140*/  SHF.R.S32.HI R4, RZ, 0x1f, R251 ;  /* 0x0000001fff047819 */ /* 0x000fc400000114fb */
[----:B------:R-:W-:Y:S02]  /*2150*/  LEA.HI.X R3, R10, c[0x0][0x1f4], R0, 0x1, P0 ;  /* 0x00007d000a037a11 */ /* 0x000fe400000f0c00 */
[----:B------:R-:W-:Y:S02]  /*2160*/  LEA.HI R13, R20, R15, RZ, 0x1 ;  /* 0x0000000f140d7211 */ /* 0x000fe400078f08ff */
[----:B------:R-:W-:Y:S02]  /*2170*/  SHF.R.S32.HI R10, RZ, 0x1f, R16 ;  /* 0x0000001fff0a7819 */ /* 0x000fe40000011410 */
[----:B------:R-:W-:Y:S01]  /*2180*/  @!P2 IADD3 R5, P0, R21, R242, RZ ;  /* 0x000000f21505a210 */ /* 0x000fe20007f1e0ff */
[----:B-1----:R-:W-:Y:S02]  /*2190*/  IMAD R9, R22, c[0x0][0x278], RZ ;  /* 0x00009e0016097a24 */ /* 0x002fe400078e02ff */
[----:B------:R-:W-:Y:S01]  /*21a0*/  IMAD R8, R23, 0xc0, RZ ;  /* 0x000000c017087824 */ /* 0x000fe200078e02ff */
[----:B------:R-:W-:Y:S01]  /*21b0*/  SHF.R.S32.HI R23, RZ, 0x1f, R21 ;  /* 0x0000001fff177819 */ /* 0x000fe20000011415 */
[----:B------:R-:W-:-:S04]  /*21c0*/  IMAD R0, R24, c[0x0][0x27c], R9 ;  /* 0x00009f0018007a24 */ /* 0x000fc800078e0209 */
[----:B------:R-:W-:Y:S01]  /*21d0*/  IMAD.IADD R247, R243, 0x1, R0 ;  /* 0x00000001f3f77824 */ /* 0x000fe200078e0200 */
[----:B------:R-:W-:Y:S02]  /*21e0*/  IADD3 R0, -R21, R225, -R238 ;  /* 0x000000e115007210 */ /* 0x000fe40007ffe9ee */
[----:B---3--:R-:W-:-:S04]  /*21f0*/  IADD3 R6, P1, R8, R251, RZ ;  /* 0x000000fb08067210 */ /* 0x008fc80007f3e0ff */
[----:B------:R-:W-:Y:S01]  /*2200*/  LEA.HI.X.SX32 R7, R8, R4, 0x1, P1 ;  /* 0x0000000408077211 */ /* 0x000fe200008f0eff */
[----:B------:R-:W-:Y:S01]  /*2210*/  @!P2 IMAD.X R8, R23, 0x1, R247, P0 ;  /* 0x000000011708a824 */ /* 0x000fe200000e06f7 */
[C---:B------:R-:W-:Y:S02]  /*2220*/  @!P2 LEA R4, P0, R5.reuse, c[0x0][0x258], 0x2 ;  /* 0x000096000504aa11 */ /* 0x040fe400078010ff */
[----:B------:R-:W-:Y:S02]  /*2230*/  ISETP.LT.OR P1, PT, R0, 0x1, P3 ;  /* 0x000000010000780c */ /* 0x000fe40001f21670 */
[----:B------:R-:W-:Y:S01]  /*2240*/  @!P2 LEA.HI.X R5, R5, c[0x0][0x25c], R8, 0x2, P0 ;  /* 0x000097000505aa11 */ /* 0x000fe200000f1408 */
[----:B------:R-:W-:-:S05]  /*2250*/  @!P2 IMAD.SHL.U32 R8, R251, 0x10, RZ ;  /* 0x00000010fb08a824 */ /* 0x000fca00078e00ff */
[----:B------:R1:W-:Y:S01]  /*2260*/  @!P2 LDGSTS.E.BYPASS.LTC128B.128 [R8+0x21080], [R4.64] ;  /* 0x210800000408afae */ /* 0x0003e2000b901d44 */
[----:B------:R-:W-:-:S03]  /*2270*/  ISETP.GE.AND P2, PT, R29, c[0x0][0x1fc], PT ;  /* 0x00007f001d007a0c */ /* 0x000fc60003f46270 */
[----:B------:R-:W0:Y:S01]  /*2280*/  LDGDEPBAR ;  /* 0x00000000000079af */ /* 0x000e220000000000 */
[----:B------:R-:W-:-:S03]  /*2290*/  ISETP.LT.OR P0, PT, R0, 0x1, P2 ;  /* 0x000000010000780c */ /* 0x000fc60001701670 */
[----:B------:R2:W-:Y:S10]  /*22a0*/  LDGSTS.E.BYPASS.LTC128B.128 [R221+0x1b080], [R2.64], !P1 ;  /* 0x1b08000002dd7fae */ /* 0x0005f4000c901d44 */
[----:B------:R2:W-:Y:S01]  /*22b0*/  LDGSTS.E.BYPASS.LTC128B.128 [R221+0x1d080], [R2.64+0x80], !P0 ;  /* 0x1d08008002dd7fae */ /* 0x0005e2000c101d44 */
[----:B-1----:R-:W-:Y:S01]  /*22c0*/  LEA R8, P0, R14, R2, 0x1 ;  /* 0x000000020e087211 */ /* 0x002fe200078008ff */
[----:B------:R-:W-:Y:S01]  /*22d0*/  IMAD.WIDE.U32 R4, R248, c[0x0][0x288], R18 ;  /* 0x0000a200f8047a25 */ /* 0x000fe200078e0012 */
[----:B------:R-:W-:-:S02]  /*22e0*/  LEA.HI R18, R32, R251, RZ, 0x5 ;  /* 0x000000fb20127211 */ /* 0x000fc400078f28ff */
[----:B------:R-:W-:Y:S02]  /*22f0*/  LEA.HI.X R9, R14, R3, R252, 0x1, P0 ;  /* 0x000000030e097211 */ /* 0x000fe400000f0cfc */
[----:B------:R-:W-:Y:S02]  /*2300*/  ISETP.GE.AND P0, PT, R30, c[0x0][0x1fc], PT ;  /* 0x00007f001e007a0c */ /* 0x000fe40003f06270 */
[----:B------:R-:W-:Y:S02]  /*2310*/  SHF.R.S32.HI R14, RZ, 0x2, R16 ;  /* 0x00000002ff0e7819 */ /* 0x000fe40000011410 */
[----:B------:R-:W-:Y:S02]  /*2320*/  ISETP.LT.OR P1, PT, R0, 0x1, P0 ;  /* 0x000000010000780c */ /* 0x000fe40000721670 */
[----:B------:R-:W-:Y:S02]  /*2330*/  SHF.R.S32.HI R17, RZ, 0x5, R18 ;  /* 0x00000005ff117819 */ /* 0x000fe40000011412 */
[----:B------:R-:W-:-:S02]  /*2340*/  LEA.HI R10, R10, R14, RZ, 0x3 ;  /* 0x0000000e0a0a7211 */ /* 0x000fc400078f18ff */
[----:B------:R-:W-:-:S07]  /*2350*/  ISETP.LT.OR P0, PT, R0, 0x21, P0 ;  /* 0x000000210000780c */ /* 0x000fce0000701670 */
[----:B------:R2:W-:Y:S01]  /*2360*/  LDGSTS.E.BYPASS.LTC128B.128 [R221+0x1f080], [R2.64+0x100], !P1 ;  /* 0x1f08010002dd7fae */ /* 0x0005e2000c901d44 */
[----:B------:R-:W-:Y:S02]  /*2370*/  ISETP.LT.OR P1, PT, R0, 0x21, P3 ;  /* 0x000000210000780c */ /* 0x000fe40001f21670 */
[----:B------:R-:W-:-:S04]  /*2380*/  ISETP.GE.AND P3, PT, R12, c[0x0][0x1fc], PT ;  /* 0x00007f000c007a0c */ /* 0x000fc80003f66270 */
[----:B------:R-:W-:Y:S02]  /*2390*/  SEL R19, RZ, 0x1, P3 ;  /* 0x00000001ff137807 */ /* 0x000fe40001800000 */
[----:B------:R-:W-:-:S05]  /*23a0*/  ISETP.GE.AND P3, PT, R251, 0x10, PT ;  /* 0x00000010fb00780c */ /* 0x000fca0003f66270 */
[----:B------:R1:W-:Y:S01]  /*23b0*/  LDGSTS.E.BYPASS.LTC128B.128 [R221+0x1c080], [R8.64], !P1 ;  /* 0x1c08000008dd7fae */ /* 0x0003e2000c901d44 */
[----:B------:R-:W-:Y:S02]  /*23c0*/  ISETP.LT.OR P1, PT, R0, 0x21, P2 ;  /* 0x000000210000780c */ /* 0x000fe40001721670 */
[----:B------:R-:W-:Y:S02]  /*23d0*/  LOP3.LUT R0, R10, 0xfffffff8, RZ, 0xc0, !PT ;  /* 0xfffffff80a007812 */ /* 0x000fe400078ec0ff */
[----:B------:R-:W-:-:S03]  /*23e0*/  ISETP.GE.AND P2, PT, R30, c[0x0][0x1fc], PT ;  /* 0x00007f001e007a0c */ /* 0x000fc60003f46270 */
[----:B------:R-:W-:Y:S02]  /*23f0*/  IMAD.IADD R14, R14, 0x1, -R0 ;  /* 0x000000010e0e7824 */ /* 0x000fe400078e0a00 */
[----:B--2---:R-:W-:-:S04]  /*2400*/  IMAD R3, R26, c[0x0][0x288], RZ ;  /* 0x0000a2001a037a24 */ /* 0x004fc800078e02ff */
[----:B------:R1:W-:Y:S01]  /*2410*/  LDGSTS.E.BYPASS.LTC128B.128 [R221+0x1e080], [R8.64+0x80], !P1 ;  /* 0x1e08008008dd7fae */ /* 0x0003e2000c901d44 */
[----:B------:R-:W-:Y:S01]  /*2420*/  IMAD R2, R26, c[0x0][0x238], RZ ;  /* 0x00008e001a027a24 */ /* 0x000fe200078e02ff */
[----:B------:R-:W-:Y:S01]  /*2430*/  ISETP.GE.AND P1, PT, R29, c[0x0][0x1fc], PT ;  /* 0x00007f001d007a0c */ /* 0x000fe20003f26270 */
[C---:B------:R-:W-:Y:S01]  /*2440*/  IMAD R12, R248.reuse, c[0x0][0x28c], R3 ;  /* 0x0000a300f80c7a24 */ /* 0x040fe200078e0203 */
[----:B------:R1:W-:Y:S01]  /*2450*/  LDGSTS.E.BYPASS.LTC128B.128 [R221+0x20080], [R8.64+0x100], !P0 ;  /* 0x2008010008dd7fae */ /* 0x0003e2000c101d44 */
[C---:B------:R-:W-:Y:S02]  /*2460*/  IMAD R11, R248.reuse, c[0x0][0x23c], R2 ;  /* 0x00008f00f80b7a24 */ /* 0x040fe400078e0202 */
[----:B------:R-:W-:Y:S01]  /*2470*/  IMAD.WIDE.U32 R2, R248, c[0x0][0x238], R6 ;  /* 0x00008e00f8027a25 */ /* 0x000fe200078e0006 */
[----:B------:R-:W-:-:S03]  /*2480*/  LOP3.LUT R6, R13, 0xfffffffe, RZ, 0xc0, !PT ;  /* 0xfffffffe0d067812 */ /* 0x000fc600078ec0ff */
[----:B------:R-:W-:Y:S02]  /*2490*/  IMAD.IADD R13, R3, 0x1, R11 ;  /* 0x00000001030d7824 */ /* 0x000fe400078e020b */
[----:B------:R-:W-:Y:S01]  /*24a0*/  IMAD.IADD R3, R5, 0x1, R12 ;  /* 0x0000000105037824 */ /* 0x000fe200078e020c */
[----:B------:R-:W-:Y:S01]  /*24b0*/  SHF.R.S32.HI R5, RZ, 0x1f, R18 ;  /* 0x0000001fff057819 */ /* 0x000fe20000011412 */
[----:B------:R-:W-:Y:S02]  /*24c0*/  IMAD.MOV.U32 R12, RZ, RZ, R2 ;  /* 0x000000ffff0c7224 */ /* 0x000fe400078e0002 */
[----:B------:R-:W-:Y:S01]  /*24d0*/  IMAD.MOV.U32 R2, RZ, RZ, R4 ;  /* 0x000000ffff027224 */ /* 0x000fe200078e0004 */
[----:B------:R-:W-:Y:S01]  /*24e0*/  LEA.HI R4, R32, R251, RZ, 0x7 ;  /* 0x000000fb20047211 */ /* 0x000fe200078f38ff */
[----:B------:R-:W-:Y:S01]  /*24f0*/  IMAD.IADD R0, R15, 0x1, -R6 ;  /* 0x000000010f007824 */ /* 0x000fe200078e0a06 */
[----:B------:R-:W-:Y:S01]  /*2500*/  LEA.HI R5, R5, R17, RZ, 0x2 ;  /* 0x0000001105057211 */ /* 0x000fe200078f10ff */
[----:B------:R-:W-:Y:S01]  /*2510*/  IMAD.WIDE.U32 R240, R24, c[0x0][0x290], R2 ;  /* 0x0000a40018f07a25 */ /* 0x000fe200078e0002 */
[----:B------:R-:W-:-:S02]  /*2520*/  SHF.R.S32.HI R11, RZ, 0x7, R4 ;  /* 0x00000007ff0b7819 */ /* 0x000fc40000011404 */
[----:B------:R-:W-:Y:S01]  /*2530*/  LOP3.LUT R5, R5, 0xfffffffc, RZ, 0xc0, !PT ;  /* 0xfffffffc05057812 */ /* 0x000fe200078ec0ff */
[----:B------:R-:W-:Y:S01]  /*2540*/  IMAD R4, R22, c[0x0][0x290], RZ ;  /* 0x0000a40016047a24 */ /* 0x000fe200078e02ff */
[----:B------:R-:W-:Y:S01]  /*2550*/  IADD3 R2, P0, R21, R240, RZ ;  /* 0x000000f015027210 */ /* 0x000fe20007f1e0ff */
[----:B------:R-:W-:Y:S02]  /*2560*/  IMAD.SHL.U32 R6, R11, 0x8, RZ ;  /* 0x000000080b067824 */ /* 0x000fe400078e00ff */
[----:B------:R-:W-:Y:S02]  /*2570*/  IMAD.IADD R15, R17, 0x1, -R5 ;  /* 0x00000001110f7824 */ /* 0x000fe400078e0a05 */
[----:B------:R-:W-:Y:S01]  /*2580*/  IMAD R4, R24, c[0x0][0x294], R4 ;  /* 0x0000a50018047a24 */ /* 0x000fe200078e0204 */
[----:B------:R-:W-:Y:S01]  /*2590*/  LOP3.LUT R10, R6, 0x8, RZ, 0xc0, !PT ;  /* 0x00000008060a7812 */ /* 0x000fe200078ec0ff */
[----:B------:R-:W-:Y:S01]  /*25a0*/  IMAD.SHL.U32 R3, R14, 0x10, RZ ;  /* 0x000000100e037824 */ /* 0x000fe200078e00ff */
[----:B------:R-:W-:Y:S01]  /*25b0*/  LEA.HI R6, R15, R15, RZ, 0x1 ;  /* 0x0000000f0f067211 */ /* 0x000fe200078f08ff */
[----:B------:R-:W-:Y:S01]  /*25c0*/  IMAD.IADD R239, R241, 0x1, R4 ;  /* 0x00000001f1ef7824 */ /* 0x000fe200078e0204 */
[----:B-1----:R-:W-:Y:S01]  /*25d0*/  LOP3.LUT R9, R16, 0x3ffffffc, RZ, 0xc0, !PT ;  /* 0x3ffffffc10097812 */ /* 0x002fe200078ec0ff */
[----:B------:R-:W-:Y:S01]  /*25e0*/  IMAD.SHL.U32 R4, R15, 0x100, RZ ;  /* 0x000001000f047824 */ /* 0x000fe200078e00ff */
[----:B------:R-:W-:Y:S01]  /*25f0*/  LOP3.LUT R3, R10, 0x70, R3, 0xf8, !PT ;  /* 0x000000700a037812 */ /* 0x000fe200078ef803 */
[----:B------:R-:W-:-:S02]  /*2600*/  IMAD.SHL.U32 R6, R6, 0x100, RZ ;  /* 0x0000010006067824 */ /* 0x000fc400078e00ff */
[----:B------:R-:W-:Y:S01]  /*2610*/  IMAD.X R7, R23, 0x1, R239, P0 ;  /* 0x0000000117077824 */ /* 0x000fe200000e06ef */
[----:B------:R-:W-:Y:S01]  /*2620*/  LEA R8, P0, R2, c[0x0][0x280], 0x2 ;  /* 0x0000a00002087a11 */ /* 0x000fe200078010ff */
[----:B------:R-:W-:Y:S01]  /*2630*/  @!P3 IMAD.SHL.U32 R16, R251, 0x10, RZ ;  /* 0x00000010fb10b824 */ /* 0x000fe200078e00ff */
[----:B------:R-:W-:Y:S01]  /*2640*/  LOP3.LUT R5, R3, 0x100, R4, 0xf8, !PT ;  /* 0x0000010003057812 */ /* 0x000fe200078ef804 */
[C---:B------:R-:W-:Y:S01]  /*2650*/  IMAD.IADD R4, R251.reuse, 0x1, -R9 ;  /* 0x00000001fb047824 */ /* 0x040fe200078e0a09 */
[----:B------:R-:W-:Y:S01]  /*2660*/  LOP3.LUT R3, R6, 0x7ffffe00, RZ, 0xc0, !PT ;  /* 0x7ffffe0006037812 */ /* 0x000fe200078ec0ff */
[----:B------:R-:W-:Y:S01]  /*2670*/  IMAD.WIDE.U32 R244, R24, c[0x0][0x240], R12 ;  /* 0x0000900018f47a25 */ /* 0x000fe200078e000c */
[----:B------:R-:W-:Y:S02]  /*2680*/  LEA.HI.X R9, R2, c[0x0][0x284], R7, 0x2, P0 ;  /* 0x0000a10002097a11 */ /* 0x000fe400000f1407 */
[----:B------:R-:W-:Y:S01]  /*2690*/  LOP3.LUT R2, R20, 0xfffffff0, RZ, 0xc0, !PT ;  /* 0xfffffff014027812 */ /* 0x000fe200078ec0ff */
[----:B------:R-:W-:Y:S01]  /*26a0*/  IMAD R7, R4, 0x2, R3 ;  /* 0x0000000204077824 */ /* 0x000fe200078e0203 */
[----:B------:R-:W-:Y:S01]  /*26b0*/  LOP3.LUT R3, R18, 0xffffffe0, RZ, 0xc0, !PT ;  /* 0xffffffe012037812 */ /* 0x000fe200078ec0ff */
[----:B------:R1:W-:Y:S01]  /*26c0*/  @!P3 LDGSTS.E.BYPASS.LTC128B.128 [R16+0x21280], [R8.64] ;  /* 0x212800000810bfae */ /* 0x0003e2000b901d44 */
[----:B------:R-:W-:Y:S01]  /*26d0*/  SHF.R.U32.HI R4, RZ, 0x3, R5 ;  /* 0x00000003ff047819 */ /* 0x000fe20000011605 */
[C---:B------:R-:W-:Y:S01]  /*26e0*/  IMAD.IADD R2, R251.reuse, 0x1, -R2 ;  /* 0x00000001fb027824 */ /* 0x040fe200078e0a02 */
[----:B------:R-:W-:Y:S01]  /*26f0*/  LOP3.LUT P0, RZ, R14, 0x1, RZ, 0xc0, !PT ;  /* 0x000000010eff7812 */ /* 0x000fe2000780c0ff */
[----:B------:R-:W-:Y:S01]  /*2700*/  IMAD.IADD R3, R251, 0x1, -R3 ;  /* 0x00000001fb037824 */ /* 0x000fe200078e0a03 */
[----:B------:R-:W-:Y:S01]  /*2710*/  LOP3.LUT R6, R5, 0x28, R4, 0x78, !PT ;  /* 0x0000002805067812 */ /* 0x000fe200078e7804 */
[----:B------:R-:W-:Y:S01]  /*2720*/  IMAD.SHL.U32 R4, R2, 0x10, RZ ;  /* 0x0000001002047824 */ /* 0x000fe200078e00ff */
[----:B------:R-:W-:Y:S01]  /*2730*/  LEA.HI R12, R11, R11, RZ, 0x1 ;  /* 0x0000000b0b0c7211 */ /* 0x000fe200078f08ff */
[----:B------:R-:W-:Y:S01]  /*2740*/  IMAD.SHL.U32 R5, R17, 0x100, RZ ;  /* 0x0000010011057824 */ /* 0x000fe200078e00ff */
[----:B------:R-:W-:Y:S01]  /*2750*/  SEL R13, RZ, 0xffffffff, P1 ;  /* 0xffffffffff0d7807 */ /* 0x000fe20000800000 */
[----:B------:R-:W-:Y:S01]  /*2760*/  IMAD.IADD R6, R7, 0x1, R6 ;  /* 0x0000000107067824 */ /* 0x000fe200078e0206 */
[----:B------:R-:W-:Y:S01]  /*2770*/  LOP3.LUT R4, R4, 0xf0, RZ, 0xc0, !PT ;  /* 0x000000f004047812 */ /* 0x000fe200078ec0ff */
[----:B------:R-:W-:Y:S01]  /*2780*/  IMAD.SHL.U32 R204, R2, 0x2, RZ ;  /* 0x0000000202cc7824 */ /* 0x000fe200078e00ff */
[----:B------:R-:W-:Y:S01]  /*2790*/  LOP3.LUT P1, RZ, R25, 0x4, RZ, 0xc0, !PT ;  /* 0x0000000419ff7812 */ /* 0x000fe2000782c0ff */
[----:B------:R-:W-:Y:S01]  /*27a0*/  IMAD.SHL.U32 R219, R6, 0x2, RZ ;  /* 0x0000000206db7824 */ /* 0x000fe200078e00ff */
[C---:B------:R-:W-:Y:S01]  /*27b0*/  LOP3.LUT R14, R4.reuse, R10, RZ, 0xfc, !PT ;  /* 0x0000000a040e7212 */ /* 0x040fe200078efcff */
[----:B------:R-:W0:Y:S01]  /*27c0*/  LDGDEPBAR ;  /* 0x00000000000079af */ /* 0x000e220000000000 */
[----:B------:R-:W-:Y:S01]  /*27d0*/  LOP3.LUT R10, R4, 0x100, R5, 0xf8, !PT ;  /* 0x00000100040a7812 */ /* 0x000fe200078ef805 */
[----:B------:R-:W-:Y:S01]  /*27e0*/  IMAD R4, R22, c[0x0][0x240], RZ ;  /* 0x0000900016047a24 */ /* 0x000fe200078e02ff */
[C---:B------:R-:W-:Y:S01]  /*27f0*/  IADD3 R6, R219.reuse, 0x21480, RZ ;  /* 0x00021480db067810 */ /* 0x040fe20007ffe0ff */
[----:B------:R-:W0:Y:S01]  /*2800*/  LDGDEPBAR ;  /* 0x00000000000079af */ /* 0x000e220000000000 */
[----:B------:R-:W-:-:S02]  /*2810*/  IADD3 R220, R219, 0x215a0, RZ ;  /* 0x000215a0dbdc7810 */ /* 0x000fc40007ffe0ff */
[----:B------:R-:W-:Y:S01]  /*2820*/  LOP3.LUT R204, R14, 0x18, R204, 0x78, !PT ;  /* 0x000000180ecc7812 */ /* 0x000fe200078e78cc */
[----:B------:R-:W-:Y:S01]  /*2830*/  IMAD.MOV.U32 R14, RZ, RZ, 0x20 ;  /* 0x00000020ff0e7424 */ /* 0x000fe200078e00ff */
[----:B------:R-:W-:Y:S01]  /*2840*/  @P0 IADD3 R220, R6, 0xe0, RZ ;  /* 0x000000e006dc0810 */ /* 0x000fe20007ffe0ff */
[----:B------:R-:W-:Y:S01]  /*2850*/  IMAD.SHL.U32 R6, R0, 0x20, RZ ;  /* 0x0000002000067824 */ /* 0x000fe200078e00ff */
[----:B-1----:R-:W-:Y:S01]  /*2860*/  SHF.R.S32.HI R8, RZ, 0x1f, R3 ;  /* 0x0000001fff087819 */ /* 0x002fe20000011403 */
[----:B------:R-:W-:Y:S01]  /*2870*/  IMAD R16, R24, c[0x0][0x244], R4 ;  /* 0x0000910018107a24 */ /* 0x000fe200078e0204 */
[----:B------:R-:W-:Y:S01]  /*2880*/  LOP3.LUT P0, RZ, R25, 0x2, RZ, 0xc0, !PT ;  /* 0x0000000219ff7812 */ /* 0x000fe2000780c0ff */
[----:B------:R-:W-:Y:S01]  /*2890*/  IMAD.SHL.U32 R4, R15, 0x10, RZ ;  /* 0x000000100f047824 */ /* 0x000fe200078e00ff */
[----:B------:R-:W-:Y:S01]  /*28a0*/  LEA.HI R7, R8, R3, RZ, 0x2 ;  /* 0x0000000308077211 */ /* 0x000fe200078f10ff */
[----:B------:R-:W-:Y:S01]  /*28b0*/  IMAD.SHL.U32 R8, R28, 0x8, RZ ;  /* 0x000000081c087824 */ /* 0x000fe200078e00ff */
[----:B------:R-:W-:Y:S01]  /*28c0*/  LOP3.LUT P3, RZ, R2, 0x2, RZ, 0xc0, !PT ;  /* 0x0000000202ff7812 */ /* 0x000fe2000786c0ff */
[----:B------:R-:W-:Y:S01]  /*28d0*/  IMAD.SHL.U32 R204, R204, 0x2, RZ ;  /* 0x00000002cccc7824 */ /* 0x000fe200078e00ff */
[----:B------:R-:W-:Y:S01]  /*28e0*/  LOP3.LUT R5, R7, 0x7ffffffc, RZ, 0xc0, !PT ;  /* 0x7ffffffc07057812 */ /* 0x000fe200078ec0ff */
[----:B------:R-:W-:Y:S01]  /*28f0*/  IMAD.IADD R246, R245, 0x1, R16 ;  /* 0x00000001f5f67824 */ /* 0x000fe200078e0210 */
[----:B------:R-:W-:-:S02]  /*2900*/  SEL R201, R215, 0xfffffff0, !P0 ;  /* 0xfffffff0d7c97807 */ /* 0x000fc40004000000 */
[----:B------:R-:W-:Y:S01]  /*2910*/  SEL R202, R14, 0xffffffe0, !P1 ;  /* 0xffffffe00eca7807 */ /* 0x000fe20004800000 */
[----:B------:R-:W-:Y:S01]  /*2920*/  IMAD.IADD R9, R3, 0x1, -R5 ;  /* 0x0000000103097824 */ /* 0x000fe200078e0a05 */
[----:B------:R-:W-:Y:S02]  /*2930*/  SHF.R.S32.HI R3, RZ, 0x1f, R2 ;  /* 0x0000001fff037819 */ /* 0x000fe40000011402 */
[----:B------:R-:W-:Y:S02]  /*2940*/  LEA.HI.SX32 R223, R7, R4, 0x1e ;  /* 0x0000000407df7211 */ /* 0x000fe400078ff2ff */
[----:B------:R-:W-:Y:S01]  /*2950*/  LEA.HI R206, R3, R2, RZ, 0x3 ;  /* 0x0000000203ce7211 */ /* 0x000fe200078f18ff */
[----:B------:R-:W-:Y:S01]  /*2960*/  IMAD.SHL.U32 R3, R25, 0x40, RZ ;  /* 0x0000004019037824 */ /* 0x000fe200078e00ff */
[----:B------:R-:W-:Y:S02]  /*2970*/  LOP3.LUT R6, R6, 0x20, RZ, 0xc0, !PT ;  /* 0x0000002006067812 */ /* 0x000fe400078ec0ff */
[C---:B------:R-:W-:Y:S01]  /*2980*/  LOP3.LUT R5, R206.reuse, 0xfffffff8, RZ, 0xc0, !PT ;  /* 0xfffffff8ce057812 */ /* 0x040fe200078ec0ff */
[----:B------:R-:W-:Y:S01]  /*2990*/  IMAD.SHL.U32 R206, R206, 0x40, RZ ;  /* 0x00000040cece7824 */ /* 0x000fe200078e00ff */
[----:B------:R-:W-:-:S02]  /*29a0*/  LOP3.LUT R3, R3, 0x1c0, RZ, 0xc0, !PT ;  /* 0x000001c003037812 */ /* 0x000fc400078ec0ff */
[----:B------:R-:W-:Y:S01]  /*29b0*/  SHF.R.U32.HI R207, RZ, 0x3, R10 ;  /* 0x00000003ffcf7819 */ /* 0x000fe2000001160a */
[----:B------:R-:W-:Y:S01]  /*29c0*/  IMAD.IADD R5, R2, 0x1, -R5 ;  /* 0x0000000102057824 */ /* 0x000fe200078e0a05 */
[----:B------:R-:W-:Y:S02]  /*29d0*/  LOP3.LUT R2, R12, 0x1ffffffe, RZ, 0xc0, !PT ;  /* 0x1ffffffe0c027812 */ /* 0x000fe400078ec0ff */
[----:B------:R-:W-:Y:S02]  /*29e0*/  LOP3.LUT R200, R3, 0x8, R31, 0xf8, !PT ;  /* 0x0000000803c87812 */ /* 0x000fe400078ef81f */
[----:B------:R-:W-:Y:S01]  /*29f0*/  LOP3.LUT P1, RZ, R5, 0x4, RZ, 0xc0, !PT ;  /* 0x0000000405ff7812 */ /* 0x000fe2000782c0ff */
[----:B------:R-:W-:Y:S01]  /*2a00*/  IMAD.IADD R2, R11, 0x1, -R2 ;  /* 0x000000010b027824 */ /* 0x000fe200078e0a02 */
[C---:B------:R-:W-:Y:S01]  /*2a10*/  LOP3.LUT P0, RZ, R5.reuse, 0x2, RZ, 0xc0, !PT ;  /* 0x0000000205ff7812 */ /* 0x040fe2000780c0ff */
[----:B------:R-:W-:Y:S01]  /*2a20*/  IMAD.SHL.U32 R5, R5, 0x40, RZ ;  /* 0x0000004005057824 */ /* 0x000fe200078e00ff */
[----:B------:R-:W-:Y:S01]  /*2a30*/  LOP3.LUT R4, R3, 0x30, R4, 0xf8, !PT ;  /* 0x0000003003047812 */ /* 0x000fe200078ef804 */
[----:B------:R-:W-:Y:S01]  /*2a40*/  IMAD R232, R2, 0x4, R9 ;  /* 0x0000000402e87824 */ /* 0x000fe200078e0209 */
[----:B------:R-:W-:Y:S01]  /*2a50*/  SHF.R.U32.HI R7, RZ, 0x3, R3 ;  /* 0x00000003ff077819 */ /* 0x000fe20000011603 */
[----:B------:R-:W-:Y:S01]  /*2a60*/  IMAD.SHL.U32 R3, R0, 0x8, RZ ;  /* 0x0000000800037824 */ /* 0x000fe200078e00ff */
[----:B------:R-:W-:Y:S01]  /*2a70*/  LOP3.LUT R5, R5, 0x1c0, RZ, 0xc0, !PT ;  /* 0x000001c005057812 */ /* 0x000fe200078ec0ff */
[----:B------:R-:W-:Y:S01]  /*2a80*/  IMAD.SHL.U32 R2, R13, 0x2, RZ ;  /* 0x000000020d027824 */ /* 0x000fe200078e00ff */
[----:B------:R-:W-:Y:S01]  /*2a90*/  LOP3.LUT R12, R6, 0x18, R8, 0xf8, !PT ;  /* 0x00000018060c7812 */ /* 0x000fe200078ef808 */
[----:B------:R-:W-:Y:S01]  /*2aa0*/  IMAD.SHL.U32 R232, R232, 0x2, RZ ;  /* 0x00000002e8e87824 */ /* 0x000fe200078e00ff */
        /* <DEDUP_REMOVED lines=20> */
[----:B------:R-:W-:Y:S01]  /*2bf0*/  SEL R9, RZ, 0x4, P2 ;  /* 0x00000004ff097807 */ /* 0x000fe20001000000 */
[----:B------:R-:W-:Y:S01]  /*2c00*/  IMAD.SHL.U32 R216, R215, 0x2, RZ ;  /* 0x00000002d7d87824 */ /* 0x000fe200078e00ff */
[----:B------:R-:W-:Y:S01]  /*2c10*/  IADD3 R209, R209, 0x1b080, RZ ;  /* 0x0001b080d1d17810 */ /* 0x000fe20007ffe0ff */
[--C-:B------:R-:W-:Y:S01]  /*2c20*/  IMAD R201, R201, 0x2, R200.reuse ;  /* 0x00000002c9c97824 */ /* 0x100fe200078e02c8 */
[----:B------:R-:W-:Y:S01]  /*2c30*/  LOP3.LUT R206, R5, R206, RZ, 0xfc, !PT ;  /* 0x000000ce05ce7212 */ /* 0x000fe200078efcff */
[----:B------:R-:W-:Y:S01]  /*2c40*/  IMAD.SHL.U32 R210, R212, 0x2, RZ ;  /* 0x00000002d4d27824 */ /* 0x000fe200078e00ff */
        /* <DEDUP_REMOVED lines=9> */
[----:B------:R-:W-:Y:S02]  /*2ce0*/  IMAD.IADD R211, R210, 0x1, R216 ;  /* 0x00000001d2d37824 */ /* 0x000fe400078e02d8 */
.L_x_1227:
[----:B------:R-:W-:Y:S04]  /*2cf0*/  DEPBAR.LE SB0, 0x1 ;  /* 0x000080400000791a */ /* 0x000fe80000000000 */
[----:B------:R-:W-:Y:S01]  /*2d00*/  BAR.SYNC.DEFER_BLOCKING 0x0 ;  /* 0x0000000000007b1d */ /* 0x000fe20000010000 */
[C---:B------:R-:W-:Y:S01]  /*2d10*/  IMAD R0, R208.reuse, 0x3000, R212 ;  /* 0x00003000d0007824 */ /* 0x040fe200078e02d4 */
[C---:B------:R-:W-:Y:S01]  /*2d20*/  LEA R187, R208.reuse, R223, 0x6 ;  /* 0x000000dfd0bb7211 */ /* 0x040fe200078e30ff */
[----:B------:R-:W-:Y:S01]  /*2d30*/  IMAD R36, R208, 0x3000, R213 ;  /* 0x00003000d0247824 */ /* 0x000fe200078e02d5 */
[----:B------:R-:W-:Y:S02]  /*2d40*/  IADD3 R218, R192, 0x1, RZ ;  /* 0x00000001c0da7810 */ /* 0x000fe40007ffe0ff */
[----:B------:R-:W-:Y:S01]  /*2d50*/  SHF.L.U32 R108, R0, 0x1, RZ ;  /* 0x00000001006c7819 */ /* 0x000fe200000006ff */
[----:B------:R-:W-:Y:S01]  /*2d60*/  IMAD R0, R208, 0x3000, R215 ;  /* 0x00003000d0007824 */ /* 0x000fe200078e02d7 */
[----:B------:R-:W-:Y:S02]  /*2d70*/  SHF.L.U32 R110, R36, 0x1, RZ ;  /* 0x00000001246e7819 */ /* 0x000fe400000006ff */
[----:B------:R-:W-:Y:S02]  /*2d80*/  ISETP.GE.AND P3, PT, R218, R233, PT ;  /* 0x000000e9da00720c */ /* 0x000fe40003f66270 */
[----:B------:R-:W-:Y:S01]  /*2d90*/  IADD3 R4, R212, R0, RZ ;  /* 0x00000000d4047210 */ /* 0x000fe20007ffe0ff */
[----:B------:R-:W-:Y:S01]  /*2da0*/  IMAD.IADD R0, R213, 0x1, R0 ;  /* 0x00000001d5007824 */ /* 0x000fe200078e0200 */
[----:B------:R-:W-:Y:S03]  /*2db0*/  MOV R226, R192 ;  /* 0x000000c000e27202 */ /* 0x000fe60000000f00 */
[----:B------:R-:W-:Y:S01]  /*2dc0*/  IMAD.SHL.U32 R4, R4, 0x2, RZ ;  /* 0x0000000204047824 */ /* 0x000fe200078e00ff */
[----:B------:R-:W-:Y:S01]  /*2dd0*/  SHF.L.U32 R172, R0, 0x1, RZ ;  /* 0x0000000100ac7819 */ /* 0x000fe200000006ff */
[----:B------:R-:W-:Y:S04]  /*2de0*/  IMAD R0, R208, 0x3000, R217 ;  /* 0x00003000d0007824 */ /* 0x000fe800078e02d9 */
        /* <DEDUP_REMOVED lines=148> */
[----:B------:R3:W1:Y:S01]  /*3730*/  LDSM.16.M88.4 R172, [R211+0x1b080] ;  /* 0x01b08000d3ac783b */ /* 0x0006620000000200 */
[----:B------:R-:W-:-:S06]  /*3740*/  @P3 BRA `(.L_x_1225) ;  /* 0x0000034000003947 */ /* 0x000fcc0003800000 */
[----:B------:R-:W-:Y:S01]  /*3750*/  ISETP.GT.AND P1, PT, R251, 0xf, PT ;  /* 0x0000000ffb00780c */ /* 0x000fe20003f24270 */
[----:B------:R-:W-:Y:S01]  /*3760*/  IMAD.WIDE.U32 R26, R218, c[0x0][0x178], RZ ;  /* 0x00005e00da1a7a25 */ /* 0x000fe200078e00ff */
[----:B------:R-:W-:Y:S03]  /*3770*/  SHF.R.S32.HI R0, RZ, 0x1f, R218 ;  /* 0x0000001fff007819 */ /* 0x000fe600000114da */
[----:B------:R-:W-:Y:S02]  /*3780*/  IMAD.MOV.U32 R190, RZ, RZ, c[0x0][0x178] ;  /* 0x00005e00ffbe7624 */ /* 0x000fe400078e00ff */
[----:B------:R-:W-:Y:S02]  /*3790*/  IMAD R0, R0, c[0x0][0x178], RZ ;  /* 0x00005e0000007a24 */ /* 0x000fe400078e02ff */
[----:B------:R-:W-:Y:S02]  /*37a0*/  IMAD.SHL.U32 R3, R26, 0x40, RZ ;  /* 0x000000401a037824 */ /* 0x000fe400078e00ff */
[----:B------:R-:W-:Y:S02]  /*37b0*/  IMAD R28, R218, c[0x0][0x17c], R0 ;  /* 0x00005f00da1c7a24 */ /* 0x000fe400078e0200 */
[----:B------:R-:W-:Y:S01]  /*37c0*/  @!P1 LEA R2, R192, 0x40, 0x6 ;  /* 0x00000040c0029811 */ /* 0x000fe200078e30ff */
[----:B------:R-:W-:Y:S02]  /*37d0*/  IMAD.SHL.U32 R190, R190, 0x20, RZ ;  /* 0x00000020bebe7824 */ /* 0x000fe400078e00ff */
[----:B------:R-:W-:Y:S01]  /*37e0*/  IMAD.IADD R29, R27, 0x1, R28 ;  /* 0x000000011b1d7824 */ /* 0x000fe200078e021c */
[C---:B------:R-:W-:Y:S01]  /*37f0*/  @!P1 IADD3 R0, P0, R2.reuse, R242, RZ ;  /* 0x000000f202009210 */ /* 0x040fe20007f1e0ff */
[----:B------:R-:W-:Y:S02]  /*3800*/  IMAD.MOV.U32 R189, RZ, RZ, 0x5 ;  /* 0x00000005ffbd7424 */ /* 0x000fe400078e00ff */
[----:B------:R-:W-:Y:S01]  /*3810*/  IMAD.MOV.U32 R188, RZ, RZ, c[0x0][0x178] ;  /* 0x00005e00ffbc7624 */ /* 0x000fe200078e00ff */
[----:B------:R-:W-:Y:S02]  /*3820*/  @!P1 LEA.HI.X.SX32 R28, R2, R247, 0x1, P0 ;  /* 0x000000f7021c9211 */ /* 0x000fe400000f0eff */
[----:B------:R-:W-:Y:S02]  /*3830*/  IADD3 R27, P1, P0, R236, R3, R190 ;  /* 0x00000003ec1b7210 */ /* 0x000fe4000783e0be */
[----:B------:R-:W-:Y:S02]  /*3840*/  SHF.L.U64.HI R188, R188, R189, c[0x0][0x17c] ;  /* 0x00005f00bcbc7619 */ /* 0x000fe400000102bd */
[----:B------:R-:W-:Y:S01]  /*3850*/  SHF.L.U64.HI R2, R26, 0x6, R29 ;  /* 0x000000061a027819 */ /* 0x000fe2000001021d */
[----:B------:R-:W-:Y:S01]  /*3860*/  IMAD R26, R218, -0x40, R225 ;  /* 0xffffffc0da1a7824 */ /* 0x000fe200078e02e1 */
[----:B------:R-:W-:Y:S02]  /*3870*/  IADD3 R3, P2, R3, R236, RZ ;  /* 0x000000ec03037210 */ /* 0x000fe40007f5e0ff */
[----:B------:R-:W-:Y:S02]  /*3880*/  IADD3.X R32, R231, R2, R188, P1, P0 ;  /* 0x00000002e7207210 */ /* 0x000fe40000fe04bc */
[----:B------:R-:W-:Y:S11]  /*3890*/  ISETP.GT.AND P1, PT, R251, 0xf, PT ;  /* 0x0000000ffb00780c */ /* 0x000ff60003f24270 */
[----:B------:R-:W-:Y:S02]  /*38a0*/  @!UPT UIADD3 URZ, URZ, URZ, URZ ;  /* 0x0000003f3f3ff290 */ /* 0x000fe4000fffe03f */
[C---:B------:R-:W-:Y:S04]  /*38b0*/  @!P1 LEA R30, P0, R0.reuse, c[0x0][0x258], 0x2 ;  /* 0x00009600001e9a11 */ /* 0x040fe800078010ff */
[----:B------:R-:W-:Y:S01]  /*38c0*/  @!P1 LEA.HI.X R31, R0, c[0x0][0x25c], R28, 0x2, P0 ;  /* 0x00009700001f9a11 */ /* 0x000fe200000f141c */
[----:B------:R-:W-:Y:S01]  /*38d0*/  IMAD.X R0, R2, 0x1, R231, P2 ;  /* 0x0000000102007824 */ /* 0x000fe200010e06e7 */
[----:B------:R-:W-:Y:S01]  /*38e0*/  LEA R28, P1, R3, c[0x0][0x160], 0x1 ;  /* 0x00005800031c7a11 */ /* 0x000fe200078208ff */
[----:B------:R-:W-:Y:S01]  /*38f0*/  IMAD.IADD R2, R26, 0x1, -R238 ;  /* 0x000000011a027824 */ /* 0x000fe200078e0aee */
[----:B------:R-:W-:Y:S02]  /*3900*/  LEA R26, P0, R27, c[0x0][0x160], 0x1 ;  /* 0x000058001b1a7a11 */ /* 0x000fe400078008ff */
[----:B------:R-:W-:Y:S02]  /*3910*/  LEA.HI.X R29, R3, c[0x0][0x164], R0, 0x1, P1 ;  /* 0x00005900031d7a11 */ /* 0x000fe400008f0c00 */
[C---:B------:R-:W-:Y:S02]  /*3920*/  ISETP.LT.OR P1, PT, R2.reuse, 0x1, !P4 ;  /* 0x000000010200780c */ /* 0x040fe40006721670 */
[----:B------:R-:W-:Y:S02]  /*3930*/  IADD3 R0, R221, 0xf080, RZ ;  /* 0x0000f080dd007810 */ /* 0x000fe40007ffe0ff */
[----:B------:R-:W-:Y:S02]  /*3940*/  LEA.HI.X R27, R27, c[0x0][0x164], R32, 0x1, P0 ;  /* 0x000059001b1b7a11 */ /* 0x000fe400000f0c20 */
[----:B------:R-:W-:Y:S01]  /*3950*/  ISETP.LT.OR P0, PT, R2, 0x1, !P6 ;  /* 0x000000010200780c */ /* 0x000fe20007701670 */
[----:B------:R-:W-:Y:S01]  /*3960*/  IMAD R0, R222, 0x6000, R0 ;  /* 0x00006000de007824 */ /* 0x000fe200078e0200 */
[C---:B------:R-:W-:Y:S05]  /*3970*/  ISETP.GT.AND P2, PT, R251.reuse, 0xf, PT ;  /* 0x0000000ffb00780c */ /* 0x040fea0003f44270 */
        /* <DEDUP_REMOVED lines=15> */
[----:B------:R3:W-:Y:S05]  /*3a70*/  LDGSTS.E.BYPASS.LTC128B.128 [R0+0x5000], [R26.64+0x100], !P0 ;  /* 0x050001001a007fae */ /* 0x0007ea000c101d44 */
[----:B------:R3:W-:Y:S02]  /*3a80*/  @!P2 LDGSTS.E.BYPASS.LTC128B.128 [R2+0x21080], [R30.64] ;  /* 0x210800001e02afae */ /* 0x0007e4000b901d44 */
.L_x_1225:
[C---:B-123--:R-:W-:Y:S01]  /*3a90*/  HMMA.16816.F32.BF16 R24, R104.reuse, R24, RZ ;  /* 0x000000186818723c */ /* 0x04efe200000418ff */
[----:B------:R-:W-:Y:S03]  /*3aa0*/  LDSM.16.M88.2 R2, [R203+0x7880] ;  /* 0x00788000cb02783b */ /* 0x000fe60000000100 */
[----:B------:R-:W-:Y:S01]  /*3ab0*/  IMAD.IADD R0, R216, 0x1, R209 ;  /* 0x00000001d8007824 */ /* 0x000fe200078e02d1 */
        /* <DEDUP_REMOVED lines=9> */
[C---:B------:R-:W-:Y:S01]  /*3b50*/  HMMA.16816.F32.BF16 R24, R172.reuse, R176, R24 ;  /* 0x000000b0ac18723c */ /* 0x040fe20000041818 */
[----:B------:R-:W5:Y:S07]  /*3b60*/  LDSM.16.M88.2 R110, [R203+0x9880] ;  /* 0x00988000cb6e783b */ /* 0x000f6e0000000100 */
[C---:B------:R-:W-:Y:S01]  /*3b70*/  HMMA.16816.F32.BF16 R28, R172.reuse, R178, R28 ;  /* 0x000000b2ac1c723c */ /* 0x040fe2000004181c */
[----:B------:R-:W-:Y:S07]  /*3b80*/  LDSM.16.M88.4 R176, [R0] ;  /* 0x0000000000b0783b */ /* 0x000fee0000000200 */
[C---:B------:R-:W-:Y:S01]  /*3b90*/  HMMA.16816.F32.BF16 R32, R172.reuse, R180, R32 ;  /* 0x000000b4ac20723c */ /* 0x040fe20000041820 */
[----:B------:R-:W4:Y:S07]  /*3ba0*/  LDSM.16.M88.2 R180, [R202+0x7880] ;  /* 0x00788000cab4783b */ /* 0x000f2e0000000100 */
[C---:B------:R-:W-:Y:S08]  /*3bb0*/  HMMA.16816.F32.BF16 R36, R172.reuse, R182, R36 ;  /* 0x000000b6ac24723c */ /* 0x040ff00000041824 */
[----:B----4-:R-:W-:Y:S01]  /*3bc0*/  HMMA.16816.F32.BF16 R40, R172, R184, R40 ;  /* 0x000000b8ac28723c */ /* 0x010fe20000041828 */
[----:B------:R-:W-:Y:S07]  /*3bd0*/  LDSM.16.M88.4 R172, [R210+0x1d080] ;  /* 0x01d08000d2ac783b */ /* 0x000fee0000000200 */
[C---:B-1----:R-:W-:Y:S01]  /*3be0*/  HMMA.16816.F32.BF16 R24, R188.reuse, R2, R24 ;  /* 0x00000002bc18723c */ /* 0x042fe20000041818 */
[----:B------:R-:W1:Y:S07]  /*3bf0*/  LDSM.16.M88.2 R2, [R202+0x8080] ;  /* 0x00808000ca02783b */ /* 0x000e6e0000000100 */
        /* <DEDUP_REMOVED lines=8> */
[C---:B------:R-:W-:Y:S01]  /*3c80*/  HMMA.16816.F32.BF16 R24, R176.reuse, R180, R24 ;  /* 0x000000b4b018723c */ /* 0x040fe20000041818 */
        /* <DEDUP_REMOVED lines=13> */
[----:B------:R-:W-:Y:S07]  /*3d60*/  LDSM.16.M88.2 R180, [R202+0xb880] ;  /* 0x00b88000cab4783b */ /* 0x000fee0000000100 */
        /* <DEDUP_REMOVED lines=36> */
[----:B------:R-:W-:Y:S01]  /*3fb0*/  IMAD.IADD R181, R227, 0x1, -R232 ;  /* 0x00000001e3b57824 */ /* 0x000fe200078e0ae8 */
[----:B--2---:R-:W-:Y:S01]  /*3fc0*/  HMMA.16816.F32.BF16 R40, R176, R104, R40 ;  /* 0x00000068b028723c */ /* 0x004fe20000041828 */
[----:B------:R-:W2:Y:S06]  /*3fd0*/  LDSM.16.M88.2 R104, [R200+0xe880] ;  /* 0x00e88000c868783b */ /* 0x000eac0000000100 */
[----:B------:R-:W-:Y:S01]  /*3fe0*/  IMAD R176, R192, 0x40, R227 ;  /* 0x00000040c0b07824 */ /* 0x000fe200078e02e3 */
[C---:B---3--:R-:W-:Y:S01]  /*3ff0*/  HMMA.16816.F32.BF16 R24, R172.reuse, R106, R24 ;  /* 0x0000006aac18723c */ /* 0x048fe20000041818 */
[----:B------:R-:W-:Y:S04]  /*4000*/  LDSM.16.M88.2 R106, [R201+0xc880] ;  /* 0x00c88000c96a783b */ /* 0x000fe80000000100 */
[----:B------:R-:W-:Y:S03]  /*4010*/  IADD3 R176, -R225, 0x1, R176 ;  /* 0x00000001e1b07810 */ /* 0x000fe60007ffe1b0 */
[C---:B----4-:R-:W-:Y:S01]  /*4020*/  HMMA.16816.F32.BF16 R28, R172.reuse, R108, R28 ;  /* 0x0000006cac1c723c */ /* 0x050fe2000004181c */
[----:B------:R-:W-:Y:S03]  /*4030*/  LDSM.16.M88.2 R108, [R201+0xd080] ;  /* 0x00d08000c96c783b */ /* 0x000fe60000000100 */
[----:B------:R-:W-:Y:S02]  /*4040*/  IADD3 R182, -R232, R223, R176 ;  /* 0x000000dfe8b67210 */ /* 0x000fe40007ffe1b0 */
[----:B------:R-:W3:Y:S02]  /*4050*/  LDSM.16.M88.4 R176, [R211+0x1f080] ;  /* 0x01f08000d3b0783b */ /* 0x000ee40000000200 */
[C---:B-----5:R-:W-:Y:S02]  /*4060*/  HMMA.16816.F32.BF16 R32, R172.reuse, R110, R32 ;  /* 0x0000006eac20723c */ /* 0x060fe40000041820 */
[----:B------:R-:W-:Y:S02]  /*4070*/  LDSM.16.M88.2 R110, [R203+0xc880] ;  /* 0x00c88000cb6e783b */ /* 0x000fe40000000100 */
[----:B------:R-:W-:Y:S04]  /*4080*/  IMNMX R180, R181, R182, PT ;  /* 0x000000b6b5b47217 */ /* 0x000fe80003800200 */
[C---:B-1----:R-:W-:Y:S01]  /*4090*/  HMMA.16816.F32.BF16 R36, R172.reuse, R2, R36 ;  /* 0x00000002ac24723c */ /* 0x042fe20000041824 */
[----:B------:R-:W1:Y:S02]  /*40a0*/  LDSM.16.M88.2 R2, [R201+0xd880] ;  /* 0x00d88000c902783b */ /* 0x000e640000000100 */
[----:B------:R-:W-:Y:S04]  /*40b0*/  ISETP.GT.AND P0, PT, R180, RZ, PT ;  /* 0x000000ffb400720c */ /* 0x000fe80003f04270 */
[----:B------:R-:W-:Y:S01]  /*40c0*/  FSEL R4, R4, -INF , P0 ;  /* 0xff80000004047808 */ /* 0x000fe20000000000 */
[----:B--2---:R-:W-:Y:S04]  /*40d0*/  HMMA.16816.F32.BF16 R40, R172, R104, R40 ;  /* 0x00000068ac28723c */ /* 0x004fe80000041828 */
[--C-:B------:R-:W-:Y:S01]  /*40e0*/  FFMA.FTZ R4, R4, c[0x0][0x29c], -R186.reuse ;  /* 0x0000a70004047a23 */ /* 0x100fe200000108ba */
[C---:B------:R-:W-:Y:S03]  /*40f0*/  ISETP.GT.AND P0, PT, R180.reuse, 0x1, PT ;  /* 0x00000001b400780c */ /* 0x040fe60003f04270 */
[----:B------:R2:W-:Y:S01]  /*4100*/  MUFU.EX2 R190, R4 ;  /* 0x0000000400be7308 */ /* 0x0005e20000000800 */
[C---:B---3--:R-:W-:Y:S08]  /*4110*/  HMMA.16816.F32.BF16 R24, R176.reuse, R106, R24 ;  /* 0x0000006ab018723c */ /* 0x048ff00000041818 */
[C---:B------:R-:W-:Y:S04]  /*4120*/  HMMA.16816.F32.BF16 R28, R176.reuse, R108, R28 ;  /* 0x0000006cb01c723c */ /* 0x040fe8000004181c */
[----:B--2---:R-:W-:Y:S02]  /*4130*/  FSEL R4, R5, -INF , P0 ;  /* 0xff80000005047808 */ /* 0x004fe40000000000 */
[----:B------:R-:W-:Y:S02]  /*4140*/  ISETP.GT.AND P0, PT, R180, 0x10, PT ;  /* 0x00000010b400780c */ /* 0x000fe40003f04270 */
[C---:B-1----:R-:W-:Y:S04]  /*4150*/  HMMA.16816.F32.BF16 R32, R176.reuse, R2, R32 ;  /* 0x00000002b020723c */ /* 0x042fe80000041820 */
[--C-:B------:R-:W-:Y:S01]  /*4160*/  FFMA.FTZ R4, R4, c[0x0][0x29c], -R186.reuse ;  /* 0x0000a70004047a23 */ /* 0x100fe200000108ba */
[----:B------:R-:W-:Y:S02]  /*4170*/  FSEL R8, R8, -INF , P0 ;  /* 0xff80000008087808 */ /* 0x000fe40000000000 */
[----:B------:R-:W-:Y:S01]  /*4180*/  ISETP.GT.AND P0, PT, R180, 0x11, PT ;  /* 0x00000011b400780c */ /* 0x000fe20003f04270 */
[----:B------:R1:W-:Y:S04]  /*4190*/  MUFU.EX2 R189, R4 ;  /* 0x0000000400bd7308 */ /* 0x0003e80000000800 */
[--C-:B------:R-:W-:Y:S01]  /*41a0*/  FFMA.FTZ R8, R8, c[0x0][0x29c], -R186.reuse ;  /* 0x0000a70008087a23 */ /* 0x100fe200000108ba */
[----:B------:R-:W-:Y:S02]  /*41b0*/  FSEL R104, R9, -INF , P0 ;  /* 0xff80000009687808 */ /* 0x000fe40000000000 */
[----:B------:R-:W-:Y:S03]  /*41c0*/  ISETP.GT.AND P0, PT, R180, 0x20, PT ;  /* 0x00000020b400780c */ /* 0x000fe60003f04270 */
[----:B------:R2:W-:Y:S01]  /*41d0*/  MUFU.EX2 R188, R8 ;  /* 0x0000000800bc7308 */ /* 0x0005e20000000800 */
[--C-:B------:R-:W-:Y:S01]  /*41e0*/  FFMA.FTZ R104, R104, c[0x0][0x29c], -R186.reuse ;  /* 0x0000a70068687a23 */ /* 0x100fe200000108ba */
[----:B------:R-:W-:Y:S02]  /*41f0*/  FSEL R12, R12, -INF , P0 ;  /* 0xff8000000c0c7808 */ /* 0x000fe40000000000 */
[----:B------:R-:W-:Y:S03]  /*4200*/  ISETP.GT.AND P0, PT, R180, 0x21, PT ;  /* 0x00000021b400780c */ /* 0x000fe60003f04270 */
[--C-:B------:R-:W-:Y:S01]  /*4210*/  FFMA.FTZ R12, R12, c[0x0][0x29c], -R186.reuse ;  /* 0x0000a7000c0c7a23 */ /* 0x100fe200000108ba */
[----:B------:R-:W-:Y:S02]  /*4220*/  FSEL R108, R13, -INF , P0 ;  /* 0xff8000000d6c7808 */ /* 0x000fe40000000000 */
[----:B------:R3:W4:Y:S01]  /*4230*/  MUFU.EX2 R185, R104 ;  /* 0x0000006800b97308 */ /* 0x0007220000000800 */
[----:B------:R-:W-:Y:S02]  /*4240*/  ISETP.GT.AND P0, PT, R180, 0x30, PT ;  /* 0x00000030b400780c */ /* 0x000fe40003f04270 */
[--C-:B------:R-:W-:Y:S01]  /*4250*/  FFMA.FTZ R2, R108, c[0x0][0x29c], -R186.reuse ;  /* 0x0000a7006c027a23 */ /* 0x100fe200000108ba */
[----:B-1----:R-:W1:Y:S01]  /*4260*/  LDSM.16.M88.2 R4, [R201+0xe080] ;  /* 0x00e08000c904783b */ /* 0x002e620000000100 */
[----:B------:R-:W-:Y:S02]  /*4270*/  FSEL R16, R16, -INF , P0 ;  /* 0xff80000010107808 */ /* 0x000fe40000000000 */
[----:B------:R-:W-:Y:S03]  /*4280*/  ISETP.GT.AND P0, PT, R180, 0x31, PT ;  /* 0x00000031b400780c */ /* 0x000fe60003f04270 */
[----:B------:R5:W-:Y:S01]  /*4290*/  MUFU.EX2 R184, R12 ;  /* 0x0000000c00b87308 */ /* 0x000be20000000800 */
[----:B--2---:R-:W2:Y:S09]  /*42a0*/  LDSM.16.M88.2 R8, [R201+0xe880] ;  /* 0x00e88000c908783b */ /* 0x004eb20000000100 */
[----:B------:R1:W1:Y:S01]  /*42b0*/  MUFU.EX2 R183, R2 ;  /* 0x0000000200b77308 */ /* 0x0002620000000800 */
[----:B---3--:R-:W3:Y:S04]  /*42c0*/  LDSM.16.M88.4 R104, [R209+0x4000] ;  /* 0x00400000d168783b */ /* 0x008ee80000000200 */
[----:B-----5:R-:W5:Y:S01]  /*42d0*/  LDSM.16.M88.2 R12, [R203+0xd080] ;  /* 0x00d08000cb0c783b */ /* 0x020f620000000100 */
[C---:B-1----:R-:W-:Y:S03]  /*42e0*/  HMMA.16816.F32.BF16 R36, R176.reuse, R4, R36 ;  /* 0x00000004b024723c */ /* 0x042fe60000041824 */
[----:B------:R-:W1:Y:S04]  /*42f0*/  LDSM.16.M88.2 R2, [R203+0xd880] ;  /* 0x00d88000cb02783b */ /* 0x000e680000000100 */
[--C-:B------:R-:W-:Y:S01]  /*4300*/  FFMA.FTZ R4, R16, c[0x0][0x29c], -R186.reuse ;  /* 0x0000a70010047a23 */ /* 0x100fe200000108ba */
[----:B------:R-:W-:Y:S01]  /*4310*/  FSEL R16, R17, -INF , P0 ;  /* 0xff80000011107808 */ /* 0x000fe20000000000 */
[----:B--2---:R-:W-:Y:S02]  /*4320*/  HMMA.16816.F32.BF16 R40, R176, R8, R40 ;  /* 0x00000008b028723c */ /* 0x004fe40000041828 */
[----:B------:R2:W-:Y:S01]  /*4330*/  MUFU.EX2 R175, R4 ;  /* 0x0000000400af7308 */ /* 0x0005e20000000800 */
[----:B------:R-:W-:Y:S01]  /*4340*/  LDSM.16.M88.2 R8, [R203+0xe880] ;  /* 0x00e88000cb08783b */ /* 0x000fe20000000100 */
[--C-:B------:R-:W-:Y:S01]  /*4350*/  FFMA.FTZ R16, R16, c[0x0][0x29c], -R186.reuse ;  /* 0x0000a70010107a23 */ /* 0x100fe200000108ba */
[----:B------:R-:W-:Y:S04]  /*4360*/  ISETP.GT.AND P0, PT, R180, 0x40, PT ;  /* 0x00000040b400780c */ /* 0x000fe80003f04270 */
[----:B------:R-:W-:Y:S01]  /*4370*/  FSEL R20, R20, -INF , P0 ;  /* 0xff80000014147808 */ /* 0x000fe20000000000 */
[C---:B---3--:R-:W-:Y:S02]  /*4380*/  HMMA.16816.F32.BF16 R24, R104.reuse, R110, R24 ;  /* 0x0000006e6818723c */ /* 0x048fe40000041818 */
[----:B------:R3:W-:Y:S01]  /*4390*/  MUFU.EX2 R174, R16 ;  /* 0x0000001000ae7308 */ /* 0x0007e20000000800 */
[----:B------:R3:W-:Y:S02]  /*43a0*/  LDSM.16.M88.4 R108, [R0+0x4000] ;  /* 0x00400000006c783b */ /* 0x0007e40000000200 */
[----:B------:R-:W-:Y:S01]  /*43b0*/  ISETP.GT.AND P0, PT, R180, 0x41, PT ;  /* 0x00000041b400780c */ /* 0x000fe20003f04270 */
[--C-:B------:R-:W-:Y:S03]  /*43c0*/  FFMA.FTZ R20, R20, c[0x0][0x29c], -R186.reuse ;  /* 0x0000a70014147a23 */ /* 0x100fe600000108ba */
[----:B------:R-:W-:Y:S01]  /*43d0*/  FSEL R21, R21, -INF , P0 ;  /* 0xff80000015157808 */ /* 0x000fe20000000000 */
[C---:B-----5:R-:W-:Y:S01]  /*43e0*/  HMMA.16816.F32.BF16 R28, R104.reuse, R12, R28 ;  /* 0x0000000c681c723c */ /* 0x060fe2000004181c */
[----:B------:R-:W-:Y:S01]  /*43f0*/  LDSM.16.M88.2 R12, [R202+0xd080] ;  /* 0x00d08000ca0c783b */ /* 0x000fe20000000100 */
[----:B------:R-:W-:Y:S02]  /*4400*/  MUFU.EX2 R173, R20 ;  /* 0x0000001400ad7308 */ /* 0x000fe40000000800 */
[----:B------:R-:W-:Y:S01]  /*4410*/  FFMA.FTZ R186, R21, c[0x0][0x29c], -R186 ;  /* 0x0000a70015ba7a23 */ /* 0x000fe200000108ba */
[----:B--2---:R-:W2:Y:S03]  /*4420*/  LDSM.16.M88.2 R4, [R203+0xe080] ;  /* 0x00e08000cb04783b */ /* 0x004ea60000000100 */
[C---:B-1----:R-:W-:Y:S01]  /*4430*/  HMMA.16816.F32.BF16 R32, R104.reuse, R2, R32 ;  /* 0x000000026820723c */ /* 0x042fe20000041820 */
[----:B------:R-:W-:Y:S03]  /*4440*/  LDSM.16.M88.2 R2, [R202+0xd880] ;  /* 0x00d88000ca02783b */ /* 0x000fe60000000100 */
[----:B------:R-:W1:Y:S01]  /*4450*/  MUFU.EX2 R186, R186 ;  /* 0x000000ba00ba7308 */ /* 0x000e620000000800 */
[----:B---3--:R-:W-:Y:S01]  /*4460*/  IADD3 R0, R182, 0x8, RZ ;  /* 0x00000008b6007810 */ /* 0x008fe20007ffe0ff */
[----:B------:R-:W3:Y:S03]  /*4470*/  LDSM.16.M88.2 R16, [R202+0xc880] ;  /* 0x00c88000ca10783b */ /* 0x000ee60000000100 */
[----:B------:R-:W-:Y:S04]  /*4480*/  IMNMX R0, R181, R0, PT ;  /* 0x00000000b5007217 */ /* 0x000fe80003800200 */
[C---:B------:R-:W-:Y:S02]  /*4490*/  ISETP.GT.AND P0, PT, R0.reuse, RZ, PT ;  /* 0x000000ff0000720c */ /* 0x040fe40003f04270 */
[C---:B------:R-:W-:Y:S02]  /*44a0*/  ISETP.GT.AND P2, PT, R0.reuse, 0x31, PT ;  /* 0x000000310000780c */ /* 0x040fe40003f44270 */
[----:B------:R-:W-:Y:S02]  /*44b0*/  ISETP.GT.AND P1, PT, R0, 0x40, PT ;  /* 0x000000400000780c */ /* 0x000fe40003f24270 */
[----:B------:R-:W-:Y:S02]  /*44c0*/  FSEL R6, R6, -INF , P0 ;  /* 0xff80000006067808 */ /* 0x000fe40000000000 */
[----:B------:R-:W-:Y:S02]  /*44d0*/  ISETP.GT.AND P0, PT, R0, 0x1, PT ;  /* 0x000000010000780c */ /* 0x000fe40003f04270 */
[----:B------:R-:W-:Y:S01]  /*44e0*/  FSEL R22, R22, -INF , P1 ;  /* 0xff80000016167808 */ /* 0x000fe20000800000 */
[--C-:B------:R-:W-:Y:S01]  /*44f0*/  FFMA.FTZ R172, R6, c[0x0][0x29c], -R187.reuse ;  /* 0x0000a70006ac7a23 */ /* 0x100fe200000108bb */
[----:B------:R-:W-:Y:S02]  /*4500*/  FSEL R6, R7, -INF , P0 ;  /* 0xff80000007067808 */ /* 0x000fe40000000000 */
[----:B------:R-:W-:Y:S03]  /*4510*/  ISETP.GT.AND P0, PT, R0, 0x10, PT ;  /* 0x000000100000780c */ /* 0x000fe60003f04270 */
[--C-:B------:R-:W-:Y:S01]  /*4520*/  FFMA.FTZ R6, R6, c[0x0][0x29c], -R187.reuse ;  /* 0x0000a70006067a23 */ /* 0x100fe200000108bb */
[----:B------:R-:W-:Y:S01]  /*4530*/  MUFU.EX2 R172, R172 ;  /* 0x000000ac00ac7308 */ /* 0x000fe20000000800 */
[----:B------:R-:W-:Y:S02]  /*4540*/  FSEL R10, R10, -INF , P0 ;  /* 0xff8000000a0a7808 */ /* 0x000fe40000000000 */
[----:B------:R-:W-:Y:S01]  /*4550*/  ISETP.GT.AND P0, PT, R0, 0x11, PT ;  /* 0x000000110000780c */ /* 0x000fe20003f04270 */
[C---:B--2---:R-:W-:Y:S01]  /*4560*/  HMMA.16816.F32.BF16 R36, R104.reuse, R4, R36 ;  /* 0x000000046824723c */ /* 0x044fe20000041824 */
[----:B------:R-:W2:Y:S02]  /*4570*/  LDSM.16.M88.2 R4, [R202+0xe080] ;  /* 0x00e08000ca04783b */ /* 0x000ea40000000100 */
[----:B------:R-:W-:Y:S01]  /*4580*/  FSEL R11, R11, -INF , P0 ;  /* 0xff8000000b0b7808 */ /* 0x000fe20000000000 */
[--C-:B------:R-:W-:Y:S01]  /*4590*/  FFMA.FTZ R10, R10, c[0x0][0x29c], -R187.reuse ;  /* 0x0000a7000a0a7a23 */ /* 0x100fe200000108bb */
[----:B------:R-:W-:Y:S03]  /*45a0*/  ISETP.GT.AND P0, PT, R0, 0x20, PT ;  /* 0x000000200000780c */ /* 0x000fe60003f04270 */
[----:B------:R-:W-:Y:S01]  /*45b0*/  HMMA.16816.F32.BF16 R40, R104, R8, R40 ;  /* 0x000000086828723c */ /* 0x000fe20000041828 */
[----:B------:R-:W5:Y:S01]  /*45c0*/  LDS R8, [R223.X4+0x21280] ;  /* 0x02128000df087984 */ /* 0x000f620000004800 */
[----:B------:R1:W-:Y:S02]  /*45d0*/  MUFU.EX2 R105, R6 ;  /* 0x0000000600697308 */ /* 0x0003e40000000800 */
[----:B------:R-:W-:Y:S01]  /*45e0*/  FSEL R14, R14, -INF , P0 ;  /* 0xff8000000e0e7808 */ /* 0x000fe20000000000 */
[--C-:B------:R-:W-:Y:S01]  /*45f0*/  FFMA.FTZ R21, R11, c[0x0][0x29c], -R187.reuse ;  /* 0x0000a7000b157a23 */ /* 0x100fe200000108bb */
[----:B------:R-:W-:Y:S02]  /*4600*/  ISETP.GT.AND P0, PT, R0, 0x21, PT ;  /* 0x000000210000780c */ /* 0x000fe40003f04270 */
[C---:B---3--:R-:W-:Y:S04]  /*4610*/  HMMA.16816.F32.BF16 R24, R108.reuse, R16, R24 ;  /* 0x000000106c18723c */ /* 0x048fe80000041818 */
[----:B------:R-:W-:Y:S01]  /*4620*/  MUFU.EX2 R104, R10 ;  /* 0x0000000a00687308 */ /* 0x000fe20000000800 */
[----:B----4-:R-:W-:Y:S01]  /*4630*/  F2FP.BF16.PACK_AB R11, R185, R188 ;  /* 0x000000bcb90b723e */ /* 0x010fe200000010ff */
[--C-:B------:R-:W-:Y:S01]  /*4640*/  FFMA.FTZ R14, R14, c[0x0][0x29c], -R187.reuse ;  /* 0x0000a7000e0e7a23 */ /* 0x100fe200000108bb */
[----:B------:R-:W-:Y:S01]  /*4650*/  FSEL R16, R19, -INF , P2 ;  /* 0xff80000013107808 */ /* 0x000fe20001000000 */
[C---:B------:R-:W-:Y:S04]  /*4660*/  HMMA.16816.F32.BF16 R28, R108.reuse, R12, R28 ;  /* 0x0000000c6c1c723c */ /* 0x040fe8000004181c */
[----:B------:R-:W-:Y:S01]  /*4670*/  F2FP.BF16.PACK_AB R9, R183, R184 ;  /* 0x000000b8b709723e */ /* 0x000fe200000010ff */
[--C-:B------:R-:W-:Y:S01]  /*4680*/  FFMA.FTZ R16, R16, c[0x0][0x29c], -R187.reuse ;  /* 0x0000a70010107a23 */ /* 0x100fe200000108bb */
[----:B------:R-:W3:Y:S01]  /*4690*/  MUFU.EX2 R21, R21 ;  /* 0x0000001500157308 */ /* 0x000ee20000000800 */
[----:B------:R-:W-:Y:S01]  /*46a0*/  FSEL R15, R15, -INF , P0 ;  /* 0xff8000000f0f7808 */ /* 0x000fe20000000000 */
[C---:B------:R-:W-:Y:S01]  /*46b0*/  HMMA.16816.F32.BF16 R32, R108.reuse, R2, R32 ;  /* 0x000000026c20723c */ /* 0x040fe20000041820 */
[----:B-1----:R-:W1:Y:S02]  /*46c0*/  LDSM.16.M88.2 R6, [R202+0xe880] ;  /* 0x00e88000ca06783b */ /* 0x002e640000000100 */
[----:B------:R-:W-:Y:S01]  /*46d0*/  ISETP.GT.AND P0, PT, R0, 0x30, PT ;  /* 0x000000300000780c */ /* 0x000fe20003f04270 */
[--C-:B------:R-:W-:Y:S03]  /*46e0*/  FFMA.FTZ R15, R15, c[0x0][0x29c], -R187.reuse ;  /* 0x0000a7000f0f7a23 */ /* 0x100fe600000108bb */
[----:B------:R-:W-:Y:S01]  /*46f0*/  FSEL R2, R18, -INF , P0 ;  /* 0xff80000012027808 */ /* 0x000fe20000000000 */
[----:B------:R4:W-:Y:S01]  /*4700*/  MUFU.EX2 R20, R14 ;  /* 0x0000000e00147308 */ /* 0x0009e20000000800 */
[C---:B--2---:R-:W-:Y:S03]  /*4710*/  HMMA.16816.F32.BF16 R36, R108.reuse, R4, R36 ;  /* 0x000000046c24723c */ /* 0x044fe60000041824 */
[--C-:B------:R-:W-:Y:S01]  /*4720*/  FFMA.FTZ R2, R2, c[0x0][0x29c], -R187.reuse ;  /* 0x0000a70002027a23 */ /* 0x100fe200000108bb */
[----:B------:R-:W-:Y:S02]  /*4730*/  ISETP.GT.AND P0, PT, R0, 0x41, PT ;  /* 0x000000410000780c */ /* 0x000fe40003f04270 */
[----:B------:R-:W-:Y:S01]  /*4740*/  F2FP.BF16.PACK_AB R3, R189, R190 ;  /* 0x000000bebd03723e */ /* 0x000fe200000010ff */
[----:B------:R-:W2:Y:S01]  /*4750*/  LDS R0, [R223.X4+0x212a0] ;  /* 0x0212a000df007984 */ /* 0x000ea20000004800 */
[----:B------:R-:W-:Y:S01]  /*4760*/  FSEL R23, R23, -INF , P0 ;  /* 0xff80000017177808 */ /* 0x000fe20000000000 */
[----:B------:R1:W-:Y:S02]  /*4770*/  MUFU.EX2 R17, R2 ;  /* 0x0000000200117308 */ /* 0x0003e40000000800 */
[----:B------:R2:W-:Y:S01]  /*4780*/  STS [R219+0x21480], R3 ;  /* 0x02148003db007388 */ /* 0x0005e20000000800 */
[----:B------:R-:W-:Y:S01]  /*4790*/  F2FP.BF16.PACK_AB R5, R186, R173 ;  /* 0x000000adba05723e */ /* 0x000fe200000010ff */
[--C-:B-----5:R-:W-:Y:S01]  /*47a0*/  FADD.FTZ R25, R25, -R8.reuse ;  /* 0x8000000819197221 */ /* 0x120fe20000010000 */
[----:B---3--:R-:W-:Y:S01]  /*47b0*/  F2FP.BF16.PACK_AB R4, R21, R104 ;  /* 0x000000681504723e */ /* 0x008fe200000010ff */
[--C-:B------:R-:W-:Y:S02]  /*47c0*/  FADD.FTZ R29, R29, -R8.reuse ;  /* 0x800000081d1d7221 */ /* 0x100fe40000010000 */
[----:B------:R-:W-:Y:S02]  /*47d0*/  FMUL.FTZ R13, R189, R25 ;  /* 0x00000019bd0d7220 */ /* 0x000fe40000410000 */
[----:B------:R-:W2:Y:S01]  /*47e0*/  MUFU.EX2 R18, R15 ;  /* 0x0000000f00127308 */ /* 0x000ea20000000800 */
[--C-:B------:R-:W-:Y:S02]  /*47f0*/  FADD.FTZ R33, R33, -R8.reuse ;  /* 0x8000000821217221 */ /* 0x100fe40000010000 */
[--C-:B------:R-:W-:Y:S02]  /*4800*/  FADD.FTZ R24, R24, -R8.reuse ;  /* 0x8000000818187221 */ /* 0x100fe40000010000 */
[--C-:B----4-:R-:W-:Y:S02]  /*4810*/  FFMA.FTZ R14, R22, c[0x0][0x29c], -R187.reuse ;  /* 0x0000a700160e7a23 */ /* 0x110fe400000108bb */
[----:B------:R-:W-:Y:S02]  /*4820*/  FFMA.FTZ R187, R23, c[0x0][0x29c], -R187 ;  /* 0x0000a70017bb7a23 */ /* 0x000fe400000108bb */
[----:B------:R-:W-:Y:S01]  /*4830*/  FMUL.FTZ R24, R190, R24 ;  /* 0x00000018be187220 */ /* 0x000fe20000410000 */
[----:B------:R-:W3:Y:S01]  /*4840*/  MUFU.EX2 R16, R16 ;  /* 0x0000001000107308 */ /* 0x000ee20000000800 */
[----:B------:R-:W-:Y:S02]  /*4850*/  FMUL.FTZ R10, R183, R33 ;  /* 0x00000021b70a7220 */ /* 0x000fe40000410000 */
[--C-:B------:R-:W-:Y:S01]  /*4860*/  FADD.FTZ R37, R37, -R8.reuse ;  /* 0x8000000825257221 */ /* 0x100fe20000010000 */
[----:B-1----:R-:W-:Y:S03]  /*4870*/  HMMA.16816.F32.BF16 R40, R108, R6, R40 ;  /* 0x000000066c28723c */ /* 0x002fe60000041828 */
[----:B------:R-:W-:Y:S01]  /*4880*/  F2FP.BF16.PACK_AB R2, R105, R172 ;  /* 0x000000ac6902723e */ /* 0x000fe200000010ff */
[----:B------:R-:W-:Y:S01]  /*4890*/  FADD.FTZ R28, R28, -R8 ;  /* 0x800000081c1c7221 */ /* 0x000fe20000010000 */
[----:B------:R-:W-:Y:S01]  /*48a0*/  F2FP.BF16.PACK_AB R13, R13, R24 ;  /* 0x000000180d0d723e */ /* 0x000fe200000010ff */
[----:B------:R-:W-:Y:S01]  /*48b0*/  MUFU.EX2 R7, R187 ;  /* 0x000000bb00077308 */ /* 0x000fe20000000800 */
[----:B------:R-:W-:Y:S01]  /*48c0*/  F2FP.BF16.PACK_AB R6, R174, R175 ;  /* 0x000000afae06723e */ /* 0x000fe200000010ff */
[----:B------:R3:W-:Y:S01]  /*48d0*/  STS [R220], R2 ;  /* 0x00000002dc007388 */ /* 0x0007e20000000800 */
[----:B------:R-:W-:Y:S03]  /*48e0*/  FMUL.FTZ R28, R188, R28 ;  /* 0x0000001cbc1c7220 */ /* 0x000fe60000410000 */
[----:B------:R-:W-:Y:S01]  /*48f0*/  STS [R219+0x21c80], R11 ;  /* 0x021c800bdb007388 */ /* 0x000fe20000000800 */
[----:B--2---:R-:W-:Y:S01]  /*4900*/  F2FP.BF16.PACK_AB R3, R18, R20 ;  /* 0x000000141203723e */ /* 0x004fe200000010ff */
[--C-:B------:R-:W-:Y:S02]  /*4910*/  FADD.FTZ R26, R26, -R0.reuse ;  /* 0x800000001a1a7221 */ /* 0x100fe40000010000 */
[----:B------:R1:W-:Y:S01]  /*4920*/  STS [R220+0x800], R4 ;  /* 0x00080004dc007388 */ /* 0x0003e20000000800 */
[----:B------:R-:W2:Y:S01]  /*4930*/  MUFU.EX2 R14, R14 ;  /* 0x0000000e000e7308 */ /* 0x000ea20000000800 */
[--C-:B------:R-:W-:Y:S02]  /*4940*/  FADD.FTZ R27, R27, -R0.reuse ;  /* 0x800000001b1b7221 */ /* 0x100fe40000010000 */
[----:B------:R-:W-:Y:S01]  /*4950*/  STS [R219+0x22480], R9 ;  /* 0x02248009db007388 */ /* 0x000fe20000000800 */
[----:B------:R-:W-:Y:S02]  /*4960*/  FMUL.FTZ R26, R172, R26 ;  /* 0x0000001aac1a7220 */ /* 0x000fe40000410000 */
[----:B------:R-:W-:Y:S01]  /*4970*/  FMUL.FTZ R27, R105, R27 ;  /* 0x0000001b691b7220 */ /* 0x000fe20000410000 */
[----:B------:R4:W-:Y:S01]  /*4980*/  STS [R220+0x1000], R3 ;  /* 0x00100003dc007388 */ /* 0x0009e20000000800 */
[----:B------:R-:W-:Y:S02]  /*4990*/  FMUL.FTZ R15, R185, R29 ;  /* 0x0000001db90f7220 */ /* 0x000fe40000410000 */
[----:B------:R-:W-:Y:S01]  /*49a0*/  FADD.FTZ R30, R30, -R0 ;  /* 0x800000001e1e7221 */ /* 0x000fe20000010000 */
[----:B------:R-:W-:Y:S01]  /*49b0*/  STS [R219+0x22c80], R6 ;  /* 0x022c8006db007388 */ /* 0x000fe20000000800 */
[----:B------:R-:W-:Y:S01]  /*49c0*/  FADD.FTZ R32, R32, -R8 ;  /* 0x8000000820207221 */ /* 0x000fe20000010000 */
[----:B------:R-:W-:Y:S01]  /*49d0*/  F2FP.BF16.PACK_AB R15, R15, R28 ;  /* 0x0000001c0f0f723e */ /* 0x000fe200000010ff */
[----:B------:R-:W-:Y:S01]  /*49e0*/  FMUL.FTZ R30, R104, R30 ;  /* 0x0000001e681e7220 */ /* 0x000fe20000410000 */
[----:B---3--:R-:W-:Y:S01]  /*49f0*/  F2FP.BF16.PACK_AB R2, R16, R17 ;  /* 0x000000111002723e */ /* 0x008fe200000010ff */
[----:B------:R-:W-:Y:S02]  /*4a00*/  FMUL.FTZ R32, R184, R32 ;  /* 0x00000020b8207220 */ /* 0x000fe40000410000 */
[--C-:B------:R-:W-:Y:S02]  /*4a10*/  FADD.FTZ R34, R34, -R0.reuse ;  /* 0x8000000022227221 */ /* 0x100fe40000010000 */
[----:B------:R2:W-:Y:S01]  /*4a20*/  STS [R220+0x1800], R2 ;  /* 0x00180002dc007388 */ /* 0x0005e20000000800 */
[--C-:B------:R-:W-:Y:S01]  /*4a30*/  FADD.FTZ R35, R35, -R0.reuse ;  /* 0x8000000023237221 */ /* 0x100fe20000010000 */
[----:B------:R-:W-:Y:S01]  /*4a40*/  F2FP.BF16.PACK_AB R10, R10, R32 ;  /* 0x000000200a0a723e */ /* 0x000fe200000010ff */
[----:B-1----:R-:W-:Y:S01]  /*4a50*/  FADD.FTZ R4, R31, -R0 ;  /* 0x800000001f047221 */ /* 0x002fe20000010000 */
[----:B------:R-:W-:Y:S01]  /*4a60*/  STS [R219+0x23480], R5 ;  /* 0x02348005db007388 */ /* 0x000fe20000000800 */
[----:B------:R-:W-:Y:S02]  /*4a70*/  FMUL.FTZ R34, R20, R34 ;  /* 0x0000002214227220 */ /* 0x000fe40000410000 */
[----:B------:R-:W-:Y:S02]  /*4a80*/  FMUL.FTZ R4, R21, R4 ;  /* 0x0000000415047220 */ /* 0x000fe40000410000 */
[----:B------:R-:W-:Y:S02]  /*4a90*/  FMUL.FTZ R35, R18, R35 ;  /* 0x0000002312237220 */ /* 0x000fe40000410000 */
[--C-:B------:R-:W-:Y:S01]  /*4aa0*/  FADD.FTZ R36, R36, -R8.reuse ;  /* 0x8000000824247221 */ /* 0x100fe20000010000 */
[----:B------:R-:W-:Y:S01]  /*4ab0*/  F2FP.BF16.PACK_AB R4, R4, R30 ;  /* 0x0000001e0404723e */ /* 0x000fe200000010ff */
[----:B------:R-:W-:Y:S02]  /*4ac0*/  FADD.FTZ R41, R41, -R8 ;  /* 0x8000000829297221 */ /* 0x000fe40000010000 */
[----:B------:R-:W-:Y:S02]  /*4ad0*/  FMUL.FTZ R36, R175, R36 ;  /* 0x00000024af247220 */ /* 0x000fe40000410000 */
[--C-:B------:R-:W-:Y:S02]  /*4ae0*/  FADD.FTZ R38, R38, -R0.reuse ;  /* 0x8000000026267221 */ /* 0x100fe40000010000 */
[----:B----4-:R-:W-:Y:S02]  /*4af0*/  FADD.FTZ R3, R39, -R0 ;  /* 0x8000000027037221 */ /* 0x010fe40000010000 */
[----:B------:R-:W-:Y:S02]  /*4b00*/  FADD.FTZ R40, R40, -R8 ;  /* 0x8000000828287221 */ /* 0x000fe40000010000 */
[----:B------:R-:W-:Y:S01]  /*4b10*/  FMUL.FTZ R8, R174, R37 ;  /* 0x00000025ae087220 */ /* 0x000fe20000410000 */
[----:B--2---:R-:W-:Y:S01]  /*4b20*/  F2FP.BF16.PACK_AB R2, R7, R14 ;  /* 0x0000000e0702723e */ /* 0x004fe200000010ff */
[--C-:B------:R-:W-:Y:S02]  /*4b30*/  FADD.FTZ R43, R43, -R0.reuse ;  /* 0x800000002b2b7221 */ /* 0x100fe40000010000 */
[----:B------:R-:W-:Y:S01]  /*4b40*/  FADD.FTZ R42, R42, -R0 ;  /* 0x800000002a2a7221 */ /* 0x000fe20000010000 */
[----:B------:R-:W-:Y:S01]  /*4b50*/  F2FP.BF16.PACK_AB R0, R35, R34 ;  /* 0x000000222300723e */ /* 0x000fe200000010ff */
[----:B------:R1:W-:Y:S01]  /*4b60*/  STS [R220+0x2000], R2 ;  /* 0x00200002dc007388 */ /* 0x0003e20000000800 */
[----:B------:R-:W-:Y:S01]  /*4b70*/  FMUL.FTZ R17, R17, R38 ;  /* 0x0000002611117220 */ /* 0x000fe20000410000 */
[----:B------:R-:W-:Y:S01]  /*4b80*/  F2FP.BF16.PACK_AB R8, R8, R36 ;  /* 0x000000240808723e */ /* 0x000fe200000010ff */
[----:B------:R-:W-:Y:S01]  /*4b90*/  FMUL.FTZ R3, R16, R3 ;  /* 0x0000000310037220 */ /* 0x000fe20000410000 */
[----:B------:R-:W-:Y:S01]  /*4ba0*/  BAR.SYNC.DEFER_BLOCKING 0x0 ;  /* 0x0000000000007b1d */ /* 0x000fe20000010000 */
[----:B------:R-:W-:Y:S02]  /*4bb0*/  FMUL.FTZ R40, R173, R40 ;  /* 0x00000028ad287220 */ /* 0x000fe40000410000 */
        /* <DEDUP_REMOVED lines=124> */
[----:B------:R-:W-:Y:S03]  /*5380*/  LOP3.LUT P3, RZ, R224, 0x1, RZ, 0xc0, !PT ;  /* 0x00000001e0ff7812 */ /* 0x000fe6000786c0ff */
[----:B------:R-:W-:Y:S02]  /*5390*/  IMAD R0, R0, c[0x0][0x208], RZ ;  /* 0x0000820000007a24 */ /* 0x000fe400078e02ff */
[----:B------:R-:W-:Y:S02]  /*53a0*/  IMAD.MOV.U32 R107, RZ, RZ, c[0x0][0x208] ;  /* 0x00008200ff6b7624 */ /* 0x000fe400078e00ff */
[----:B------:R-:W-:Y:S02]  /*53b0*/  IMAD R4, R218, c[0x0][0x20c], R0 ;  /* 0x00008300da047a24 */ /* 0x000fe400078e0200 */
[----:B------:R-:W-:Y:S02]  /*53c0*/  IMAD.SHL.U32 R107, R107, 0x20, RZ ;  /* 0x000000206b6b7824 */ /* 0x000fe400078e00ff */
[----:B------:R-:W-:Y:S02]  /*53d0*/  IMAD.SHL.U32 R5, R2, 0x40, RZ ;  /* 0x0000004002057824 */ /* 0x000fe400078e00ff */
[----:B------:R-:W-:Y:S02]  /*53e0*/  IMAD.IADD R4, R3, 0x1, R4 ;  /* 0x0000000103047824 */ /* 0x000fe400078e0204 */
[----:B------:R-:W-:Y:S01]  /*53f0*/  IMAD.SHL.U32 R0, R218, 0x40, RZ ;  /* 0x00000040da007824 */ /* 0x000fe200078e00ff */
[----:B------:R-:W-:Y:S02]  /*5400*/  IADD3 R8, P2, P1, R234, R5, R107 ;  /* 0x00000005ea087210 */ /* 0x000fe4000795e06b */
[----:B------:R-:W-:Y:S02]  /*5410*/  SHF.L.U64.HI R2, R2, 0x6, R4 ;  /* 0x0000000602027819 */ /* 0x000fe40000010204 */
[C---:B------:R-:W-:Y:S02]  /*5420*/  IADD3 R3, P0, R0.reuse, R240, RZ ;  /* 0x000000f000037210 */ /* 0x040fe40007f1e0ff */
[----:B------:R-:W-:Y:S02]  /*5430*/  IADD3.X R9, R229, R2, R252, P2, P1 ;  /* 0x00000002e5097210 */ /* 0x000fe400017e24fc */
[----:B------:R-:W-:Y:S02]  /*5440*/  IADD3 R5, P1, R5, R234, RZ ;  /* 0x000000ea05057210 */ /* 0x000fe40007f3e0ff */
[----:B------:R-:W-:Y:S02]  /*5450*/  LEA.HI.X.SX32 R4, R0, R239, 0x1, P0 ;  /* 0x000000ef00047211 */ /* 0x000fe400000f0eff */
[C---:B------:R-:W-:Y:S01]  /*5460*/  LEA R6, P0, R3.reuse, c[0x0][0x280], 0x2 ;  /* 0x0000a00003067a11 */ /* 0x040fe200078010ff */
[----:B------:R-:W-:Y:S01]  /*5470*/  IMAD.X R2, R2, 0x1, R229, P1 ;  /* 0x0000000102027824 */ /* 0x000fe200008e06e5 */
[----:B------:R-:W-:Y:S02]  /*5480*/  IADD3 R0, -R238, R225, -R0 ;  /* 0x000000e1ee007210 */ /* 0x000fe40007ffe900 */
[----:B------:R-:W-:Y:S02]  /*5490*/  LEA.HI.X R7, R3, c[0x0][0x284], R4, 0x2, P0 ;  /* 0x0000a10003077a11 */ /* 0x000fe400000f1404 */
[C---:B------:R-:W-:Y:S02]  /*54a0*/  LEA R4, P0, R5.reuse, c[0x0][0x1f0], 0x1 ;  /* 0x00007c0005047a11 */ /* 0x040fe400078008ff */
[----:B------:R-:W-:Y:S02]  /*54b0*/  ISETP.LT.OR P2, PT, R0, 0x1, !P3 ;  /* 0x000000010000780c */ /* 0x000fe40005f41670 */
[----:B------:R-:W-:Y:S02]  /*54c0*/  LEA.HI.X R5, R5, c[0x0][0x1f4], R2, 0x1, P0 ;  /* 0x00007d0005057a11 */ /* 0x000fe400000f0c02 */
[----:B------:R-:W-:Y:S02]  /*54d0*/  LEA R2, P0, R8, c[0x0][0x1f0], 0x1 ;  /* 0x00007c0008027a11 */ /* 0x000fe400078008ff */
[----:B------:R-:W-:Y:S02]  /*54e0*/  LOP3.LUT P1, RZ, R224, 0x2, RZ, 0xc0, !PT ;  /* 0x00000002e0ff7812 */ /* 0x000fe4000782c0ff */
[----:B------:R-:W-:Y:S02]  /*54f0*/  LEA.HI.X R3, R8, c[0x0][0x1f4], R9, 0x1, P0 ;  /* 0x00007d0008037a11 */ /* 0x000fe400000f0c09 */
        /* <DEDUP_REMOVED lines=11> */
[----:B------:R-:W-:Y:S02]  /*55b0*/  ISETP.LT.OR P2, PT, R0, 0x21, !P3 ;  /* 0x000000210000780c */ /* 0x000fe40005f41670 */
[C---:B------:R-:W-:Y:S11]  /*55c0*/  ISETP.GT.AND P3, PT, R251.reuse, 0xf, PT ;  /* 0x0000000ffb00780c */ /* 0x040ff60003f64270 */
[----:B------:R1:W-:Y:S02]  /*55d0*/  LDGSTS.E.BYPASS.LTC128B.128 [R221+0x1c080], [R2.64], !P2 ;  /* 0x1c08000002dd7fae */ /* 0x0003e4000d101d44 */
[----:B------:R-:W-:Y:S02]  /*55e0*/  @!P3 IMAD.SHL.U32 R0, R251, 0x10, RZ ;  /* 0x00000010fb00b824 */ /* 0x000fe400078e00ff */
[----:B------:R1:W-:Y:S04]  /*55f0*/  LDGSTS.E.BYPASS.LTC128B.128 [R221+0x1e080], [R2.64+0x80], !P1 ;  /* 0x1e08008002dd7fae */ /* 0x0003e8000c901d44 */
[----:B------:R1:W-:Y:S04]  /*5600*/  LDGSTS.E.BYPASS.LTC128B.128 [R221+0x20080], [R2.64+0x100], !P0 ;  /* 0x2008010002dd7fae */ /* 0x0003e8000c101d44 */
[----:B------:R1:W-:Y:S02]  /*5610*/  @!P3 LDGSTS.E.BYPASS.LTC128B.128 [R0+0x21280], [R6.64] ;  /* 0x212800000600bfae */ /* 0x0003e4000b901d44 */
.L_x_1226:
[-C--:B-1234-:R-:W-:Y:S01]  /*5620*/  HMMA.16816.F32.BF16 R4, R108, R16.reuse, RZ ;  /* 0x000000106c04723c */ /* 0x09efe200000418ff */
[----:B------:R-:W0:Y:S02]  /*5630*/  LDGDEPBAR ;  /* 0x00000000000079af */ /* 0x000e240000000000 */
[----:B------:R-:W-:Y:S01]  /*5640*/  ISETP.GE.AND P2, PT, R208, 0x1, PT ;  /* 0x00000001d000780c */ /* 0x000fe20003f46270 */
[----:B------:R-:W-:Y:S01]  /*5650*/  IMAD R0, R226, 0x3000, RZ ;  /* 0x00003000e2007824 */ /* 0x000fe200078e02ff */
[----:B------:R-:W-:Y:S03]  /*5660*/  ISETP.GE.AND P1, PT, R222, 0x1, PT ;  /* 0x00000001de00780c */ /* 0x000fe60003f26270 */
[C---:B------:R-:W-:Y:S04]  /*5670*/  HMMA.16816.F32.BF16 R8, R172.reuse, R16, RZ ;  /* 0x00000010ac08723c */ /* 0x040fe800000418ff */
[C---:B------:R-:W-:Y:S04]  /*5680*/  IADD3 R2, P0, R0.reuse, R244, RZ ;  /* 0x000000f400027210 */ /* 0x040fe80007f1e0ff */
[-C--:B------:R-:W-:Y:S01]  /*5690*/  HMMA.16816.F32.BF16 R12, R172, R18.reuse, RZ ;  /* 0x00000012ac0c723c */ /* 0x080fe200000418ff */
[----:B------:R-:W-:Y:S07]  /*56a0*/  LEA.HI.X.SX32 R0, R0, R246, 0x1, P0 ;  /* 0x000000f600007211 */ /* 0x000fee00000f0eff */
        /* <DEDUP_REMOVED lines=27> */
[----:B------:R-:W-:Y:S03]  /*5860*/  LDSM.16.MT88.4 R196, [R206+0x4000] ;  /* 0x00400000cec4783b */ /* 0x000fe60000004200 */
        /* <DEDUP_REMOVED lines=9> */
[----:B------:R-:W2:Y:S07]  /*5900*/  LDSM.16.M88.4 R192, [R207+0x1c00] ;  /* 0x001c0000cfc0783b */ /* 0x000eae0000000200 */
[-C--:B----4-:R-:W-:Y:S08]  /*5910*/  HMMA.16816.F32.BF16 R36, R172, R188.reuse, R36 ;  /* 0x000000bcac24723c */ /* 0x090ff00000041824 */
        /* <DEDUP_REMOVED lines=21> */
[C---:B------:R-:W-:Y:S01]  /*5a70*/  LEA R176, P0, R2.reuse, c[0x0][0x220], 0x2 ;  /* 0x0000880002b07a11 */ /* 0x040fe200078010ff */
[-C--:B-1----:R-:W-:Y:S05]  /*5a80*/  HMMA.16816.F32.BF16 R4, R172, R180.reuse, R4 ;  /* 0x000000b4ac04723c */ /* 0x082fea0000041804 */
[----:B------:R-:W-:Y:S01]  /*5a90*/  LEA.HI.X R177, R2, c[0x0][0x224], R0, 0x2, P0 ;  /* 0x0000890002b17a11 */ /* 0x000fe200000f1400 */
[----:B------:R-:W-:Y:S01]  /*5aa0*/  IMAD R0, R208, 0x3000, R214 ;  /* 0x00003000d0007824 */ /* 0x000fe200078e02d6 */
[----:B------:R-:W-:Y:S01]  /*5ab0*/  LDSM.16.MT88.2 R2, [R204+0x23c80] ;  /* 0x023c8000cc02783b */ /* 0x000fe20000004100 */
[C---:B------:R-:W-:Y:S04]  /*5ac0*/  HMMA.16816.F32.BF16 R8, R188.reuse, R180, R8 ;  /* 0x000000b4bc08723c */ /* 0x040fe80000041808 */
[----:B------:R-:W-:Y:S01]  /*5ad0*/  IMAD.SHL.U32 R0, R0, 0x2, RZ ;  /* 0x0000000200007824 */ /* 0x000fe200078e00ff */
[----:B------:R-:W-:Y:S02]  /*5ae0*/  ISETP.GE.AND P0, PT, R218, R233, PT ;  /* 0x000000e9da00720c */ /* 0x000fe40003f06270 */
[----:B------:R-:W-:Y:S01]  /*5af0*/  IADD3 R208, R208, 0x1, RZ ;  /* 0x00000001d0d07810 */ /* 0x000fe20007ffe0ff */
[-C--:B------:R-:W-:Y:S04]  /*5b00*/  HMMA.16816.F32.BF16 R12, R188, R182.reuse, R12 ;  /* 0x000000b6bc0c723c */ /* 0x080fe8000004180c */
[----:B------:R-:W-:Y:S03]  /*5b10*/  SEL R208, R208, RZ, !P2 ;  /* 0x000000ffd0d07207 */ /* 0x000fe60005000000 */
        /* <DEDUP_REMOVED lines=23> */
[----:B------:R-:W-:Y:S01]  /*5c90*/  RED.E.ADD.F32.FTZ.RN.STRONG.GPU [R176.64+0x3400], R13 ;  /* 0x0034000db000798e */ /* 0x000fe2000c10e784 */
[----:B------:R-:W-:Y:S03]  /*5ca0*/  IMAD.MOV.U32 R192, RZ, RZ, R218 ;  /* 0x000000ffffc07224 */ /* 0x000fe600078e00da */
        /* <DEDUP_REMOVED lines=92> */
[----:B------:R5:W2:Y:S03]  /*6270*/  LDSM.16.MT88.4 R36, [R0+0x14880] ;  /* 0x014880000024783b */ /* 0x000aa60000004200 */
[-C--:B-1----:R-:W-:Y:S08]  /*6280*/  HMMA.16816.F32.BF16 R112, R8, R2.reuse, R112 ;  /* 0x000000020870723c */ /* 0x082ff00000041870 */
[-C--:B------:R-:W-:Y:S08]  /*6290*/  HMMA.16816.F32.BF16 R116, R12, R2.reuse, R116 ;  /* 0x000000020c74723c */ /* 0x080ff00000041874 */
[C---:B------:R-:W-:Y:S01]  /*62a0*/  HMMA.16816.F32.BF16 R120, R20.reuse, R2, R120 ;  /* 0x000000021478723c */ /* 0x040fe20000041878 */
[----:B------:R-:W1:Y:S03]  /*62b0*/  LDSM.16.MT88.2 R2, [R205+0x26080] ;  /* 0x02608000cd02783b */ /* 0x000e660000004100 */
[----:B-----5:R-:W-:Y:S04]  /*62c0*/  IADD3 R0, R222, 0x1, RZ ;  /* 0x00000001de007810 */ /* 0x020fe80007ffe0ff */
[-C--:B------:R-:W-:Y:S04]  /*62d0*/  HMMA.16816.F32.BF16 R124, R20, R6.reuse, R124 ;  /* 0x00000006147c723c */ /* 0x080fe8000004187c */
[----:B------:R-:W-:Y:S04]  /*62e0*/  SEL R222, R0, RZ, !P1 ;  /* 0x000000ff00de7207 */ /* 0x000fe80004800000 */
        /* <DEDUP_REMOVED lines=88> */
.L_x_1224:
[----:B------:R-:W-:Y:S05]  /*6870*/  @P0 BRA `(.L_x_1228) ;  /* 0x000037a000000947 */ /* 0x000fea0003800000 */
[----:B------:R-:W-:Y:S01]  /*6880*/  SHF.R.S32.HI R184, RZ, 0x1f, R251 ;  /* 0x0000001fffb87819 */ /* 0x000fe200000114fb */
[----:B------:R-:W-:Y:S01]  /*6890*/  IMAD.SHL.U32 R6, R251, 0x80, RZ ;  /* 0x00000080fb067824 */ /* 0x000fe200078e00ff */
[----:B------:R-:W-:Y:S01]  /*68a0*/  F2FP.BF16.PACK_AB R88, R89, R88 ;  /* 0x000000585958723e */ /* 0x000fe200000010ff */
[----:B------:R-:W-:Y:S01]  /*68b0*/  BAR.SYNC.DEFER_BLOCKING 0x1, 0x100 ;  /* 0x0044000000007b1d */ /* 0x000fe20000010000 */
[----:B------:R-:W-:-:S02]  /*68c0*/  LEA.HI R2, R184, R251, RZ, 0x2 ;  /* 0x000000fbb8027211 */ /* 0x000fc400078f10ff */
[CC--:B------:R-:W-:Y:S02]  /*68d0*/  LEA.HI R4, R184.reuse, R251.reuse, RZ, 0x7 ;  /* 0x000000fbb8047211 */ /* 0x0c0fe400078f38ff */
[----:B------:R-:W-:Y:S02]  /*68e0*/  LEA.HI R5, R184, R251, RZ, 0x5 ;  /* 0x000000fbb8057211 */ /* 0x000fe400078f28ff */
[--C-:B------:R-:W-:Y:S01]  /*68f0*/  SHF.R.S32.HI R0, RZ, 0x2, R2.reuse ;  /* 0x00000002ff007819 */ /* 0x100fe20000011402 */
[----:B------:R-:W-:Y:S01]  /*6900*/  IMAD.SHL.U32 R4, R4, 0x4, RZ ;  /* 0x0000000404047824 */ /* 0x000fe200078e00ff */
[----:B------:R-:W-:Y:S02]  /*6910*/  SHF.R.S32.HI R2, RZ, 0x1f, R2 ;  /* 0x0000001fff027819 */ /* 0x000fe40000011402 */
[----:B------:R-:W-:Y:S02]  /*6920*/  LOP3.LUT R6, R6, 0x180, RZ, 0xc0, !PT ;  /* 0x0000018006067812 */ /* 0x000fe400078ec0ff */
[----:B------:R-:W-:-:S02]  /*6930*/  SHF.R.U32.HI R5, RZ, 0x1, R5 ;  /* 0x00000001ff057819 */ /* 0x000fc40000011605 */
[----:B------:R-:W-:Y:S02]  /*6940*/  LEA.HI R3, R2, R0, RZ, 0x3 ;  /* 0x0000000002037211 */ /* 0x000fe400078f18ff */
[----:B------:R-:W-:Y:S02]  /*6950*/  LOP3.LUT R2, R6, 0x30, R5, 0xf8, !PT ;  /* 0x0000003006027812 */ /* 0x000fe400078ef805 */
[----:B------:R-:W-:Y:S02]  /*6960*/  LOP3.LUT R4, R4, 0xfffffe00, RZ, 0xc0, !PT ;  /* 0xfffffe0004047812 */ /* 0x000fe400078ec0ff */
[----:B------:R-:W-:Y:S02]  /*6970*/  LOP3.LUT R3, R3, 0xfffffff8, RZ, 0xc0, !PT ;  /* 0xfffffff803037812 */ /* 0x000fe400078ec0ff */
[----:B------:R-:W-:Y:S02]  /*6980*/  SHF.R.U32.HI R5, RZ, 0x3, R6 ;  /* 0x00000003ff057819 */ /* 0x000fe40000011606 */
[----:B------:R-:W-:-:S02]  /*6990*/  LOP3.LUT R10, R2, 0x8, RZ, 0xfc, !PT ;  /* 0x00000008020a7812 */ /* 0x000fc400078efcff */
[----:B------:R-:W-:Y:S02]  /*69a0*/  IADD3 R0, R4, R0, -R3 ;  /* 0x0000000004007210 */ /* 0x000fe40007ffe803 */
[C---:B------:R-:W-:Y:S02]  /*69b0*/  LOP3.LUT R26, R2.reuse, 0x2c00, RZ, 0xfc, !PT ;  /* 0x00002c00021a7812 */ /* 0x040fe400078efcff */
[----:B------:R-:W-:Y:S02]  /*69c0*/  F2FP.BF16.PACK_AB R105, R47, R46 ;  /* 0x0000002e2f69723e */ /* 0x000fe400000010ff */
[----:B------:R-:W-:Y:S02]  /*69d0*/  F2FP.BF16.PACK_AB R89, R85, R84 ;  /* 0x000000545559723e */ /* 0x000fe400000010ff */
[C---:B------:R-:W-:Y:S02]  /*69e0*/  LOP3.LUT R9, R2.reuse, 0x48, RZ, 0xfc, !PT ;  /* 0x0000004802097812 */ /* 0x040fe400078efcff */
[----:B------:R-:W-:-:S02]  /*69f0*/  LOP3.LUT R6, R2, 0x1408, RZ, 0xfc, !PT ;  /* 0x0000140802067812 */ /* 0x000fc400078efcff */
[C---:B------:R-:W-:Y:S02]  /*6a00*/  LOP3.LUT R4, R2.reuse, 0x2800, RZ, 0xfc, !PT ;  /* 0x0000280002047812 */ /* 0x040fe400078efcff */
[C---:B------:R-:W-:Y:S02]  /*6a10*/  LOP3.LUT R41, R2.reuse, 0x1c40, RZ, 0xfc, !PT ;  /* 0x00001c4002297812 */ /* 0x040fe400078efcff */
[----:B------:R-:W-:Y:S02]  /*6a20*/  F2FP.BF16.PACK_AB R104, R45, R44 ;  /* 0x0000002c2d68723e */ /* 0x000fe400000010ff */
[----:B------:R-:W-:Y:S02]  /*6a30*/  F2FP.BF16.PACK_AB R106, R51, R50 ;  /* 0x00000032336a723e */ /* 0x000fe400000010ff */
[----:B------:R-:W-:Y:S02]  /*6a40*/  LOP3.LUT R84, R5, R2, RZ, 0x3c, !PT ;  /* 0x0000000205547212 */ /* 0x000fe400078e3cff */
[----:B------:R-:W-:-:S02]  /*6a50*/  LOP3.LUT R11, R2, 0x40, RZ, 0xfc, !PT ;  /* 0x00000040020b7812 */ /* 0x000fc400078efcff */
[C---:B------:R-:W-:Y:S02]  /*6a60*/  LOP3.LUT R8, R2.reuse, 0x1400, RZ, 0xfc, !PT ;  /* 0x0000140002087812 */ /* 0x040fe400078efcff */
[C---:B------:R-:W-:Y:S02]  /*6a70*/  LOP3.LUT R7, R2.reuse, 0x1440, RZ, 0xfc, !PT ;  /* 0x0000144002077812 */ /* 0x040fe400078efcff */
[C---:B------:R-:W-:Y:S02]  /*6a80*/  LOP3.LUT R29, R2.reuse, 0x2c40, RZ, 0xfc, !PT ;  /* 0x00002c40021d7812 */ /* 0x040fe400078efcff */
[C---:B------:R-:W-:Y:S02]  /*6a90*/  LOP3.LUT R36, R2.reuse, 0x800, RZ, 0xfc, !PT ;  /* 0x0000080002247812 */ /* 0x040fe400078efcff */
[C---:B------:R-:W-:Y:S02]  /*6aa0*/  LOP3.LUT R38, R2.reuse, 0x808, RZ, 0xfc, !PT ;  /* 0x0000080802267812 */ /* 0x040fe400078efcff */
[----:B------:R-:W-:-:S02]  /*6ab0*/  LOP3.LUT R47, R2, 0x3048, RZ, 0xfc, !PT ;  /* 0x00003048022f7812 */ /* 0x000fc400078efcff */
[----:B------:R-:W-:Y:S02]  /*6ac0*/  F2FP.BF16.PACK_AB R107, R49, R48 ;  /* 0x00000030316b723e */ /* 0x000fe400000010ff */
[----:B------:R-:W-:Y:S02]  /*6ad0*/  F2FP.BF16.PACK_AB R181, R79, R78 ;  /* 0x0000004e4fb5723e */ /* 0x000fe400000010ff */
[C---:B------:R-:W-:Y:S02]  /*6ae0*/  LOP3.LUT R5, R2.reuse, 0x1448, RZ, 0xfc, !PT ;  /* 0x0000144802057812 */ /* 0x040fe400078efcff */
[C---:B------:R-:W-:Y:S02]  /*6af0*/  LOP3.LUT R23, R2.reuse, 0x1848, RZ, 0xfc, !PT ;  /* 0x0000184802177812 */ /* 0x040fe400078efcff */
[C---:B------:R-:W-:Y:S02]  /*6b00*/  LOP3.LUT R42, R2.reuse, 0x1c08, RZ, 0xfc, !PT ;  /* 0x00001c08022a7812 */ /* 0x040fe400078efcff */
[----:B------:R-:W-:-:S02]  /*6b10*/  LOP3.LUT R44, R2, 0x3000, RZ, 0xfc, !PT ;  /* 0x00003000022c7812 */ /* 0x000fc400078efcff */
[C---:B------:R-:W-:Y:S02]  /*6b20*/  LOP3.LUT R45, R2.reuse, 0x3040, RZ, 0xfc, !PT ;  /* 0x00003040022d7812 */ /* 0x040fe400078efcff */
[----:B------:R-:W-:Y:S02]  /*6b30*/  LOP3.LUT R51, R2, 0xc48, RZ, 0xfc, !PT ;  /* 0x00000c4802337812 */ /* 0x000fe400078efcff */
[----:B------:R-:W-:Y:S02]  /*6b40*/  LOP3.LUT R31, R10, 0x180, RZ, 0xc0, !PT ;  /* 0x000001800a1f7812 */ /* 0x000fe400078ec0ff */
        /* <DEDUP_REMOVED lines=96> */
[----:B------:R-:W-:Y:S02]  /*7150*/  LOP3.LUT R23, R40, 0x180, RZ, 0xc0, !PT ;  /* 0x0000018028177812 */ /* 0x000fe400078ec0ff */
[----:B------:R-:W-:Y:S02]  /*7160*/  LOP3.LUT R35, R43, 0x1c0, RZ, 0xc0, !PT ;  /* 0x000001c02b237812 */ /* 0x000fe400078ec0ff */
[----:B------:R-:W-:-:S02]  /*7170*/  LOP3.LUT R39, R46, 0x180, RZ, 0xc0, !PT ;  /* 0x000001802e277812 */ /* 0x000fc400078ec0ff */
[----:B------:R-:W-:Y:S02]  /*7180*/  LOP3.LUT R49, R53, 0x1c0, RZ, 0xc0, !PT ;  /* 0x000001c035317812 */ /* 0x000fe400078ec0ff */
[----:B------:R-:W-:Y:S02]  /*7190*/  LOP3.LUT R52, R55, 0x1c0, RZ, 0xc0, !PT ;  /* 0x000001c037347812 */ /* 0x000fe400078ec0ff */
[----:B------:R-:W-:Y:S02]  /*71a0*/  LOP3.LUT R54, R56, 0x180, RZ, 0xc0, !PT ;  /* 0x0000018038367812 */ /* 0x000fe400078ec0ff */
[----:B------:R-:W-:Y:S02]  /*71b0*/  LOP3.LUT R74, R74, 0x180, RZ, 0xc0, !PT ;  /* 0x000001804a4a7812 */ /* 0x000fe400078ec0ff */
[----:B------:R-:W-:Y:S02]  /*71c0*/  SHF.R.U32.HI R75, RZ, 0x3, R28 ;  /* 0x00000003ff4b7819 */ /* 0x000fe4000001161c */
[----:B------:R-:W-:-:S02]  /*71d0*/  SHF.R.U32.HI R73, RZ, 0x3, R27 ;  /* 0x00000003ff497819 */ /* 0x000fc4000001161b */
        /* <DEDUP_REMOVED lines=39> */
[----:B------:R-:W-:Y:S02]  /*7450*/  LOP3.LUT R78, R77, 0x48, R2, 0x1e, !PT ;  /* 0x000000484d4e7812 */ /* 0x000fe400078e1e02 */
        /* <DEDUP_REMOVED lines=16> */
[--C-:B------:R-:W-:Y:S02]  /*7560*/  LOP3.LUT R77, R75, 0x1400, R2.reuse, 0x1e, !PT ;  /* 0x000014004b4d7812 */ /* 0x100fe400078e1e02 */
        /* <DEDUP_REMOVED lines=22> */
[--C-:B------:R-:W-:Y:S02]  /*76d0*/  LOP3.LUT R63, R43, 0x1808, R2.reuse, 0x1e, !PT ;  /* 0x000018082b3f7812 */ /* 0x100fe400078e1e02 */
[--C-:B------:R-:W-:Y:S02]  /*76e0*/  LOP3.LUT R62, R40, 0x1848, R2.reuse, 0x1e, !PT ;  /* 0x00001848283e7812 */ /* 0x100fe400078e1e02 */
[--C-:B------:R-:W-:Y:S02]  /*76f0*/  LOP3.LUT R61, R37, 0x2c00, R2.reuse, 0x1e, !PT ;  /* 0x00002c00253d7812 */ /* 0x100fe400078e1e02 */
[--C-:B------:R-:W-:Y:S02]  /*7700*/  LOP3.LUT R60, R34, 0x2c40, R2.reuse, 0x1e, !PT ;  /* 0x00002c40223c7812 */ /* 0x100fe400078e1e02 */
[--C-:B------:R-:W-:Y:S01]  /*7710*/  LOP3.LUT R59, R33, 0x2c08, R2.reuse, 0x1e, !PT ;  /* 0x00002c08213b7812 */ /* 0x100fe200078e1e02 */
[C---:B------:R-:W-:Y:S01]  /*7720*/  IMAD.IADD R61, R0.reuse, 0x1, R61 ;  /* 0x00000001003d7824 */ /* 0x040fe200078e023d */
[----:B------:R-:W-:Y:S01]  /*7730*/  LOP3.LUT R58, R31, 0x2c48, R2, 0x1e, !PT ;  /* 0x00002c481f3a7812 */ /* 0x000fe200078e1e02 */
[----:B------:R-:W-:Y:S01]  /*7740*/  IMAD.IADD R60, R0, 0x1, R60 ;  /* 0x00000001003c7824 */ /* 0x000fe200078e023c */
[--C-:B------:R-:W-:Y:S01]  /*7750*/  LOP3.LUT R55, R24, 0x808, R2.reuse, 0x1e, !PT ;  /* 0x0000080818377812 */ /* 0x100fe200078e1e02 */
[C---:B------:R-:W-:Y:S01]  /*7760*/  IMAD.IADD R59, R0.reuse, 0x1, R59 ;  /* 0x00000001003b7824 */ /* 0x040fe200078e023b */
[----:B------:R-:W-:Y:S01]  /*7770*/  LOP3.LUT R68, R57, 0x440, R2, 0x1e, !PT ;  /* 0x0000044039447812 */ /* 0x000fe200078e1e02 */
[C---:B------:R-:W-:Y:S01]  /*7780*/  IMAD.IADD R58, R0.reuse, 0x1, R58 ;  /* 0x00000001003a7824 */ /* 0x040fe200078e023a */
[--C-:B------:R-:W-:Y:S01]  /*7790*/  LOP3.LUT R66, R53, 0x448, R2.reuse, 0x1e, !PT ;  /* 0x0000044835427812 */ /* 0x100fe200078e1e02 */
[----:B------:R-:W-:Y:S01]  /*77a0*/  IMAD.IADD R55, R0, 0x1, R55 ;  /* 0x0000000100377824 */ /* 0x000fe200078e0237 */
[----:B------:R-:W-:-:S02]  /*77b0*/  LOP3.LUT R65, R51, 0x1800, R2, 0x1e, !PT ;  /* 0x0000180033417812 */ /* 0x000fc400078e1e02 */
[--C-:B------:R-:W-:Y:S02]  /*77c0*/  LOP3.LUT R50, R17, 0x1c48, R2.reuse, 0x1e, !PT ;  /* 0x00001c4811327812 */ /* 0x100fe400078e1e02 */
[--C-:B------:R-:W-:Y:S02]  /*77d0*/  LOP3.LUT R46, R16, 0x3000, R2.reuse, 0x1e, !PT ;  /* 0x00003000102e7812 */ /* 0x100fe400078e1e02 */
[----:B------:R-:W-:Y:S01]  /*77e0*/  LOP3.LUT R45, R15, 0x3040, R2, 0x1e, !PT ;  /* 0x000030400f2d7812 */ /* 0x000fe200078e1e02 */
[----:B------:R-:W-:Y:S01]  /*77f0*/  IMAD.IADD R50, R0, 0x1, R50 ;  /* 0x0000000100327824 */ /* 0x000fe200078e0232 */
        /* <DEDUP_REMOVED lines=16> */
[----:B------:R-:W-:Y:S01]  /*7900*/  LOP3.LUT R57, R28, 0x800, R2, 0x1e, !PT ;  /* 0x000008001c397812 */ /* 0x000fe200078e1e02 */
        /* <DEDUP_REMOVED lines=14> */
[----:B------:R-:W-:Y:S01]  /*79f0*/  IMAD.IADD R22, R0, 0x1, R78 ;  /* 0x0000000100167824 */ /* 0x000fe200078e024e */
[--C-:B------:R-:W-:Y:S01]  /*7a00*/  LOP3.LUT R15, R23, 0x3448, R2.reuse, 0x1e, !PT ;  /* 0x00003448170f7812 */ /* 0x100fe200078e1e02 */
[----:B------:R-:W-:Y:S01]  /*7a10*/  IMAD.SHL.U32 R21, R21, 0x2, RZ ;  /* 0x0000000215157824 */ /* 0x000fe200078e00ff */
[--C-:B------:R-:W-:Y:S01]  /*7a20*/  LOP3.LUT R14, R25, 0x1000, R2.reuse, 0x1e, !PT ;  /* 0x00001000190e7812 */ /* 0x100fe200078e1e02 */
[----:B------:R-:W-:Y:S01]  /*7a30*/  IMAD.SHL.U32 R22, R22, 0x2, RZ ;  /* 0x0000000216167824 */ /* 0x000fe200078e00ff */
[--C-:B------:R-:W-:Y:S01]  /*7a40*/  LOP3.LUT R13, R29, 0x1040, R2.reuse, 0x1e, !PT ;  /* 0x000010401d0d7812 */ /* 0x100fe200078e1e02 */
        /* <DEDUP_REMOVED lines=19> */
[----:B------:R-:W-:Y:S01]  /*7b80*/  F2FP.BF16.PACK_AB R90, R91, R90 ;  /* 0x0000005a5b5a723e */ /* 0x000fe200000010ff */
[----:B------:R-:W-:Y:S01]  /*7b90*/  IMAD.IADD R81, R0, 0x1, R6 ;  /* 0x0000000100517824 */ /* 0x000fe200078e0206 */
[----:B------:R-:W-:Y:S01]  /*7ba0*/  F2FP.BF16.PACK_AB R91, R87, R86 ;  /* 0x00000056575b723e */ /* 0x000fe200000010ff */
[----:B------:R-:W-:Y:S01]  /*7bb0*/  IMAD.SHL.U32 R80, R2, 0x2, RZ ;  /* 0x0000000202507824 */ /* 0x000fe200078e00ff */
[----:B------:R-:W-:Y:S01]  /*7bc0*/  PRMT R87, R104, 0x7610, R87 ;  /* 0x0000761068577816 */ /* 0x000fe20000000057 */
[----:B------:R-:W-:Y:S01]  /*7bd0*/  IMAD.IADD R2, R0, 0x1, R79 ;  /* 0x0000000100027824 */ /* 0x000fe200078e024f */
[----:B------:R-:W-:Y:S01]  /*7be0*/  PRMT R86, R104, 0x7632, R86 ;  /* 0x0000763268567816 */ /* 0x000fe20000000056 */
[C---:B------:R-:W-:Y:S01]  /*7bf0*/  IMAD.IADD R79, R0.reuse, 0x1, R8 ;  /* 0x00000001004f7824 */ /* 0x040fe200078e0208 */
[----:B------:R-:W-:Y:S01]  /*7c00*/  PRMT R85, R105, 0x7610, R85 ;  /* 0x0000761069557816 */ /* 0x000fe20000000055 */
[----:B------:R-:W-:Y:S01]  /*7c10*/  IMAD.SHL.U32 R6, R3, 0x2, RZ ;  /* 0x0000000203067824 */ /* 0x000fe200078e00ff */
[----:B------:R-:W-:Y:S01]  /*7c20*/  STS.U16 [R80+0x7880], R87 ;  /* 0x0078805750007388 */ /* 0x000fe20000000400 */
[--C-:B------:R-:W-:Y:S01]  /*7c30*/  IMAD.IADD R82, R0, 0x1, R5.reuse ;  /* 0x0000000100527824 */ /* 0x100fe200078e0205 */
[----:B------:R-:W-:Y:S01]  /*7c40*/  PRMT R5, R105, 0x7632, R5 ;  /* 0x0000763269057816 */ /* 0x000fe20000000005 */
[----:B------:R-:W-:Y:S01]  /*7c50*/  IMAD.SHL.U32 R8, R2, 0x2, RZ ;  /* 0x0000000202087824 */ /* 0x000fe200078e00ff */
[C---:B------:R-:W-:Y:S01]  /*7c60*/  PRMT R3, R107.reuse, 0x7632, R3 ;  /* 0x000076326b037816 */ /* 0x040fe20000000003 */
[C-C-:B------:R-:W-:Y:S01]  /*7c70*/  IMAD.IADD R84, R0.reuse, 0x1, R4.reuse ;  /* 0x0000000100547824 */ /* 0x140fe200078e0204 */
[----:B------:R-:W-:Y:S01]  /*7c80*/  PRMT R4, R107, 0x7610, R4 ;  /* 0x000076106b047816 */ /* 0x000fe20000000004 */
[C---:B------:R-:W-:Y:S01]  /*7c90*/  IMAD.IADD R49, R0.reuse, 0x1, R45 ;  /* 0x0000000100317824 */ /* 0x040fe200078e022d */
[----:B------:R-:W-:Y:S01]  /*7ca0*/  STS.U16 [R6+0x7880], R86 ;  /* 0x0078805606007388 */ /* 0x000fe20000000400 */
[----:B------:R-:W-:Y:S01]  /*7cb0*/  IMAD.IADD R44, R0, 0x1, R62 ;  /* 0x00000001002c7824 */ /* 0x000fe200078e023e */
[----:B------:R-:W-:Y:S01]  /*7cc0*/  PRMT R2, R106, 0x7610, R2 ;  /* 0x000076106a027816 */ /* 0x000fe20000000002 */
[C---:B------:R-:W-:Y:S01]  /*7cd0*/  IMAD.IADD R48, R0.reuse, 0x1, R43 ;  /* 0x0000000100307824 */ /* 0x040fe200078e022b */
[----:B------:R-:W-:Y:S01]  /*7ce0*/  STS.U16 [R8+0x7880], R85 ;  /* 0x0078805508007388 */ /* 0x000fe20000000400 */
[----:B------:R-:W-:Y:S01]  /*7cf0*/  IMAD.IADD R45, R0, 0x1, R42 ;  /* 0x00000001002d7824 */ /* 0x000fe200078e022a */
[----:B------:R-:W-:Y:S01]  /*7d00*/  F2FP.BF16.PACK_AB R92, R93, R92 ;  /* 0x0000005c5d5c723e */ /* 0x000fe200000010ff */
[----:B------:R-:W-:Y:S01]  /*7d10*/  IMAD.SHL.U32 R20, R20, 0x2, RZ ;  /* 0x0000000214147824 */ /* 0x000fe200078e00ff */
        /* <DEDUP_REMOVED lines=15> */
[C---:B------:R-:W-:Y:S01]  /*7e10*/  IMAD.IADD R42, R0.reuse, 0x1, R39 ;  /* 0x00000001002a7824 */ /* 0x040fe200078e0227 */
[----:B------:R-:W-:Y:S01]  /*7e20*/  ISETP.NE.U32.AND P0, PT, RZ, c[0x0][0x358], PT ;  /* 0x0000d600ff007a0c */ /* 0x000fe20003f05070 */
[C---:B------:R-:W-:Y:S01]  /*7e30*/  IMAD.IADD R66, R0.reuse, 0x1, R37 ;  /* 0x0000000100427824 */ /* 0x040fe200078e0225 */
[----:B------:R-:W-:Y:S01]  /*7e40*/  ISETP.NE.U32.AND P1, PT, RZ, c[0x0][0x360], PT ;  /* 0x0000d800ff007a0c */ /* 0x000fe20003f25070 */
[C---:B------:R-:W-:Y:S01]  /*7e50*/  IMAD.IADD R65, R0.reuse, 0x1, R36 ;  /* 0x0000000100417824 */ /* 0x040fe200078e0224 */
[----:B------:R-:W-:Y:S01]  /*7e60*/  ISETP.NE.AND.EX P3, PT, RZ, c[0x0][0x35c], PT, P0 ;  /* 0x0000d700ff007a0c */ /* 0x000fe20003f65300 */
[C---:B------:R-:W-:Y:S01]  /*7e70*/  IMAD.IADD R64, R0.reuse, 0x1, R34 ;  /* 0x0000000100407824 */ /* 0x040fe200078e0222 */
[----:B------:R-:W-:Y:S01]  /*7e80*/  ISETP.NE.AND.EX P0, PT, RZ, c[0x0][0x364], PT, P1 ;  /* 0x0000d900ff007a0c */ /* 0x000fe20003f05310 */
[----:B------:R-:W-:-:S02]  /*7e90*/  IMAD.IADD R63, R0, 0x1, R33 ;  /* 0x00000001003f7824 */ /* 0x000fc400078e0221 */
[C---:B------:R-:W-:Y:S01]  /*7ea0*/  IMAD.IADD R62, R0.reuse, 0x1, R31 ;  /* 0x00000001003e7824 */ /* 0x040fe200078e021f */
[C---:B-1----:R-:W-:Y:S01]  /*7eb0*/  PRMT R5, R109.reuse, 0x7610, R5 ;  /* 0x000076106d057816 */ /* 0x042fe20000000005 */
[C---:B------:R-:W-:Y:S02]  /*7ec0*/  IMAD.IADD R71, R0.reuse, 0x1, R26 ;  /* 0x0000000100477824 */ /* 0x040fe400078e021a */
[C---:B------:R-:W-:Y:S01]  /*7ed0*/  IMAD.IADD R70, R0.reuse, 0x1, R24 ;  /* 0x0000000100467824 */ /* 0x040fe200078e0218 */
[----:B--2---:R-:W-:Y:S01]  /*7ee0*/  PRMT R4, R109, 0x7632, R4 ;  /* 0x000076326d047816 */ /* 0x004fe20000000004 */
[C---:B------:R-:W-:Y:S02]  /*7ef0*/  IMAD.IADD R69, R0.reuse, 0x1, R17 ;  /* 0x0000000100457824 */ /* 0x040fe400078e0211 */
[----:B------:R-:W-:Y:S01]  /*7f00*/  IMAD.IADD R68, R0, 0x1, R16 ;  /* 0x0000000100447824 */ /* 0x000fe200078e0210 */
[----:B---3--:R-:W-:Y:S01]  /*7f10*/  PRMT R3, R108, 0x7610, R3 ;  /* 0x000076106c037816 */ /* 0x008fe20000000003 */
[----:B------:R-:W-:-:S02]  /*7f20*/  IMAD.IADD R67, R0, 0x1, R15 ;  /* 0x0000000100437824 */ /* 0x000fc400078e020f */
[C---:B------:R-:W-:Y:S02]  /*7f30*/  IMAD.IADD R76, R0.reuse, 0x1, R14 ;  /* 0x00000001004c7824 */ /* 0x040fe400078e020e */
[C---:B------:R-:W-:Y:S02]  /*7f40*/  IMAD.IADD R75, R0.reuse, 0x1, R13 ;  /* 0x00000001004b7824 */ /* 0x040fe400078e020d */
[C---:B------:R-:W-:Y:S02]  /*7f50*/  IMAD.IADD R74, R0.reuse, 0x1, R12 ;  /* 0x00000001004a7824 */ /* 0x040fe400078e020c */
[C---:B------:R-:W-:Y:S02]  /*7f60*/  IMAD.IADD R73, R0.reuse, 0x1, R11 ;  /* 0x0000000100497824 */ /* 0x040fe400078e020b */
[C---:B------:R-:W-:Y:S02]  /*7f70*/  IMAD.IADD R72, R0.reuse, 0x1, R10 ;  /* 0x0000000100487824 */ /* 0x040fe400078e020a */
[----:B------:R-:W-:-:S02]  /*7f80*/  IMAD.IADD R77, R0, 0x1, R9 ;  /* 0x00000001004d7824 */ /* 0x000fc400078e0209 */
[----:B------:R-:W-:Y:S01]  /*7f90*/  IMAD.IADD R78, R0, 0x1, R7 ;  /* 0x00000001004e7824 */ /* 0x000fe200078e0207 */
[----:B------:R-:W-:Y:S01]  /*7fa0*/  PRMT R0, R106, 0x7632, R0 ;  /* 0x000076326a007816 */ /* 0x000fe20000000000 */
[----:B------:R-:W-:Y:S02]  /*7fb0*/  IMAD.SHL.U32 R19, R19, 0x2, RZ ;  /* 0x0000000213137824 */ /* 0x000fe400078e00ff */
        /* <DEDUP_REMOVED lines=31> */
[----:B------:R-:W-:Y:S02]  /*81b0*/  PRMT R3, R166, 0x7632, R3 ;  /* 0x00007632a6037816 */ /* 0x000fe40000000003 */
        /* <DEDUP_REMOVED lines=64> */
[----:B------:R-:W-:-:S03]  /*85c0*/  IMAD.SHL.U32 R61, R83, 0x2, RZ ;  /* 0x00000002533d7824 */ /* 0x000fc600078e00ff */
        /* <DEDUP_REMOVED lines=8> */
[----:B------:R-:W-:-:S03]  /*8650*/  PRMT R3, R181, 0x7632, R3 ;  /* 0x00007632b5037816 */ /* 0x000fc60000000003 */
        /* <DEDUP_REMOVED lines=28> */
[----:B------:R-:W-:Y:S01]  /*8820*/  STS.U16 [R49+0x7880], R5 ;  /* 0x0078800531007388 */ /* 0x000fe20000000400 */
[----:B------:R-:W-:-:S03]  /*8830*/  PRMT R3, R94, 0x7610, R3 ;  /* 0x000076105e037816 */ /* 0x000fc60000000003 */
[----:B------:R3:W-:Y:S04]  /*8840*/  STS.U16 [R53+0x7880], R4 ;  /* 0x0078800435007388 */ /* 0x0007e80000000400 */
[----:B------:R4:W-:Y:S01]  /*8850*/  STS.U16 [R58+0x7880], R3 ;  /* 0x007880033a007388 */ /* 0x0009e20000000400 */
[----:B-1----:R-:W-:Y:S02]  /*8860*/  PRMT R2, R94, 0x7632, R2 ;  /* 0x000076325e027816 */ /* 0x002fe40000000002 */
[----:B--2---:R-:W-:-:S03]  /*8870*/  PRMT R0, R96, 0x7610, R0 ;  /* 0x0000761060007816 */ /* 0x004fc60000000000 */
[----:B------:R1:W-:Y:S04]  /*8880*/  STS.U16 [R59+0x7880], R2 ;  /* 0x007880023b007388 */ /* 0x0003e80000000400 */
[----:B------:R2:W-:Y:S01]  /*8890*/  STS.U16 [R60+0x7880], R0 ;  /* 0x007880003c007388 */ /* 0x0005e20000000400 */
[----:B---3--:R-:W-:Y:S02]  /*88a0*/  PRMT R4, R102, 0x7632, R4 ;  /* 0x0000763266047816 */ /* 0x008fe40000000004 */
[C---:B----4-:R-:W-:Y:S02]  /*88b0*/  PRMT R3, R98.reuse, 0x7610, R3 ;  /* 0x0000761062037816 */ /* 0x050fe40000000003 */
[----:B-1----:R-:W-:Y:S02]  /*88c0*/  PRMT R2, R98, 0x7632, R2 ;  /* 0x0000763262027816 */ /* 0x002fe40000000002 */
[----:B--2---:R-:W-:-:S05]  /*88d0*/  PRMT R0, R96, 0x7632, R0 ;  /* 0x0000763260007816 */ /* 0x004fca0000000000 */
[----:B------:R1:W-:Y:S04]  /*88e0*/  STS.U16 [R54+0x7880], R0 ;  /* 0x0078800036007388 */ /* 0x0003e80000000400 */
[----:B------:R2:W-:Y:S04]  /*88f0*/  STS.U16 [R57+0x7880], R3 ;  /* 0x0078800339007388 */ /* 0x0005e80000000400 */
[----:B------:R3:W-:Y:S01]  /*8900*/  STS.U16 [R56+0x7880], R2 ;  /* 0x0078800238007388 */ /* 0x0007e20000000400 */
[C---:B-1----:R-:W-:Y:S02]  /*8910*/  PRMT R0, R100.reuse, 0x7610, R0 ;  /* 0x0000761064007816 */ /* 0x042fe40000000000 */
[----:B--2---:R-:W-:-:S03]  /*8920*/  PRMT R3, R100, 0x7632, R3 ;  /* 0x0000763264037816 */ /* 0x004fc60000000003 */
[----:B------:R1:W-:Y:S01]  /*8930*/  STS.U16 [R64+0x7880], R0 ;  /* 0x0078800040007388 */ /* 0x0003e20000000400 */
[----:B---3--:R-:W-:-:S03]  /*8940*/  F2FP.BF16.PACK_AB R2, R113, R112 ;  /* 0x000000707102723e */ /* 0x008fc600000010ff */
[----:B------:R2:W-:Y:S01]  /*8950*/  STS.U16 [R63+0x7880], R3 ;  /* 0x007880033f007388 */ /* 0x0005e20000000400 */
[----:B-1----:R-:W-:Y:S02]  /*8960*/  PRMT R0, R102, 0x7610, R0 ;  /* 0x0000761066007816 */ /* 0x002fe40000000000 */
[----:B--2---:R-:W-:-:S03]  /*8970*/  PRMT R3, R2, 0x7610, R3 ;  /* 0x0000761002037816 */ /* 0x004fc60000000003 */
[----:B------:R1:W-:Y:S01]  /*8980*/  STS.U16 [R62+0x7880], R0 ;  /* 0x007880003e007388 */ /* 0x0003e20000000400 */
[----:B------:R-:W-:-:S03]  /*8990*/  PRMT R2, R2, 0x7632, R2 ;  /* 0x0000763202027816 */ /* 0x000fc60000000002 */
[----:B------:R2:W-:Y:S04]  /*89a0*/  STS.U16 [R61+0x7880], R4 ;  /* 0x007880043d007388 */ /* 0x0005e80000000400 */
[----:B------:R3:W-:Y:S04]  /*89b0*/  STS.U16 [R80+0x80], R3 ;  /* 0x0000800350007388 */ /* 0x0007e80000000400 */
[----:B------:R4:W-:Y:S01]  /*89c0*/  STS.U16 [R6+0x80], R2 ;  /* 0x0000800206007388 */ /* 0x0009e20000000400 */
[----:B-1----:R-:W-:-:S04]  /*89d0*/  F2FP.BF16.PACK_AB R0, R115, R114 ;  /* 0x000000727300723e */ /* 0x002fc800000010ff */
[C---:B--2---:R-:W-:Y:S02]  /*89e0*/  PRMT R4, R0.reuse, 0x7610, R4 ;  /* 0x0000761000047816 */ /* 0x044fe40000000004 */
[----:B------:R-:W-:Y:S02]  /*89f0*/  PRMT R0, R0, 0x7632, R0 ;  /* 0x0000763200007816 */ /* 0x000fe40000000000 */
[----:B---3--:R-:W-:Y:S01]  /*8a00*/  F2FP.BF16.PACK_AB R3, R117, R116 ;  /* 0x000000747503723e */ /* 0x008fe200000010ff */
[----:B------:R1:W-:Y:S01]  /*8a10*/  STS.U16 [R8+0x80], R4 ;  /* 0x0000800408007388 */ /* 0x0003e20000000400 */
[----:B----4-:R-:W-:-:S03]  /*8a20*/  F2FP.BF16.PACK_AB R2, R119, R118 ;  /* 0x000000767702723e */ /* 0x010fc600000010ff */
[----:B------:R2:W-:Y:S04]  /*8a30*/  STS.U16 [R22+0x80], R0 ;  /* 0x0000800016007388 */ /* 0x0005e80000000400 */
[----:B------:R3:W-:Y:S01]  /*8a40*/  STS.U16 [R21+0x80], R3 ;  /* 0x0000800315007388 */ /* 0x0007e20000000400 */
[----:B-1----:R-:W-:Y:S02]  /*8a50*/  PRMT R4, R3, 0x7632, R4 ;  /* 0x0000763203047816 */ /* 0x002fe40000000004 */
[----:B--2---:R-:W-:-:S03]  /*8a60*/  F2FP.BF16.PACK_AB R0, R121, R120 ;  /* 0x000000787900723e */ /* 0x004fc600000010ff */
[----:B------:R1:W-:Y:S01]  /*8a70*/  STS.U16 [R20+0x80], R4 ;  /* 0x0000800414007388 */ /* 0x0003e20000000400 */
[----:B------:R-:W-:-:S03]  /*8a80*/  PRMT R5, R0, 0x7610, R5 ;  /* 0x0000761000057816 */ /* 0x000fc60000000005 */
[----:B------:R2:W-:Y:S01]  /*8a90*/  STS.U16 [R19+0x80], R2 ;  /* 0x0000800213007388 */ /* 0x0005e20000000400 */
[----:B---3--:R-:W-:Y:S02]  /*8aa0*/  F2FP.BF16.PACK_AB R3, R123, R122 ;  /* 0x0000007a7b03723e */ /* 0x008fe400000010ff */
[----:B------:R-:W-:Y:S02]  /*8ab0*/  PRMT R0, R0, 0x7632, R0 ;  /* 0x0000763200007816 */ /* 0x000fe40000000000 */
[----:B-1----:R-:W-:Y:S02]  /*8ac0*/  PRMT R4, R2, 0x7632, R4 ;  /* 0x0000763202047816 */ /* 0x002fe40000000004 */
[----:B--2---:R-:W-:-:S03]  /*8ad0*/  F2FP.BF16.PACK_AB R2, R133, R132 ;  /* 0x000000848502723e */ /* 0x004fc600000010ff */
[----:B------:R1:W-:Y:S04]  /*8ae0*/  STS.U16 [R18+0x80], R4 ;  /* 0x0000800412007388 */ /* 0x0003e80000000400 */
[----:B------:R2:W-:Y:S04]  /*8af0*/  STS.U16 [R29+0x80], R5 ;  /* 0x000080051d007388 */ /* 0x0005e80000000400 */
[----:B------:R3:W-:Y:S04]  /*8b00*/  STS.U16 [R28+0x80], R0 ;  /* 0x000080001c007388 */ /* 0x0007e80000000400 */
[----:B------:R4:W-:Y:S01]  /*8b10*/  STS.U16 [R27+0x80], R3 ;  /* 0x000080031b007388 */ /* 0x0009e20000000400 */
[----:B-1----:R-:W-:-:S02]  /*8b20*/  PRMT R4, R2, 0x7610, R4 ;  /* 0x0000761002047816 */ /* 0x002fc40000000004 */
[----:B------:R-:W-:Y:S02]  /*8b30*/  PRMT R2, R2, 0x7632, R2 ;  /* 0x0000763202027816 */ /* 0x000fe40000000002 */
[----:B--2---:R-:W-:Y:S02]  /*8b40*/  PRMT R5, R3, 0x7632, R5 ;  /* 0x0000763203057816 */ /* 0x004fe40000000005 */
[----:B---3--:R-:W-:-:S03]  /*8b50*/  F2FP.BF16.PACK_AB R0, R135, R134 ;  /* 0x000000868700723e */ /* 0x008fc600000010ff */
[----:B------:R-:W-:Y:S01]  /*8b60*/  STS.U16 [R25+0x80], R5 ;  /* 0x0000800519007388 */ /* 0x000fe20000000400 */
[----:B----4-:R-:W-:-:S03]  /*8b70*/  F2FP.BF16.PACK_AB R3, R129, R128 ;  /* 0x000000808103723e */ /* 0x010fc600000010ff */
[----:B------:R1:W-:Y:S04]  /*8b80*/  STS.U16 [R23+0x80], R4 ;  /* 0x0000800417007388 */ /* 0x0003e80000000400 */
[----:B------:R2:W-:Y:S01]  /*8b90*/  STS.U16 [R7+0x80], R2 ;  /* 0x0000800207007388 */ /* 0x0005e20000000400 */
[C---:B-1----:R-:W-:Y:S02]  /*8ba0*/  PRMT R4, R0.reuse, 0x7610, R4 ;  /* 0x0000761000047816 */ /* 0x042fe40000000004 */
[----:B------:R-:W-:Y:S02]  /*8bb0*/  PRMT R0, R0, 0x7632, R0 ;  /* 0x0000763200007816 */ /* 0x000fe40000000000 */
[----:B--2---:R-:W-:Y:S01]  /*8bc0*/  F2FP.BF16.PACK_AB R2, R131, R130 ;  /* 0x000000828302723e */ /* 0x004fe200000010ff */
[----:B------:R1:W-:Y:S01]  /*8bd0*/  STS.U16 [R10+0x80], R4 ;  /* 0x000080040a007388 */ /* 0x0003e20000000400 */
[----:B------:R-:W-:-:S03]  /*8be0*/  IMAD.MOV.U32 R7, RZ, RZ, 0x4 ;  /* 0x00000004ff077424 */ /* 0x000fc600078e00ff */
        /* <DEDUP_REMOVED lines=26> */
[----:B------:R1:W-:Y:S04]  /*8d90*/  STS.U16 [R34+0x80], R4 ;  /* 0x0000800422007388 */ /* 0x0003e80000000400 */
[----:B------:R2:W-:Y:S04]  /*8da0*/  STS.U16 [R35+0x80], R0 ;  /* 0x0000800023007388 */ /* 0x0005e80000000400 */
[----:B------:R3:W-:Y:S01]  /*8db0*/  STS.U16 [R31+0x80], R3 ;  /* 0x000080031f007388 */ /* 0x0007e20000000400 */
[----:B-1----:R-:W-:-:S02]  /*8dc0*/  PRMT R4, R3, 0x7632, R4 ;  /* 0x0000763203047816 */ /* 0x002fc40000000004 */
        /* <DEDUP_REMOVED lines=36> */
[----:B------:R-:W-:Y:S04]  /*9010*/  STS.U16 [R51+0x80], R5 ;  /* 0x0000800533007388 */ /* 0x000fe80000000400 */
[----:B------:R2:W-:Y:S04]  /*9020*/  STS.U16 [R50+0x80], R0 ;  /* 0x0000800032007388 */ /* 0x0005e80000000400 */
[----:B------:R3:W-:Y:S01]  /*9030*/  STS.U16 [R52+0x80], R3 ;  /* 0x0000800334007388 */ /* 0x0007e20000000400 */
[----:B-1----:R-:W-:-:S05]  /*9040*/  PRMT R4, R3, 0x7632, R4 ;  /* 0x0000763203047816 */ /* 0x002fca0000000004 */
[----:B------:R1:W-:Y:S01]  /*9050*/  STS.U16 [R55+0x80], R4 ;  /* 0x0000800437007388 */ /* 0x0003e20000000400 */
[----:B--2---:R-:W-:-:S03]  /*9060*/  F2FP.BF16.PACK_AB R0, R163, R162 ;  /* 0x000000a2a300723e */ /* 0x004fc600000010ff */
[----:B------:R2:W-:Y:S01]  /*9070*/  STS.U16 [R49+0x80], R2 ;  /* 0x0000800231007388 */ /* 0x0005e20000000400 */
[----:B---3--:R-:W-:Y:S02]  /*9080*/  PRMT R3, R2, 0x7632, R3 ;  /* 0x0000763202037816 */ /* 0x008fe40000000003 */
[----:B------:R-:W-:-:S03]  /*9090*/  PRMT R5, R0, 0x7610, R5 ;  /* 0x0000761000057816 */ /* 0x000fc60000000005 */
[----:B------:R3:W-:Y:S04]  /*90a0*/  STS.U16 [R53+0x80], R3 ;  /* 0x0000800335007388 */ /* 0x0007e80000000400 */
[----:B------:R-:W-:Y:S01]  /*90b0*/  STS.U16 [R58+0x80], R5 ;  /* 0x000080053a007388 */ /* 0x000fe20000000400 */
[----:B-1----:R-:W-:Y:S02]  /*90c0*/  PRMT R4, R0, 0x7632, R4 ;  /* 0x0000763200047816 */ /* 0x002fe40000000004 */
[----:B------:R-:W-:Y:S02]  /*90d0*/  F2FP.BF16.PACK_AB R0, R167, R172 ;  /* 0x000000aca700723e */ /* 0x000fe400000010ff */
[----:B--2---:R-:W-:Y:S01]  /*90e0*/  F2FP.BF16.PACK_AB R2, R165, R164 ;  /* 0x000000a4a502723e */ /* 0x004fe200000010ff */
[----:B------:R1:W-:Y:S03]  /*90f0*/  STS.U16 [R59+0x80], R4 ;  /* 0x000080043b007388 */ /* 0x0003e60000000400 */
[----:B---3--:R-:W-:-:S02]  /*9100*/  PRMT R3, R2, 0x7610, R3 ;  /* 0x0000761002037816 */ /* 0x008fc40000000003 */
[----:B------:R-:W-:-:S03]  /*9110*/  PRMT R2, R2, 0x7632, R2 ;  /* 0x0000763202027816 */ /* 0x000fc60000000002 */
[----:B------:R-:W-:Y:S04]  /*9120*/  STS.U16 [R60+0x80], R3 ;  /* 0x000080033c007388 */ /* 0x000fe80000000400 */
[----:B------:R2:W-:Y:S01]  /*9130*/  STS.U16 [R54+0x80], R2 ;  /* 0x0000800236007388 */ /* 0x0005e20000000400 */
[C---:B-1----:R-:W-:Y:S02]  /*9140*/  PRMT R4, R0.reuse, 0x7610, R4 ;  /* 0x0000761000047816 */ /* 0x042fe40000000004 */
[----:B------:R-:W-:-:S03]  /*9150*/  PRMT R0, R0, 0x7632, R0 ;  /* 0x0000763200007816 */ /* 0x000fc60000000000 */
[----:B------:R-:W-:Y:S04]  /*9160*/  STS.U16 [R57+0x80], R4 ;  /* 0x0000800439007388 */ /* 0x000fe80000000400 */
[----:B------:R1:W-:Y:S01]  /*9170*/  STS.U16 [R56+0x80], R0 ;  /* 0x0000800038007388 */ /* 0x0003e20000000400 */
[----:B--2---:R-:W-:-:S04]  /*9180*/  F2FP.BF16.PACK_AB R2, R169, R168 ;  /* 0x000000a8a902723e */ /* 0x004fc800000010ff */
[----:B------:R-:W-:Y:S01]  /*9190*/  PRMT R5, R2, 0x7632, R5 ;  /* 0x0000763202057816 */ /* 0x000fe20000000005 */
[----:B------:R2:W-:Y:S04]  /*91a0*/  STS.U16 [R64+0x80], R2 ;  /* 0x0000800240007388 */ /* 0x0005e80000000400 */
[----:B------:R-:W-:Y:S01]  /*91b0*/  STS.U16 [R63+0x80], R5 ;  /* 0x000080053f007388 */ /* 0x000fe20000000400 */
[----:B-1----:R-:W-:-:S04]  /*91c0*/  F2FP.BF16.PACK_AB R0, R171, R170 ;  /* 0x000000aaab00723e */ /* 0x002fc800000010ff */
[C---:B------:R-:W-:Y:S02]  /*91d0*/  PRMT R4, R0.reuse, 0x7610, R4 ;  /* 0x0000761000047816 */ /* 0x040fe40000000004 */
[----:B------:R-:W-:-:S03]  /*91e0*/  PRMT R0, R0, 0x7632, R0 ;  /* 0x0000763200007816 */ /* 0x000fc60000000000 */
[----:B------:R-:W-:Y:S01]  /*91f0*/  STS.U16 [R62+0x80], R4 ;  /* 0x000080043e007388 */ /* 0x000fe20000000400 */
[----:B--2---:R-:W-:-:S03]  /*9200*/  IMAD.WIDE R2, R250, R7, c[0x0][0x358] ;  /* 0x0000d600fa027625 */ /* 0x004fc600078e0207 */
[----:B------:R1:W-:Y:S04]  /*9210*/  STS.U16 [R61+0x80], R0 ;  /* 0x000080003d007388 */ /* 0x0003e80000000400 */
[----:B------:R-:W-:Y:S06]  /*9220*/  BAR.SYNC.DEFER_BLOCKING 0x1, 0x100 ;  /* 0x0044000000007b1d */ /* 0x000fec0000010000 */
[----:B-1----:R-:W2:Y:S01]  /*9230*/  @P3 LDG.E R0, [R2.64] ;  /* 0x0000000402003981 */ /* 0x002ea2000c1e1900 */
[----:B------:R-:W-:-:S02]  /*9240*/  IMAD.MOV.U32 R6, RZ, RZ, c[0x0][0x2f0] ;  /* 0x0000bc00ff067624 */ /* 0x000fc400078e00ff */
        /* <DEDUP_REMOVED lines=10> */
.L_x_1229:
[-C--:B------:R-:W-:Y:S01]  /*92f0*/  LEA.HI R2, R184, R251.reuse, RZ, 0x3 ;  /* 0x000000fbb8027211 */ /* 0x080fe200078f18ff */
[----:B------:R-:W-:Y:S01]  /*9300*/  CS2R R18, SRZ ;  /* 0x0000000000127805 */ /* 0x000fe2000001ff00 */
[C---:B------:R-:W-:Y:S01]  /*9310*/  ISETP.GT.AND P2, PT, R251.reuse, 0x27f, PT ;  /* 0x0000027ffb00780c */ /* 0x040fe20003f44270 */
[----:B------:R-:W-:Y:S01]  /*9320*/  CS2R R16, SRZ ;  /* 0x0000000000107805 */ /* 0x000fe2000001ff00 */
[----:B------:R-:W-:Y:S01]  /*9330*/  LOP3.LUT R0, R2, 0x1ffffff8, RZ, 0xc0, !PT ;  /* 0x1ffffff802007812 */ /* 0x000fe200078ec0ff */
[----:B------:R-:W-:Y:S01]  /*9340*/  CS2R R22, SRZ ;  /* 0x0000000000167805 */ /* 0x000fe2000001ff00 */
[----:B------:R-:W-:Y:S01]  /*9350*/  SHF.R.S32.HI R14, RZ, 0x3, R2 ;  /* 0x00000003ff0e7819 */ /* 0x000fe20000011402 */
[----:B------:R-:W-:Y:S01]  /*9360*/  CS2R R20, SRZ ;  /* 0x0000000000147805 */ /* 0x000fe2000001ff00 */
        /* <DEDUP_REMOVED lines=10> */
[----:B------:R-:W-:Y:S01]  /*9410*/  LEA.HI R2, R184, R251, RZ, 0x6 ;  /* 0x000000fbb8027211 */ /* 0x000fe200078f30ff */
[----:B------:R-:W-:Y:S01]  /*9420*/  CS2R R34, SRZ ;  /* 0x0000000000227805 */ /* 0x000fe2000001ff00 */
[----:B------:R-:W-:Y:S01]  /*9430*/  LOP3.LUT R3, R0, 0x38, R12, 0xf8, !PT ;  /* 0x0000003800037812 */ /* 0x000fe200078ef80c */
[----:B------:R-:W-:Y:S01]  /*9440*/  CS2R R32, SRZ ;  /* 0x0000000000207805 */ /* 0x000fe2000001ff00 */
[----:B------:R-:W-:Y:S01]  /*9450*/  SHF.R.U32.HI R0, RZ, 0x3, R0 ;  /* 0x00000003ff007819 */ /* 0x000fe20000011600 */
[----:B------:R-:W-:Y:S01]  /*9460*/  IMAD.SHL.U32 R2, R2, 0x8, RZ ;  /* 0x0000000802027824 */ /* 0x000fe200078e00ff */
        /* <DEDUP_REMOVED lines=28> */
[----:B-----5:R-:W-:Y:S01]  /*9630*/  IMAD R6, R249, -0x50, R6 ;  /* 0xffffffb0f9067824 */ /* 0x020fe200078e0206 */
[----:B------:R-:W-:Y:S01]  /*9640*/  SHF.R.S32.HI R55, RZ, 0x1f, R248 ;  /* 0x0000001fff377819 */ /* 0x000fe200000114f8 */
[----:B------:R-:W-:Y:S01]  /*9650*/  IMAD.SHL.U32 R0, R0, 0x2, RZ ;  /* 0x0000000200007824 */ /* 0x000fe200078e00ff */
[----:B------:R-:W-:Y:S01]  /*9660*/  SHF.R.S32.HI R13, RZ, 0x1f, R12 ;  /* 0x0000001fff0d7819 */ /* 0x000fe2000001140c */
[----:B------:R-:W-:Y:S01]  /*9670*/  BSSY B0, `(.L_x_1230) ;  /* 0x0000033000007945 */ /* 0x000fe20003800000 */
[----:B------:R-:W-:-:S02]  /*9680*/  IMNMX R54, R6, 0x50, PT ;  /* 0x0000005006367817 */ /* 0x000fc40003800200 */
[----:B------:R-:W1:Y:S01]  /*9690*/  @!P2 LDS.128 R16, [R0+0x7880] ;  /* 0x007880000010a984 */ /* 0x000e620000000c00 */
[----:B------:R-:W-:Y:S01]  /*96a0*/  SHF.R.S32.HI R92, RZ, 0x1f, R250 ;  /* 0x0000001fff5c7819 */ /* 0x000fe200000114fa */
[----:B------:R-:W-:Y:S01]  /*96b0*/  IMAD.WIDE.U32 R2, R248, c[0x0][0x338], R12 ;  /* 0x0000ce00f8027a25 */ /* 0x000fe200078e000c */
[----:B------:R-:W-:Y:S01]  /*96c0*/  ISETP.GE.AND P6, PT, R14, R54, PT ;  /* 0x000000360e00720c */ /* 0x000fe20003fc6270 */
[----:B------:R-:W2:Y:S01]  /*96d0*/  @!P2 LDS.128 R20, [R0+0xa080] ;  /* 0x00a080000014a984 */ /* 0x000ea20000000c00 */
[----:B------:R-:W-:Y:S02]  /*96e0*/  SEL R92, R92, RZ, !P3 ;  /* 0x000000ff5c5c7207 */ /* 0x000fe40005800000 */
[----:B------:R-:W-:Y:S01]  /*96f0*/  SEL R53, R250, RZ, !P3 ;  /* 0x000000fffa357207 */ /* 0x000fe20005800000 */
[----:B------:R-:W3:Y:S01]  /*9700*/  @!P2 LDS.128 R24, [R0+0xc880] ;  /* 0x00c880000018a984 */ /* 0x000ee20000000c00 */
[C---:B------:R-:W-:Y:S02]  /*9710*/  IADD3 R15, R12.reuse, 0x40, RZ ;  /* 0x000000400c0f7810 */ /* 0x040fe40007ffe0ff */
[----:B------:R-:W-:Y:S01]  /*9720*/  IADD3 R52, R12, 0x80, RZ ;  /* 0x000000800c347810 */ /* 0x000fe20007ffe0ff */
        /* <DEDUP_REMOVED lines=14> */
[----:B------:R2:W1:Y:S01]  /*9810*/  @!P0 LDS.128 R88, [R0+0x7080] ;  /* 0x0070800000588984 */ /* 0x0004620000000c00 */
[----:B------:R-:W-:-:S04]  /*9820*/  IADD3 R4, P0, R14, R4, RZ ;  /* 0x000000040e047210 */ /* 0x000fc80007f1e0ff */
[----:B------:R-:W-:Y:S01]  /*9830*/  LEA.HI.X.SX32 R5, R14, R5, 0x1, P0 ;  /* 0x000000050e057211 */ /* 0x000fe200000f0eff */
[----:B--2---:R-:W-:-:S04]  /*9840*/  IMAD R0, R55, c[0x0][0x338], RZ ;  /* 0x0000ce0037007a24 */ /* 0x004fc800078e02ff */
        /* <DEDUP_REMOVED lines=8> */
[----:B-1-34-:R-:W-:Y:S01]  /*98d0*/  IMAD R0, R3, c[0x0][0x330], RZ ;  /* 0x0000cc0003007a24 */ /* 0x01afe200078e02ff */
        /* <DEDUP_REMOVED lines=12> */
.L_x_1231:
[----:B-1-34-:R-:W-:Y:S05]  /*99a0*/  BSYNC B0 ;  /* 0x0000000000007941 */ /* 0x01afea0003800000 */
.L_x_1230:
        /* <DEDUP_REMOVED lines=20> */
.L_x_1233:
[----:B------:R-:W-:Y:S05]  /*9af0*/  BSYNC B0 ;  /* 0x0000000000007941 */ /* 0x000fea0003800000 */
.L_x_1232:
        /* <DEDUP_REMOVED lines=19> */
.L_x_1235:
[----:B------:R-:W-:Y:S05]  /*9c30*/  BSYNC B0 ;  /* 0x0000000000007941 */ /* 0x000fea0003800000 */
.L_x_1234:
        /* <DEDUP_REMOVED lines=23> */
.L_x_1237:
[----:B------:R-:W-:Y:S05]  /*9db0*/  BSYNC B0 ;  /* 0x0000000000007941 */ /* 0x000fea0003800000 */
.L_x_1236:
[----:B------:R-:W-:Y:S01]  /*9dc0*/  BSSY B0, `(.L_x_1238) ;  /* 0x0000012000007945 */ /* 0x000fe20003800000 */
[----:B------:R-:W-:Y:S05]  /*9dd0*/  @P5 BRA `(.L_x_1239) ;  /* 0x0000010000005947 */ /* 0x000fea0003800000 */
[----:B------:R-:W-:Y:S02]  /*9de0*/  IADD3 R0, P0, R2, 0x20, RZ ;  /* 0x0000002002007810 */ /* 0x000fe40007f1e0ff */
[----:B-1----:R-:W-:-:S02]  /*9df0*/  MOV R5, R7 ;  /* 0x0000000700057202 */ /* 0x002fc40000000f00 */
        /* <DEDUP_REMOVED lines=14> */
.L_x_1239:
[----:B------:R-:W-:Y:S05]  /*9ee0*/  BSYNC B0 ;  /* 0x0000000000007941 */ /* 0x000fea0003800000 */
.L_x_1238:
        /* <DEDUP_REMOVED lines=19> */
.L_x_1228:
[----:B------:R-:W-:Y:S01]  /*a020*/  ISETP.NE.U32.AND P0, PT, RZ, c[0x0][0x358], PT ;  /* 0x0000d600ff007a0c */ /* 0x000fe20003f05070 */
[----:B------:R-:W-:-:S03]  /*a030*/  IMAD.MOV.U32 R2, RZ, RZ, 0x4 ;  /* 0x00000004ff027424 */ /* 0x000fc600078e00ff */
        /* <DEDUP_REMOVED lines=15> */
[----:B--2--5:R-:W-:-:S04]  /*a130*/  IADD3 R7, -R0, R4, RZ ;  /* 0x0000000400077210 */ /* 0x024fc80007ffe1ff */
.L_x_1240:
[----:B------:R-:W-:Y:S01]  /*a140*/  SHF.R.S32.HI R14, RZ, 0x1f, R251 ;  /* 0x0000001fff0e7819 */ /* 0x000fe200000114fb */
[----:B-----5:R-:W-:Y:S01]  /*a150*/  IMAD R15, R249, -0x50, R7 ;  /* 0xffffffb0f90f7824 */ /* 0x020fe200078e0207 */
[----:B------:R-:W-:Y:S01]  /*a160*/  SHF.R.S32.HI R19, RZ, 0x1f, R248 ;  /* 0x0000001fff137819 */ /* 0x000fe200000114f8 */
[----:B------:R-:W-:Y:S01]  /*a170*/  BSSY B0, `(.L_x_1241) ;  /* 0x0000026000007945 */ /* 0x000fe20003800000 */
[----:B------:R-:W-:-:S02]  /*a180*/  LEA.HI R14, R14, R251, RZ, 0x3 ;  /* 0x000000fb0e0e7211 */ /* 0x000fc400078f18ff */
[----:B------:R-:W-:Y:S02]  /*a190*/  SHF.R.S32.HI R6, RZ, 0x1f, R250 ;  /* 0x0000001fff067819 */ /* 0x000fe400000114fa */
[----:B------:R-:W-:Y:S02]  /*a1a0*/  LOP3.LUT R0, R14, 0x1ffffff8, RZ, 0xc0, !PT ;  /* 0x1ffffff80e007812 */ /* 0x000fe400078ec0ff */
[----:B------:R-:W-:Y:S02]  /*a1b0*/  SHF.R.S32.HI R14, RZ, 0x3, R14 ;  /* 0x00000003ff0e7819 */ /* 0x000fe4000001140e */
[----:B------:R-:W-:Y:S01]  /*a1c0*/  SEL R20, R6, RZ, !P1 ;  /* 0x000000ff06147207 */ /* 0x000fe20004800000 */
[----:B------:R-:W-:Y:S01]  /*a1d0*/  IMAD.IADD R0, R251, 0x1, -R0 ;  /* 0x00000001fb007824 */ /* 0x000fe200078e0a00 */
[C---:B------:R-:W-:Y:S02]  /*a1e0*/  ISETP.GE.AND P6, PT, R14.reuse, R15, PT ;  /* 0x0000000f0e00720c */ /* 0x040fe40003fc6270 */
[----:B------:R-:W-:Y:S01]  /*a1f0*/  IADD3 R2, P0, R14, R2, RZ ;  /* 0x000000020e027210 */ /* 0x000fe20007f1e0ff */
[----:B------:R-:W-:Y:S01]  /*a200*/  IMAD.SHL.U32 R12, R0, 0x8, RZ ;  /* 0x00000008000c7824 */ /* 0x000fe200078e00ff */
[----:B------:R-:W-:Y:S01]  /*a210*/  SEL R18, R250, RZ, !P1 ;  /* 0x000000fffa127207 */ /* 0x000fe20004800000 */
[----:B------:R-:W-:Y:S01]  /*a220*/  IMAD R0, R19, c[0x0][0x308], RZ ;  /* 0x0000c20013007a24 */ /* 0x000fe200078e02ff */
[----:B------:R-:W-:Y:S01]  /*a230*/  LEA.HI.X.SX32 R3, R14, R3, 0x1, P0 ;  /* 0x000000030e037211 */ /* 0x000fe200000f0eff */
[----:B------:R-:W-:Y:S01]  /*a240*/  IMAD R6, R20, c[0x0][0x310], RZ ;  /* 0x0000c40014067a24 */ /* 0x000fe200078e02ff */
[----:B------:R-:W-:Y:S01]  /*a250*/  SHF.R.S32.HI R13, RZ, 0x1f, R12 ;  /* 0x0000001fff0d7819 */ /* 0x000fe2000001140c */
[----:B------:R-:W-:Y:S01]  /*a260*/  IMAD R0, R248, c[0x0][0x30c], R0 ;  /* 0x0000c300f8007a24 */ /* 0x000fe200078e0200 */
[----:B------:R-:W-:Y:S01]  /*a270*/  IADD3 R16, R12, 0x40, RZ ;  /* 0x000000400c107810 */ /* 0x000fe20007ffe0ff */
[----:B------:R-:W-:Y:S01]  /*a280*/  IMAD R6, R18, c[0x0][0x314], R6 ;  /* 0x0000c50012067a24 */ /* 0x000fe200078e0206 */
[----:B------:R-:W-:Y:S01]  /*a290*/  IADD3 R17, R12, 0x80, RZ ;  /* 0x000000800c117810 */ /* 0x000fe20007ffe0ff */
[----:B------:R-:W-:-:S04]  /*a2a0*/  IMAD.WIDE.U32 R4, R248, c[0x0][0x308], R12 ;  /* 0x0000c200f8047a25 */ /* 0x000fc800078e000c */
[----:B------:R-:W-:Y:S02]  /*a2b0*/  IMAD.IADD R5, R5, 0x1, R0 ;  /* 0x0000000105057824 */ /* 0x000fe400078e0200 */
[----:B------:R-:W-:-:S04]  /*a2c0*/  IMAD.WIDE R2, R249, 0x50, R2 ;  /* 0x00000050f9027825 */ /* 0x000fc800078e0202 */
[----:B------:R-:W-:-:S04]  /*a2d0*/  IMAD.WIDE.U32 R10, R18, c[0x0][0x310], R4 ;  /* 0x0000c400120a7a25 */ /* 0x000fc800078e0004 */
        /* <DEDUP_REMOVED lines=15> */
.L_x_1242:
[----:B------:R-:W-:Y:S05]  /*a3d0*/  BSYNC B0 ;  /* 0x0000000000007941 */ /* 0x000fea0003800000 */
.L_x_1241:
        /* <DEDUP_REMOVED lines=20> */
.L_x_1244:
[----:B------:R-:W-:Y:S05]  /*a520*/  BSYNC B0 ;  /* 0x0000000000007941 */ /* 0x000fea0003800000 */
.L_x_1243:
        /* <DEDUP_REMOVED lines=19> */
.L_x_1246:
[----:B------:R-:W-:Y:S05]  /*a660*/  BSYNC B0 ;  /* 0x0000000000007941 */ /* 0x000fea0003800000 */
.L_x_1245:
        /* <DEDUP_REMOVED lines=23> */
.L_x_1248:
[----:B------:R-:W-:Y:S05]  /*a7e0*/  BSYNC B0 ;  /* 0x0000000000007941 */ /* 0x000fea0003800000 */
.L_x_1247:
        /* <DEDUP_REMOVED lines=18> */
.L_x_1250:
[----:B------:R-:W-:Y:S05]  /*a910*/  BSYNC B0 ;  /* 0x0000000000007941 */ /* 0x000fea0003800000 */
.L_x_1249:
        /* <DEDUP_REMOVED lines=19> */
.L_x_1251:
        /* <DEDUP_REMOVED lines=11> */
.L_x_1427:


//--------------------- .text._ZN7cutlass13device_kernelIN5flash19enable_sm80_to_sm89INS1_16FlashAttnBwdSm80INS1_25CollectiveMainloopBwdSm80ILi2ELi1EN4cute5tupleIJNS5_1CILi64EEENS7_ILi80EEENS7_ILi192EEEEEENS_10bfloat16_tEfNS_4arch4Sm80ELb1ELb0ELb0ELb1ELb1ELb0ELb1ELb0ELi2ELi4ELi2ELi2ELb0EEENS1_21CollectiveEpilogueBwdISB_SC_SE_Li256ELb1ELb1ELi4EEENS1_25SingleTileBwdLPTSchedulerILb1ELi80ELb1EEEEEEEEEvNT_6ParamsE --------------------------
	.section	.text._ZN7cutlass13device_kernelIN5flash19enable_sm80_to_sm89INS1_16FlashAttnBwdSm80INS1_25CollectiveMainloopBwdSm80ILi2ELi1EN4cute5tupleIJNS5_1CILi64EEENS7_ILi80EEENS7_ILi192EEEEEENS_10bfloat16_tEfNS_4arch4Sm80ELb1ELb0ELb0ELb1ELb1ELb0ELb1ELb0ELi2ELi4ELi2ELi2ELb0EEENS1_21CollectiveEpilogueBwdISB_SC_SE_Li256ELb1ELb1ELi4EEENS1_25SingleTileBwdLPTSchedulerILb1ELi80ELb1EEEEEEEEEvNT_6ParamsE,"ax",@progbits
	.sectioninfo	@"SHI_REGISTERS=255"
	.align	128
.text._ZN7cutlass13device_kernelIN5flash19enable_sm80_to_sm89INS1_16FlashAttnBwdSm80INS1_25CollectiveMainloopBwdSm80ILi2ELi1EN4cute5tupleIJNS5_1CILi64EEENS7_ILi80EEENS7_ILi192EEEEEENS_10bfloat16_tEfNS_4arch4Sm80ELb1ELb0ELb0ELb1ELb1ELb0ELb1ELb0ELi2ELi4ELi2ELi2ELb0EEENS1_21CollectiveEpilogueBwdISB_SC_SE_Li256ELb1ELb1ELi4EEENS1_25SingleTileBwdLPTSchedulerILb1ELi80ELb1EEEEEEEEEvNT_6ParamsE:
        .type           _ZN7cutlass13device_kernelIN5flash19enable_sm80_to_sm89INS1_16FlashAttnBwdSm80INS1_25CollectiveMainloopBwdSm80ILi2ELi1EN4cute5tupleIJNS5_1CILi64EEENS7_ILi80EEENS7_ILi192EEEEEENS_10bfloat16_tEfNS_4arch4Sm80ELb1ELb0ELb0ELb1ELb1ELb0ELb1ELb0ELi2ELi4ELi2ELi2ELb0EEENS1_21CollectiveEpilogueBwdISB_SC_SE_Li256ELb1ELb1ELi4EEENS1_25SingleTileBwdLPTSchedulerILb1ELi80ELb1EEEEEEEEEvNT_6ParamsE,@function
        .size           _ZN7cutlass13device_kernelIN5flash19enable_sm80_to_sm89INS1_16FlashAttnBwdSm80INS1_25CollectiveMainloopBwdSm80ILi2ELi1EN4cute5tupleIJNS5_1CILi64EEENS7_ILi80EEENS7_ILi192EEEEEENS_10bfloat16_tEfNS_4arch4Sm80ELb1ELb0ELb0ELb1ELb1ELb0ELb1ELb0ELi2ELi4ELi2ELi2ELb0EEENS1_21CollectiveEpilogueBwdISB_SC_SE_Li256ELb1ELb1ELi4EEENS1_25SingleTileBwdLPTSchedulerILb1ELi80ELb1EEEEEEEEEvNT_6ParamsE,(.L_x_1428 - _ZN7cutlass13device_kernelIN5flash19enable_sm80_to_sm89INS1_16FlashAttnBwdSm80INS1_25CollectiveMainloopBwdSm80ILi2ELi1EN4cute5tupleIJNS5_1CILi64EEENS7_ILi80EEENS7_ILi192EEEEEENS_10bfloat16_tEfNS_4arch4Sm80ELb1ELb0ELb0ELb1ELb1ELb0ELb1ELb0ELi2ELi4ELi2ELi2ELb0EEENS1_21CollectiveEpilogueBwdISB_SC_SE_Li256ELb1ELb1ELi4EEENS1_25SingleTileBwdLPTSchedulerILb1ELi80ELb1EEEEEEEEEvNT_6ParamsE)
        .other          _ZN7cutlass13device_kernelIN5flash19enable_sm80_to_sm89INS1_16FlashAttnBwdSm80INS1_25CollectiveMainloopBwdSm80ILi2ELi1EN4cute5tupleIJNS5_1CILi64EEENS7_ILi80EEENS7_ILi192EEEEEENS_10bfloat16_tEfNS_4arch4Sm80ELb1ELb0ELb0ELb1ELb1ELb0ELb1ELb0ELi2ELi4ELi2ELi2ELb0EEENS1_21CollectiveEpilogueBwdISB_SC_SE_Li256ELb1ELb1ELi4EEENS1_25SingleTileBwdLPTSchedulerILb1ELi80ELb1EEEEEEEEEvNT_6ParamsE,@"STO_CUDA_ENTRY STV_DEFAULT"
_ZN7cutlass13device_kernelIN5flash19enable_sm80_to_sm89INS1_16FlashAttnBwdSm80INS1_25CollectiveMainloopBwdSm80ILi2ELi1EN4cute5tupleIJNS5_1CILi64EEENS7_ILi80EEENS7_ILi192EEEEEENS_10bfloat16_tEfNS_4arch4Sm80ELb1ELb0ELb0ELb1ELb1ELb0ELb1ELb0ELi2ELi4ELi2ELi2ELb0EEENS1_21CollectiveEpilogueBwdISB_SC_SE_Li256ELb1ELb1ELi4EEENS1_25SingleTileBwdLPTSchedulerILb1ELi80ELb1EEEEEEEEEvNT_6ParamsE:
        /* <DEDUP_REMOVED lines=24> */
.L_x_1253:
[----:B------:R-:W-:-:S04]  /*0180*/  MOV R2, c[0x0][0x3ac] ;  /* 0x0000eb0000027a02 */ /* 0x000fc80000000f00 */
[----:B------:R-:W-:Y:S02]  /*0190*/  ISETP.NE.AND P0, PT, R2, 0x1, PT ;  /* 0x000000010200780c */ /* 0x000fe40003f05270 */
[----:B------:R-:W-:-:S11]  /*01a0*/  MOV R2, R0 ;  /* 0x0000000000027202 */ /* 0x000fd60000000f00 */
[----:B------:R-:W-:-:S05]  /*01b0*/  @P0 IMAD.HI.U32 R3, R0, c[0x0][0x3b0], RZ ;  /* 0x0000ec0000030a27 */ /* 0x000fca00078e00ff */
[----:B------:R-:W-:-:S05]  /*01c0*/  @P0 SHF.R.U32.HI R2, RZ, c[0x0][0x3b4], R3 ;  /* 0x0000ed00ff020a19 */ /* 0x000fca0000011603 */
[----:B------:R-:W-:Y:S02]  /*01d0*/  IMAD R5, R2, c[0x0][0x3ac], RZ ;  /* 0x0000eb0002057a24 */ /* 0x000fe400078e02ff */
.L_x_1254:
        /* <DEDUP_REMOVED lines=16> */
.L_x_1255:
        /* <DEDUP_REMOVED lines=9> */
.L_x_1257:
[----:B------:R-:W-:-:S04]  /*0370*/  MOV R3, c[0x0][0x3d4] ;  /* 0x0000f50000037a02 */ /* 0x000fc80000000f00 */
.L_x_1256:
[----:B-----5:R-:W-:-:S05]  /*0380*/  IADD3 R3, R3, 0x4f, RZ ;  /* 0x0000004f03037810 */ /* 0x020fca0007ffe0ff */
[----:B------:R-:W-:-:S05]  /*0390*/  IMAD.HI R3, R3, 0x66666667, RZ ;  /* 0x6666666703037827 */ /* 0x000fca00078e02ff */
[----:B------:R-:W-:-:S04]  /*03a0*/  SHF.R.U32.HI R0, RZ, 0x1f, R3 ;  /* 0x0000001fff007819 */ /* 0x000fc80000011603 */
[----:B------:R-:W-:-:S04]  /*03b0*/  LEA.HI.SX32 R3, R3, R0, 0x1b ;  /* 0x0000000003037211 */ /* 0x000fc800078fdaff */
[-C--:B------:R-:W-:Y:S02]  /*03c0*/  ISETP.GT.AND P0, PT, R3, R2.reuse, PT ;  /* 0x000000020300720c */ /* 0x080fe40003f04270 */
[----:B------:R-:W-:Y:S02]  /*03d0*/  LOP3.LUT R2, RZ, R2, RZ, 0x33, !PT ;  /* 0x00000002ff027212 */ /* 0x000fe400078e33ff */
[----:B------:R-:W-:-:S03]  /*03e0*/  SEL R231, R231, 0xffffffff, P0 ;  /* 0xffffffffe7e77807 */ /* 0x000fc60000000000 */
[----:B------:R-:W-:Y:S01]  /*03f0*/  IMAD.IADD R232, R3, 0x1, R2 ;  /* 0x0000000103e87824 */ /* 0x000fe200078e0202 */
[----:B------:R-:W-:Y:S05]  /*0400*/  BRA `(.L_x_1258) ;  /* 0x0000038000007947 */ /* 0x000fea0003800000 */
.L_x_1252:
        /* <DEDUP_REMOVED lines=16> */
.L_x_1259:
[----:B------:R-:W-:Y:S02]  /*0510*/  MOV R0, c[0x0][0x3ac] ;  /* 0x0000eb0000007a02 */ /* 0x000fe40000000f00 */
[----:B------:R-:W-:Y:S02]  /*0520*/  MOV R2, R3 ;  /* 0x0000000300027202 */ /* 0x000fe40000000f00 */
[----:B------:R-:W-:-:S13]  /*0530*/  ISETP.NE.AND P0, PT, R0, 0x1, PT ;  /* 0x000000010000780c */ /* 0x000fda0003f05270 */
[----:B------:R-:W-:-:S05]  /*0540*/  @P0 IMAD.HI.U32 R0, R3, c[0x0][0x3b0], RZ ;  /* 0x0000ec0003000a27 */ /* 0x000fca00078e00ff */
[----:B------:R-:W-:-:S05]  /*0550*/  @P0 SHF.R.U32.HI R2, RZ, c[0x0][0x3b4], R0 ;  /* 0x0000ed00ff020a19 */ /* 0x000fca0000011600 */
[----:B------:R-:W-:Y:S02]  /*0560*/  IMAD R4, R2, c[0x0][0x3ac], RZ ;  /* 0x0000eb0002047a24 */ /* 0x000fe400078e02ff */
.L_x_1260:
        /* <DEDUP_REMOVED lines=16> */
.L_x_1261:
        /* <DEDUP_REMOVED lines=9> */
.L_x_1263:
[----:B------:R-:W-:-:S04]  /*0700*/  MOV R3, c[0x0][0x3d4] ;  /* 0x0000f50000037a02 */ /* 0x000fc80000000f00 */
.L_x_1262:
[----:B-----5:R-:W-:-:S05]  /*0710*/  IADD3 R3, R3, 0x4f, RZ ;  /* 0x0000004f03037810 */ /* 0x020fca0007ffe0ff */
[----:B------:R-:W-:-:S05]  /*0720*/  IMAD.HI R3, R3, 0x66666667, RZ ;  /* 0x6666666703037827 */ /* 0x000fca00078e02ff */
[----:B------:R-:W-:-:S04]  /*0730*/  SHF.R.U32.HI R0, RZ, 0x1f, R3 ;  /* 0x0000001fff007819 */ /* 0x000fc80000011603 */
[----:B------:R-:W-:-:S04]  /*0740*/  LEA.HI.SX32 R3, R3, R0, 0x1b ;  /* 0x0000000003037211 */ /* 0x000fc800078fdaff */
[-C--:B------:R-:W-:Y:S02]  /*0750*/  ISETP.GT.AND P0, PT, R3, R2.reuse, PT ;  /* 0x000000020300720c */ /* 0x080fe40003f04270 */
[----:B------:R-:W-:Y:S02]  /*0760*/  LOP3.LUT R2, RZ, R2, RZ, 0x33, !PT ;  /* 0x00000002ff027212 */ /* 0x000fe400078e33ff */
[----:B------:R-:W-:-:S03]  /*0770*/  SEL R231, R231, 0xffffffff, P0 ;  /* 0xffffffffe7e77807 */ /* 0x000fc60000000000 */
[----:B------:R-:W-:Y:S02]  /*0780*/  IMAD.IADD R232, R3, 0x1, R2 ;  /* 0x0000000103e87824 */ /* 0x000fe400078e0202 */
.L_x_1258:
[----:B------:R-:W-:-:S13]  /*0790*/  ISETP.GE.AND P0, PT, R231, RZ, PT ;  /* 0x000000ffe700720c */ /* 0x000fda0003f06270 */
[----:B------:R-:W-:Y:S05]  /*07a0*/  @!P0 EXIT ;  /* 0x000000000000894d */ /* 0x000fea0003800000 */
[----:B------:R-:W-:Y:S01]  /*07b0*/  ISETP.NE.U32.AND P0, PT, RZ, c[0x0][0x2c8], PT ;  /* 0x0000b200ff007a0c */ /* 0x000fe20003f05070 */
[----:B------:R-:W-:-:S03]  /*07c0*/  IMAD.MOV.U32 R6, RZ, RZ, 0x4 ;  /* 0x00000004ff067424 */ /* 0x000fc600078e00ff */
[----:B------:R-:W-:Y:S01]  /*07d0*/  ISETP.NE.AND.EX P6, PT, RZ, c[0x0][0x2cc], PT, P0 ;  /* 0x0000b300ff007a0c */ /* 0x000fe20003fc5300 */
[----:B------:R-:W-:Y:S01]  /*07e0*/  IMAD.WIDE R10, R231, R6, c[0x0][0x2c8] ;  /* 0x0000b200e70a7625 */ /* 0x000fe200078e0206 */
[----:B------:R-:W-:Y:S02]  /*07f0*/  ISETP.NE.U32.AND P0, PT, RZ, c[0x0][0x2d8], PT ;  /* 0x0000b600ff007a0c */ /* 0x000fe40003f05070 */
[----:B------:R-:W-:Y:S02]  /*0800*/  ISETP.NE.U32.AND P2, PT, RZ, c[0x0][0x2d0], PT ;  /* 0x0000b400ff007a0c */ /* 0x000fe40003f45070 */
[----:B------:R-:W-:Y:S02]  /*0810*/  ISETP.NE.AND.EX P0, PT, RZ, c[0x0][0x2dc], PT, P0 ;  /* 0x0000b700ff007a0c */ /* 0x000fe40003f05300 */
[----:B------:R-:W-:-:S05]  /*0820*/  ISETP.NE.AND.EX P2, PT, RZ, c[0x0][0x2d4], PT, P2 ;  /* 0x0000b500ff007a0c */ /* 0x000fca0003f45320 */
[----:B------:R-:W2:Y:S01]  /*0830*/  @P6 LDG.E R0, [R10.64] ;  /* 0x0000000a0a006981 */ /* 0x000ea2000c1e1900 */
[----:B------:R-:W-:Y:S01]  /*0840*/  IMAD.MOV.U32 R230, RZ, RZ, c[0x0][0x168] ;  /* 0x00005a00ffe67624 */ /* 0x000fe200078e00ff */
[----:B-1----:R-:W-:Y:S01]  /*0850*/  MOV R4, RZ ;  /* 0x000000ff00047202 */ /* 0x002fe20000000f00 */
[----:B------:R-:W-:Y:S02]  /*0860*/  IMAD.MOV.U32 R2, RZ, RZ, RZ ;  /* 0x000000ffff027224 */ /* 0x000fe400078e00ff */
[----:B------:R-:W-:-:S04]  /*0870*/  IMAD.WIDE R8, R231, R6, c[0x0][0x2d0] ;  /* 0x0000b400e7087625 */ /* 0x000fc800078e0206 */
[C---:B------:R-:W-:Y:S01]  /*0880*/  @P0 IMAD.WIDE R12, R231.reuse, R6, c[0x0][0x2d8] ;  /* 0x0000b600e70c0625 */ /* 0x040fe200078e0206 */
[----:B------:R1:W5:Y:S04]  /*0890*/  @P6 LDG.E R2, [R10.64] ;  /* 0x0000000a0a026981 */ /* 0x000368000c1e1900 */
[----:B------:R1:W5:Y:S04]  /*08a0*/  @P0 LDG.E R230, [R12.64] ;  /* 0x0000000a0ce60981 */ /* 0x000368000c1e1900 */
[----:B------:R1:W5:Y:S01]  /*08b0*/  @P2 LDG.E R4, [R8.64] ;  /* 0x0000000a08042981 */ /* 0x000362000c1e1900 */
[----:B------:R-:W-:Y:S01]  /*08c0*/  MOV R7, c[0x0][0x198] ;  /* 0x0000660000077a02 */ /* 0x000fe20000000f00 */
[----:B--2---:R-:W-:-:S05]  /*08d0*/  @P6 IMAD R0, R231, 0x40, R0 ;  /* 0x00000040e7006824 */ /* 0x004fca00078e0200 */
[----:B------:R-:W-:-:S04]  /*08e0*/  @P6 SHF.R.S32.HI R3, RZ, 0x1f, R0 ;  /* 0x0000001fff036819 */ /* 0x000fc80000011400 */
[----:B------:R-:W-:Y:S01]  /*08f0*/  @P6 LEA.HI R3, R3, R0, RZ, 0x6 ;  /* 0x0000000003036211 */ /* 0x000fe200078f30ff */
[----:B------:R-:W-:-:S03]  /*0900*/  IMAD.MOV.U32 R0, RZ, RZ, RZ ;  /* 0x000000ffff007224 */ /* 0x000fc600078e00ff */
[----:B------:R-:W-:Y:S01]  /*0910*/  @P6 LOP3.LUT R0, R3, 0xffffffc0, RZ, 0xc0, !PT ;  /* 0xffffffc003006812 */ /* 0x000fe200078ec0ff */
[----:B------:R-:W-:Y:S05]  /*0920*/  @P0 BRA `(.L_x_1264) ;  /* 0x0000004000000947 */ /* 0x000fea0003800000 */
[----:B-1----:R-:W-:Y:S05]  /*0930*/  @!P6 BRA `(.L_x_1264) ;  /* 0x000000300000e947 */ /* 0x002fea0003800000 */
[----:B-----5:R-:W2:Y:S04]  /*0940*/  LDG.E R230, [R10.64] ;  /* 0x0000000a0ae67981 */ /* 0x020ea8000c1e1900 */
[----:B------:R-:W2:Y:S02]  /*0950*/  LDG.E R3, [R10.64+0x4] ;  /* 0x0000040a0a037981 */ /* 0x000ea4000c1e1900 */
[----:B--2---:R-:W-:Y:S02]  /*0960*/  IADD3 R230, -R230, R3, RZ ;  /* 0x00000003e6e67210 */ /* 0x004fe40007ffe1ff */
.L_x_1264:
[----:B-1----:R-:W-:-:S04]  /*0970*/  ISETP.NE.U32.AND P0, PT, RZ, c[0x0][0x2e0], PT ;  /* 0x0000b800ff007a0c */ /* 0x002fc80003f05070 */
[----:B------:R-:W-:-:S13]  /*0980*/  ISETP.NE.AND.EX P0, PT, RZ, c[0x0][0x2e4], PT, P0 ;  /* 0x0000b900ff007a0c */ /* 0x000fda0003f05300 */
[----:B------:R-:W-:Y:S05]  /*0990*/  @!P0 BRA `(.L_x_1265) ;  /* 0x0000003000008947 */ /* 0x000fea0003800000 */
[----:B------:R-:W-:-:S06]  /*09a0*/  IMAD.WIDE R6, R231, R6, c[0x0][0x2e0] ;  /* 0x0000b800e7067625 */ /* 0x000fcc00078e0206 */
[----:B------:R1:W5:Y:S01]  /*09b0*/  LDG.E R7, [R6.64] ;  /* 0x0000000a06077981 */ /* 0x000362000c1e1900 */
[----:B------:R-:W-:Y:S05]  /*09c0*/  BRA `(.L_x_1266) ;  /* 0x0000004000007947 */ /* 0x000fea0003800000 */
.L_x_1265:
[----:B------:R-:W-:Y:S05]  /*09d0*/  @!P2 BRA `(.L_x_1266) ;  /* 0x000000300000a947 */ /* 0x000fea0003800000 */
[----:B------:R-:W2:Y:S04]  /*09e0*/  LDG.E R7, [R8.64] ;  /* 0x0000000a08077981 */ /* 0x000ea8000c1e1900 */
[----:B------:R-:W2:Y:S02]  /*09f0*/  LDG.E R6, [R8.64+0x4] ;  /* 0x0000040a08067981 */ /* 0x000ea4000c1e1900 */
[----:B--2---:R-:W-:-:S05]  /*0a00*/  IADD3 R7, -R7, R6, RZ ;  /* 0x0000000607077210 */ /* 0x004fca0007ffe1ff */
.L_x_1266:
[C---:B-----5:R-:W-:Y:S01]  /*0a10*/  IMAD.IADD R3, R230.reuse, 0x1, -R7 ;  /* 0x00000001e6037824 */ /* 0x060fe200078e0a07 */
[----:B------:R-:W-:Y:S01]  /*0a20*/  IADD3 R5, R230, 0x3f, RZ ;  /* 0x0000003fe6057810 */ /* 0x000fe20007ffe0ff */
[----:B------:R-:W-:Y:S01]  /*0a30*/  CS2R R170, SRZ ;  /* 0x0000000000aa7805 */ /* 0x000fe2000001ff00 */
[----:B------:R-:W-:Y:S01]  /*0a40*/  PLOP3.LUT P0, PT, PT, PT, PT, 0x80, 0x0 ;  /* 0x000000000000781c */ /* 0x000fe20003f0f070 */
[----:B------:R-:W-:Y:S01]  /*0a50*/  IMAD R3, R232, 0x50, R3 ;  /* 0x00000050e8037824 */ /* 0x000fe200078e0203 */
[----:B------:R-:W-:Y:S01]  /*0a60*/  SHF.R.S32.HI R222, RZ, 0x1f, R5 ;  /* 0x0000001fffde7819 */ /* 0x000fe20000011405 */
[----:B------:R-:W-:Y:S01]  /*0a70*/  CS2R R168, SRZ ;  /* 0x0000000000a87805 */ /* 0x000fe2000001ff00 */
[----:B------:R-:W-:Y:S01]  /*0a80*/  CS2R R166, SRZ ;  /* 0x0000000000a67805 */ /* 0x000fe2000001ff00 */
        /* <DEDUP_REMOVED lines=67> */
[----:B-1----:R-:W-:Y:S01]  /*0ec0*/  SHF.R.S32.HI R6, RZ, 0x1f, R223 ;  /* 0x0000001fff067819 */ /* 0x002fe200000114df */
[----:B------:R-:W-:Y:S01]  /*0ed0*/  IMAD.MOV.U32 R13, RZ, RZ, R233 ;  /* 0x000000ffff0d7224 */ /* 0x000fe200078e00e9 */
[----:B------:R-:W-:Y:S01]  /*0ee0*/  SHF.R.S32.HI R9, RZ, 0x1f, R231 ;  /* 0x0000001fff097819 */ /* 0x000fe200000114e7 */
[----:B------:R-:W-:Y:S01]  /*0ef0*/  UMOV UR7, 0x5 ;  /* 0x0000000500077882 */ /* 0x000fe20000000000 */
[----:B------:R-:W-:Y:S01]  /*0f00*/  ISETP.NE.AND P0, PT, R3, 0x1, PT ;  /* 0x000000010300780c */ /* 0x000fe20003f05270 */
[----:B------:R-:W-:Y:S01]  /*0f10*/  ULDC.64 UR4, c[0x0][0x1d8] ;  /* 0x0000760000047ab9 */ /* 0x000fe20000000a00 */
[-C--:B------:R-:W-:Y:S01]  /*0f20*/  LEA.HI R218, R6, R223.reuse, RZ, 0x3 ;  /* 0x000000df06da7211 */ /* 0x080fe200078f18ff */
[----:B------:R-:W-:Y:S01]  /*0f30*/  USHF.L.U64.HI UR5, UR4, UR7, UR5 ;  /* 0x0000000704057299 */ /* 0x000fe20008010205 */
[----:B------:R-:W-:Y:S01]  /*0f40*/  SEL R5, R9, RZ, !P2 ;  /* 0x000000ff09057207 */ /* 0x000fe20005000000 */
[----:B------:R-:W-:Y:S01]  /*0f50*/  USHF.L.U32 UR4, UR4, 0x5, URZ ;  /* 0x0000000504047899 */ /* 0x000fe2000800063f */
[----:B------:R-:W-:Y:S01]  /*0f60*/  LOP3.LUT R8, R218, 0xfffffff8, RZ, 0xc0, !PT ;  /* 0xfffffff8da087812 */ /* 0x000fe200078ec0ff */
[----:B------:R-:W-:Y:S01]  /*0f70*/  IMAD.MOV.U32 R217, RZ, RZ, 0x10 ;  /* 0x00000010ffd97424 */ /* 0x000fe200078e00ff */
[----:B------:R-:W-:Y:S01]  /*0f80*/  SHF.R.S32.HI R229, RZ, 0x3, R218 ;  /* 0x00000003ffe57819 */ /* 0x000fe200000114da */
[----:B------:R-:W-:Y:S01]  /*0f90*/  IMAD R15, R5, c[0x0][0x1e8], RZ ;  /* 0x00007a00050f7a24 */ /* 0x000fe200078e02ff */
[----:B------:R-:W-:Y:S01]  /*0fa0*/  SEL R20, R231, RZ, !P2 ;  /* 0x000000ffe7147207 */ /* 0x000fe20005000000 */
[----:B------:R-:W-:Y:S01]  /*0fb0*/  IMAD R5, R5, c[0x0][0x1b8], RZ ;  /* 0x00006e0005057a24 */ /* 0x000fe200078e02ff */
[----:B------:R-:W-:Y:S01]  /*0fc0*/  ISETP.GT.AND P5, PT, R223, 0x7f, PT ;  /* 0x0000007fdf00780c */ /* 0x000fe20003fa4270 */
[----:B------:R-:W-:Y:S01]  /*0fd0*/  @P0 IMAD.HI.U32 R3, R233, c[0x0][0x24c], RZ ;  /* 0x00009300e9030a27 */ /* 0x000fe200078e00ff */
[----:B------:R-:W-:Y:S01]  /*0fe0*/  SEL R9, R9, RZ, !P6 ;  /* 0x000000ff09097207 */ /* 0x000fe20007000000 */
[----:B------:R-:W-:Y:S01]  /*0ff0*/  CS2R R170, SRZ ;  /* 0x0000000000aa7805 */ /* 0x000fe2000001ff00 */
[----:B------:R-:W-:Y:S01]  /*1000*/  SEL R234, R231, RZ, !P6 ;  /* 0x000000ffe7ea7207 */ /* 0x000fe20007000000 */
[C---:B------:R-:W-:Y:S01]  /*1010*/  IMAD R18, R20.reuse, c[0x0][0x1ec], R15 ;  /* 0x00007b0014127a24 */ /* 0x040fe200078e020f */
[----:B------:R-:W-:Y:S01]  /*1020*/  @P0 SHF.R.U32.HI R13, RZ, c[0x0][0x250], R3 ;  /* 0x00009400ff0d0a19 */ /* 0x000fe20000011603 */
[----:B------:R-:W-:Y:S01]  /*1030*/  IMAD.IADD R3, R223, 0x1, -R8 ;  /* 0x00000001df037824 */ /* 0x000fe200078e0a08 */
[----:B------:R-:W-:Y:S01]  /*1040*/  IADD3 R28, P0, R229, R4, RZ ;  /* 0x00000004e51c7210 */ /* 0x000fe20007f1e0ff */
[----:B------:R-:W-:Y:S01]  /*1050*/  IMAD R14, R20, c[0x0][0x1bc], R5 ;  /* 0x00006f00140e7a24 */ /* 0x000fe200078e0205 */
[----:B------:R-:W-:Y:S01]  /*1060*/  SHF.R.S32.HI R12, RZ, 0x1f, R13 ;  /* 0x0000001fff0c7819 */ /* 0x000fe2000001140d */
[----:B------:R-:W-:Y:S01]  /*1070*/  IMAD.SHL.U32 R16, R3, 0x8, RZ ;  /* 0x0000000803107824 */ /* 0x000fe200078e00ff */
[----:B------:R-:W-:Y:S01]  /*1080*/  ISETP.GT.AND P6, PT, R223, 0x7f, PT ;  /* 0x0000007fdf00780c */ /* 0x000fe20003fc4270 */
[----:B------:R-:W-:Y:S01]  /*1090*/  IMAD.SHL.U32 R225, R229, 0x40, RZ ;  /* 0x00000040e5e17824 */ /* 0x000fe200078e00ff */
[----:B------:R-:W-:Y:S01]  /*10a0*/  LEA.HI R216, R6, R223, RZ, 0x7 ;  /* 0x000000df06d87211 */ /* 0x000fe200078f38ff */
[C---:B------:R-:W-:Y:S01]  /*10b0*/  IMAD R22, R12.reuse, c[0x0][0x1e0], RZ ;  /* 0x000078000c167a24 */ /* 0x040fe200078e02ff */
[----:B------:R-:W-:Y:S01]  /*10c0*/  SHF.R.S32.HI R17, RZ, 0x1f, R16 ;  /* 0x0000001fff117819 */ /* 0x000fe20000011410 */
[----:B------:R-:W-:Y:S01]  /*10d0*/  IMAD R12, R12, c[0x0][0x1b0], RZ ;  /* 0x00006c000c0c7a24 */ /* 0x000fe200078e02ff */
[----:B------:R-:W-:Y:S01]  /*10e0*/  LOP3.LUT R225, R225, 0x1c0, RZ, 0xc0, !PT ;  /* 0x000001c0e1e17812 */ /* 0x000fe200078ec0ff */
[C---:B------:R-:W-:Y:S01]  /*10f0*/  IMAD R22, R13.reuse, c[0x0][0x1e4], R22 ;  /* 0x000079000d167a24 */ /* 0x040fe200078e0216 */
[----:B------:R-:W-:Y:S01]  /*1100*/  SHF.R.S32.HI R216, RZ, 0x7, R216 ;  /* 0x00000007ffd87819 */ /* 0x000fe200000114d8 */
[----:B------:R-:W-:Y:S01]  /*1110*/  IMAD.WIDE.U32 R10, R13, c[0x0][0x1e0], R16 ;  /* 0x000078000d0a7a25 */ /* 0x000fe200078e0010 */
[----:B------:R-:W-:Y:S01]  /*1120*/  LOP3.LUT R8, R225, 0x38, R16, 0xf8, !PT ;  /* 0x00000038e1087812 */ /* 0x000fe200078ef810 */
[----:B------:R-:W-:Y:S01]  /*1130*/  CS2R R168, SRZ ;  /* 0x0000000000a87805 */ /* 0x000fe2000001ff00 */
[----:B------:R-:W-:Y:S01]  /*1140*/  SHF.R.U32.HI R225, RZ, 0x3, R225 ;  /* 0x00000003ffe17819 */ /* 0x000fe200000116e1 */
[----:B------:R-:W-:Y:S01]  /*1150*/  IMAD.IADD R23, R11, 0x1, R22 ;  /* 0x000000010b177824 */ /* 0x000fe200078e0216 */
[----:B------:R-:W-:Y:S01]  /*1160*/  SHF.R.S32.HI R11, RZ, 0x1f, R229 ;  /* 0x0000001fff0b7819 */ /* 0x000fe200000114e5 */
[----:B------:R-:W-:Y:S01]  /*1170*/  IMAD.MOV.U32 R22, RZ, RZ, R10 ;  /* 0x000000ffff167224 */ /* 0x000fe200078e000a */
[----:B------:R-:W-:Y:S01]  /*1180*/  LOP3.LUT R225, R8, R225, RZ, 0x3c, !PT ;  /* 0x000000e108e17212 */ /* 0x000fe200078e3cff */
[----:B------:R-:W-:Y:S01]  /*1190*/  IMAD R12, R13, c[0x0][0x1b4], R12 ;  /* 0x00006d000d0c7a24 */ /* 0x000fe200078e020c */
[-C--:B------:R-:W-:Y:S01]  /*11a0*/  LEA.HI.X.SX32 R29, R4, R11.reuse, 0x1, P0 ;  /* 0x0000000b041d7211 */ /* 0x080fe200000f0eff */
[----:B------:R-:W-:Y:S01]  /*11b0*/  IMAD.WIDE.U32 R22, R20, c[0x0][0x1e8], R22 ;  /* 0x00007a0014167a25 */ /* 0x000fe200078e0016 */
[----:B------:R-:W-:Y:S01]  /*11c0*/  IADD3 R8, R16, 0x80, RZ ;  /* 0x0000008010087810 */ /* 0x000fe20007ffe0ff */
[----:B------:R-:W-:Y:S01]  /*11d0*/  CS2R R166, SRZ ;  /* 0x0000000000a67805 */ /* 0x000fe2000001ff00 */
[----:B------:R-:W-:Y:S01]  /*11e0*/  LEA.HI R249, R216, R216, RZ, 0x1 ;  /* 0x000000d8d8f97211 */ /* 0x000fe200078f08ff */
[----:B------:R-:W-:Y:S01]  /*11f0*/  IMAD.WIDE R28, R232, 0x50, R28 ;  /* 0x00000050e81c7825 */ /* 0x000fe200078e021c */
[----:B------:R-:W-:Y:S01]  /*1200*/  ISETP.GE.AND P4, PT, R8, c[0x0][0x1cc], PT ;  /* 0x0000730008007a0c */ /* 0x000fe20003f86270 */
[----:B------:R-:W-:Y:S01]  /*1210*/  CS2R R164, SRZ ;  /* 0x0000000000a47805 */ /* 0x000fe2000001ff00 */
[----:B------:R-:W-:Y:S01]  /*1220*/  LOP3.LUT R249, R249, 0x1ffffffe, RZ, 0xc0, !PT ;  /* 0x1ffffffef9f97812 */ /* 0x000fe200078ec0ff */
[----:B------:R-:W-:Y:S01]  /*1230*/  IMAD.WIDE.U32 R24, R13, c[0x0][0x1b0], R16 ;  /* 0x00006c000d187a25 */ /* 0x000fe200078e0010 */
[----:B------:R-:W-:Y:S01]  /*1240*/  CS2R R162, SRZ ;  /* 0x0000000000a27805 */ /* 0x000fe2000001ff00 */
        /* <DEDUP_REMOVED lines=8> */
[----:B------:R-:W-:Y:S01]  /*12d0*/  IMAD.IADD R13, R25, 0x1, R12 ;  /* 0x00000001190d7824 */ /* 0x000fe200078e020c */
[----:B------:R-:W-:Y:S01]  /*12e0*/  CS2R R150, SRZ ;  /* 0x0000000000967805 */ /* 0x000fe2000001ff00 */
[----:B------:R-:W-:Y:S01]  /*12f0*/  IMAD.MOV.U32 R12, RZ, RZ, R24 ;  /* 0x000000ffff0c7224 */ /* 0x000fe200078e0018 */
[----:B------:R-:W-:Y:S01]  /*1300*/  CS2R R148, SRZ ;  /* 0x0000000000947805 */ /* 0x000fe2000001ff00 */
[C---:B------:R-:W-:Y:S01]  /*1310*/  IMAD R4, R28.reuse, c[0x0][0x1dc], R5 ;  /* 0x000077001c047a24 */ /* 0x040fe200078e0205 */
[----:B------:R-:W-:Y:S01]  /*1320*/  IADD3 R5, P1, R229, R2, RZ ;  /* 0x00000002e5057210 */ /* 0x000fe20007f3e0ff */
[----:B------:R-:W-:Y:S01]  /*1330*/  IMAD.WIDE.U32 R18, R28, c[0x0][0x1d8], R18 ;  /* 0x000076001c127a25 */ /* 0x000fe200078e0012 */
[----:B------:R-:W-:Y:S01]  /*1340*/  CS2R R146, SRZ ;  /* 0x0000000000927805 */ /* 0x000fe2000001ff00 */
[----:B------:R-:W-:Y:S01]  /*1350*/  CS2R R144, SRZ ;  /* 0x0000000000907805 */ /* 0x000fe2000001ff00 */
[----:B------:R-:W-:Y:S01]  /*1360*/  CS2R R142, SRZ ;  /* 0x00000000008e7805 */ /* 0x000fe2000001ff00 */
[----:B------:R-:W-:Y:S01]  /*1370*/  IMAD.WIDE.U32 R20, R20, c[0x0][0x1b8], R12 ;  /* 0x00006e0014147a25 */ /* 0x000fe200078e000c */
[----:B------:R-:W-:Y:S01]  /*1380*/  LEA R26, P0, R18, c[0x0][0x1c0], 0x1 ;  /* 0x00007000121a7a11 */ /* 0x000fe200078008ff */
[----:B------:R-:W-:Y:S01]  /*1390*/  CS2R R140, SRZ ;  /* 0x00000000008c7805 */ /* 0x000fe2000001ff00 */
[----:B------:R-:W-:Y:S01]  /*13a0*/  LEA.HI.X.SX32 R12, R2, R11, 0x1, P1 ;  /* 0x0000000b020c7211 */ /* 0x000fe200008f0eff */
[----:B------:R-:W-:Y:S01]  /*13b0*/  IMAD.IADD R4, R19, 0x1, R4 ;  /* 0x0000000113047824 */ /* 0x000fe200078e0204 */
[----:B------:R-:W-:Y:S01]  /*13c0*/  ISETP.GE.AND P1, PT, R16, c[0x0][0x1cc], PT ;  /* 0x0000730010007a0c */ /* 0x000fe20003f26270 */
[----:B------:R-:W-:Y:S01]  /*13d0*/  IMAD.MOV.U32 R13, RZ, RZ, c[0x0][0x1d8] ;  /* 0x00007600ff0d7624 */ /* 0x000fe200078e00ff */
[----:B------:R-:W-:Y:S01]  /*13e0*/  CS2R R138, SRZ ;  /* 0x00000000008a7805 */ /* 0x000fe2000001ff00 */
[----:B------:R-:W-:Y:S01]  /*13f0*/  IMAD R11, R29, c[0x0][0x1a8], RZ ;  /* 0x00006a001d0b7a24 */ /* 0x000fe200078e02ff */
[----:B------:R-:W-:Y:S01]  /*1400*/  LEA.HI.X R27, R18, c[0x0][0x1c4], R4, 0x1, P0 ;  /* 0x00007100121b7a11 */ /* 0x000fe200000f0c04 */
[----:B------:R-:W-:Y:S01]  /*1410*/  IMAD.IADD R15, R21, 0x1, R14 ;  /* 0x00000001150f7824 */ /* 0x000fe200078e020e */
[----:B------:R-:W-:Y:S01]  /*1420*/  IADD3 R4, R16, 0x40, RZ ;  /* 0x0000004010047810 */ /* 0x000fe20007ffe0ff */
[----:B------:R-:W-:Y:S01]  /*1430*/  IMAD.MOV.U32 R14, RZ, RZ, R20 ;  /* 0x000000ffff0e7224 */ /* 0x000fe200078e0014 */
[----:B------:R-:W-:Y:S01]  /*1440*/  LEA R20, P0, R13, R26, 0x6 ;  /* 0x0000001a0d147211 */ /* 0x000fe200078030ff */
[----:B------:R-:W-:Y:S01]  /*1450*/  IMAD.MOV.U32 R2, RZ, RZ, c[0x0][0x1dc] ;  /* 0x00007700ff027624 */ /* 0x000fe200078e00ff */
[----:B------:R-:W-:Y:S01]  /*1460*/  ISETP.GE.AND P3, PT, R4, c[0x0][0x1cc], PT ;  /* 0x0000730004007a0c */ /* 0x000fe20003f66270 */
[C---:B------:R-:W-:Y:S01]  /*1470*/  IMAD R10, R28.reuse, c[0x0][0x1ac], R11 ;  /* 0x00006b001c0a7a24 */ /* 0x040fe200078e020b */
[----:B------:R-:W-:Y:S01]  /*1480*/  CS2R R136, SRZ ;  /* 0x0000000000887805 */ /* 0x000fe2000001ff00 */
[----:B------:R-:W-:Y:S01]  /*1490*/  IMAD.IADD R11, R7, 0x1, -R229 ;  /* 0x00000001070b7824 */ /* 0x000fe200078e0ae5 */
[----:B------:R-:W-:Y:S01]  /*14a0*/  LEA.HI.X R21, R13, R27, R2, 0x6, P0 ;  /* 0x0000001b0d157211 */ /* 0x000fe200000f3402 */
[----:B------:R-:W-:Y:S01]  /*14b0*/  IMAD.WIDE.U32 R28, R28, c[0x0][0x1a8], R14 ;  /* 0x00006a001c1c7a25 */ /* 0x000fe200078e000e */
[----:B------:R-:W-:Y:S01]  /*14c0*/  LEA.HI R2, R6, R223, RZ, 0x6 ;  /* 0x000000df06027211 */ /* 0x000fe200078f30ff */
[----:B------:R-:W-:Y:S01]  /*14d0*/  CS2R R134, SRZ ;  /* 0x0000000000867805 */ /* 0x000fe2000001ff00 */
[----:B------:R-:W-:Y:S01]  /*14e0*/  SHF.R.S32.HI R14, RZ, 0x1f, R233 ;  /* 0x0000001fff0e7819 */ /* 0x000fe200000114e9 */
[----:B------:R-:W-:Y:S01]  /*14f0*/  IMAD R11, R232, -0x50, R11 ;  /* 0xffffffb0e80b7824 */ /* 0x000fe200078e020b */
[----:B------:R-:W-:Y:S01]  /*1500*/  SHF.R.S32.HI R2, RZ, 0x6, R2 ;  /* 0x00000006ff027819 */ /* 0x000fe20000011402 */
[----:B------:R-:W-:Y:S01]  /*1510*/  IMAD.U32 R15, RZ, RZ, UR4 ;  /* 0x00000004ff0f7e24 */ /* 0x000fe2000f8e00ff */
[----:B------:R-:W-:Y:S01]  /*1520*/  CS2R R132, SRZ ;  /* 0x0000000000847805 */ /* 0x000fe2000001ff00 */
[----:B------:R-:W-:Y:S01]  /*1530*/  IMAD.U32 R13, RZ, RZ, UR5 ;  /* 0x00000005ff0d7e24 */ /* 0x000fe2000f8e00ff */
[C---:B------:R-:W-:Y:S01]  /*1540*/  ISETP.LT.OR P0, PT, R11.reuse, 0x1, P1 ;  /* 0x000000010b00780c */ /* 0x040fe20000f01670 */
[----:B------:R-:W-:Y:S01]  /*1550*/  IMAD R225, R2, 0x200, R225 ;  /* 0x0000020002e17824 */ /* 0x000fe200078e02e1 */
[----:B------:R-:W-:Y:S01]  /*1560*/  ISETP.LT.OR P2, PT, R11, 0x1, P3 ;  /* 0x000000010b00780c */ /* 0x000fe20001f41670 */
[----:B------:R-:W-:Y:S01]  /*1570*/  IMAD.IADD R10, R29, 0x1, R10 ;  /* 0x000000011d0a7824 */ /* 0x000fe200078e020a */
[----:B------:R-:W-:Y:S01]  /*1580*/  ULDC.64 UR4, c[0x0][0x1a8] ;  /* 0x00006a0000047ab9 */ /* 0x000fe20000000a00 */
[----:B------:R-:W-:Y:S01]  /*1590*/  IMAD.SHL.U32 R225, R225, 0x2, RZ ;  /* 0x00000002e1e17824 */ /* 0x000fe200078e00ff */
[----:B------:R-:W-:Y:S01]  /*15a0*/  USHF.L.U32 UR6, UR4, 0x5, URZ ;  /* 0x0000000504067899 */ /* 0x000fe2000800063f */
[----:B------:R-:W-:Y:S01]  /*15b0*/  IMAD R22, R12, c[0x0][0x178], RZ ;  /* 0x00005e000c167a24 */ /* 0x000fe200078e02ff */
[----:B------:R-:W-:Y:S01]  /*15c0*/  USHF.L.U64.HI UR5, UR4, UR7, UR5 ;  /* 0x0000000704057299 */ /* 0x000fe20008010205 */
[----:B------:R-:W-:Y:S01]  /*15d0*/  IMAD.WIDE.U32 R30, R5, c[0x0][0x178], R16 ;  /* 0x00005e00051e7a25 */ /* 0x000fe200078e0010 */
[----:B------:R-:W-:Y:S01]  /*15e0*/  CS2R R130, SRZ ;  /* 0x0000000000827805 */ /* 0x000fe2000001ff00 */
[----:B------:R-:W-:Y:S01]  /*15f0*/  CS2R R128, SRZ ;  /* 0x0000000000807805 */ /* 0x000fe2000001ff00 */
[----:B------:R-:W-:Y:S01]  /*1600*/  CS2R R126, SRZ ;  /* 0x00000000007e7805 */ /* 0x000fe2000001ff00 */
[----:B------:R-:W-:Y:S01]  /*1610*/  @!PT LDS RZ, [RZ] ;  /* 0x00000000fffff984 */ /* 0x000fe20000000800 */
[----:B------:R-:W-:Y:S01]  /*1620*/  @!PT LDS RZ, [RZ] ;  /* 0x00000000fffff984 */ /* 0x000fe20000000800 */
[----:B------:R-:W-:Y:S01]  /*1630*/  @!PT LDS RZ, [RZ] ;  /* 0x00000000fffff984 */ /* 0x000fe20000000800 */
[----:B------:R1:W-:Y:S01]  /*1640*/  LDGSTS.E.BYPASS.LTC128B.128 [R225+0x7880], [R26.64], !P0 ;  /* 0x078800001ae17fae */ /* 0x0003e2000c101d4a */
[----:B------:R-:W-:Y:S01]  /*1650*/  @!P5 LEA R18, P0, R15, R20, 0x1 ;  /* 0x000000140f12d211 */ /* 0x000fe200078008ff */
[----:B------:R-:W-:Y:S01]  /*1660*/  IMAD R22, R5, c[0x0][0x17c], R22 ;  /* 0x00005f0005167a24 */ /* 0x000fe200078e0216 */
[----:B------:R-:W-:Y:S01]  /*1670*/  CS2R R124, SRZ ;  /* 0x00000000007c7805 */ /* 0x000fe2000001ff00 */
[----:B------:R1:W-:Y:S01]  /*1680*/  LDGSTS.E.BYPASS.LTC128B.128 [R225+0xa080], [R26.64+0x80], !P2 ;  /* 0x0a0800801ae17fae */ /* 0x0003e2000d101d4a */
[----:B------:R-:W-:Y:S01]  /*1690*/  @!P5 LEA.HI.X R19, R15, R21, R13, 0x1, P0 ;  /* 0x000000150f13d211 */ /* 0x000fe200000f0c0d */
[----:B------:R-:W-:Y:S01]  /*16a0*/  IMAD.MOV.U32 R13, RZ, RZ, c[0x0][0x1a8] ;  /* 0x00006a00ff0d7624 */ /* 0x000fe200078e00ff */
[C---:B------:R-:W-:Y:S01]  /*16b0*/  LEA R24, P0, R28.reuse, c[0x0][0x190], 0x1 ;  /* 0x000064001c187a11 */ /* 0x040fe200078008ff */
[----:B------:R-:W-:Y:S01]  /*16c0*/  IMAD.IADD R23, R31, 0x1, R22 ;  /* 0x000000011f177824 */ /* 0x000fe200078e0216 */
[C---:B------:R-:W-:Y:S01]  /*16d0*/  ISETP.LT.OR P2, PT, R11.reuse, 0x1, P4 ;  /* 0x000000010b00780c */ /* 0x040fe20002741670 */
[----:B------:R-:W-:Y:S01]  /*16e0*/  IMAD.MOV.U32 R22, RZ, RZ, R30 ;  /* 0x000000ffff167224 */ /* 0x000fe200078e001e */
[----:B------:R-:W-:Y:S01]  /*16f0*/  LEA.HI.X R25, R28, c[0x0][0x194], R10, 0x1, P0 ;  /* 0x000065001c197a11 */ /* 0x000fe200000f0c0a */
[----:B------:R-:W-:Y:S01]  /*1700*/  IMAD.MOV.U32 R10, RZ, RZ, c[0x0][0x1ac] ;  /* 0x00006b00ff0a7624 */ /* 0x000fe200078e00ff */
[C---:B------:R-:W-:Y:S01]  /*1710*/  ISETP.LT.OR P0, PT, R11.reuse, 0x21, P1 ;  /* 0x000000210b00780c */ /* 0x040fe20000f01670 */
[----:B------:R-:W-:Y:S01]  /*1720*/  IMAD R238, R14, c[0x0][0x180], RZ ;  /* 0x000060000eee7a24 */ /* 0x000fe200078e02ff */
[C---:B------:R-:W-:Y:S01]  /*1730*/  ISETP.LT.OR P1, PT, R11.reuse, 0x21, P3 ;  /* 0x000000210b00780c */ /* 0x040fe20001f21670 */
[----:B------:R-:W-:Y:S01]  /*1740*/  IMAD.U32 R15, RZ, RZ, UR6 ;  /* 0x00000006ff0f7e24 */ /* 0x000fe2000f8e00ff */
[----:B------:R-:W-:Y:S01]  /*1750*/  ISETP.LT.OR P5, PT, R11, 0x21, P4 ;  /* 0x000000210b00780c */ /* 0x000fe200027a1670 */
[C---:B------:R-:W-:Y:S01]  /*1760*/  IMAD R238, R233.reuse, c[0x0][0x184], R238 ;  /* 0x00006100e9ee7a24 */ /* 0x040fe200078e02ee */
[----:B------:R-:W-:Y:S01]  /*1770*/  UMOV UR6, 0x6 ;  /* 0x0000000600067882 */ /* 0x000fe20000000000 */
[----:B------:R-:W-:Y:S01]  /*1780*/  IMAD.WIDE.U32 R22, R233, c[0x0][0x180], R22 ;  /* 0x00006000e9167a25 */ /* 0x000fe200078e0016 */
[----:B------:R-:W-:Y:S01]  /*1790*/  CS2R R122, SRZ ;  /* 0x00000000007a7805 */ /* 0x000fe2000001ff00 */
[----:B------:R1:W-:Y:S01]  /*17a0*/  LDGSTS.E.BYPASS.LTC128B.128 [R225+0xc880], [R26.64+0x100], !P2 ;  /* 0x0c8801001ae17fae */ /* 0x0003e2000d101d4a */
[----:B------:R-:W-:Y:S01]  /*17b0*/  ISETP.GT.AND P2, PT, R223, 0x7f, PT ;  /* 0x0000007fdf00780c */ /* 0x000fe20003f44270 */
[----:B------:R-:W-:Y:S01]  /*17c0*/  IMAD.IADD R239, R23, 0x1, R238 ;  /* 0x0000000117ef7824 */ /* 0x000fe200078e02ee */
[----:B------:R-:W-:Y:S01]  /*17d0*/  CS2R R120, SRZ ;  /* 0x0000000000787805 */ /* 0x000fe2000001ff00 */
[----:B------:R2:W-:Y:S01]  /*17e0*/  LDGSTS.E.BYPASS.LTC128B.128 [R225+0x8880], [R20.64], !P0 ;  /* 0x0888000014e17fae */ /* 0x0005e2000c101d4a */
[----:B------:R-:W-:Y:S01]  /*17f0*/  IMAD.MOV.U32 R238, RZ, RZ, R22 ;  /* 0x000000ffffee7224 */ /* 0x000fe200078e0016 */
[----:B------:R-:W-:Y:S01]  /*1800*/  CS2R R118, SRZ ;  /* 0x0000000000767805 */ /* 0x000fe2000001ff00 */
[----:B------:R-:W-:Y:S01]  /*1810*/  IMAD R251, R9, c[0x0][0x188], RZ ;  /* 0x0000620009fb7a24 */ /* 0x000fe200078e02ff */
[----:B------:R2:W-:Y:S01]  /*1820*/  LDGSTS.E.BYPASS.LTC128B.128 [R225+0xb080], [R20.64+0x80], !P1 ;  /* 0x0b08008014e17fae */ /* 0x0005e2000c901d4a */
[C---:B------:R-:W-:Y:S01]  /*1830*/  LEA R30, P1, R13.reuse, R24, 0x6 ;  /* 0x000000180d1e7211 */ /* 0x040fe200078230ff */
[C---:B------:R-:W-:Y:S01]  /*1840*/  IMAD.WIDE.U32 R238, R234.reuse, c[0x0][0x188], R238 ;  /* 0x00006200eaee7a25 */ /* 0x040fe200078e00ee */
[----:B------:R-:W-:Y:S01]  /*1850*/  CS2R R116, SRZ ;  /* 0x0000000000747805 */ /* 0x000fe2000001ff00 */
[----:B------:R2:W-:Y:S01]  /*1860*/  LDGSTS.E.BYPASS.LTC128B.128 [R225+0xd880], [R20.64+0x100], !P5 ;  /* 0x0d88010014e17fae */ /* 0x0005e2000e901d4a */
[----:B------:R-:W-:Y:S01]  /*1870*/  LEA.HI.X R31, R13, R25, R10, 0x6, P1 ;  /* 0x000000190d1f7211 */ /* 0x000fe200008f340a */
[----:B------:R-:W-:Y:S01]  /*1880*/  IMAD.U32 R13, RZ, RZ, UR5 ;  /* 0x00000005ff0d7e24 */ /* 0x000fe2000f8e00ff */
[----:B------:R-:W-:Y:S01]  /*1890*/  ISETP.GT.AND P1, PT, R223, 0x7f, PT ;  /* 0x0000007fdf00780c */ /* 0x000fe20003f24270 */
[----:B------:R-:W-:Y:S01]  /*18a0*/  ULDC.64 UR4, c[0x0][0x178] ;  /* 0x00005e0000047ab9 */ /* 0x000fe20000000a00 */
[C---:B------:R-:W-:Y:S01]  /*18b0*/  @!P2 ISETP.GE.AND P0, PT, R11.reuse, 0x41, PT ;  /* 0x000000410b00a80c */ /* 0x040fe20003f06270 */
[----:B------:R-:W-:Y:S01]  /*18c0*/  USHF.L.U64.HI UR8, UR4, UR6, UR5 ;  /* 0x0000000604087299 */ /* 0x000fe20008010205 */
[----:B------:R-:W-:Y:S01]  /*18d0*/  @!P2 ISETP.LT.OR P3, PT, R11, 0x41, P3 ;  /* 0x000000410b00a80c */ /* 0x000fe20001f61670 */
[----:B------:R-:W-:Y:S01]  /*18e0*/  IMAD R251, R234, c[0x0][0x18c], R251 ;  /* 0x00006300eafb7a24 */ /* 0x000fe200078e02fb */
[----:B------:R-:W-:Y:S01]  /*18f0*/  @!P2 ISETP.GE.OR P4, PT, R16, c[0x0][0x1cc], !P0 ;  /* 0x000073001000aa0c */ /* 0x000fe20004786670 */
[----:B------:R-:W-:Y:S01]  /*1900*/  USHF.L.U32 UR12, UR4, 0x6, URZ ;  /* 0x00000006040c7899 */ /* 0x000fe2000800063f */
[----:B------:R-:W-:Y:S01]  /*1910*/  @!P2 ISETP.GE.OR P2, PT, R8, c[0x0][0x1cc], !P0 ;  /* 0x000073000800aa0c */ /* 0x000fe20004746670 */
[----:B------:R-:W-:Y:S01]  /*1920*/  IMAD.IADD R251, R239, 0x1, R251 ;  /* 0x00000001effb7824 */ /* 0x000fe200078e02fb */
[----:B------:R-:W-:Y:S01]  /*1930*/  ISETP.GE.AND P5, PT, R16, c[0x0][0x19c], PT ;  /* 0x0000670010007a0c */ /* 0x000fe20003fa6270 */
[----:B------:R-:W-:Y:S01]  /*1940*/  IMAD.MOV.U32 R250, RZ, RZ, R238 ;  /* 0x000000fffffa7224 */ /* 0x000fe200078e00ee */
[----:B------:R-:W-:Y:S01]  /*1950*/  SHF.R.S32.HI R10, RZ, 0x1f, R252 ;  /* 0x0000001fff0a7819 */ /* 0x000fe200000114fc */
[----:B------:R-:W-:Y:S01]  /*1960*/  USHF.L.U32 UR9, UR4, 0x5, URZ ;  /* 0x0000000504097899 */ /* 0x000fe2000800063f */
[----:B------:R-:W-:Y:S01]  /*1970*/  @!P1 LEA R28, P0, R15, R30, 0x1 ;  /* 0x0000001e0f1c9211 */ /* 0x000fe200078008ff */
[----:B------:R-:W-:Y:S01]  /*1980*/  IMAD R12, R12, c[0x0][0x208], RZ ;  /* 0x000082000c0c7a24 */ /* 0x000fe200078e02ff */
[----:B------:R-:W-:Y:S01]  /*1990*/  CS2R R114, SRZ ;  /* 0x0000000000727805 */ /* 0x000fe2000001ff00 */
[----:B------:R-:W-:Y:S01]  /*19a0*/  IMAD.WIDE.U32 R32, R5, c[0x0][0x208], R16 ;  /* 0x0000820005207a25 */ /* 0x000fe200078e0010 */
[----:B------:R-:W-:Y:S01]  /*19b0*/  @!P1 LEA.HI.X R29, R15, R31, R13, 0x1, P0 ;  /* 0x0000001f0f1d9211 */ /* 0x000fe200000f0c0d */
[----:B------:R3:W-:Y:S01]  /*19c0*/  @!P1 LDGSTS.E.BYPASS.LTC128B.128 [R225+0x9880], [R18.64], !P4 ;  /* 0x0988000012e19fae */ /* 0x0007e2000e101d4a */
[C---:B------:R-:W-:Y:S01]  /*19d0*/  ISETP.LT.OR P0, PT, R11.reuse, 0x1, P5 ;  /* 0x000000010b00780c */ /* 0x040fe20002f01670 */
[----:B------:R-:W-:Y:S01]  /*19e0*/  IMAD R13, R252, UR8, RZ ;  /* 0x00000008fc0d7c24 */ /* 0x000fe2000f8e02ff */
[----:B------:R-:W-:Y:S01]  /*19f0*/  USHF.L.U64.HI UR8, UR4, UR7, UR5 ;  /* 0x0000000704087299 */ /* 0x000fe20008010205 */
[----:B------:R3:W-:Y:S01]  /*1a00*/  @!P1 LDGSTS.E.BYPASS.LTC128B.128 [R225+0xc080], [R18.64+0x80], !P3 ;  /* 0x0c08008012e19fae */ /* 0x0007e2000d901d4a */
[----:B------:R-:W-:Y:S01]  /*1a10*/  ISETP.GE.AND P3, PT, R4, c[0x0][0x19c], PT ;  /* 0x0000670004007a0c */ /* 0x000fe20003f66270 */
[----:B------:R-:W-:Y:S01]  /*1a20*/  IMAD R13, R10, UR12, R13 ;  /* 0x0000000c0a0d7c24 */ /* 0x000fe2000f8e020d */
[----:B------:R-:W-:Y:S01]  /*1a30*/  ISETP.GE.AND P4, PT, R8, c[0x0][0x19c], PT ;  /* 0x0000670008007a0c */ /* 0x000fe20003f86270 */
[----:B------:R3:W-:Y:S01]  /*1a40*/  @!P1 LDGSTS.E.BYPASS.LTC128B.128 [R225+0xe880], [R18.64+0x100], !P2 ;  /* 0x0e88010012e19fae */ /* 0x0007e2000d101d4a */
[C---:B------:R-:W-:Y:S01]  /*1a50*/  ISETP.LT.OR P2, PT, R11.reuse, 0x1, P3 ;  /* 0x000000010b00780c */ /* 0x040fe20001f41670 */
[----:B------:R-:W-:Y:S01]  /*1a60*/  IMAD.U32 R15, RZ, RZ, UR9 ;  /* 0x00000009ff0f7e24 */ /* 0x000fe2000f8e00ff */
[----:B------:R-:W-:Y:S01]  /*1a70*/  ISETP.LT.OR P1, PT, R11, 0x1, P4 ;  /* 0x000000010b00780c */ /* 0x000fe20002721670 */
[----:B--2---:R-:W-:Y:S01]  /*1a80*/  IMAD.SHL.U32 R21, R223, 0x4, RZ ;  /* 0x00000004df157824 */ /* 0x004fe200078e00ff */
[----:B------:R-:W-:Y:S01]  /*1a90*/  ULDC.64 UR4, c[0x0][0x208] ;  /* 0x0000820000047ab9 */ /* 0x000fe20000000a00 */
[----:B------:R2:W-:Y:S01]  /*1aa0*/  LDGSTS.E.BYPASS.LTC128B.128 [R225+0x80], [R24.64], !P0 ;  /* 0x0008000018e17fae */ /* 0x0005e2000c101d4a */
[----:B------:R-:W-:Y:S01]  /*1ab0*/  IMAD R20, R0, 0xc0, RZ ;  /* 0x000000c000147824 */ /* 0x000fe200078e02ff */
[----:B------:R-:W-:Y:S01]  /*1ac0*/  USHF.L.U64.HI UR6, UR4, UR6, UR5 ;  /* 0x0000000604067299 */ /* 0x000fe20008010205 */
[----:B------:R-:W-:Y:S01]  /*1ad0*/  IMAD R12, R5, c[0x0][0x20c], R12 ;  /* 0x00008300050c7a24 */ /* 0x000fe200078e020c */
[----:B------:R-:W-:Y:S01]  /*1ae0*/  USHF.L.U64.HI UR5, UR4, UR7, UR5 ;  /* 0x0000000704057299 */ /* 0x000fe20008010205 */
[----:B------:R-:W-:Y:S01]  /*1af0*/  IMAD R221, R9, c[0x0][0x278], RZ ;  /* 0x00009e0009dd7a24 */ /* 0x000fe200078e02ff */
[----:B------:R-:W-:Y:S01]  /*1b00*/  CS2R R112, SRZ ;  /* 0x0000000000707805 */ /* 0x000fe2000001ff00 */
[----:B------:R-:W-:Y:S01]  /*1b10*/  IMAD.IADD R33, R33, 0x1, R12 ;  /* 0x0000000121217824 */ /* 0x000fe200078e020c */
[----:B------:R2:W-:Y:S01]  /*1b20*/  LDGSTS.E.BYPASS.LTC128B.128 [R225+0x2880], [R24.64+0x80], !P2 ;  /* 0x0288008018e17fae */ /* 0x0005e2000d101d4a */
[----:B------:R-:W-:Y:S01]  /*1b30*/  ISETP.LT.OR P2, PT, R11, 0x21, P5 ;  /* 0x000000210b00780c */ /* 0x000fe20002f41670 */
[----:B------:R-:W-:Y:S01]  /*1b40*/  IMAD R5, R252, UR6, RZ ;  /* 0x00000006fc057c24 */ /* 0x000fe2000f8e02ff */
[----:B------:R-:W-:Y:S01]  /*1b50*/  USHF.L.U32 UR6, UR4, 0x5, URZ ;  /* 0x0000000504067899 */ /* 0x000fe2000800063f */
[----:B------:R2:W-:Y:S01]  /*1b60*/  LDGSTS.E.BYPASS.LTC128B.128 [R225+0x5080], [R24.64+0x100], !P1 ;  /* 0x0508010018e17fae */ /* 0x0005e2000c901d4a */
[----:B------:R-:W-:Y:S01]  /*1b70*/  ISETP.GE.AND P1, PT, R4, c[0x0][0x16c], PT ;  /* 0x00005b0004007a0c */ /* 0x000fe20003f26270 */
[----:B------:R-:W-:Y:S01]  /*1b80*/  IMAD R221, R234, c[0x0][0x27c], R221 ;  /* 0x00009f00eadd7a24 */ /* 0x000fe200078e02dd */
[----:B------:R-:W-:Y:S01]  /*1b90*/  CS2R R102, SRZ ;  /* 0x0000000000667805 */ /* 0x000fe2000001ff00 */
[----:B------:R-:W-:Y:S01]  /*1ba0*/  IMAD R247, R9, c[0x0][0x218], RZ ;  /* 0x0000860009f77a24 */ /* 0x000fe200078e02ff */
[----:B------:R-:W-:Y:S01]  /*1bb0*/  CS2R R100, SRZ ;  /* 0x0000000000647805 */ /* 0x000fe2000001ff00 */
[----:B------:R-:W-:Y:S01]  /*1bc0*/  IMAD R242, R14, c[0x0][0x288], RZ ;  /* 0x0000a2000ef27a24 */ /* 0x000fe200078e02ff */
[----:B------:R-:W-:Y:S01]  /*1bd0*/  CS2R R98, SRZ ;  /* 0x0000000000627805 */ /* 0x000fe2000001ff00 */
[----:B------:R-:W-:Y:S01]  /*1be0*/  IMAD R247, R234, c[0x0][0x21c], R247 ;  /* 0x00008700eaf77a24 */ /* 0x000fe200078e02f7 */
[----:B------:R-:W-:Y:S01]  /*1bf0*/  CS2R R96, SRZ ;  /* 0x0000000000607805 */ /* 0x000fe2000001ff00 */
[----:B---3--:R-:W-:Y:S01]  /*1c00*/  IMAD.WIDE.U32 R18, R252, UR12, R250 ;  /* 0x0000000cfc127c25 */ /* 0x008fe2000f8e00fa */
[----:B------:R3:W-:Y:S01]  /*1c10*/  LDGSTS.E.BYPASS.LTC128B.128 [R225+0x1080], [R30.64], !P2 ;  /* 0x010800001ee17fae */ /* 0x0007e2000d101d4a */
[----:B------:R-:W-:Y:S01]  /*1c20*/  ISETP.LT.OR P2, PT, R11, 0x21, P3 ;  /* 0x000000210b00780c */ /* 0x000fe20001f41670 */
[----:B------:R-:W-:Y:S01]  /*1c30*/  USHF.L.U32 UR12, UR4, 0x6, URZ ;  /* 0x00000006040c7899 */ /* 0x000fe2000800063f */
[----:B------:R-:W-:Y:S01]  /*1c40*/  IMAD.IADD R13, R19, 0x1, R13 ;  /* 0x00000001130d7824 */ /* 0x000fe200078e020d */
[C---:B------:R-:W-:Y:S01]  /*1c50*/  LEA R22, P0, R18.reuse, c[0x0][0x160], 0x1 ;  /* 0x0000580012167a11 */ /* 0x040fe200078008ff */
[----:B------:R-:W-:Y:S01]  /*1c60*/  IMAD.U32 R19, RZ, RZ, UR9 ;  /* 0x00000009ff137e24 */ /* 0x000fe2000f8e00ff */
[----:B------:R-:W-:Y:S01]  /*1c70*/  CS2R R94, SRZ ;  /* 0x00000000005e7805 */ /* 0x000fe2000001ff00 */
[----:B------:R-:W-:Y:S01]  /*1c80*/  IMAD R242, R233, c[0x0][0x28c], R242 ;  /* 0x0000a300e9f27a24 */ /* 0x000fe200078e02f2 */
[----:B------:R-:W-:Y:S01]  /*1c90*/  LEA.HI.X R23, R18, c[0x0][0x164], R13, 0x1, P0 ;  /* 0x0000590012177a11 */ /* 0x000fe200000f0c0d */
[----:B------:R-:W-:Y:S01]  /*1ca0*/  IMAD.U32 R13, RZ, RZ, UR8 ;  /* 0x00000008ff0d7e24 */ /* 0x000fe2000f8e00ff */
[----:B------:R-:W-:Y:S01]  /*1cb0*/  LEA R18, P0, R19, R22, 0x1 ;  /* 0x0000001613127211 */ /* 0x000fe200078008ff */
[----:B------:R-:W-:Y:S01]  /*1cc0*/  IMAD R5, R10, UR12, R5 ;  /* 0x0000000c0a057c24 */ /* 0x000fe2000f8e0205 */
[----:B------:R-:W-:Y:S01]  /*1cd0*/  CS2R R92, SRZ ;  /* 0x00000000005c7805 */ /* 0x000fe2000001ff00 */
[----:B------:R-:W-:Y:S01]  /*1ce0*/  IMAD.SHL.U32 R213, R216, 0x8, RZ ;  /* 0x00000008d8d57824 */ /* 0x000fe200078e00ff */
[----:B------:R-:W-:Y:S01]  /*1cf0*/  LEA.HI.X R19, R15, R23, R13, 0x1, P0 ;  /* 0x000000170f137211 */ /* 0x000fe200000f0c0d */
[----:B------:R3:W-:Y:S01]  /*1d00*/  LDGSTS.E.BYPASS.LTC128B.128 [R225+0x3880], [R30.64+0x80], !P2 ;  /* 0x038800801ee17fae */ /* 0x0007e2000d101d4a */
[----:B------:R-:W-:Y:S01]  /*1d10*/  ISETP.GE.AND P0, PT, R16, c[0x0][0x16c], PT ;  /* 0x00005b0010007a0c */ /* 0x000fe20003f06270 */
[C---:B------:R-:W-:Y:S01]  /*1d20*/  IMAD R219, R9.reuse, c[0x0][0x290], RZ ;  /* 0x0000a40009db7a24 */ /* 0x040fe200078e02ff */
[----:B------:R-:W-:Y:S01]  /*1d30*/  SHF.R.S32.HI R15, RZ, 0x1f, R0 ;  /* 0x0000001fff0f7819 */ /* 0x000fe20000011400 */
[----:B------:R-:W-:Y:S01]  /*1d40*/  IMAD R241, R9, c[0x0][0x240], RZ ;  /* 0x0000900009f17a24 */ /* 0x000fe200078e02ff */
[----:B------:R-:W-:Y:S01]  /*1d50*/  SEL R13, RZ, 0x1, P0 ;  /* 0x00000001ff0d7807 */ /* 0x000fe20000000000 */
[C---:B------:R-:W-:Y:S01]  /*1d60*/  IMAD R219, R234.reuse, c[0x0][0x294], R219 ;  /* 0x0000a500eadb7a24 */ /* 0x040fe200078e02db */
[C---:B-1----:R-:W-:Y:S01]  /*1d70*/  IADD3 R26, P0, R21.reuse, R0, RZ ;  /* 0x00000000151a7210 */ /* 0x042fe20007f1e0ff */
[----:B------:R-:W-:Y:S01]  /*1d80*/  IMAD R241, R234, c[0x0][0x244], R241 ;  /* 0x00009100eaf17a24 */ /* 0x000fe200078e02f1 */
[----:B------:R-:W-:Y:S01]  /*1d90*/  SEL R0, RZ, 0xffffffff, P1 ;  /* 0xffffffffff007807 */ /* 0x000fe20000800000 */
[----:B------:R-:W-:Y:S01]  /*1da0*/  IMAD.MOV.U32 R215, RZ, RZ, 0x20 ;  /* 0x00000020ffd77424 */ /* 0x000fe200078e00ff */
[----:B------:R-:W-:Y:S01]  /*1db0*/  LEA.HI.X.SX32 R27, R21, R15, 0x1, P0 ;  /* 0x0000000f151b7211 */ /* 0x000fe200000f0eff */
[----:B------:R-:W-:Y:S01]  /*1dc0*/  IMAD.IADD R249, R216, 0x1, -R249 ;  /* 0x00000001d8f97824 */ /* 0x000fe200078e0af9 */
[----:B------:R-:W-:Y:S01]  /*1dd0*/  SHF.R.S32.HI R15, RZ, 0x1f, R223 ;  /* 0x0000001fff0f7819 */ /* 0x000fe200000114df */
[----:B------:R-:W-:Y:S01]  /*1de0*/  IMAD.SHL.U32 R0, R0, 0x2, RZ ;  /* 0x0000000200007824 */ /* 0x000fe200078e00ff */
[----:B--2---:R-:W-:Y:S01]  /*1df0*/  IADD3 R24, P0, R20, R223, RZ ;  /* 0x000000df14187210 */ /* 0x004fe20007f1e0ff */
[----:B------:R-:W-:Y:S01]  /*1e00*/  IMAD.WIDE.U32 R244, R233, c[0x0][0x270], R26 ;  /* 0x00009c00e9f47a25 */ /* 0x000fe200078e001a */
[----:B------:R-:W-:Y:S01]  /*1e10*/  ISETP.GE.AND P1, PT, R8, c[0x0][0x16c], PT ;  /* 0x00005b0008007a0c */ /* 0x000fe20003f26270 */
[----:B------:R-:W-:Y:S01]  /*1e20*/  CS2R R90, SRZ ;  /* 0x00000000005a7805 */ /* 0x000fe2000001ff00 */
[----:B------:R-:W-:Y:S01]  /*1e30*/  LEA.HI.X.SX32 R25, R20, R15, 0x1, P0 ;  /* 0x0000000f14197211 */ /* 0x000fe200000f0eff */
[----:B------:R-:W-:Y:S01]  /*1e40*/  IMAD.MOV.U32 R206, RZ, RZ, 0x120 ;  /* 0x00000120ffce7424 */ /* 0x000fe200078e00ff */
[C---:B------:R-:W-:Y:S01]  /*1e50*/  @!P6 ISETP.LT.OR P0, PT, R11.reuse, 0x41, P5 ;  /* 0x000000410b00e80c */ /* 0x040fe20002f01670 */
[----:B------:R-:W-:Y:S01]  /*1e60*/  IMAD R240, R232, -0x50, R7 ;  /* 0xffffffb0e8f07824 */ /* 0x000fe200078e0207 */
[----:B------:R-:W-:Y:S01]  /*1e70*/  @!P6 ISETP.LT.OR P5, PT, R11, 0x41, P3 ;  /* 0x000000410b00e80c */ /* 0x000fe20001fa1670 */
[----:B------:R-:W-:Y:S01]  /*1e80*/  IMAD.WIDE.U32 R24, R233, c[0x0][0x238], R24 ;  /* 0x00008e00e9187a25 */ /* 0x000fe200078e0018 */
[----:B------:R-:W-:Y:S01]  /*1e90*/  SEL R21, RZ, 0x4, P1 ;  /* 0x00000004ff157807 */ /* 0x000fe20000800000 */
[----:B------:R-:W-:Y:S01]  /*1ea0*/  CS2R R88, SRZ ;  /* 0x0000000000587805 */ /* 0x000fe2000001ff00 */
[C---:B------:R-:W-:Y:S01]  /*1eb0*/  ISETP.LT.OR P1, PT, R11.reuse, 0x21, P4 ;  /* 0x000000210b00780c */ /* 0x040fe20002721670 */
[----:B------:R-:W-:Y:S01]  /*1ec0*/  CS2R R86, SRZ ;  /* 0x0000000000567805 */ /* 0x000fe2000001ff00 */
[----:B------:R-:W-:Y:S01]  /*1ed0*/  @!P6 ISETP.LT.OR P3, PT, R11, 0x41, P4 ;  /* 0x000000410b00e80c */ /* 0x000fe20002761670 */
[----:B------:R-:W-:Y:S01]  /*1ee0*/  CS2R R84, SRZ ;  /* 0x0000000000547805 */ /* 0x000fe2000001ff00 */
[----:B------:R-:W-:Y:S01]  /*1ef0*/  ISETP.GT.AND P2, PT, R223, 0x7f, PT ;  /* 0x0000007fdf00780c */ /* 0x000fe20003f44270 */
[----:B------:R-:W-:Y:S01]  /*1f00*/  CS2R R82, SRZ ;  /* 0x0000000000527805 */ /* 0x000fe2000001ff00 */
[----:B------:R-:W-:Y:S01]  /*1f10*/  LOP3.LUT R0, R0, 0x2, R13, 0xe2, !PT ;  /* 0x0000000200007812 */ /* 0x000fe200078ee20d */
[----:B------:R-:W-:Y:S01]  /*1f20*/  CS2R R80, SRZ ;  /* 0x0000000000507805 */ /* 0x000fe2000001ff00 */
[----:B------:R-:W-:Y:S01]  /*1f30*/  LOP3.LUT R213, R213, 0x8, RZ, 0xc0, !PT ;  /* 0x00000008d5d57812 */ /* 0x000fe200078ec0ff */
[----:B------:R-:W-:Y:S01]  /*1f40*/  CS2R R78, SRZ ;  /* 0x00000000004e7805 */ /* 0x000fe2000001ff00 */
[----:B------:R-:W-:Y:S01]  /*1f50*/  P2R R11, PR, RZ, 0x20 ;  /* 0x00000020ff0b7803 */ /* 0x000fe20000000000 */
[----:B------:R-:W-:Y:S01]  /*1f60*/  CS2R R76, SRZ ;  /* 0x00000000004c7805 */ /* 0x000fe2000001ff00 */
[----:B------:R-:W-:Y:S01]  /*1f70*/  LOP3.LUT R0, R0, R21, RZ, 0xfc, !PT ;  /* 0x0000001500007212 */ /* 0x000fe200078efcff */
[----:B------:R3:W-:Y:S01]  /*1f80*/  LDGSTS.E.BYPASS.LTC128B.128 [R225+0x6080], [R30.64+0x100], !P1 ;  /* 0x060801001ee17fae */ /* 0x0007e2000c901d4a */
[----:B------:R-:W-:Y:S01]  /*1f90*/  ISETP.NE.AND P1, PT, R11, RZ, PT ;  /* 0x000000ff0b00720c */ /* 0x000fe20003f25270 */
[----:B------:R-:W-:Y:S01]  /*1fa0*/  IMAD.SHL.U32 R11, R252, 0x40, RZ ;  /* 0x00000040fc0b7824 */ /* 0x000fe200078e00ff */
[C---:B------:R-:W-:Y:S01]  /*1fb0*/  LOP3.LUT P4, RZ, R0.reuse, 0x1, RZ, 0xc0, !PT ;  /* 0x0000000100ff7812 */ /* 0x040fe2000788c0ff */
[----:B------:R1:W-:Y:S01]  /*1fc0*/  @!P2 LDGSTS.E.BYPASS.LTC128B.128 [R225+0x2080], [R28.64], !P0 ;  /* 0x020800001ce1afae */ /* 0x0003e2000c101d4a */
[C---:B------:R-:W-:Y:S01]  /*1fd0*/  LOP3.LUT P6, RZ, R0.reuse, 0x2, RZ, 0xc0, !PT ;  /* 0x0000000200ff7812 */ /* 0x040fe200078cc0ff */
[----:B------:R-:W-:Y:S01]  /*1fe0*/  IMAD.WIDE.U32 R20, R233, c[0x0][0x210], R32 ;  /* 0x00008400e9147a25 */ /* 0x000fe200078e0020 */
[-CC-:B------:R-:W-:Y:S01]  /*1ff0*/  IADD3 R13, -R229, R230.reuse, -R11.reuse ;  /* 0x000000e6e50d7210 */ /* 0x180fe20007ffe90b */
[----:B------:R-:W-:Y:S01]  /*2000*/  CS2R R74, SRZ ;  /* 0x00000000004a7805 */ /* 0x000fe2000001ff00 */
[----:B------:R-:W-:Y:S01]  /*2010*/  LOP3.LUT P5, RZ, R0, 0x4, RZ, 0xc0, !PT ;  /* 0x0000000400ff7812 */ /* 0x000fe200078ac0ff */
[C---:B------:R-:W-:Y:S01]  /*2020*/  IMAD R0, R14.reuse, c[0x0][0x270], RZ ;  /* 0x00009c000e007a24 */ /* 0x040fe200078e02ff */
[----:B------:R-:W-:Y:S01]  /*2030*/  SHF.R.S32.HI R12, RZ, 0x1f, R11 ;  /* 0x0000001fff0c7819 */ /* 0x000fe2000001140b */
[----:B------:R-:W-:Y:S01]  /*2040*/  CS2R R72, SRZ ;  /* 0x0000000000487805 */ /* 0x000fe2000001ff00 */
[C---:B------:R-:W-:Y:S01]  /*2050*/  ISETP.LT.OR P0, PT, R13.reuse, 0x1, !P5 ;  /* 0x000000010d00780c */ /* 0x040fe20006f01670 */
[----:B------:R1:W-:Y:S01]  /*2060*/  @!P2 LDGSTS.E.BYPASS.LTC128B.128 [R225+0x4880], [R28.64+0x80], !P1 ;  /* 0x048800801ce1afae */ /* 0x0003e2000c901d4a */
[----:B------:R-:W-:Y:S01]  /*2070*/  ISETP.LT.OR P1, PT, R13, 0x1, !P6 ;  /* 0x000000010d00780c */ /* 0x000fe20007721670 */
[----:B------:R-:W-:Y:S01]  /*2080*/  IMAD R15, R233, c[0x0][0x274], R0 ;  /* 0x00009d00e90f7a24 */ /* 0x000fe200078e0200 */
[----:B------:R-:W-:Y:S01]  /*2090*/  CS2R R70, SRZ ;  /* 0x0000000000467805 */ /* 0x000fe2000001ff00 */
[----:B------:R1:W-:Y:S01]  /*20a0*/  @!P2 LDGSTS.E.BYPASS.LTC128B.128 [R225+0x7080], [R28.64+0x100], !P3 ;  /* 0x070801001ce1afae */ /* 0x0003e2000d901d4a */
[----:B------:R-:W-:Y:S01]  /*20b0*/  ISETP.LT.OR P2, PT, R13, 0x1, !P4 ;  /* 0x000000010d00780c */ /* 0x000fe20006741670 */
[----:B------:R-:W-:Y:S01]  /*20c0*/  IMAD R0, R14, c[0x0][0x210], RZ ;  /* 0x000084000e007a24 */ /* 0x000fe200078e02ff */
[----:B------:R-:W-:Y:S01]  /*20d0*/  ISETP.GE.AND P3, PT, R16, c[0x0][0x1fc], PT ;  /* 0x00007f0010007a0c */ /* 0x000fe20003f66270 */
[----:B------:R-:W0:Y:S01]  /*20e0*/  LDGDEPBAR ;  /* 0x00000000000079af */ /* 0x000e220000000000 */
[----:B------:R-:W-:Y:S01]  /*20f0*/  IMAD.IADD R245, R245, 0x1, R15 ;  /* 0x00000001f5f57824 */ /* 0x000fe200078e020f */
[----:B------:R-:W-:Y:S01]  /*2100*/  CS2R R68, SRZ ;  /* 0x0000000000447805 */ /* 0x000fe2000001ff00 */
[----:B------:R-:W-:Y:S01]  /*2110*/  IMAD R0, R233, c[0x0][0x214], R0 ;  /* 0x00008500e9007a24 */ /* 0x000fe200078e0200 */
[----:B------:R-:W-:Y:S01]  /*2120*/  CS2R R66, SRZ ;  /* 0x0000000000427805 */ /* 0x000fe2000001ff00 */
[C---:B------:R-:W-:Y:S01]  /*2130*/  IMAD.WIDE.U32 R244, R234.reuse, c[0x0][0x278], R244 ;  /* 0x00009e00eaf47a25 */ /* 0x040fe200078e00f4 */
[----:B------:R-:W-:Y:S01]  /*2140*/  CS2R R64, SRZ ;  /* 0x0000000000407805 */ /* 0x000fe2000001ff00 */
[----:B------:R-:W-:Y:S01]  /*2150*/  CS2R R62, SRZ ;  /* 0x00000000003e7805 */ /* 0x000fe2000001ff00 */
[----:B------:R-:W-:Y:S01]  /*2160*/  CS2R R60, SRZ ;  /* 0x00000000003c7805 */ /* 0x000fe2000001ff00 */
[----:B------:R-:W-:Y:S01]  /*2170*/  IMAD.IADD R21, R21, 0x1, R0 ;  /* 0x0000000115157824 */ /* 0x000fe200078e0200 */
[----:B------:R2:W-:Y:S01]  /*2180*/  LDGSTS.E.BYPASS.LTC128B.128 [R225+0xf080], [R22.64], !P2 ;  /* 0x0f08000016e17fae */ /* 0x0005e2000d101d4a */
[----:B------:R-:W-:Y:S01]  /*2190*/  ISETP.LT.OR P2, PT, R13, 0x21, !P4 ;  /* 0x000000210d00780c */ /* 0x000fe20006741670 */
[----:B------:R-:W-:Y:S01]  /*21a0*/  IMAD.IADD R221, R245, 0x1, R221 ;  /* 0x00000001f5dd7824 */ /* 0x000fe200078e02dd */
[----:B------:R-:W-:Y:S01]  /*21b0*/  IADD3 R0, -R11, R230, -R229 ;  /* 0x000000e60b007210 */ /* 0x000fe20007ffe9e5 */
[----:B------:R2:W-:Y:S01]  /*21c0*/  LDGSTS.E.BYPASS.LTC128B.128 [R225+0x11080], [R22.64+0x80], !P1 ;  /* 0x1108008016e17fae */ /* 0x0005e2000c901d4a */
[----:B------:R-:W-:Y:S01]  /*21d0*/  ISETP.GT.AND P1, PT, R223, 0xf, PT ;  /* 0x0000000fdf00780c */ /* 0x000fe20003f24270 */
[----:B------:R-:W-:Y:S01]  /*21e0*/  IMAD.WIDE.U32 R236, R234, c[0x0][0x218], R20 ;  /* 0x00008600eaec7a25 */ /* 0x000fe200078e0014 */
[----:B------:R-:W-:Y:S01]  /*21f0*/  CS2R R58, SRZ ;  /* 0x00000000003a7805 */ /* 0x000fe2000001ff00 */
[----:B------:R2:W-:Y:S01]  /*2200*/  LDGSTS.E.BYPASS.LTC128B.128 [R225+0x13080], [R22.64+0x100], !P0 ;  /* 0x1308010016e17fae */ /* 0x0005e2000c101d4a */
[----:B------:R-:W-:Y:S01]  /*2210*/  ISETP.LT.OR P0, PT, R13, 0x21, !P6 ;  /* 0x000000210d00780c */ /* 0x000fe20007701670 */
[----:B------:R-:W-:Y:S01]  /*2220*/  IMAD.IADD R247, R237, 0x1, R247 ;  /* 0x00000001edf77824 */ /* 0x000fe200078e02f7 */
[----:B------:R-:W-:Y:S01]  /*2230*/  P2R R10, PR, RZ, 0x2 ;  /* 0x00000002ff0a7803 */ /* 0x000fe20000000000 */
[----:B------:R-:W-:Y:S01]  /*2240*/  IMAD.MOV.U32 R246, RZ, RZ, R236 ;  /* 0x000000fffff67224 */ /* 0x000fe200078e00ec */
[----:B------:R-:W-:Y:S01]  /*2250*/  ISETP.LT.OR P1, PT, R13, 0x21, !P5 ;  /* 0x000000210d00780c */ /* 0x000fe20006f21670 */
[----:B------:R4:W-:Y:S01]  /*2260*/  LDGSTS.E.BYPASS.LTC128B.128 [R225+0x10080], [R18.64], !P2 ;  /* 0x1008000012e17fae */ /* 0x0009e2000d101d4a */
[----:B------:R-:W-:Y:S01]  /*2270*/  ISETP.GT.AND P2, PT, R223, 0xf, PT ;  /* 0x0000000fdf00780c */ /* 0x000fe20003f44270 */
[----:B------:R-:W-:Y:S01]  /*2280*/  IMAD.WIDE.U32 R20, R252, UR12, R246 ;  /* 0x0000000cfc147c25 */ /* 0x000fe2000f8e00f6 */
[----:B------:R-:W-:Y:S01]  /*2290*/  CS2R R56, SRZ ;  /* 0x0000000000387805 */ /* 0x000fe2000001ff00 */
[----:B------:R-:W-:Y:S01]  /*22a0*/  CS2R R54, SRZ ;  /* 0x0000000000367805 */ /* 0x000fe2000001ff00 */
[----:B------:R-:W-:Y:S01]  /*22b0*/  CS2R R52, SRZ ;  /* 0x0000000000347805 */ /* 0x000fe2000001ff00 */
[----:B------:R-:W-:Y:S01]  /*22c0*/  IMAD.IADD R5, R21, 0x1, R5 ;  /* 0x0000000115057824 */ /* 0x000fe200078e0205 */
[----:B------:R-:W-:Y:S01]  /*22d0*/  CS2R R50, SRZ ;  /* 0x0000000000327805 */ /* 0x000fe2000001ff00 */
[----:B------:R4:W-:Y:S01]  /*22e0*/  LDGSTS.E.BYPASS.LTC128B.128 [R225+0x12080], [R18.64+0x80], !P0 ;  /* 0x1208008012e17fae */ /* 0x0009e2000c101d4a */
[----:B------:R-:W-:Y:S01]  /*22f0*/  IMAD R14, R14, c[0x0][0x238], RZ ;  /* 0x00008e000e0e7a24 */ /* 0x000fe200078e02ff */
[----:B------:R-:W-:Y:S01]  /*2300*/  CS2R R48, SRZ ;  /* 0x0000000000307805 */ /* 0x000fe2000001ff00 */
[----:B------:R-:W-:Y:S01]  /*2310*/  CS2R R46, SRZ ;  /* 0x00000000002e7805 */ /* 0x000fe2000001ff00 */
[----:B------:R4:W-:Y:S01]  /*2320*/  LDGSTS.E.BYPASS.LTC128B.128 [R225+0x14080], [R18.64+0x100], !P1 ;  /* 0x1408010012e17fae */ /* 0x0009e2000c901d4a */
[----:B------:R-:W-:Y:S01]  /*2330*/  ISETP.LT.OR P1, PT, R0, 0x1, P3 ;  /* 0x000000010000780c */ /* 0x000fe20001f21670 */
[----:B------:R-:W-:Y:S01]  /*2340*/  IMAD R14, R233, c[0x0][0x23c], R14 ;  /* 0x00008f00e90e7a24 */ /* 0x000fe200078e020e */
[----:B------:R-:W-:Y:S01]  /*2350*/  @!P2 IADD3 R13, P0, R11, R244, RZ ;  /* 0x000000f40b0da210 */ /* 0x000fe20007f1e0ff */
[----:B------:R-:W-:Y:S01]  /*2360*/  CS2R R44, SRZ ;  /* 0x00000000002c7805 */ /* 0x000fe2000001ff00 */
[----:B------:R-:W-:-:S02]  /*2370*/  UMOV UR4, URZ ;  /* 0x0000003f00047c82 */ /* 0x000fc40008000000 */
[----:B------:R-:W-:Y:S01]  /*2380*/  UMOV UR13, 0x1 ;  /* 0x00000001000d7882 */ /* 0x000fe20000000000 */
[----:B------:R-:W-:Y:S01]  /*2390*/  @!P2 IMAD.X R10, R12, 0x1, R221, P0 ;  /* 0x000000010c0aa824 */ /* 0x000fe200000e06dd */
[----:B-1----:R-:W-:Y:S01]  /*23a0*/  @!P2 LEA R28, P0, R13, c[0x0][0x258], 0x2 ;  /* 0x000096000d1caa11 */ /* 0x002fe200078010ff */
[----:B--2---:R-:W-:-:S03]  /*23b0*/  IMAD.U32 R22, RZ, RZ, UR6 ;  /* 0x00000006ff167e24 */ /* 0x004fc6000f8e00ff */
[----:B------:R-:W-:Y:S01]  /*23c0*/  @!P2 LEA.HI.X R29, R13, c[0x0][0x25c], R10, 0x2, P0 ;  /* 0x000097000d1daa11 */ /* 0x000fe200000f140a */
[----:B------:R-:W-:Y:S01]  /*23d0*/  @!P2 IMAD.SHL.U32 R13, R223, 0x10, RZ ;  /* 0x00000010df0da824 */ /* 0x000fe200078e00ff */
[----:B---3--:R-:W-:Y:S01]  /*23e0*/  LEA R30, P0, R20, c[0x0][0x1f0], 0x1 ;  /* 0x00007c00141e7a11 */ /* 0x008fe200078008ff */
[----:B------:R-:W-:-:S03]  /*23f0*/  IMAD.U32 R10, RZ, RZ, UR6 ;  /* 0x00000006ff0a7e24 */ /* 0x000fc6000f8e00ff */
[----:B------:R1:W-:Y:S01]  /*2400*/  @!P2 LDGSTS.E.BYPASS.LTC128B.128 [R13+0x21080], [R28.64] ;  /* 0x210800001c0dafae */ /* 0x0003e2000b901d4a */
[----:B------:R-:W-:Y:S02]  /*2410*/  ISETP.GE.AND P2, PT, R4, c[0x0][0x1fc], PT ;  /* 0x00007f0004007a0c */ /* 0x000fe40003f46270 */
[----:B------:R-:W-:Y:S01]  /*2420*/  LEA.HI.X R31, R20, c[0x0][0x1f4], R5, 0x1, P0 ;  /* 0x00007d00141f7a11 */ /* 0x000fe200000f0c05 */
[----:B------:R-:W0:Y:S01]  /*2430*/  LDGDEPBAR ;  /* 0x00000000000079af */ /* 0x000e220000000000 */
[----:B------:R-:W-:Y:S01]  /*2440*/  ISETP.LT.OR P0, PT, R0, 0x1, P2 ;  /* 0x000000010000780c */ /* 0x000fe20001701670 */
[----:B------:R-:W-:Y:S01]  /*2450*/  IMAD.U32 R5, RZ, RZ, UR5 ;  /* 0x00000005ff057e24 */ /* 0x000fe2000f8e00ff */
[----:B------:R-:W-:Y:S01]  /*2460*/  LEA.HI R20, R6, R223, RZ, 0x4 ;  /* 0x000000df06147211 */ /* 0x000fe200078f20ff */
[----:B------:R2:W-:Y:S10]  /*2470*/  LDGSTS.E.BYPASS.LTC128B.128 [R225+0x1b080], [R30.64], !P1 ;  /* 0x1b0800001ee17fae */ /* 0x0005f4000c901d4a */
[----:B------:R2:W-:Y:S01]  /*2480*/  LDGSTS.E.BYPASS.LTC128B.128 [R225+0x1d080], [R30.64+0x80], !P0 ;  /* 0x1d0800801ee17fae */ /* 0x0005e2000c101d4a */
[----:B------:R-:W-:-:S04]  /*2490*/  LEA R22, P0, R22, R30, 0x1 ;  /* 0x0000001e16167211 */ /* 0x000fc800078008ff */
[----:B------:R-:W-:Y:S02]  /*24a0*/  LEA.HI.X R23, R10, R31, R5, 0x1, P0 ;  /* 0x0000001f0a177211 */ /* 0x000fe400000f0c05 */
[----:B------:R-:W-:Y:S02]  /*24b0*/  ISETP.GE.AND P0, PT, R8, c[0x0][0x1fc], PT ;  /* 0x00007f0008007a0c */ /* 0x000fe40003f06270 */
[----:B------:R-:W-:Y:S02]  /*24c0*/  SHF.R.S32.HI R10, RZ, 0x4, R20 ;  /* 0x00000004ff0a7819 */ /* 0x000fe40000011414 */
[----:B------:R-:W-:Y:S02]  /*24d0*/  ISETP.LT.OR P1, PT, R0, 0x1, P0 ;  /* 0x000000010000780c */ /* 0x000fe40000721670 */
[----:B------:R-:W-:Y:S02]  /*24e0*/  LEA.HI R5, R20, R10, RZ, 0x1 ;  /* 0x0000000a14057211 */ /* 0x000fe400078f08ff */
[----:B------:R-:W-:-:S02]  /*24f0*/  ISETP.LT.OR P0, PT, R0, 0x21, P0 ;  /* 0x000000210000780c */ /* 0x000fc40000701670 */
[----:B------:R-:W-:-:S05]  /*2500*/  LOP3.LUT R5, R5, 0xfffffffe, RZ, 0xc0, !PT ;  /* 0xfffffffe05057812 */ /* 0x000fca00078ec0ff */
[----:B------:R-:W-:Y:S02]  /*2510*/  IMAD.IADD R5, R10, 0x1, -R5 ;  /* 0x000000010a057824 */ /* 0x000fe400078e0a05 */
[----:B------:R2:W-:Y:S01]  /*2520*/  LDGSTS.E.BYPASS.LTC128B.128 [R225+0x1f080], [R30.64+0x100], !P1 ;  /* 0x1f0801001ee17fae */ /* 0x0005e2000c901d4a */
[----:B------:R-:W-:Y:S01]  /*2530*/  ISETP.LT.OR P1, PT, R0, 0x21, P3 ;  /* 0x000000210000780c */ /* 0x000fe20001f21670 */
[----:B------:R-:W-:Y:S01]  /*2540*/  IMAD.SHL.U32 R220, R5, 0x8, RZ ;  /* 0x0000000805dc7824 */ /* 0x000fe200078e00ff */
[----:B------:R-:W-:Y:S02]  /*2550*/  ISETP.GE.AND P3, PT, R16, c[0x0][0x1fc], PT ;  /* 0x00007f0010007a0c */ /* 0x000fe40003f66270 */
[----:B------:R-:W-:Y:S02]  /*2560*/  LEA.HI R16, R6, R223, RZ, 0x2 ;  /* 0x000000df06107211 */ /* 0x000fe400078f10ff */
[----:B------:R-:W-:Y:S02]  /*2570*/  LOP3.LUT R220, R220, 0x8, RZ, 0xc0, !PT ;  /* 0x00000008dcdc7812 */ /* 0x000fe400078ec0ff */
[----:B-1----:R-:W-:-:S02]  /*2580*/  SHF.R.S32.HI R13, RZ, 0x2, R16 ;  /* 0x00000002ff0d7819 */ /* 0x002fc40000011410 */
[----:B----4-:R-:W-:Y:S02]  /*2590*/  SHF.R.S32.HI R18, RZ, 0x1f, R16 ;  /* 0x0000001fff127819 */ /* 0x010fe40000011410 */
[----:B------:R-:W-:Y:S01]  /*25a0*/  LOP3.LUT R16, R16, 0x3ffffffc, RZ, 0xc0, !PT ;  /* 0x3ffffffc10107812 */ /* 0x000fe200078ec0ff */
[----:B------:R1:W-:Y:S01]  /*25b0*/  LDGSTS.E.BYPASS.LTC128B.128 [R225+0x1c080], [R22.64], !P1 ;  /* 0x1c08000016e17fae */ /* 0x0003e2000c901d4a */
[----:B------:R-:W-:Y:S01]  /*25c0*/  LEA.HI R15, R18, R13, RZ, 0x3 ;  /* 0x0000000d120f7211 */ /* 0x000fe200078f18ff */
[----:B------:R-:W-:Y:S01]  /*25d0*/  IMAD.WIDE.U32 R18, R233, c[0x0][0x288], R26 ;  /* 0x0000a200e9127a25 */ /* 0x000fe200078e001a */
[----:B------:R-:W-:Y:S02]  /*25e0*/  ISETP.LT.OR P1, PT, R0, 0x21, P2 ;  /* 0x000000210000780c */ /* 0x000fe40001721670 */
[----:B------:R-:W-:Y:S01]  /*25f0*/  LOP3.LUT R0, R15, 0xfffffff8, RZ, 0xc0, !PT ;  /* 0xfffffff80f007812 */ /* 0x000fe200078ec0ff */
[----:B------:R-:W-:Y:S01]  /*2600*/  IMAD.IADD R243, R19, 0x1, R242 ;  /* 0x0000000113f37824 */ /* 0x000fe200078e02f2 */
[----:B------:R-:W-:Y:S01]  /*2610*/  LEA.HI R19, R6, R223, RZ, 0x5 ;  /* 0x000000df06137211 */ /* 0x000fe200078f28ff */
[----:B------:R-:W-:Y:S01]  /*2620*/  IMAD.MOV.U32 R242, RZ, RZ, R18 ;  /* 0x000000fffff27224 */ /* 0x000fe200078e0012 */
[----:B------:R-:W-:Y:S01]  /*2630*/  ISETP.GE.AND P2, PT, R8, c[0x0][0x1fc], PT ;  /* 0x00007f0008007a0c */ /* 0x000fe20003f46270 */
[----:B------:R-:W-:Y:S01]  /*2640*/  IMAD.IADD R0, R13, 0x1, -R0 ;  /* 0x000000010d007824 */ /* 0x000fe200078e0a00 */
[----:B------:R-:W-:Y:S01]  /*2650*/  SHF.R.S32.HI R13, RZ, 0x1f, R19 ;  /* 0x0000001fff0d7819 */ /* 0x000fe20000011413 */
[----:B------:R-:W-:Y:S01]  /*2660*/  IMAD.WIDE.U32 R242, R234, c[0x0][0x290], R242 ;  /* 0x0000a400eaf27a25 */ /* 0x000fe200078e00f2 */
[----:B------:R-:W-:-:S02]  /*2670*/  SHF.R.S32.HI R10, RZ, 0x5, R19 ;  /* 0x00000005ff0a7819 */ /* 0x000fc40000011413 */
[----:B------:R-:W-:Y:S01]  /*2680*/  SEL R6, RZ, 0x1, P3 ;  /* 0x00000001ff067807 */ /* 0x000fe20001800000 */
[----:B------:R1:W-:Y:S01]  /*2690*/  LDGSTS.E.BYPASS.LTC128B.128 [R225+0x1e080], [R22.64+0x80], !P1 ;  /* 0x1e08008016e17fae */ /* 0x0003e2000c901d4a */
[----:B------:R-:W-:Y:S01]  /*26a0*/  LEA.HI R13, R13, R10, RZ, 0x2 ;  /* 0x0000000a0d0d7211 */ /* 0x000fe200078f10ff */
[----:B------:R-:W-:Y:S01]  /*26b0*/  IMAD.IADD R16, R223, 0x1, -R16 ;  /* 0x00000001df107824 */ /* 0x000fe200078e0a10 */
[----:B------:R-:W-:Y:S01]  /*26c0*/  ISETP.GE.AND P1, PT, R4, c[0x0][0x1fc], PT ;  /* 0x00007f0004007a0c */ /* 0x000fe20003f26270 */
[----:B------:R1:W-:Y:S01]  /*26d0*/  LDGSTS.E.BYPASS.LTC128B.128 [R225+0x20080], [R22.64+0x100], !P0 ;  /* 0x2008010016e17fae */ /* 0x0003e2000c101d4a */
[----:B------:R-:W-:Y:S01]  /*26e0*/  LOP3.LUT R13, R13, 0xfffffffc, RZ, 0xc0, !PT ;  /* 0xfffffffc0d0d7812 */ /* 0x000fe200078ec0ff */
[----:B------:R-:W-:Y:S01]  /*26f0*/  IMAD.IADD R219, R243, 0x1, R219 ;  /* 0x00000001f3db7824 */ /* 0x000fe200078e02db */
[----:B------:R-:W-:Y:S01]  /*2700*/  IADD3 R11, P0, R11, R242, RZ ;  /* 0x000000f20b0b7210 */ /* 0x000fe20007f1e0ff */
[----:B------:R-:W-:Y:S01]  /*2710*/  IMAD.IADD R15, R25, 0x1, R14 ;  /* 0x00000001190f7824 */ /* 0x000fe200078e020e */
[----:B------:R-:W-:Y:S01]  /*2720*/  ISETP.GE.AND P3, PT, R223, 0x10, PT ;  /* 0x00000010df00780c */ /* 0x000fe20003f66270 */
[----:B------:R-:W-:Y:S01]  /*2730*/  IMAD.IADD R4, R10, 0x1, -R13 ;  /* 0x000000010a047824 */ /* 0x000fe200078e0a0d */
[----:B------:R-:W-:Y:S01]  /*2740*/  SEL R226, RZ, 0x4, P2 ;  /* 0x00000004ffe27807 */ /* 0x000fe20001000000 */
[----:B------:R-:W-:-:S02]  /*2750*/  IMAD.X R12, R12, 0x1, R219, P0 ;  /* 0x000000010c0c7824 */ /* 0x000fc400000e06db */
[C---:B------:R-:W-:Y:S01]  /*2760*/  IMAD.SHL.U32 R18, R4.reuse, 0x100, RZ ;  /* 0x0000010004127824 */ /* 0x040fe200078e00ff */
[----:B------:R-:W-:Y:S01]  /*2770*/  LEA.HI R13, R4, R4, RZ, 0x1 ;  /* 0x00000004040d7211 */ /* 0x000fe200078f08ff */
[----:B------:R-:W-:-:S04]  /*2780*/  IMAD.MOV.U32 R14, RZ, RZ, R24 ;  /* 0x000000ffff0e7224 */ /* 0x000fc800078e0018 */
[----:B------:R-:W-:Y:S02]  /*2790*/  IMAD.SHL.U32 R13, R13, 0x100, RZ ;  /* 0x000001000d0d7824 */ /* 0x000fe400078e00ff */
[----:B------:R-:W-:-:S03]  /*27a0*/  IMAD.WIDE.U32 R234, R234, c[0x0][0x240], R14 ;  /* 0x00009000eaea7a25 */ /* 0x000fc600078e000e */
[----:B------:R-:W-:Y:S01]  /*27b0*/  LOP3.LUT R13, R13, 0x7ffffe00, RZ, 0xc0, !PT ;  /* 0x7ffffe000d0d7812 */ /* 0x000fe200078ec0ff */
[----:B------:R-:W-:Y:S02]  /*27c0*/  IMAD.SHL.U32 R14, R4, 0x10, RZ ;  /* 0x00000010040e7824 */ /* 0x000fe400078e00ff */
[----:B------:R-:W-:Y:S02]  /*27d0*/  IMAD.IADD R241, R235, 0x1, R241 ;  /* 0x00000001ebf17824 */ /* 0x000fe400078e02f1 */
[----:B------:R-:W-:Y:S01]  /*27e0*/  IMAD R13, R16, 0x2, R13 ;  /* 0x00000002100d7824 */ /* 0x000fe200078e020d */
[----:B------:R-:W-:Y:S01]  /*27f0*/  LOP3.LUT R16, R19, 0xffffffe0, RZ, 0xc0, !PT ;  /* 0xffffffe013107812 */ /* 0x000fe200078ec0ff */
[----:B-1----:R-:W-:Y:S02]  /*2800*/  IMAD.SHL.U32 R22, R0, 0x10, RZ ;  /* 0x0000001000167824 */ /* 0x002fe400078e00ff */
[----:B------:R-:W-:-:S03]  /*2810*/  IMAD.SHL.U32 R19, R10, 0x100, RZ ;  /* 0x000001000a137824 */ /* 0x000fc600078e00ff */
[----:B------:R-:W-:Y:S02]  /*2820*/  LOP3.LUT R17, R213, 0x70, R22, 0xf8, !PT ;  /* 0x00000070d5117812 */ /* 0x000fe400078ef816 */
[----:B------:R-:W-:Y:S02]  /*2830*/  LEA R22, P0, R11, c[0x0][0x280], 0x2 ;  /* 0x0000a0000b167a11 */ /* 0x000fe400078010ff */
[----:B------:R-:W-:Y:S02]  /*2840*/  LOP3.LUT R17, R17, 0x100, R18, 0xf8, !PT ;  /* 0x0000010011117812 */ /* 0x000fe400078ef812 */
[----:B------:R-:W-:Y:S01]  /*2850*/  LEA.HI.X R23, R11, c[0x0][0x284], R12, 0x2, P0 ;  /* 0x0000a1000b177a11 */ /* 0x000fe200000f140c */
[----:B------:R-:W-:Y:S01]  /*2860*/  @!P3 IMAD.SHL.U32 R11, R223, 0x10, RZ ;  /* 0x00000010df0bb824 */ /* 0x000fe200078e00ff */
[----:B------:R-:W-:Y:S02]  /*2870*/  SHF.R.U32.HI R8, RZ, 0x3, R17 ;  /* 0x00000003ff087819 */ /* 0x000fe40000011611 */
[----:B------:R-:W-:-:S02]  /*2880*/  LOP3.LUT R12, R20, 0xfffffff0, RZ, 0xc0, !PT ;  /* 0xfffffff0140c7812 */ /* 0x000fc400078ec0ff */
[----:B------:R-:W-:Y:S01]  /*2890*/  LOP3.LUT R18, R17, 0x28, R8, 0x78, !PT ;  /* 0x0000002811127812 */ /* 0x000fe200078e7808 */
[C---:B------:R-:W-:Y:S01]  /*28a0*/  IMAD.IADD R8, R223.reuse, 0x1, -R16 ;  /* 0x00000001df087824 */ /* 0x040fe200078e0a10 */
[----:B------:R-:W-:Y:S01]  /*28b0*/  LOP3.LUT P0, RZ, R0, 0x1, RZ, 0xc0, !PT ;  /* 0x0000000100ff7812 */ /* 0x000fe2000780c0ff */
[----:B------:R-:W-:Y:S01]  /*28c0*/  IMAD.IADD R12, R223, 0x1, -R12 ;  /* 0x00000001df0c7824 */ /* 0x000fe200078e0a0c */
[----:B------:R1:W-:Y:S01]  /*28d0*/  @!P3 LDGSTS.E.BYPASS.LTC128B.128 [R11+0x21280], [R22.64] ;  /* 0x21280000160bbfae */ /* 0x0003e2000b901d4a */
[----:B------:R-:W-:Y:S01]  /*28e0*/  IMAD.IADD R18, R13, 0x1, R18 ;  /* 0x000000010d127824 */ /* 0x000fe200078e0212 */
[----:B------:R-:W-:Y:S01]  /*28f0*/  SHF.R.S32.HI R17, RZ, 0x1f, R8 ;  /* 0x0000001fff117819 */ /* 0x000fe20000011408 */
[----:B------:R-:W-:Y:S01]  /*2900*/  IMAD.SHL.U32 R16, R12, 0x10, RZ ;  /* 0x000000100c107824 */ /* 0x000fe200078e00ff */
[----:B------:R-:W-:Y:S01]  /*2910*/  SHF.R.S32.HI R211, RZ, 0x1f, R12 ;  /* 0x0000001fffd37819 */ /* 0x000fe2000001140c */
[----:B------:R-:W-:Y:S01]  /*2920*/  IMAD.SHL.U32 R227, R18, 0x2, RZ ;  /* 0x0000000212e37824 */ /* 0x000fe200078e00ff */
[----:B------:R-:W-:Y:S01]  /*2930*/  LEA.HI R13, R17, R8, RZ, 0x2 ;  /* 0x00000008110d7211 */ /* 0x000fe200078f10ff */
[----:B------:R-:W0:Y:S01]  /*2940*/  LDGDEPBAR ;  /* 0x00000000000079af */ /* 0x000e220000000000 */
[----:B------:R-:W-:-:S02]  /*2950*/  LEA.HI R211, R211, R12, RZ, 0x3 ;  /* 0x0000000cd3d37211 */ /* 0x000fc400078f18ff */
[----:B------:R-:W-:Y:S01]  /*2960*/  LOP3.LUT R9, R13, 0x7ffffffc, RZ, 0xc0, !PT ;  /* 0x7ffffffc0d097812 */ /* 0x000fe200078ec0ff */
[----:B------:R-:W0:Y:S01]  /*2970*/  LDGDEPBAR ;  /* 0x00000000000079af */ /* 0x000e220000000000 */
[C---:B------:R-:W-:Y:S02]  /*2980*/  IADD3 R0, R227.reuse, 0x21480, RZ ;  /* 0x00021480e3007810 */ /* 0x040fe40007ffe0ff */
[----:B------:R-:W-:Y:S01]  /*2990*/  IADD3 R224, R227, 0x215a0, RZ ;  /* 0x000215a0e3e07810 */ /* 0x000fe20007ffe0ff */
[----:B------:R-:W-:Y:S01]  /*29a0*/  IMAD.IADD R8, R8, 0x1, -R9 ;  /* 0x0000000108087824 */ /* 0x000fe200078e0a09 */
[----:B------:R-:W-:Y:S01]  /*29b0*/  @P0 IADD3 R224, R0, 0xe0, RZ ;  /* 0x000000e000e00810 */ /* 0x000fe20007ffe0ff */
[----:B------:R-:W-:Y:S01]  /*29c0*/  IMAD.SHL.U32 R0, R2, 0x8, RZ ;  /* 0x0000000802007824 */ /* 0x000fe200078e00ff */
[----:B------:R-:W-:Y:S01]  /*29d0*/  SEL R9, RZ, 0xffffffff, P1 ;  /* 0xffffffffff097807 */ /* 0x000fe20000800000 */
[----:B------:R-:W-:Y:S01]  /*29e0*/  IMAD R249, R249, 0x4, R8 ;  /* 0x00000004f9f97824 */ /* 0x000fe200078e0208 */
[----:B------:R-:W-:-:S02]  /*29f0*/  LOP3.LUT P0, RZ, R3, 0x2, RZ, 0xc0, !PT ;  /* 0x0000000203ff7812 */ /* 0x000fc4000780c0ff */
[C---:B------:R-:W-:Y:S01]  /*2a00*/  LOP3.LUT P1, RZ, R3.reuse, 0x4, RZ, 0xc0, !PT ;  /* 0x0000000403ff7812 */ /* 0x040fe2000782c0ff */
[----:B------:R-:W-:Y:S01]  /*2a10*/  IMAD.SHL.U32 R3, R3, 0x40, RZ ;  /* 0x0000004003037824 */ /* 0x000fe200078e00ff */
[C---:B------:R-:W-:Y:S01]  /*2a20*/  LOP3.LUT R15, R211.reuse, 0xfffffff8, RZ, 0xc0, !PT ;  /* 0xfffffff8d30f7812 */ /* 0x040fe200078ec0ff */
[----:B------:R-:W-:Y:S01]  /*2a30*/  IMAD.SHL.U32 R211, R211, 0x40, RZ ;  /* 0x00000040d3d37824 */ /* 0x000fe200078e00ff */
[----:B------:R-:W-:Y:S01]  /*2a40*/  LOP3.LUT R16, R16, 0xf0, RZ, 0xc0, !PT ;  /* 0x000000f010107812 */ /* 0x000fe200078ec0ff */
[----:B-1----:R-:W-:Y:S01]  /*2a50*/  IMAD.SHL.U32 R11, R5, 0x20, RZ ;  /* 0x00000020050b7824 */ /* 0x002fe200078e00ff */
[----:B------:R-:W-:Y:S01]  /*2a60*/  LOP3.LUT R3, R3, 0x1c0, RZ, 0xc0, !PT ;  /* 0x000001c003037812 */ /* 0x000fe200078ec0ff */
[----:B------:R-:W-:Y:S01]  /*2a70*/  IMAD.IADD R2, R12, 0x1, -R15 ;  /* 0x000000010c027824 */ /* 0x000fe200078e0a0f */
[----:B------:R-:W-:Y:S01]  /*2a80*/  LEA.HI.SX32 R228, R13, R14, 0x1e ;  /* 0x0000000e0de47211 */ /* 0x000fe200078ff2ff */
[----:B------:R-:W-:Y:S01]  /*2a90*/  IMAD.SHL.U32 R9, R9, 0x2, RZ ;  /* 0x0000000209097824 */ /* 0x000fe200078e00ff */
[----:B------:R-:W-:Y:S01]  /*2aa0*/  SEL R209, R217, 0xfffffff0, !P0 ;  /* 0xfffffff0d9d17807 */ /* 0x000fe20004000000 */
[----:B------:R-:W-:Y:S01]  /*2ab0*/  IMAD.SHL.U32 R249, R249, 0x2, RZ ;  /* 0x00000002f9f97824 */ /* 0x000fe200078e00ff */
[----:B------:R-:W-:-:S02]  /*2ac0*/  LOP3.LUT R10, R3, 0x8, R218, 0xf8, !PT ;  /* 0x00000008030a7812 */ /* 0x000fc400078ef8da */
[----:B------:R-:W-:Y:S02]  /*2ad0*/  LOP3.LUT R11, R11, 0x20, RZ, 0xc0, !PT ;  /* 0x000000200b0b7812 */ /* 0x000fe400078ec0ff */
[----:B------:R-:W-:Y:S02]  /*2ae0*/  LOP3.LUT R13, R3, 0x30, R14, 0xf8, !PT ;  /* 0x00000030030d7812 */ /* 0x000fe400078ef80e */
[----:B------:R-:W-:Y:S02]  /*2af0*/  SEL R207, R215, 0xffffffe0, !P1 ;  /* 0xffffffe0d7cf7807 */ /* 0x000fe40004800000 */
[----:B------:R-:W-:Y:S02]  /*2b00*/  SHF.R.U32.HI R3, RZ, 0x3, R3 ;  /* 0x00000003ff037819 */ /* 0x000fe40000011603 */
[C---:B------:R-:W-:Y:S02]  /*2b10*/  LOP3.LUT P1, RZ, R2.reuse, 0x4, RZ, 0xc0, !PT ;  /* 0x0000000402ff7812 */ /* 0x040fe4000782c0ff */
[C---:B------:R-:W-:Y:S01]  /*2b20*/  LOP3.LUT P0, RZ, R2.reuse, 0x2, RZ, 0xc0, !PT ;  /* 0x0000000202ff7812 */ /* 0x040fe2000780c0ff */
[----:B------:R-:W-:Y:S01]  /*2b30*/  IMAD.SHL.U32 R2, R2, 0x40, RZ ;  /* 0x0000004002027824 */ /* 0x000fe200078e00ff */
[----:B------:R-:W-:-:S02]  /*2b40*/  LOP3.LUT R212, R16, 0x100, R19, 0xf8, !PT ;  /* 0x0000010010d47812 */ /* 0x000fc400078ef813 */
[----:B------:R-:W-:Y:S02]  /*2b50*/  LOP3.LUT R0, R11, 0x18, R0, 0xf8, !PT ;  /* 0x000000180b007812 */ /* 0x000fe400078ef800 */
[----:B------:R-:W-:Y:S02]  /*2b60*/  LOP3.LUT R11, R10, R3, RZ, 0x3c, !PT ;  /* 0x000000030a0b7212 */ /* 0x000fe400078e3cff */
[----:B------:R-:W-:Y:S02]  /*2b70*/  LOP3.LUT R218, R13, 0x8, R218, 0xf8, !PT ;  /* 0x000000080dda7812 */ /* 0x000fe400078ef8da */
[----:B------:R-:W-:Y:S01]  /*2b80*/  SHF.R.U32.HI R13, RZ, 0x3, R212 ;  /* 0x00000003ff0d7819 */ /* 0x000fe200000116d4 */
[----:B------:R-:W-:Y:S01]  /*2b90*/  IMAD R216, R216, 0x200, R11 ;  /* 0x00000200d8d87824 */ /* 0x000fe200078e020b */
[----:B------:R-:W-:Y:S02]  /*2ba0*/  LOP3.LUT R2, R2, 0x1c0, RZ, 0xc0, !PT ;  /* 0x000001c002027812 */ /* 0x000fe400078ec0ff */
[----:B------:R-:W-:Y:S01]  /*2bb0*/  LOP3.LUT R13, R13, 0x38, RZ, 0xc0, !PT ;  /* 0x000000380d0d7812 */ /* 0x000fe200078ec0ff */
[----:B------:R-:W-:Y:S01]  /*2bc0*/  IMAD.SHL.U32 R216, R216, 0x2, RZ ;  /* 0x00000002d8d87824 */ /* 0x000fe200078e00ff */
[----:B------:R-:W-:-:S02]  /*2bd0*/  LOP3.LUT R211, R211, 0xfffffe00, RZ, 0xc0, !PT ;  /* 0xfffffe00d3d37812 */ /* 0x000fc400078ec0ff */
[----:B------:R-:W-:Y:S01]  /*2be0*/  SHF.R.U32.HI R11, RZ, 0x3, R2 ;  /* 0x00000003ff0b7819 */ /* 0x000fe20000011602 */
[----:B------:R-:W-:Y:S01]  /*2bf0*/  IMAD R209, R209, 0x2, R216 ;  /* 0x00000002d1d17824 */ /* 0x000fe200078e02d8 */
        /* <DEDUP_REMOVED lines=8> */
[----:B------:R-:W-:Y:S01]  /*2c80*/  LOP3.LUT R213, R16, R213, RZ, 0xfc, !PT ;  /* 0x000000d510d57212 */ /* 0x000fe200078efcff */
[----:B------:R-:W-:Y:S01]  /*2c90*/  IMAD.IADD R220, R3, 0x1, R220 ;  /* 0x0000000103dc7824 */ /* 0x000fe200078e02dc */
[----:B------:R-:W-:Y:S01]  /*2ca0*/  SEL R217, R217, 0xfffffff0, !P0 ;  /* 0xfffffff0d9d97807 */ /* 0x000fe20004000000 */
[----:B------:R-:W-:Y:S01]  /*2cb0*/  IMAD R218, R5, 0x200, R218 ;  /* 0x0000020005da7824 */ /* 0x000fe200078e02da */
[----:B------:R-:W-:Y:S01]  /*2cc0*/  LOP3.LUT R213, R213, 0x18, R12, 0x78, !PT ;  /* 0x00000018d5d57812 */ /* 0x000fe200078e780c */
        /* <DEDUP_REMOVED lines=8> */
[----:B------:R-:W-:Y:S01]  /*2d50*/  IMAD.IADD R210, R220, 0x1, R217 ;  /* 0x00000001dcd27824 */ /* 0x000fe200078e02d9 */
[----:B------:R-:W-:Y:S01]  /*2d60*/  LOP3.LUT R9, R9, 0x2, R6, 0xe2, !PT ;  /* 0x0000000209097812 */ /* 0x000fe200078ee206 */
[----:B------:R-:W-:Y:S01]  /*2d70*/  IMAD R214, R215, 0x2, R214 ;  /* 0x00000002d7d67824 */ /* 0x000fe200078e02d6 */
[----:B------:R-:W-:Y:S01]  /*2d80*/  LOP3.LUT R211, R0, R211, RZ, 0xfc, !PT ;  /* 0x000000d300d37212 */ /* 0x000fe200078efcff */
[----:B------:R-:W-:Y:S01]  /*2d90*/  IMAD R206, R206, 0x2, R213 ;  /* 0x00000002cece7824 */ /* 0x000fe200078e02d5 */
[----:B------:R-:W-:Y:S01]  /*2da0*/  LOP3.LUT R226, R9, R226, RZ, 0xfc, !PT ;  /* 0x000000e209e27212 */ /* 0x000fe200078efcff */
[----:B------:R-:W-:Y:S01]  /*2db0*/  IMAD.IADD R215, R220, 0x1, R215 ;  /* 0x00000001dcd77824 */ /* 0x000fe200078e02d7 */
[----:B------:R-:W-:Y:S01]  /*2dc0*/  LEA R212, R212, 0x23c80, 0x1 ;  /* 0x00023c80d4d47811 */ /* 0x000fe200078e08ff */
[----:B------:R-:W-:Y:S01]  /*2dd0*/  IMAD.IADD R0, R204, 0x1, R205 ;  /* 0x00000001cc007824 */ /* 0x000fe200078e02cd */
[----:B--2---:R-:W-:-:S02]  /*2de0*/  LEA R211, R211, 0x80, 0x1 ;  /* 0x00000080d3d37811 */ /* 0x004fc400078e08ff */
.L_x_1270:
[----:B------:R-:W-:Y:S04]  /*2df0*/  DEPBAR.LE SB0, 0x1 ;  /* 0x000080400000791a */ /* 0x000fe80000000000 */
[----:B------:R-:W-:Y:S01]  /*2e00*/  BAR.SYNC.DEFER_BLOCKING 0x0 ;  /* 0x0000000000007b1d */ /* 0x000fe20000010000 */
[----:B------:R-:W-:Y:S01]  /*2e10*/  MOV R3, UR4 ;  /* 0x0000000400037c02 */ /* 0x000fe20008000f00 */
[----:B------:R-:W-:Y:S01]  /*2e20*/  IMAD.U32 R104, RZ, RZ, UR4 ;  /* 0x00000004ff687e24 */ /* 0x000fe2000f8e00ff */
[----:B------:R-:W-:Y:S02]  /*2e30*/  MOV R42, UR4 ;  /* 0x00000004002a7c02 */ /* 0x000fe40008000f00 */
[----:B------:R-:W-:Y:S01]  /*2e40*/  IADD3 R248, R252, 0x1, RZ ;  /* 0x00000001fcf87810 */ /* 0x000fe20007ffe0ff */
[----:B------:R-:W-:Y:S02]  /*2e50*/  IMAD R3, R3, 0x3000, R220 ;  /* 0x0000300003037824 */ /* 0x000fe400078e02dc */
[----:B------:R-:W-:Y:S01]  /*2e60*/  IMAD R42, R42, 0x3000, R217 ;  /* 0x000030002a2a7824 */ /* 0x000fe200078e02d9 */
[----:B------:R-:W-:Y:S01]  /*2e70*/  ISETP.GE.AND P3, PT, R248, R222, PT ;  /* 0x000000def800720c */ /* 0x000fe20003f66270 */
[----:B------:R-:W-:Y:S02]  /*2e80*/  IMAD.SHL.U32 R174, R3, 0x2, RZ ;  /* 0x0000000203ae7824 */ /* 0x000fe400078e00ff */
[--C-:B------:R-:W-:Y:S02]  /*2e90*/  IMAD.IADD R37, R220, 0x1, R42.reuse ;  /* 0x00000001dc257824 */ /* 0x100fe400078e022a */
[----:B------:R-:W-:Y:S02]  /*2ea0*/  IMAD R43, R104, 0x3000, R215 ;  /* 0x00003000682b7824 */ /* 0x000fe400078e02d7 */
        /* <DEDUP_REMOVED lines=158> */
[----:B--2-4-:R-:W-:Y:S01]  /*3890*/  ISETP.GT.AND P1, PT, R223, 0xf, PT ;  /* 0x0000000fdf00780c */ /* 0x014fe20003f24270 */
[----:B------:R-:W-:Y:S01]  /*38a0*/  IMAD.WIDE.U32 R26, R248, c[0x0][0x178], RZ ;  /* 0x00005e00f81a7a25 */ /* 0x000fe200078e00ff */
[----:B------:R-:W-:Y:S03]  /*38b0*/  SHF.R.S32.HI R25, RZ, 0x1f, R248 ;  /* 0x0000001fff197819 */ /* 0x000fe600000114f8 */
[----:B------:R-:W-:Y:S02]  /*38c0*/  IMAD.SHL.U32 R31, R26, 0x40, RZ ;  /* 0x000000401a1f7824 */ /* 0x000fe400078e00ff */
[----:B------:R-:W-:Y:S02]  /*38d0*/  IMAD R25, R25, c[0x0][0x178], RZ ;  /* 0x00005e0019197a24 */ /* 0x000fe400078e02ff */
[C---:B------:R-:W-:Y:S01]  /*38e0*/  IMAD R30, R248.reuse, -0x40, R230 ;  /* 0xffffffc0f81e7824 */ /* 0x040fe200078e02e6 */
[----:B------:R-:W-:Y:S01]  /*38f0*/  IADD3 R24, P2, R31, R238, RZ ;  /* 0x000000ee1f187210 */ /* 0x000fe20007f5e0ff */
[----:B------:R-:W-:Y:S02]  /*3900*/  IMAD R25, R248, c[0x0][0x17c], R25 ;  /* 0x00005f00f8197a24 */ /* 0x000fe400078e0219 */
[----:B------:R-:W-:Y:S01]  /*3910*/  @!P1 LEA R28, R252, 0x40, 0x6 ;  /* 0x00000040fc1c9811 */ /* 0x000fe200078e30ff */
[----:B------:R-:W-:Y:S02]  /*3920*/  IMAD.IADD R30, R30, 0x1, -R229 ;  /* 0x000000011e1e7824 */ /* 0x000fe400078e0ae5 */
[----:B------:R-:W-:Y:S01]  /*3930*/  IMAD.IADD R25, R27, 0x1, R25 ;  /* 0x000000011b197824 */ /* 0x000fe200078e0219 */
[C---:B------:R-:W-:Y:S04]  /*3940*/  @!P1 IADD3 R29, P0, R28.reuse, R244, RZ ;  /* 0x000000f41c1d9210 */ /* 0x040fe80007f1e0ff */
[----:B------:R-:W-:Y:S02]  /*3950*/  @!P1 LEA.HI.X.SX32 R28, R28, R221, 0x1, P0 ;  /* 0x000000dd1c1c9211 */ /* 0x000fe400000f0eff */
[----:B------:R-:W-:Y:S02]  /*3960*/  IADD3 R27, P1, P0, R238, UR9, R31 ;  /* 0x00000009ee1b7c10 */ /* 0x000fe4000f83e01f */
[----:B------:R-:W-:Y:S04]  /*3970*/  SHF.L.U64.HI R25, R26, 0x6, R25 ;  /* 0x000000061a197819 */ /* 0x000fe80000010219 */
[----:B------:R-:W-:Y:S01]  /*3980*/  IADD3.X R26, R251, UR8, R25, P1, P0 ;  /* 0x00000008fb1a7c10 */ /* 0x000fe20008fe0419 */
[----:B------:R-:W-:Y:S01]  /*3990*/  IMAD.X R25, R25, 0x1, R251, P2 ;  /* 0x0000000119197824 */ /* 0x000fe200010e06fb */
[----:B------:R-:W-:Y:S02]  /*39a0*/  ISETP.GT.AND P1, PT, R223, 0xf, PT ;  /* 0x0000000fdf00780c */ /* 0x000fe40003f24270 */
[----:B------:R-:W-:Y:S11]  /*39b0*/  ISETP.LT.OR P2, PT, R30, 0x21, !P4 ;  /* 0x000000211e00780c */ /* 0x000ff60006741670 */
[C---:B------:R-:W-:Y:S04]  /*39c0*/  @!P1 LEA R34, P0, R29.reuse, c[0x0][0x258], 0x2 ;  /* 0x000096001d229a11 */ /* 0x040fe800078010ff */
[----:B------:R-:W-:Y:S02]  /*39d0*/  @!P1 LEA.HI.X R35, R29, c[0x0][0x25c], R28, 0x2, P0 ;  /* 0x000097001d239a11 */ /* 0x000fe400000f141c */
[C---:B------:R-:W-:Y:S02]  /*39e0*/  LEA R28, P0, R27.reuse, c[0x0][0x160], 0x1 ;  /* 0x000058001b1c7a11 */ /* 0x040fe400078008ff */
[----:B------:R-:W-:Y:S02]  /*39f0*/  LEA R36, P1, R24, c[0x0][0x160], 0x1 ;  /* 0x0000580018247a11 */ /* 0x000fe400078208ff */
[----:B------:R-:W-:Y:S01]  /*3a00*/  LEA.HI.X R29, R27, c[0x0][0x164], R26, 0x1, P0 ;  /* 0x000059001b1d7a11 */ /* 0x000fe200000f0c1a */
[----:B------:R-:W-:Y:S01]  /*3a10*/  IMAD.SHL.U32 R27, R223, 0x4, RZ ;  /* 0x00000004df1b7824 */ /* 0x000fe200078e00ff */
[----:B------:R-:W-:Y:S02]  /*3a20*/  ISETP.LT.OR P0, PT, R30, 0x1, !P4 ;  /* 0x000000011e00780c */ /* 0x000fe40006701670 */
[----:B------:R-:W-:Y:S01]  /*3a30*/  LEA.HI.X R37, R24, c[0x0][0x164], R25, 0x1, P1 ;  /* 0x0000590018257a11 */ /* 0x000fe200008f0c19 */
[----:B------:R-:W-:Y:S01]  /*3a40*/  IMAD.U32 R24, RZ, RZ, UR13 ;  /* 0x0000000dff187e24 */ /* 0x000fe2000f8e00ff */
[----:B------:R-:W-:Y:S02]  /*3a50*/  IADD3 R25, R225, 0xf080, RZ ;  /* 0x0000f080e1197810 */ /* 0x000fe40007ffe0ff */
[----:B------:R-:W-:Y:S03]  /*3a60*/  ISETP.LT.OR P1, PT, R30, 0x1, !P6 ;  /* 0x000000011e00780c */ /* 0x000fe60007721670 */
        /* <DEDUP_REMOVED lines=9> */
[----:B------:R-:W-:Y:S03]  /*3b00*/  ISETP.LT.OR P0, PT, R30, 0x21, !P5 ;  /* 0x000000211e00780c */ /* 0x000fe60006f01670 */
[----:B------:R2:W-:Y:S01]  /*3b10*/  LDGSTS.E.BYPASS.LTC128B.128 [R25+0x1000], [R28.64], !P2 ;  /* 0x010000001c197fae */ /* 0x0005e2000d101d4a */
[----:B------:R-:W-:Y:S03]  /*3b20*/  ISETP.GT.AND P2, PT, R223, 0xf, PT ;  /* 0x0000000fdf00780c */ /* 0x000fe60003f44270 */
[----:B------:R2:W-:Y:S06]  /*3b30*/  LDGSTS.E.BYPASS.LTC128B.128 [R25+0x3000], [R28.64+0x80], !P1 ;  /* 0x030000801c197fae */ /* 0x0005ec000c901d4a */
[----:B------:R2:W-:Y:S04]  /*3b40*/  LDGSTS.E.BYPASS.LTC128B.128 [R25+0x5000], [R28.64+0x100], !P0 ;  /* 0x050001001c197fae */ /* 0x0005e8000c101d4a */
[----:B------:R-:W-:Y:S04]  /*3b50*/  @!P2 IMAD R24, R24, 0x40, R27 ;  /* 0x000000401818a824 */ /* 0x000fe800078e021b */
[----:B------:R-:W-:Y:S05]  /*3b60*/  @!P2 IMAD.SHL.U32 R31, R24, 0x4, RZ ;  /* 0x00000004181fa824 */ /* 0x000fea00078e00ff */
[----:B------:R2:W-:Y:S02]  /*3b70*/  @!P2 LDGSTS.E.BYPASS.LTC128B.128 [R31+0x21080], [R34.64] ;  /* 0x21080000221fafae */ /* 0x0005e4000b901d4a */
.L_x_1268:
[C---:B-12-4-:R-:W-:Y:S01]  /*3b80*/  HMMA.16816.F32.BF16 R24, R104.reuse, R2, RZ ;  /* 0x000000026818723c */ /* 0x056fe200000418ff */
[----:B------:R-:W-:Y:S03]  /*3b90*/  LDSM.16.M88.2 R2, [R208+0x7880] ;  /* 0x00788000d002783b */ /* 0x000fe60000000100 */
[----:B------:R-:W-:Y:S01]  /*3ba0*/  IMAD.IADD R188, R205, 0x1, R214 ;  /* 0x00000001cdbc7824 */ /* 0x000fe200078e02d6 */
[----:B------:R-:W0:Y:S03]  /*3bb0*/  LDGDEPBAR ;  /* 0x00000000000079af */ /* 0x000e260000000000 */
[C---:B------:R-:W-:Y:S08]  /*3bc0*/  HMMA.16816.F32.BF16 R28, R104.reuse, R108, RZ ;  /* 0x0000006c681c723c */ /* 0x040ff000000418ff */
[C---:B------:R-:W-:Y:S08]  /*3bd0*/  HMMA.16816.F32.BF16 R32, R104.reuse, R32, RZ ;  /* 0x000000206820723c */ /* 0x040ff000000418ff */
        /* <DEDUP_REMOVED lines=8> */
[C---:B------:R-:W-:Y:S08]  /*3c60*/  HMMA.16816.F32.BF16 R28, R176.reuse, R180, R28 ;  /* 0x000000b4b01c723c */ /* 0x040ff0000004181c */
[C---:B------:R-:W-:Y:S01]  /*3c70*/  HMMA.16816.F32.BF16 R32, R176.reuse, R182, R32 ;  /* 0x000000b6b020723c */ /* 0x040fe20000041820 */
[----:B------:R-:W-:Y:S07]  /*3c80*/  LDSM.16.M88.4 R180, [R188] ;  /* 0x00000000bcb4783b */ /* 0x000fee0000000200 */
[C---:B------:R-:W-:Y:S01]  /*3c90*/  HMMA.16816.F32.BF16 R36, R176.reuse, R184, R36 ;  /* 0x000000b8b024723c */ /* 0x040fe20000041824 */
[----:B------:R-:W3:Y:S07]  /*3ca0*/  LDSM.16.M88.2 R184, [R207+0x7880] ;  /* 0x00788000cfb8783b */ /* 0x000eee0000000100 */
[----:B------:R-:W-:Y:S01]  /*3cb0*/  HMMA.16816.F32.BF16 R40, R176, R186, R40 ;  /* 0x000000bab028723c */ /* 0x000fe20000041828 */
[----:B------:R-:W-:Y:S07]  /*3cc0*/  LDSM.16.M88.2 R176, [R216+0xa880] ;  /* 0x00a88000d8b0783b */ /* 0x000fee0000000100 */
[C---:B-1----:R-:W-:Y:S01]  /*3cd0*/  HMMA.16816.F32.BF16 R24, R108.reuse, R2, R24 ;  /* 0x000000026c18723c */ /* 0x042fe20000041818 */
[----:B------:R-:W1:Y:S07]  /*3ce0*/  LDSM.16.M88.2 R2, [R207+0x8080] ;  /* 0x00808000cf02783b */ /* 0x000e6e0000000100 */
[C---:B--2---:R-:W-:Y:S01]  /*3cf0*/  HMMA.16816.F32.BF16 R28, R108.reuse, R104, R28 ;  /* 0x000000686c1c723c */ /* 0x044fe2000004181c */
[----:B------:R-:W2:Y:S07]  /*3d00*/  LDSM.16.M88.2 R104, [R207+0x8880] ;  /* 0x00888000cf68783b */ /* 0x000eae0000000100 */
[C---:B----4-:R-:W-:Y:S01]  /*3d10*/  HMMA.16816.F32.BF16 R32, R108.reuse, R106, R32 ;  /* 0x0000006a6c20723c */ /* 0x050fe20000041820 */
[----:B------:R-:W4:Y:S07]  /*3d20*/  LDSM.16.M88.2 R106, [R207+0x9080] ;  /* 0x00908000cf6a783b */ /* 0x000f2e0000000100 */
[C---:B-----5:R-:W-:Y:S08]  /*3d30*/  HMMA.16816.F32.BF16 R36, R108.reuse, R172, R36 ;  /* 0x000000ac6c24723c */ /* 0x060ff00000041824 */
[----:B---3--:R-:W-:Y:S01]  /*3d40*/  HMMA.16816.F32.BF16 R40, R108, R174, R40 ;  /* 0x000000ae6c28723c */ /* 0x008fe20000041828 */
[----:B------:R-:W3:Y:S04]  /*3d50*/  LDSM.16.M88.2 R108, [R207+0x9880] ;  /* 0x00988000cf6c783b */ /* 0x000ee80000000100 */
[----:B------:R-:W-:Y:S03]  /*3d60*/  LDSM.16.M88.2 R110, [R216+0xa080] ;  /* 0x00a08000d86e783b */ /* 0x000fe60000000100 */
[C---:B------:R-:W-:Y:S01]  /*3d70*/  HMMA.16816.F32.BF16 R24, R180.reuse, R184, R24 ;  /* 0x000000b8b418723c */ /* 0x040fe20000041818 */
[----:B------:R-:W5:Y:S07]  /*3d80*/  LDSM.16.M88.4 R172, [R204+0x1d080] ;  /* 0x01d08000ccac783b */ /* 0x000f6e0000000200 */
[C---:B-1----:R-:W-:Y:S01]  /*3d90*/  HMMA.16816.F32.BF16 R28, R180.reuse, R2, R28 ;  /* 0x00000002b41c723c */ /* 0x042fe2000004181c */
[----:B------:R-:W1:Y:S07]  /*3da0*/  LDSM.16.M88.2 R2, [R216+0xb080] ;  /* 0x00b08000d802783b */ /* 0x000e6e0000000100 */
[C---:B--2---:R-:W-:Y:S01]  /*3db0*/  HMMA.16816.F32.BF16 R32, R180.reuse, R104, R32 ;  /* 0x00000068b420723c */ /* 0x044fe20000041820 */
[----:B------:R-:W2:Y:S07]  /*3dc0*/  LDSM.16.M88.2 R104, [R216+0xb880] ;  /* 0x00b88000d868783b */ /* 0x000eae0000000100 */
[C---:B----4-:R-:W-:Y:S01]  /*3dd0*/  HMMA.16816.F32.BF16 R36, R180.reuse, R106, R36 ;  /* 0x0000006ab424723c */ /* 0x050fe20000041824 */
[----:B------:R-:W4:Y:S07]  /*3de0*/  LDSM.16.M88.2 R106, [R216+0xc080] ;  /* 0x00c08000d86a783b */ /* 0x000f2e0000000100 */
[----:B---3--:R-:W-:Y:S01]  /*3df0*/  HMMA.16816.F32.BF16 R40, R180, R108, R40 ;  /* 0x0000006cb428723c */ /* 0x008fe20000041828 */
[----:B------:R-:W-:Y:S04]  /*3e00*/  LDSM.16.M88.2 R108, [R209+0xa080] ;  /* 0x00a08000d16c783b */ /* 0x000fe80000000100 */
[----:B------:R-:W3:Y:S03]  /*3e10*/  LDSM.16.M88.4 R180, [R0+0x1d080] ;  /* 0x01d0800000b4783b */ /* 0x000ee60000000200 */
        /* <DEDUP_REMOVED lines=8> */
[----:B----4-:R-:W-:Y:S01]  /*3ea0*/  HMMA.16816.F32.BF16 R40, R172, R106, R40 ;  /* 0x0000006aac28723c */ /* 0x010fe20000041828 */
[----:B------:R-:W4:Y:S04]  /*3eb0*/  LDSM.16.M88.2 R106, [R209+0xc080] ;  /* 0x00c08000d16a783b */ /* 0x000f280000000100 */
[----:B------:R-:W-:Y:S03]  /*3ec0*/  LDSM.16.M88.4 R172, [R214+0x2000] ;  /* 0x00200000d6ac783b */ /* 0x000fe60000000200 */
[C---:B---3--:R-:W-:Y:S01]  /*3ed0*/  HMMA.16816.F32.BF16 R24, R180.reuse, R108, R24 ;  /* 0x0000006cb418723c */ /* 0x048fe20000041818 */
[----:B------:R-:W3:Y:S07]  /*3ee0*/  LDSM.16.M88.2 R108, [R208+0xa080] ;  /* 0x00a08000d06c783b */ /* 0x000eee0000000100 */
[C---:B-----5:R-:W-:Y:S01]  /*3ef0*/  HMMA.16816.F32.BF16 R28, R180.reuse, R110, R28 ;  /* 0x0000006eb41c723c */ /* 0x060fe2000004181c */
[----:B------:R-:W5:Y:S07]  /*3f00*/  LDSM.16.M88.2 R110, [R208+0xa880] ;  /* 0x00a88000d06e783b */ /* 0x000f6e0000000100 */
[C---:B-1----:R-:W-:Y:S01]  /*3f10*/  HMMA.16816.F32.BF16 R32, R180.reuse, R2, R32 ;  /* 0x00000002b420723c */ /* 0x042fe20000041820 */
[----:B------:R-:W1:Y:S07]  /*3f20*/  LDSM.16.M88.2 R2, [R208+0xb080] ;  /* 0x00b08000d002783b */ /* 0x000e6e0000000100 */
[C---:B--2---:R-:W-:Y:S01]  /*3f30*/  HMMA.16816.F32.BF16 R36, R180.reuse, R104, R36 ;  /* 0x00000068b424723c */ /* 0x044fe20000041824 */
[----:B------:R-:W2:Y:S07]  /*3f40*/  LDSM.16.M88.2 R104, [R208+0xb880] ;  /* 0x00b88000d068783b */ /* 0x000eae0000000100 */
[----:B----4-:R-:W-:Y:S01]  /*3f50*/  HMMA.16816.F32.BF16 R40, R180, R106, R40 ;  /* 0x0000006ab428723c */ /* 0x010fe20000041828 */
[----:B------:R-:W4:Y:S04]  /*3f60*/  LDSM.16.M88.2 R106, [R208+0xc080] ;  /* 0x00c08000d06a783b */ /* 0x000f280000000100 */
[----:B------:R-:W-:Y:S02]  /*3f70*/  LDSM.16.M88.2 R180, [R207+0xb880] ;  /* 0x00b88000cfb4783b */ /* 0x000fe40000000100 */
[----:B------:R-:W-:Y:S01]  /*3f80*/  IMAD.IADD R182, R240, 0x1, -R249 ;  /* 0x00000001f0b67824 */ /* 0x000fe200078e0af9 */
[C---:B---3--:R-:W-:Y:S01]  /*3f90*/  HMMA.16816.F32.BF16 R24, R172.reuse, R108, R24 ;  /* 0x0000006cac18723c */ /* 0x048fe20000041818 */
[----:B------:R-:W3:Y:S04]  /*3fa0*/  LDSM.16.M88.2 R108, [R207+0xa080] ;  /* 0x00a08000cf6c783b */ /* 0x000ee80000000100 */
[----:B------:R-:W-:Y:S03]  /*3fb0*/  IMAD R183, R252, 0x40, R240 ;  /* 0x00000040fcb77824 */ /* 0x000fe600078e02f0 */
[C---:B-----5:R-:W-:Y:S01]  /*3fc0*/  HMMA.16816.F32.BF16 R28, R172.reuse, R110, R28 ;  /* 0x0000006eac1c723c */ /* 0x060fe2000004181c */
[----:B------:R-:W5:Y:S03]  /*3fd0*/  LDSM.16.M88.2 R110, [R207+0xa880] ;  /* 0x00a88000cf6e783b */ /* 0x000f660000000100 */
[----:B------:R-:W-:Y:S04]  /*3fe0*/  IADD3 R183, -R230, 0x1, R183 ;  /* 0x00000001e6b77810 */ /* 0x000fe80007ffe1b7 */
[----:B------:R-:W-:Y:S01]  /*3ff0*/  IADD3 R183, -R249, R228, R183 ;  /* 0x000000e4f9b77210 */ /* 0x000fe20007ffe1b7 */
[C---:B-1----:R-:W-:Y:S01]  /*4000*/  HMMA.16816.F32.BF16 R32, R172.reuse, R2, R32 ;  /* 0x00000002ac20723c */ /* 0x042fe20000041820 */
[----:B------:R-:W1:Y:S02]  /*4010*/  LDSM.16.M88.2 R2, [R207+0xb080] ;  /* 0x00b08000cf02783b */ /* 0x000e640000000100 */
[----:B------:R-:W-:Y:S02]  /*4020*/  IMNMX R184, R182, R183, PT ;  /* 0x000000b7b6b87217 */ /* 0x000fe40003800200 */
[----:B------:R-:W-:Y:S02]  /*4030*/  IADD3 R183, R183, 0x8, RZ ;  /* 0x00000008b7b77810 */ /* 0x000fe40007ffe0ff */
[----:B------:R-:W-:Y:S01]  /*4040*/  ISETP.GT.AND P0, PT, R184, RZ, PT ;  /* 0x000000ffb800720c */ /* 0x000fe20003f04270 */
[C---:B--2---:R-:W-:Y:S01]  /*4050*/  HMMA.16816.F32.BF16 R36, R172.reuse, R104, R36 ;  /* 0x00000068ac24723c */ /* 0x044fe20000041824 */
[----:B------:R-:W2:Y:S03]  /*4060*/  LDSM.16.M88.2 R104, [R207+0xc080] ;  /* 0x00c08000cf68783b */ /* 0x000ea60000000100 */
[----:B------:R-:W-:Y:S04]  /*4070*/  IMNMX R182, R182, R183, PT ;  /* 0x000000b7b6b67217 */ /* 0x000fe80003800200 */
[----:B----4-:R-:W-:Y:S01]  /*4080*/  HMMA.16816.F32.BF16 R40, R172, R106, R40 ;  /* 0x0000006aac28723c */ /* 0x010fe20000041828 */
[----:B------:R-:W-:Y:S02]  /*4090*/  LDSM.16.M88.2 R106, [R216+0xc880] ;  /* 0x00c88000d86a783b */ /* 0x000fe40000000100 */
[C---:B------:R-:W-:Y:S02]  /*40a0*/  ISETP.GT.AND P2, PT, R182.reuse, 0x31, PT ;  /* 0x00000031b600780c */ /* 0x040fe40003f44270 */
[----:B------:R-:W4:Y:S01]  /*40b0*/  LDSM.16.M88.4 R172, [R204+0x1f080] ;  /* 0x01f08000ccac783b */ /* 0x000f220000000200 */
[----:B------:R-:W-:Y:S02]  /*40c0*/  ISETP.GT.AND P1, PT, R182, 0x40, PT ;  /* 0x00000040b600780c */ /* 0x000fe40003f24270 */
[C---:B---3--:R-:W-:Y:S01]  /*40d0*/  HMMA.16816.F32.BF16 R24, R176.reuse, R108, R24 ;  /* 0x0000006cb018723c */ /* 0x048fe20000041818 */
[----:B------:R-:W3:Y:S04]  /*40e0*/  LDSM.16.M88.2 R108, [R216+0xd080] ;  /* 0x00d08000d86c783b */ /* 0x000ee80000000100 */
[----:B------:R-:W-:Y:S03]  /*40f0*/  FSEL R22, R22, -INF , P1 ;  /* 0xff80000016167808 */ /* 0x000fe60000800000 */
[C---:B-----5:R-:W-:Y:S01]  /*4100*/  HMMA.16816.F32.BF16 R28, R176.reuse, R110, R28 ;  /* 0x0000006eb01c723c */ /* 0x060fe2000004181c */
[----:B------:R-:W5:Y:S03]  /*4110*/  LDSM.16.M88.2 R110, [R216+0xd880] ;  /* 0x00d88000d86e783b */ /* 0x000f660000000100 */
[--C-:B------:R-:W-:Y:S04]  /*4120*/  FFMA.FTZ R22, R22, c[0x0][0x29c], -R189.reuse ;  /* 0x0000a70016167a23 */ /* 0x100fe800000108bd */
[C---:B-1----:R-:W-:Y:S01]  /*4130*/  HMMA.16816.F32.BF16 R32, R176.reuse, R2, R32 ;  /* 0x00000002b020723c */ /* 0x042fe20000041820 */
[----:B------:R-:W1:Y:S01]  /*4140*/  LDSM.16.M88.2 R2, [R216+0xe080] ;  /* 0x00e08000d802783b */ /* 0x000e620000000100 */
[----:B------:R-:W-:Y:S06]  /*4150*/  MUFU.EX2 R22, R22 ;  /* 0x0000001600167308 */ /* 0x000fec0000000800 */
[C---:B------:R-:W-:Y:S07]  /*4160*/  HMMA.16816.F32.BF16 R36, R176.reuse, R180, R36 ;  /* 0x000000b4b024723c */ /* 0x040fee0000041824 */
[----:B------:R-:W-:Y:S01]  /*4170*/  FSEL R181, R4, -INF , P0 ;  /* 0xff80000004b57808 */ /* 0x000fe20000000000 */
[----:B--2---:R-:W-:Y:S01]  /*4180*/  HMMA.16816.F32.BF16 R40, R176, R104, R40 ;  /* 0x00000068b028723c */ /* 0x004fe20000041828 */
[----:B------:R-:W2:Y:S02]  /*4190*/  LDSM.16.M88.2 R104, [R216+0xe880] ;  /* 0x00e88000d868783b */ /* 0x000ea40000000100 */
[C---:B------:R-:W-:Y:S01]  /*41a0*/  ISETP.GT.AND P0, PT, R184.reuse, 0x1, PT ;  /* 0x00000001b800780c */ /* 0x040fe20003f04270 */
[--C-:B------:R-:W-:Y:S01]  /*41b0*/  FFMA.FTZ R180, R181, c[0x0][0x29c], -R190.reuse ;  /* 0x0000a700b5b47a23 */ /* 0x100fe200000108be */
[----:B------:R-:W-:Y:S02]  /*41c0*/  LDSM.16.M88.4 R176, [R0+0x1f080] ;  /* 0x01f0800000b0783b */ /* 0x000fe40000000200 */
[----:B------:R-:W-:Y:S01]  /*41d0*/  FSEL R5, R5, -INF , P0 ;  /* 0xff80000005057808 */ /* 0x000fe20000000000 */
[C---:B----4-:R-:W-:Y:S01]  /*41e0*/  HMMA.16816.F32.BF16 R24, R172.reuse, R106, R24 ;  /* 0x0000006aac18723c */ /* 0x050fe20000041818 */
[----:B------:R-:W4:Y:S01]  /*41f0*/  LDSM.16.M88.2 R106, [R209+0xc880] ;  /* 0x00c88000d16a783b */ /* 0x000f220000000100 */
[----:B------:R-:W-:Y:S03]  /*4200*/  MUFU.EX2 R180, R180 ;  /* 0x000000b400b47308 */ /* 0x000fe60000000800 */
[--C-:B------:R-:W-:Y:S01]  /*4210*/  FFMA.FTZ R181, R5, c[0x0][0x29c], -R190.reuse ;  /* 0x0000a70005b57a23 */ /* 0x100fe200000108be */
[----:B------:R-:W-:Y:S01]  /*4220*/  ISETP.GT.AND P0, PT, R184, 0x10, PT ;  /* 0x00000010b800780c */ /* 0x000fe20003f04270 */
[----:B------:R-:W-:Y:S01]  /*4230*/  LDSM.16.M88.2 R4, [R209+0xe080] ;  /* 0x00e08000d104783b */ /* 0x000fe20000000100 */
[C---:B---3--:R-:W-:Y:S03]  /*4240*/  HMMA.16816.F32.BF16 R28, R172.reuse, R108, R28 ;  /* 0x0000006cac1c723c */ /* 0x048fe6000004181c */
[----:B------:R-:W3:Y:S01]  /*4250*/  LDSM.16.M88.2 R108, [R209+0xd080] ;  /* 0x00d08000d16c783b */ /* 0x000ee20000000100 */
[----:B------:R-:W-:Y:S04]  /*4260*/  MUFU.EX2 R181, R181 ;  /* 0x000000b500b57308 */ /* 0x000fe80000000800 */
[C---:B-----5:R-:W-:Y:S07]  /*4270*/  HMMA.16816.F32.BF16 R32, R172.reuse, R110, R32 ;  /* 0x0000006eac20723c */ /* 0x060fee0000041820 */
[----:B------:R-:W-:Y:S01]  /*4280*/  FSEL R111, R8, -INF , P0 ;  /* 0xff800000086f7808 */ /* 0x000fe20000000000 */
[C---:B-1----:R-:W-:Y:S01]  /*4290*/  HMMA.16816.F32.BF16 R36, R172.reuse, R2, R36 ;  /* 0x00000002ac24723c */ /* 0x042fe20000041824 */
[----:B------:R-:W1:Y:S02]  /*42a0*/  LDSM.16.M88.2 R2, [R209+0xd880] ;  /* 0x00d88000d102783b */ /* 0x000e640000000100 */
[C---:B------:R-:W-:Y:S05]  /*42b0*/  ISETP.GT.AND P0, PT, R184.reuse, 0x11, PT ;  /* 0x00000011b800780c */ /* 0x040fea0003f04270 */
[----:B--2---:R-:W-:Y:S07]  /*42c0*/  HMMA.16816.F32.BF16 R40, R172, R104, R40 ;  /* 0x00000068ac28723c */ /* 0x004fee0000041828 */
[--C-:B------:R-:W-:Y:S01]  /*42d0*/  FFMA.FTZ R172, R111, c[0x0][0x29c], -R190.reuse ;  /* 0x0000a7006fac7a23 */ /* 0x100fe200000108be */
[C---:B----4-:R-:W-:Y:S01]  /*42e0*/  HMMA.16816.F32.BF16 R24, R176.reuse, R106, R24 ;  /* 0x0000006ab018723c */ /* 0x050fe20000041818 */
[----:B------:R-:W-:Y:S04]  /*42f0*/  LDSM.16.M88.4 R104, [R214+0x4000] ;  /* 0x00400000d668783b */ /* 0x000fe80000000200 */
[----:B------:R-:W-:Y:S01]  /*4300*/  FSEL R111, R9, -INF , P0 ;  /* 0xff800000096f7808 */ /* 0x000fe20000000000 */
[----:B------:R-:W-:Y:S01]  /*4310*/  MUFU.EX2 R172, R172 ;  /* 0x000000ac00ac7308 */ /* 0x000fe20000000800 */
[----:B------:R-:W2:Y:S01]  /*4320*/  LDSM.16.M88.2 R8, [R209+0xe880] ;  /* 0x00e88000d108783b */ /* 0x000ea20000000100 */
[----:B------:R-:W-:Y:S01]  /*4330*/  ISETP.GT.AND P0, PT, R184, 0x20, PT ;  /* 0x00000020b800780c */ /* 0x000fe20003f04270 */
[C---:B---3--:R-:W-:Y:S03]  /*4340*/  HMMA.16816.F32.BF16 R28, R176.reuse, R108, R28 ;  /* 0x0000006cb01c723c */ /* 0x048fe6000004181c */
[--C-:B------:R-:W-:Y:S01]  /*4350*/  FFMA.FTZ R173, R111, c[0x0][0x29c], -R190.reuse ;  /* 0x0000a7006fad7a23 */ /* 0x100fe200000108be */
[----:B------:R-:W-:Y:S01]  /*4360*/  FSEL R175, R12, -INF , P0 ;  /* 0xff8000000caf7808 */ /* 0x000fe20000000000 */
[----:B------:R-:W3:Y:S01]  /*4370*/  LDSM.16.M88.2 R110, [R208+0xc880] ;  /* 0x00c88000d06e783b */ /* 0x000ee20000000100 */
[C---:B------:R-:W-:Y:S03]  /*4380*/  ISETP.GT.AND P0, PT, R184.reuse, 0x21, PT ;  /* 0x00000021b800780c */ /* 0x040fe60003f04270 */
[----:B------:R-:W4:Y:S03]  /*4390*/  MUFU.EX2 R173, R173 ;  /* 0x000000ad00ad7308 */ /* 0x000f260000000800 */
[----:B------:R-:W-:Y:S01]  /*43a0*/  FSEL R109, R13, -INF , P0 ;  /* 0xff8000000d6d7808 */ /* 0x000fe20000000000 */
[--C-:B------:R-:W-:Y:S01]  /*43b0*/  FFMA.FTZ R174, R175, c[0x0][0x29c], -R190.reuse ;  /* 0x0000a700afae7a23 */ /* 0x100fe200000108be */
[C---:B-1----:R-:W-:Y:S01]  /*43c0*/  HMMA.16816.F32.BF16 R32, R176.reuse, R2, R32 ;  /* 0x00000002b020723c */ /* 0x042fe20000041820 */
[----:B------:R-:W1:Y:S02]  /*43d0*/  LDSM.16.M88.2 R12, [R208+0xd080] ;  /* 0x00d08000d00c783b */ /* 0x000e640000000100 */
[----:B------:R-:W-:Y:S01]  /*43e0*/  ISETP.GT.AND P0, PT, R184, 0x30, PT ;  /* 0x00000030b800780c */ /* 0x000fe20003f04270 */
[--C-:B------:R-:W-:Y:S01]  /*43f0*/  FFMA.FTZ R175, R109, c[0x0][0x29c], -R190.reuse ;  /* 0x0000a7006daf7a23 */ /* 0x100fe200000108be */
[----:B------:R-:W5:Y:S01]  /*4400*/  LDSM.16.M88.2 R2, [R208+0xd880] ;  /* 0x00d88000d002783b */ /* 0x000f620000000100 */
[----:B------:R-:W-:Y:S01]  /*4410*/  MUFU.EX2 R174, R174 ;  /* 0x000000ae00ae7308 */ /* 0x000fe20000000800 */
[----:B------:R-:W-:Y:S01]  /*4420*/  FSEL R109, R16, -INF , P0 ;  /* 0xff800000106d7808 */ /* 0x000fe20000000000 */
[C---:B------:R-:W-:Y:S01]  /*4430*/  HMMA.16816.F32.BF16 R36, R176.reuse, R4, R36 ;  /* 0x00000004b024723c */ /* 0x040fe20000041824 */
[----:B------:R-:W4:Y:S02]  /*4440*/  LDSM.16.M88.2 R4, [R208+0xe080] ;  /* 0x00e08000d004783b */ /* 0x000f240000000100 */
[C---:B------:R-:W-:Y:S01]  /*4450*/  ISETP.GT.AND P0, PT, R184.reuse, 0x31, PT ;  /* 0x00000031b800780c */ /* 0x040fe20003f04270 */
[--C-:B------:R-:W-:Y:S03]  /*4460*/  FFMA.FTZ R185, R109, c[0x0][0x29c], -R190.reuse ;  /* 0x0000a7006db97a23 */ /* 0x100fe600000108be */
[----:B------:R-:W-:Y:S01]  /*4470*/  FSEL R17, R17, -INF , P0 ;  /* 0xff80000011117808 */ /* 0x000fe20000000000 */
[----:B------:R-:W1:Y:S01]  /*4480*/  MUFU.EX2 R175, R175 ;  /* 0x000000af00af7308 */ /* 0x000e620000000800 */
[----:B------:R-:W-:Y:S01]  /*4490*/  ISETP.GT.AND P0, PT, R184, 0x40, PT ;  /* 0x00000040b800780c */ /* 0x000fe20003f04270 */
[----:B--2---:R-:W-:Y:S01]  /*44a0*/  HMMA.16816.F32.BF16 R40, R176, R8, R40 ;  /* 0x00000008b028723c */ /* 0x004fe20000041828 */
[----:B------:R-:W2:Y:S07]  /*44b0*/  LDSM.16.M88.2 R8, [R208+0xe880] ;  /* 0x00e88000d008783b */ /* 0x000eae0000000100 */
[----:B------:R-:W-:Y:S01]  /*44c0*/  MUFU.EX2 R185, R185 ;  /* 0x000000b900b97308 */ /* 0x000fe20000000800 */
[--C-:B------:R-:W-:Y:S01]  /*44d0*/  FFMA.FTZ R176, R17, c[0x0][0x29c], -R190.reuse ;  /* 0x0000a70011b07a23 */ /* 0x100fe200000108be */
[C---:B---3--:R-:W-:Y:S01]  /*44e0*/  HMMA.16816.F32.BF16 R24, R104.reuse, R110, R24 ;  /* 0x0000006e6818723c */ /* 0x048fe20000041818 */
[----:B------:R-:W-:Y:S04]  /*44f0*/  LDSM.16.M88.2 R16, [R207+0xc880] ;  /* 0x00c88000cf10783b */ /* 0x000fe80000000100 */
[----:B------:R-:W3:Y:S01]  /*4500*/  LDSM.16.M88.4 R108, [R188+0x4000] ;  /* 0x00400000bc6c783b */ /* 0x000ee20000000200 */
[----:B------:R-:W-:Y:S02]  /*4510*/  FSEL R177, R20, -INF , P0 ;  /* 0xff80000014b17808 */ /* 0x000fe40000000000 */
[----:B------:R-:W2:Y:S01]  /*4520*/  MUFU.EX2 R176, R176 ;  /* 0x000000b000b07308 */ /* 0x000ea20000000800 */
[----:B------:R-:W-:Y:S01]  /*4530*/  ISETP.GT.AND P0, PT, R184, 0x41, PT ;  /* 0x00000041b800780c */ /* 0x000fe20003f04270 */
[C---:B-1----:R-:W-:Y:S01]  /*4540*/  HMMA.16816.F32.BF16 R28, R104.reuse, R12, R28 ;  /* 0x0000000c681c723c */ /* 0x042fe2000004181c */
[----:B------:R-:W1:Y:S02]  /*4550*/  LDSM.16.M88.2 R12, [R207+0xd080] ;  /* 0x00d08000cf0c783b */ /* 0x000e640000000100 */
[----:B------:R-:W-:Y:S01]  /*4560*/  FSEL R21, R21, -INF , P0 ;  /* 0xff80000015157808 */ /* 0x000fe20000000000 */
[--C-:B------:R-:W-:Y:S01]  /*4570*/  FFMA.FTZ R20, R177, c[0x0][0x29c], -R190.reuse ;  /* 0x0000a700b1147a23 */ /* 0x100fe200000108be */
[----:B------:R-:W-:Y:S03]  /*4580*/  ISETP.GT.AND P0, PT, R182, RZ, PT ;  /* 0x000000ffb600720c */ /* 0x000fe60003f04270 */
[C---:B-----5:R-:W-:Y:S01]  /*4590*/  HMMA.16816.F32.BF16 R32, R104.reuse, R2, R32 ;  /* 0x000000026820723c */ /* 0x060fe20000041820 */
[----:B------:R-:W5:Y:S01]  /*45a0*/  LDSM.16.M88.2 R2, [R207+0xd880] ;  /* 0x00d88000cf02783b */ /* 0x000f620000000100 */
[----:B------:R-:W-:Y:S02]  /*45b0*/  MUFU.EX2 R20, R20 ;  /* 0x0000001400147308 */ /* 0x000fe40000000800 */
[----:B------:R-:W-:Y:S01]  /*45c0*/  FSEL R6, R6, -INF , P0 ;  /* 0xff80000006067808 */ /* 0x000fe20000000000 */
[----:B------:R-:W-:Y:S01]  /*45d0*/  FFMA.FTZ R190, R21, c[0x0][0x29c], -R190 ;  /* 0x0000a70015be7a23 */ /* 0x000fe200000108be */
[----:B------:R-:W-:Y:S02]  /*45e0*/  ISETP.GT.AND P0, PT, R182, 0x1, PT ;  /* 0x00000001b600780c */ /* 0x000fe40003f04270 */
[C---:B----4-:R-:W-:Y:S01]  /*45f0*/  HMMA.16816.F32.BF16 R36, R104.reuse, R4, R36 ;  /* 0x000000046824723c */ /* 0x050fe20000041824 */
[----:B------:R-:W4:Y:S03]  /*4600*/  LDSM.16.M88.2 R4, [R207+0xe080] ;  /* 0x00e08000cf04783b */ /* 0x000f260000000100 */
[--C-:B------:R-:W-:Y:S01]  /*4610*/  FFMA.FTZ R177, R6, c[0x0][0x29c], -R189.reuse ;  /* 0x0000a70006b17a23 */ /* 0x100fe200000108bd */
[----:B------:R-:W-:Y:S01]  /*4620*/  FSEL R6, R7, -INF , P0 ;  /* 0xff80000007067808 */ /* 0x000fe20000000000 */
[----:B------:R-:W-:Y:S01]  /*4630*/  MUFU.EX2 R21, R190 ;  /* 0x000000be00157308 */ /* 0x000fe20000000800 */
[----:B------:R-:W-:Y:S01]  /*4640*/  ISETP.GT.AND P0, PT, R182, 0x10, PT ;  /* 0x00000010b600780c */ /* 0x000fe20003f04270 */
[----:B--2---:R-:W-:Y:S01]  /*4650*/  HMMA.16816.F32.BF16 R40, R104, R8, R40 ;  /* 0x000000086828723c */ /* 0x004fe20000041828 */
[----:B------:R-:W2:Y:S03]  /*4660*/  LDS R9, [R228.X4+0x21280] ;  /* 0x02128000e4097984 */ /* 0x000ea60000004800 */
[--C-:B------:R-:W-:Y:S01]  /*4670*/  FFMA.FTZ R178, R6, c[0x0][0x29c], -R189.reuse ;  /* 0x0000a70006b27a23 */ /* 0x100fe200000108bd */
[----:B------:R-:W-:Y:S02]  /*4680*/  FSEL R6, R10, -INF , P0 ;  /* 0xff8000000a067808 */ /* 0x000fe40000000000 */
[----:B------:R-:W-:Y:S01]  /*4690*/  ISETP.GT.AND P0, PT, R182, 0x11, PT ;  /* 0x00000011b600780c */ /* 0x000fe20003f04270 */
[----:B------:R-:W-:Y:S01]  /*46a0*/  MUFU.EX2 R177, R177 ;  /* 0x000000b100b17308 */ /* 0x000fe20000000800 */
[C---:B---3--:R-:W-:Y:S05]  /*46b0*/  HMMA.16816.F32.BF16 R24, R108.reuse, R16, R24 ;  /* 0x000000106c18723c */ /* 0x048fea0000041818 */
[--C-:B------:R-:W-:Y:S01]  /*46c0*/  FFMA.FTZ R10, R6, c[0x0][0x29c], -R189.reuse ;  /* 0x0000a700060a7a23 */ /* 0x100fe200000108bd */
[----:B------:R-:W-:Y:S01]  /*46d0*/  FSEL R184, R11, -INF , P0 ;  /* 0xff8000000bb87808 */ /* 0x000fe20000000000 */
[----:B------:R-:W3:Y:S01]  /*46e0*/  LDSM.16.M88.2 R6, [R207+0xe880] ;  /* 0x00e88000cf06783b */ /* 0x000ee20000000100 */
[C---:B-1----:R-:W-:Y:S01]  /*46f0*/  HMMA.16816.F32.BF16 R28, R108.reuse, R12, R28 ;  /* 0x0000000c6c1c723c */ /* 0x042fe2000004181c */
[----:B------:R-:W1:Y:S02]  /*4700*/  MUFU.EX2 R8, R178 ;  /* 0x000000b200087308 */ /* 0x000e640000000800 */
[----:B------:R-:W-:Y:S01]  /*4710*/  ISETP.GT.AND P0, PT, R182, 0x20, PT ;  /* 0x00000020b600780c */ /* 0x000fe20003f04270 */
[--C-:B------:R-:W-:Y:S03]  /*4720*/  FFMA.FTZ R11, R184, c[0x0][0x29c], -R189.reuse ;  /* 0x0000a700b80b7a23 */ /* 0x100fe600000108bd */
[----:B------:R-:W-:Y:S01]  /*4730*/  FSEL R14, R14, -INF , P0 ;  /* 0xff8000000e0e7808 */ /* 0x000fe20000000000 */
[C---:B-----5:R-:W-:Y:S03]  /*4740*/  HMMA.16816.F32.BF16 R32, R108.reuse, R2, R32 ;  /* 0x000000026c20723c */ /* 0x060fe60000041820 */
[----:B------:R-:W-:Y:S01]  /*4750*/  ISETP.GT.AND P0, PT, R182, 0x21, PT ;  /* 0x00000021b600780c */ /* 0x000fe20003f04270 */
[----:B------:R-:W-:Y:S01]  /*4760*/  MUFU.EX2 R10, R10 ;  /* 0x0000000a000a7308 */ /* 0x000fe20000000800 */
[--C-:B------:R-:W-:Y:S02]  /*4770*/  FFMA.FTZ R12, R14, c[0x0][0x29c], -R189.reuse ;  /* 0x0000a7000e0c7a23 */ /* 0x100fe400000108bd */
[----:B------:R-:W-:Y:S01]  /*4780*/  FSEL R14, R15, -INF , P0 ;  /* 0xff8000000f0e7808 */ /* 0x000fe20000000000 */
[C---:B----4-:R-:W-:Y:S03]  /*4790*/  HMMA.16816.F32.BF16 R36, R108.reuse, R4, R36 ;  /* 0x000000046c24723c */ /* 0x050fe60000041824 */
[----:B------:R-:W-:Y:S01]  /*47a0*/  ISETP.GT.AND P0, PT, R182, 0x30, PT ;  /* 0x00000030b600780c */ /* 0x000fe20003f04270 */
[----:B------:R-:W-:Y:S02]  /*47b0*/  FFMA.FTZ R13, R14, c[0x0][0x29c], -R189 ;  /* 0x0000a7000e0d7a23 */ /* 0x000fe400000108bd */
[----:B------:R-:W-:Y:S01]  /*47c0*/  MUFU.EX2 R12, R12 ;  /* 0x0000000c000c7308 */ /* 0x000fe20000000800 */
[----:B------:R-:W-:Y:S01]  /*47d0*/  FSEL R18, R18, -INF , P0 ;  /* 0xff80000012127808 */ /* 0x000fe20000000000 */
[----:B--2---:R-:W-:Y:S01]  /*47e0*/  FADD.FTZ R16, R29, -R9 ;  /* 0x800000091d107221 */ /* 0x004fe20000010000 */
[----:B------:R-:W-:Y:S03]  /*47f0*/  ISETP.GT.AND P0, PT, R182, 0x41, PT ;  /* 0x00000041b600780c */ /* 0x000fe60003f04270 */
[----:B------:R-:W-:Y:S01]  /*4800*/  FMUL.FTZ R16, R173, R16 ;  /* 0x00000010ad107220 */ /* 0x000fe20000410000 */
[----:B------:R-:W-:Y:S01]  /*4810*/  FSEL R14, R23, -INF , P0 ;  /* 0xff800000170e7808 */ /* 0x000fe20000000000 */
[----:B------:R-:W-:Y:S01]  /*4820*/  FFMA.FTZ R5, R18, c[0x0][0x29c], -R189 ;  /* 0x0000a70012057a23 */ /* 0x000fe200000108bd */
[----:B------:R-:W-:Y:S01]  /*4830*/  FSEL R4, R19, -INF , P2 ;  /* 0xff80000013047808 */ /* 0x000fe20001000000 */
[--C-:B------:R-:W-:Y:S01]  /*4840*/  FADD.FTZ R18, R33, -R9.reuse ;  /* 0x8000000921127221 */ /* 0x100fe20000010000 */
[----:B------:R-:W2:Y:S01]  /*4850*/  MUFU.EX2 R11, R11 ;  /* 0x0000000b000b7308 */ /* 0x000ea20000000800 */
[----:B------:R-:W-:Y:S02]  /*4860*/  FADD.FTZ R15, R28, -R9 ;  /* 0x800000091c0f7221 */ /* 0x000fe40000010000 */
[----:B------:R-:W-:Y:S02]  /*4870*/  FMUL.FTZ R18, R175, R18 ;  /* 0x00000012af127220 */ /* 0x000fe40000410000 */
[--C-:B------:R-:W-:Y:S01]  /*4880*/  FFMA.FTZ R4, R4, c[0x0][0x29c], -R189.reuse ;  /* 0x0000a70004047a23 */ /* 0x100fe200000108bd */
[----:B---3--:R-:W-:Y:S03]  /*4890*/  HMMA.16816.F32.BF16 R40, R108, R6, R40 ;  /* 0x000000066c28723c */ /* 0x008fe60000041828 */
[----:B------:R-:W-:Y:S01]  /*48a0*/  FFMA.FTZ R189, R14, c[0x0][0x29c], -R189 ;  /* 0x0000a7000ebd7a23 */ /* 0x000fe200000108bd */
[----:B------:R-:W3:Y:S01]  /*48b0*/  MUFU.EX2 R13, R13 ;  /* 0x0000000d000d7308 */ /* 0x000ee20000000800 */
[----:B------:R-:W4:Y:S01]  /*48c0*/  LDS R14, [R228.X4+0x212a0] ;  /* 0x0212a000e40e7984 */ /* 0x000f220000004800 */
[--C-:B------:R-:W-:Y:S01]  /*48d0*/  FADD.FTZ R17, R32, -R9.reuse ;  /* 0x8000000920117221 */ /* 0x100fe20000010000 */
[----:B------:R-:W-:Y:S01]  /*48e0*/  F2FP.BF16.PACK_AB R32, R176, R185 ;  /* 0x000000b9b020723e */ /* 0x000fe200000010ff */
[--C-:B------:R-:W-:Y:S04]  /*48f0*/  FADD.FTZ R7, R24, -R9.reuse ;  /* 0x8000000918077221 */ /* 0x100fe80000010000 */
[--C-:B------:R-:W-:Y:S02]  /*4900*/  FADD.FTZ R6, R25, -R9.reuse ;  /* 0x8000000919067221 */ /* 0x100fe40000010000 */
[----:B------:R-:W-:Y:S01]  /*4910*/  FMUL.FTZ R7, R180, R7 ;  /* 0x00000007b4077220 */ /* 0x000fe20000410000 */
[C---:B------:R-:W-:Y:S01]  /*4920*/  F2FP.BF16.PACK_AB R180, R181.reuse, R180 ;  /* 0x000000b4b5b4723e */ /* 0x040fe200000010ff */
[----:B------:R-:W-:Y:S01]  /*4930*/  FMUL.FTZ R6, R181, R6 ;  /* 0x00000006b5067220 */ /* 0x000fe20000410000 */
[----:B------:R-:W-:Y:S01]  /*4940*/  MUFU.EX2 R5, R5 ;  /* 0x0000000500057308 */ /* 0x000fe20000000800 */
[--C-:B------:R-:W-:Y:S02]  /*4950*/  FADD.FTZ R36, R36, -R9.reuse ;  /* 0x8000000924247221 */ /* 0x100fe40000010000 */
[--C-:B------:R-:W-:Y:S01]  /*4960*/  FADD.FTZ R37, R37, -R9.reuse ;  /* 0x8000000925257221 */ /* 0x100fe20000010000 */
[----:B------:R-:W-:Y:S01]  /*4970*/  F2FP.BF16.PACK_AB R6, R6, R7 ;  /* 0x000000070606723e */ /* 0x000fe200000010ff */
[----:B------:R-:W-:Y:S01]  /*4980*/  STS [R227+0x21480], R180 ;  /* 0x021480b4e3007388 */ /* 0x000fe20000000800 */
[----:B------:R-:W-:Y:S01]  /*4990*/  FMUL.FTZ R15, R172, R15 ;  /* 0x0000000fac0f7220 */ /* 0x000fe20000410000 */
[----:B------:R-:W-:Y:S01]  /*49a0*/  F2FP.BF16.PACK_AB R172, R173, R172 ;  /* 0x000000acadac723e */ /* 0x000fe200000010ff */
[--C-:B------:R-:W-:Y:S02]  /*49b0*/  FADD.FTZ R28, R41, -R9.reuse ;  /* 0x80000009291c7221 */ /* 0x100fe40000010000 */
[----:B------:R-:W-:Y:S01]  /*49c0*/  FADD.FTZ R7, R40, -R9 ;  /* 0x8000000928077221 */ /* 0x000fe20000010000 */
[----:B-1----:R-:W-:Y:S01]  /*49d0*/  F2FP.BF16.PACK_AB R9, R8, R177 ;  /* 0x000000b10809723e */ /* 0x002fe200000010ff */
[----:B------:R-:W-:Y:S01]  /*49e0*/  FMUL.FTZ R28, R21, R28 ;  /* 0x0000001c151c7220 */ /* 0x000fe20000410000 */
[----:B------:R-:W1:Y:S01]  /*49f0*/  MUFU.EX2 R4, R4 ;  /* 0x0000000400047308 */ /* 0x000e620000000800 */
[----:B------:R-:W-:Y:S01]  /*4a00*/  FMUL.FTZ R7, R20, R7 ;  /* 0x0000000714077220 */ /* 0x000fe20000410000 */
[----:B------:R-:W-:Y:S01]  /*4a10*/  F2FP.BF16.PACK_AB R16, R16, R15 ;  /* 0x0000000f1010723e */ /* 0x000fe200000010ff */
[----:B------:R5:W-:Y:S01]  /*4a20*/  STS [R224], R9 ;  /* 0x00000009e0007388 */ /* 0x000be20000000800 */
[----:B------:R-:W-:Y:S01]  /*4a30*/  FMUL.FTZ R17, R174, R17 ;  /* 0x00000011ae117220 */ /* 0x000fe20000410000 */
[----:B------:R-:W-:Y:S01]  /*4a40*/  F2FP.BF16.PACK_AB R174, R175, R174 ;  /* 0x000000aeafae723e */ /* 0x000fe200000010ff */
[----:B------:R-:W-:Y:S01]  /*4a50*/  FMUL.FTZ R36, R185, R36 ;  /* 0x00000024b9247220 */ /* 0x000fe20000410000 */
[----:B------:R-:W-:Y:S01]  /*4a60*/  F2FP.BF16.PACK_AB R28, R28, R7 ;  /* 0x000000071c1c723e */ /* 0x000fe200000010ff */
[----:B------:R-:W-:Y:S01]  /*4a70*/  STS [R227+0x21c80], R172 ;  /* 0x021c80ace3007388 */ /* 0x000fe20000000800 */
[----:B--2---:R-:W-:Y:S01]  /*4a80*/  F2FP.BF16.PACK_AB R7, R11, R10 ;  /* 0x0000000a0b07723e */ /* 0x004fe200000010ff */
[----:B------:R-:W2:Y:S01]  /*4a90*/  MUFU.EX2 R189, R189 ;  /* 0x000000bd00bd7308 */ /* 0x000ea20000000800 */
[----:B---3--:R-:W-:Y:S01]  /*4aa0*/  F2FP.BF16.PACK_AB R15, R13, R12 ;  /* 0x0000000c0d0f723e */ /* 0x008fe200000010ff */
[----:B------:R-:W-:Y:S01]  /*4ab0*/  FMUL.FTZ R37, R176, R37 ;  /* 0x00000025b0257220 */ /* 0x000fe20000410000 */
[----:B------:R-:W-:Y:S01]  /*4ac0*/  F2FP.BF16.PACK_AB R18, R18, R17 ;  /* 0x000000111212723e */ /* 0x000fe200000010ff */
[----:B------:R2:W-:Y:S01]  /*4ad0*/  STS [R224+0x800], R7 ;  /* 0x00080007e0007388 */ /* 0x0005e20000000800 */
[----:B------:R-:W-:Y:S01]  /*4ae0*/  F2FP.BF16.PACK_AB R20, R21, R20 ;  /* 0x000000141514723e */ /* 0x000fe200000010ff */
[--C-:B----4-:R-:W-:Y:S01]  /*4af0*/  FADD.FTZ R40, R26, -R14.reuse ;  /* 0x8000000e1a287221 */ /* 0x110fe20000010000 */
[----:B------:R-:W-:Y:S01]  /*4b00*/  F2FP.BF16.PACK_AB R36, R37, R36 ;  /* 0x000000242524723e */ /* 0x000fe200000010ff */
[----:B------:R-:W-:Y:S01]  /*4b10*/  STS [R227+0x22480], R174 ;  /* 0x022480aee3007388 */ /* 0x000fe20000000800 */
[--C-:B------:R-:W-:Y:S02]  /*4b20*/  FADD.FTZ R19, R30, -R14.reuse ;  /* 0x8000000e1e137221 */ /* 0x100fe40000010000 */
[----:B------:R-:W-:Y:S01]  /*4b30*/  FMUL.FTZ R40, R177, R40 ;  /* 0x00000028b1287220 */ /* 0x000fe20000410000 */
[----:B------:R-:W-:Y:S01]  /*4b40*/  STS [R224+0x1000], R15 ;  /* 0x0010000fe0007388 */ /* 0x000fe20000000800 */
[--C-:B------:R-:W-:Y:S01]  /*4b50*/  FADD.FTZ R30, R31, -R14.reuse ;  /* 0x8000000e1f1e7221 */ /* 0x100fe20000010000 */
[----:B-1----:R-:W-:Y:S01]  /*4b60*/  F2FP.BF16.PACK_AB R17, R4, R5 ;  /* 0x000000050411723e */ /* 0x002fe200000010ff */
[----:B------:R-:W-:Y:S01]  /*4b70*/  FMUL.FTZ R19, R10, R19 ;  /* 0x000000130a137220 */ /* 0x000fe20000410000 */
[----:B------:R-:W-:Y:S01]  /*4b80*/  STS [R227+0x22c80], R32 ;  /* 0x022c8020e3007388 */ /* 0x000fe20000000800 */
[----:B------:R-:W-:Y:S02]  /*4b90*/  FMUL.FTZ R30, R11, R30 ;  /* 0x0000001e0b1e7220 */ /* 0x000fe40000410000 */
[--C-:B-----5:R-:W-:Y:S01]  /*4ba0*/  FADD.FTZ R9, R27, -R14.reuse ;  /* 0x8000000e1b097221 */ /* 0x120fe20000010000 */
[----:B------:R-:W-:Y:S01]  /*4bb0*/  STS [R224+0x1800], R17 ;  /* 0x00180011e0007388 */ /* 0x000fe20000000800 */
[--C-:B------:R-:W-:Y:S01]  /*4bc0*/  FADD.FTZ R11, R34, -R14.reuse ;  /* 0x8000000e220b7221 */ /* 0x100fe20000010000 */
[----:B------:R-:W-:Y:S01]  /*4bd0*/  F2FP.BF16.PACK_AB R19, R30, R19 ;  /* 0x000000131e13723e */ /* 0x000fe200000010ff */
[----:B------:R-:W-:Y:S01]  /*4be0*/  FMUL.FTZ R9, R8, R9 ;  /* 0x0000000908097220 */ /* 0x000fe20000410000 */
[----:B------:R-:W-:Y:S01]  /*4bf0*/  STS [R227+0x23480], R20 ;  /* 0x02348014e3007388 */ /* 0x000fe20000000800 */
[--C-:B------:R-:W-:Y:S02]  /*4c00*/  FADD.FTZ R8, R35, -R14.reuse ;  /* 0x8000000e23087221 */ /* 0x100fe40000010000 */
[----:B------:R-:W-:Y:S01]  /*4c10*/  FMUL.FTZ R11, R12, R11 ;  /* 0x0000000b0c0b7220 */ /* 0x000fe20000410000 */
[----:B------:R-:W-:Y:S01]  /*4c20*/  F2FP.BF16.PACK_AB R9, R9, R40 ;  /* 0x000000280909723e */ /* 0x000fe200000010ff */
[----:B------:R-:W-:Y:S01]  /*4c30*/  FMUL.FTZ R8, R13, R8 ;  /* 0x000000080d087220 */ /* 0x000fe20000410000 */
[----:B--2---:R-:W-:Y:S01]  /*4c40*/  F2FP.BF16.PACK_AB R7, R189, R22 ;  /* 0x00000016bd07723e */ /* 0x004fe200000010ff */
[--C-:B------:R-:W-:Y:S02]  /*4c50*/  FADD.FTZ R38, R38, -R14.reuse ;  /* 0x8000000e26267221 */ /* 0x100fe40000010000 */
[--C-:B------:R-:W-:Y:S01]  /*4c60*/  FADD.FTZ R39, R39, -R14.reuse ;  /* 0x8000000e27277221 */ /* 0x100fe20000010000 */
[----:B------:R-:W-:Y:S01]  /*4c70*/  F2FP.BF16.PACK_AB R21, R8, R11 ;  /* 0x0000000b0815723e */ /* 0x000fe200000010ff */
[----:B------:R-:W-:Y:S01]  /*4c80*/  STS [R224+0x2000], R7 ;  /* 0x00200007e0007388 */ /* 0x000fe20000000800 */
[----:B------:R-:W-:Y:S02]  /*4c90*/  FMUL.FTZ R38, R5, R38 ;  /* 0x0000002605267220 */ /* 0x000fe40000410000 */
[----:B------:R-:W-:Y:S01]  /*4ca0*/  FMUL.FTZ R39, R4, R39 ;  /* 0x0000002704277220 */ /* 0x000fe20000410000 */
[----:B------:R-:W-:Y:S01]  /*4cb0*/  BAR.SYNC.DEFER_BLOCKING 0x0 ;  /* 0x0000000000007b1d */ /* 0x000fe20000010000 */
[--C-:B------:R-:W-:Y:S02]  /*4cc0*/  FADD.FTZ R13, R42, -R14.reuse ;  /* 0x8000000e2a0d7221 */ /* 0x100fe40000010000 */
[----:B------:R-:W-:Y:S01]  /*4cd0*/  FADD.FTZ R14, R43, -R14 ;  /* 0x8000000e2b0e7221 */ /* 0x000fe20000010000 */
[----:B------:R-:W-:Y:S01]  /*4ce0*/  F2FP.BF16.PACK_AB R39, R39, R38 ;  /* 0x000000262727723e */ /* 0x000fe200000010ff */
[----:B------:R-:W-:Y:S02]  /*4cf0*/  FMUL.FTZ R13, R22, R13 ;  /* 0x0000000d160d7220 */ /* 0x000fe40000410000 */
[----:B------:R-:W-:Y:S02]  /*4d00*/  FMUL.FTZ R14, R189, R14 ;  /* 0x0000000ebd0e7220 */ /* 0x000fe40000410000 */
[----:B------:R-:W-:Y:S03]  /*4d10*/  IMAD.SHL.U32 R110, R218, 0x2, RZ ;  /* 0x00000002da6e7824 */ /* 0x000fe600078e00ff */
        /* <DEDUP_REMOVED lines=129> */
[----:B------:R-:W-:Y:S02]  /*5530*/  LEA R8, P0, R9, c[0x0][0x280], 0x2 ;  /* 0x0000a00009087a11 */ /* 0x000fe400078010ff */
[----:B------:R-:W-:Y:S02]  /*5540*/  IADD3 R6, -R229, R230, -R6 ;  /* 0x000000e6e5067210 */ /* 0x000fe40007ffe906 */
[----:B------:R-:W-:Y:S01]  /*5550*/  LEA.HI.X R9, R9, c[0x0][0x284], R4, 0x2, P0 ;  /* 0x0000a10009097a11 */ /* 0x000fe200000f1404 */
[----:B------:R-:W-:Y:S01]  /*5560*/  IMAD.X R4, R3, 0x1, R247, P1 ;  /* 0x0000000103047824 */ /* 0x000fe200008e06f7 */
[C---:B------:R-:W-:Y:S02]  /*5570*/  LEA R10, P0, R5.reuse, c[0x0][0x1f0], 0x1 ;  /* 0x00007c00050a7a11 */ /* 0x040fe400078008ff */
[----:B------:R-:W-:Y:S02]  /*5580*/  ISETP.LT.OR P2, PT, R6, 0x1, !P3 ;  /* 0x000000010600780c */ /* 0x000fe40005f41670 */
[----:B------:R-:W-:Y:S02]  /*5590*/  LEA.HI.X R11, R5, c[0x0][0x1f4], R4, 0x1, P0 ;  /* 0x00007d00050b7a11 */ /* 0x000fe400000f0c04 */
[C---:B------:R-:W-:Y:S02]  /*55a0*/  LEA R4, P0, R7.reuse, c[0x0][0x1f0], 0x1 ;  /* 0x00007c0007047a11 */ /* 0x040fe400078008ff */
        /* <DEDUP_REMOVED lines=20> */
.L_x_1269:
        /* <DEDUP_REMOVED lines=11> */
[----:B------:R-:W-:Y:S03]  /*57a0*/  LEA.HI.X.SX32 R3, R252, R241, 0x1, P0 ;  /* 0x000000f1fc037211 */ /* 0x000fe600000f0eff */
[----:B------:R-:W-:Y:S04]  /*57b0*/  IMAD.MOV.U32 R252, RZ, RZ, R248 ;  /* 0x000000fffffc7224 */ /* 0x000fe800078e00f8 */
        /* <DEDUP_REMOVED lines=11> */
[----:B------:R-:W1:Y:S07]  /*5870*/  LDSM.16.M88.4 R172, [R212+0x1000] ;  /* 0x00100000d4ac783b */ /* 0x000e6e0000000200 */
[-C--:B------:R-:W-:Y:S08]  /*5880*/  HMMA.16816.F32.BF16 R4, R184, R188.reuse, R4 ;  /* 0x000000bcb804723c */ /* 0x080ff00000041804 */
[C---:B------:R-:W-:Y:S08]  /*5890*/  HMMA.16816.F32.BF16 R8, R192.reuse, R188, R8 ;  /* 0x000000bcc008723c */ /* 0x040ff00000041808 */
[-C--:B------:R-:W-:Y:S08]  /*58a0*/  HMMA.16816.F32.BF16 R12, R192, R190.reuse, R12 ;  /* 0x000000bec00c723c */ /* 0x080ff0000004180c */
[C---:B------:R-:W-:Y:S01]  /*58b0*/  HMMA.16816.F32.BF16 R16, R184.reuse, R190, R16 ;  /* 0x000000beb810723c */ /* 0x040fe20000041810 */
        /* <DEDUP_REMOVED lines=9> */
[----:B------:R-:W3:Y:S07]  /*5950*/  LDSM.16.MT88.4 R192, [R211+0x6000] ;  /* 0x00600000d3c0783b */ /* 0x000eee0000004200 */
[----:B------:R-:W-:Y:S01]  /*5960*/  HMMA.16816.F32.BF16 R108, R184, R202, R108 ;  /* 0x000000cab86c723c */ /* 0x000fe2000004186c */
[----:B------:R-:W4:Y:S04]  /*5970*/  LDSM.16.M88.4 R184, [R212+0x1800] ;  /* 0x00180000d4b8783b */ /* 0x000f280000000200 */
[----:B------:R-:W5:Y:S03]  /*5980*/  LDSM.16.M88.4 R200, [R212+0x1c00] ;  /* 0x001c0000d4c8783b */ /* 0x000f660000000200 */
        /* <DEDUP_REMOVED lines=9> */
[----:B------:R-:W-:Y:S07]  /*5a20*/  LDSM.16.MT88.4 R188, [R211+0x2000] ;  /* 0x00200000d3bc783b */ /* 0x000fee0000004200 */
[-C--:B---3--:R-:W-:Y:S08]  /*5a30*/  HMMA.16816.F32.BF16 R36, R172, R192.reuse, R36 ;  /* 0x000000c0ac24723c */ /* 0x088ff00000041824 */
[C---:B------:R-:W-:Y:S08]  /*5a40*/  HMMA.16816.F32.BF16 R40, R180.reuse, R192, R40 ;  /* 0x000000c0b428723c */ /* 0x040ff00000041828 */
[-C--:B------:R-:W-:Y:S01]  /*5a50*/  HMMA.16816.F32.BF16 R104, R180, R194.reuse, R104 ;  /* 0x000000c2b468723c */ /* 0x080fe20000041868 */
[----:B------:R-:W-:Y:S07]  /*5a60*/  LDSM.16.M88.4 R180, [R212+0x2000] ;  /* 0x00200000d4b4783b */ /* 0x000fee0000000200 */
[----:B------:R-:W-:Y:S01]  /*5a70*/  HMMA.16816.F32.BF16 R108, R172, R194, R108 ;  /* 0x000000c2ac6c723c */ /* 0x000fe2000004186c */
[----:B------:R-:W2:Y:S04]  /*5a80*/  LDSM.16.MT88.4 R172, [R211+0x6800] ;  /* 0x00680000d3ac783b */ /* 0x000ea80000004200 */
[----:B------:R-:W3:Y:S03]  /*5a90*/  LDSM.16.M88.4 R192, [R212+0x2400] ;  /* 0x00240000d4c0783b */ /* 0x000ee60000000200 */
[-C--:B----4-:R-:W-:Y:S08]  /*5aa0*/  HMMA.16816.F32.BF16 R4, R184, R196.reuse, R4 ;  /* 0x000000c4b804723c */ /* 0x090ff00000041804 */
[C---:B-----5:R-:W-:Y:S08]  /*5ab0*/  HMMA.16816.F32.BF16 R8, R200.reuse, R196, R8 ;  /* 0x000000c4c808723c */ /* 0x060ff00000041808 */
        /* <DEDUP_REMOVED lines=233> */
.L_x_1267:
        /* <DEDUP_REMOVED lines=8> */
[--C-:B-1----:R-:W-:Y:S02]  /*69d0*/  SHF.R.S32.HI R6, RZ, 0x2, R5.reuse ;  /* 0x00000002ff067819 */ /* 0x102fe40000011405 */
        /* <DEDUP_REMOVED lines=624> */
[----:B--2---:R-:W-:-:S04]  /*90e0*/  IADD3 R77, -R77, R2, RZ ;  /* 0x000000024d4d7210 */ /* 0x004fc80007ffe1ff */
.L_x_1272:
[-C--:B---3--:R-:W-:Y:S01]  /*90f0*/  LEA.HI R2, R0, R223.reuse, RZ, 0x3 ;  /* 0x000000df00027211 */ /* 0x088fe200078f18ff */
[----:B-----5:R-:W-:Y:S01]  /*9100*/  IMAD R77, R232, -0x50, R77 ;  /* 0xffffffb0e84d7824 */ /* 0x020fe200078e024d */
[----:B------:R-:W-:Y:S01]  /*9110*/  LEA.HI R0, R0, R223, RZ, 0x6 ;  /* 0x000000df00007211 */ /* 0x000fe200078f30ff */
[----:B------:R-:W-:Y:S01]  /*9120*/  CS2R R42, SRZ ;  /* 0x00000000002a7805 */ /* 0x000fe2000001ff00 */
[----:B------:R-:W-:Y:S01]  /*9130*/  LOP3.LUT R80, R2, 0x1ffffff8, RZ, 0xc0, !PT ;  /* 0x1ffffff802507812 */ /* 0x000fe200078ec0ff */
[----:B------:R-:W-:Y:S01]  /*9140*/  CS2R R40, SRZ ;  /* 0x0000000000287805 */ /* 0x000fe2000001ff00 */
[----:B------:R-:W-:Y:S01]  /*9150*/  SHF.R.S32.HI R2, RZ, 0x3, R2 ;  /* 0x00000003ff027819 */ /* 0x000fe20000011402 */
[----:B------:R-:W-:Y:S01]  /*9160*/  IMAD.SHL.U32 R0, R0, 0x8, RZ ;  /* 0x0000000800007824 */ /* 0x000fe200078e00ff */
[C---:B------:R-:W-:Y:S01]  /*9170*/  ISETP.GT.AND P0, PT, R223.reuse, 0x7f, PT ;  /* 0x0000007fdf00780c */ /* 0x040fe20003f04270 */
[----:B------:R-:W-:Y:S01]  /*9180*/  IMAD.IADD R80, R223, 0x1, -R80 ;  /* 0x00000001df507824 */ /* 0x000fe200078e0a50 */
[----:B------:R-:W-:Y:S01]  /*9190*/  IMNMX R77, R77, 0x50, PT ;  /* 0x000000504d4d7817 */ /* 0x000fe20003800200 */
[----:B------:R-:W-:Y:S01]  /*91a0*/  IMAD.SHL.U32 R3, R2, 0x40, RZ ;  /* 0x0000004002037824 */ /* 0x000fe200078e00ff */
[----:B------:R-:W-:Y:S01]  /*91b0*/  CS2R R46, SRZ ;  /* 0x00000000002e7805 */ /* 0x000fe2000001ff00 */
        /* <DEDUP_REMOVED lines=12> */
[----:B------:R-:W-:Y:S01]  /*9280*/  CS2R R12, SRZ ;  /* 0x00000000000c7805 */ /* 0x000fe2000001ff00 */
[----:B------:R-:W-:Y:S01]  /*9290*/  LOP3.LUT R3, R4, R3, RZ, 0x3c, !PT ;  /* 0x0000000304037212 */ /* 0x000fe200078e3cff */
[----:B------:R-:W-:Y:S01]  /*92a0*/  IMAD.WIDE.U32 R84, R233, c[0x0][0x338], R80 ;  /* 0x0000ce00e9547a25 */ /* 0x000fe200078e0050 */
[----:B------:R-:W-:Y:S01]  /*92b0*/  CS2R R4, SRZ ;  /* 0x0000000000047805 */ /* 0x000fe2000001ff00 */
[----:B------:R-:W-:Y:S01]  /*92c0*/  ISETP.GE.AND P6, PT, R2, R77, PT ;  /* 0x0000004d0200720c */ /* 0x000fe20003fc6270 */
[----:B------:R-:W-:Y:S01]  /*92d0*/  CS2R R66, SRZ ;  /* 0x0000000000427805 */ /* 0x000fe2000001ff00 */
[----:B------:R-:W-:Y:S01]  /*92e0*/  LOP3.LUT R78, R3, 0x7ffffe00, R0, 0xf8, !PT ;  /* 0x7ffffe00034e7812 */ /* 0x000fe200078ef800 */
[----:B------:R-:W-:Y:S01]  /*92f0*/  CS2R R64, SRZ ;  /* 0x0000000000407805 */ /* 0x000fe2000001ff00 */
[----:B------:R-:W-:Y:S01]  /*9300*/  SHF.R.S32.HI R0, RZ, 0x1f, R233 ;  /* 0x0000001fff007819 */ /* 0x000fe200000114e9 */
[----:B------:R-:W-:Y:S01]  /*9310*/  CS2R R70, SRZ ;  /* 0x0000000000467805 */ /* 0x000fe2000001ff00 */
[----:B------:R-:W-:Y:S01]  /*9320*/  SHF.R.S32.HI R3, RZ, 0x1f, R231 ;  /* 0x0000001fff037819 */ /* 0x000fe200000114e7 */
[----:B------:R-:W-:Y:S01]  /*9330*/  IMAD.SHL.U32 R78, R78, 0x2, RZ ;  /* 0x000000024e4e7824 */ /* 0x000fe200078e00ff */
[C---:B------:R-:W-:Y:S01]  /*9340*/  ISETP.GT.AND P2, PT, R223.reuse, 0x27f, PT ;  /* 0x0000027fdf00780c */ /* 0x040fe20003f44270 */
[----:B------:R-:W-:Y:S01]  /*9350*/  IMAD R76, R0, c[0x0][0x338], RZ ;  /* 0x0000ce00004c7a24 */ /* 0x000fe200078e02ff */
[----:B------:R-:W-:Y:S01]  /*9360*/  ISETP.GT.AND P1, PT, R223, 0x17f, PT ;  /* 0x0000017fdf00780c */ /* 0x000fe20003f24270 */
[----:B------:R-:W-:Y:S01]  /*9370*/  CS2R R68, SRZ ;  /* 0x0000000000447805 */ /* 0x000fe2000001ff00 */
[----:B------:R-:W-:Y:S01]  /*9380*/  SEL R3, R3, RZ, !P3 ;  /* 0x000000ff03037207 */ /* 0x000fe20005800000 */
[----:B------:R-:W-:Y:S01]  /*9390*/  IMAD R76, R233, c[0x0][0x33c], R76 ;  /* 0x0000cf00e94c7a24 */ /* 0x000fe200078e024c */
[----:B------:R-:W1:Y:S01]  /*93a0*/  @!P0 LDS.128 R40, [R78+0x9880] ;  /* 0x009880004e288984 */ /* 0x000e620000000c00 */
[----:B------:R-:W-:Y:S01]  /*93b0*/  SEL R231, R231, RZ, !P3 ;  /* 0x000000ffe7e77207 */ /* 0x000fe20005800000 */
[----:B------:R-:W-:Y:S01]  /*93c0*/  CS2R R74, SRZ ;  /* 0x00000000004a7805 */ /* 0x000fe2000001ff00 */
[----:B------:R-:W-:Y:S01]  /*93d0*/  IMAD.IADD R85, R85, 0x1, R76 ;  /* 0x0000000155557824 */ /* 0x000fe200078e024c */
[----:B------:R-:W2:Y:S01]  /*93e0*/  @!P0 LDS.128 R44, [R78+0xc080] ;  /* 0x00c080004e2c8984 */ /* 0x000ea20000000c00 */
[----:B------:R-:W-:Y:S01]  /*93f0*/  IMAD R76, R3, c[0x0][0x340], RZ ;  /* 0x0000d000034c7a24 */ /* 0x000fe200078e02ff */
[----:B------:R-:W-:Y:S01]  /*9400*/  CS2R R72, SRZ ;  /* 0x0000000000487805 */ /* 0x000fe2000001ff00 */
[----:B------:R-:W-:Y:S01]  /*9410*/  CS2R R54, SRZ ;  /* 0x0000000000367805 */ /* 0x000fe2000001ff00 */
[----:B------:R-:W3:Y:S01]  /*9420*/  @!P0 LDS.128 R48, [R78+0xe880] ;  /* 0x00e880004e308984 */ /* 0x000ee20000000c00 */
[----:B------:R-:W-:Y:S01]  /*9430*/  CS2R R52, SRZ ;  /* 0x0000000000347805 */ /* 0x000fe2000001ff00 */
[----:B------:R-:W-:Y:S01]  /*9440*/  CS2R R58, SRZ ;  /* 0x00000000003a7805 */ /* 0x000fe2000001ff00 */
[----:B------:R-:W-:Y:S01]  /*9450*/  CS2R R56, SRZ ;  /* 0x0000000000387805 */ /* 0x000fe2000001ff00 */
[----:B------:R-:W4:Y:S01]  /*9460*/  @!P0 LDS.128 R4, [R78+0x2080] ;  /* 0x002080004e048984 */ /* 0x000f220000000c00 */
[----:B------:R-:W-:Y:S01]  /*9470*/  CS2R R62, SRZ ;  /* 0x00000000003e7805 */ /* 0x000fe2000001ff00 */
[----:B------:R-:W-:Y:S01]  /*9480*/  CS2R R60, SRZ ;  /* 0x00000000003c7805 */ /* 0x000fe2000001ff00 */
[----:B------:R-:W-:Y:S01]  /*9490*/  CS2R R30, SRZ ;  /* 0x00000000001e7805 */ /* 0x000fe2000001ff00 */
[----:B------:R-:W1:Y:S01]  /*94a0*/  @!P0 LDS.128 R8, [R78+0x4880] ;  /* 0x004880004e088984 */ /* 0x000e620000000c00 */
[----:B------:R-:W-:Y:S01]  /*94b0*/  CS2R R28, SRZ ;  /* 0x00000000001c7805 */ /* 0x000fe2000001ff00 */
[----:B------:R-:W-:Y:S01]  /*94c0*/  CS2R R34, SRZ ;  /* 0x0000000000227805 */ /* 0x000fe2000001ff00 */
[----:B------:R-:W-:Y:S01]  /*94d0*/  CS2R R32, SRZ ;  /* 0x0000000000207805 */ /* 0x000fe2000001ff00 */
[----:B------:R-:W1:Y:S01]  /*94e0*/  @!P0 LDS.128 R12, [R78+0x7080] ;  /* 0x007080004e0c8984 */ /* 0x000e620000000c00 */
[C---:B------:R-:W-:Y:S01]  /*94f0*/  IADD3 R86, P0, R2.reuse, R82, RZ ;  /* 0x0000005202567210 */ /* 0x040fe20007f1e0ff */
        /* <DEDUP_REMOVED lines=8> */
[----:B------:R-:W-:Y:S01]  /*9580*/  LEA.HI.X.SX32 R87, R2, R83, 0x1, P0 ;  /* 0x0000005302577211 */ /* 0x000fe200000f0eff */
[C---:B------:R-:W-:Y:S01]  /*9590*/  IMAD R76, R231.reuse, c[0x0][0x344], R76 ;  /* 0x0000d100e74c7a24 */ /* 0x040fe200078e024c */
[----:B------:R-:W-:Y:S01]  /*95a0*/  BSSY B0, `(.L_x_1273) ;  /* 0x0000020000007945 */ /* 0x000fe20003800000 */
[----:B------:R-:W-:Y:S01]  /*95b0*/  IMAD.WIDE.U32 R82, R231, c[0x0][0x340], R84 ;  /* 0x0000d000e7527a25 */ /* 0x000fe200078e0054 */
[----:B------:R-:W1:Y:S01]  /*95c0*/  @!P2 LDS.128 R64, [R78+0x7880] ;  /* 0x007880004e40a984 */ /* 0x000e620000000c00 */
[----:B------:R-:W-:-:S02]  /*95d0*/  IADD3 R79, R80, 0x40, RZ ;  /* 0x00000040504f7810 */ /* 0x000fc40007ffe0ff */
[----:B------:R-:W-:Y:S01]  /*95e0*/  IMAD.WIDE R84, R232, 0x50, R86 ;  /* 0x00000050e8547825 */ /* 0x000fe200078e0256 */
[----:B------:R-:W1:Y:S03]  /*95f0*/  @!P2 LDS.128 R68, [R78+0xa080] ;  /* 0x00a080004e44a984 */ /* 0x000e660000000c00 */
[----:B------:R-:W-:Y:S01]  /*9600*/  IMAD.IADD R87, R83, 0x1, R76 ;  /* 0x0000000153577824 */ /* 0x000fe200078e024c */
        /* <DEDUP_REMOVED lines=12> */
[----:B---34-:R-:W-:Y:S01]  /*96d0*/  IMAD R76, R85, c[0x0][0x330], RZ ;  /* 0x0000cc00554c7a24 */ /* 0x018fe200078e02ff */
        /* <DEDUP_REMOVED lines=12> */
.L_x_1274:
[----:B---34-:R-:W-:Y:S05]  /*97a0*/  BSYNC B0 ;  /* 0x0000000000007941 */ /* 0x018fea0003800000 */
.L_x_1273:
        /* <DEDUP_REMOVED lines=20> */
.L_x_1276:
[----:B------:R-:W-:Y:S05]  /*98f0*/  BSYNC B0 ;  /* 0x0000000000007941 */ /* 0x000fea0003800000 */
.L_x_1275:
        /* <DEDUP_REMOVED lines=20> */
.L_x_1278:
[----:B------:R-:W-:Y:S05]  /*9a40*/  BSYNC B0 ;  /* 0x0000000000007941 */ /* 0x000fea0003800000 */
.L_x_1277:
        /* <DEDUP_REMOVED lines=23> */
.L_x_1280:
[----:B------:R-:W-:Y:S05]  /*9bc0*/  BSYNC B0 ;  /* 0x0000000000007941 */ /* 0x000fea0003800000 */
.L_x_1279:
        /* <DEDUP_REMOVED lines=18> */
.L_x_1282:
[----:B------:R-:W-:Y:S05]  /*9cf0*/  BSYNC B0 ;  /* 0x0000000000007941 */ /* 0x000fea0003800000 */
.L_x_1281:
        /* <DEDUP_REMOVED lines=19> */
.L_x_1271:
[----:B------:R-:W-:Y:S01]  /*9e30*/  ISETP.NE.U32.AND P0, PT, RZ, c[0x0][0x358], PT ;  /* 0x0000d600ff007a0c */ /* 0x000fe20003f05070 */
[----:B------:R-:W-:-:S03]  /*9e40*/  IMAD.MOV.U32 R0, RZ, RZ, 0x4 ;  /* 0x00000004ff007424 */ /* 0x000fc600078e00ff */
[----:B------:R-:W-:Y:S01]  /*9e50*/  ISETP.NE.AND.EX P1, PT, RZ, c[0x0][0x35c], PT, P0 ;  /* 0x0000d700ff007a0c */ /* 0x000fe20003f25300 */
[----:B-1----:R-:W-:Y:S01]  /*9e60*/  IMAD.WIDE R6, R231, R0, c[0x0][0x358] ;  /* 0x0000d600e7067625 */ /* 0x002fe200078e0200 */
        /* <DEDUP_REMOVED lines=13> */
[----:B--2---:R-:W-:-:S04]  /*9f40*/  IADD3 R5, -R5, R0, RZ ;  /* 0x0000000005057210 */ /* 0x004fc80007ffe1ff */
.L_x_1283:
[----:B-1----:R-:W-:Y:S01]  /*9f50*/  SHF.R.S32.HI R2, RZ, 0x1f, R223 ;  /* 0x0000001fff027819 */ /* 0x002fe200000114df */
[----:B-----5:R-:W-:Y:S01]  /*9f60*/  IMAD R5, R232, -0x50, R5 ;  /* 0xffffffb0e8057824 */ /* 0x020fe200078e0205 */
[----:B------:R-:W-:Y:S01]  /*9f70*/  SHF.R.S32.HI R0, RZ, 0x1f, R233 ;  /* 0x0000001fff007819 */ /* 0x000fe200000114e9 */
[----:B------:R-:W-:Y:S01]  /*9f80*/  BSSY B0, `(.L_x_1284) ;  /* 0x0000026000007945 */ /* 0x000fe20003800000 */
[----:B------:R-:W-:-:S02]  /*9f90*/  LEA.HI R2, R2, R223, RZ, 0x3 ;  /* 0x000000df02027211 */ /* 0x000fc400078f18ff */
[----:B------:R-:W-:Y:S01]  /*9fa0*/  SHF.R.S32.HI R3, RZ, 0x1f, R231 ;  /* 0x0000001fff037819 */ /* 0x000fe200000114e7 */
[----:B------:R-:W-:Y:S01]  /*9fb0*/  IMAD R4, R0, c[0x0][0x308], RZ ;  /* 0x0000c20000047a24 */ /* 0x000fe200078e02ff */
[----:B------:R-:W-:Y:S02]  /*9fc0*/  LOP3.LUT R6, R2, 0x1ffffff8, RZ, 0xc0, !PT ;  /* 0x1ffffff802067812 */ /* 0x000fe400078ec0ff */
[----:B------:R-:W-:Y:S01]  /*9fd0*/  SHF.R.S32.HI R2, RZ, 0x3, R2 ;  /* 0x00000003ff027819 */ /* 0x000fe20000011402 */
[----:B------:R-:W-:Y:S01]  /*9fe0*/  IMAD R11, R233, c[0x0][0x30c], R4 ;  /* 0x0000c300e90b7a24 */ /* 0x000fe200078e0204 */
[----:B------:R-:W-:Y:S01]  /*9ff0*/  SEL R3, R3, RZ, !P1 ;  /* 0x000000ff03037207 */ /* 0x000fe20004800000 */
[----:B------:R-:W-:Y:S01]  /*a000*/  IMAD.IADD R6, R223, 0x1, -R6 ;  /* 0x00000001df067824 */ /* 0x000fe200078e0a06 */
[C---:B------:R-:W-:Y:S02]  /*a010*/  ISETP.GE.AND P6, PT, R2.reuse, R5, PT ;  /* 0x000000050200720c */ /* 0x040fe40003fc6270 */
[----:B------:R-:W-:Y:S01]  /*a020*/  IADD3 R14, P0, R2, R12, RZ ;  /* 0x0000000c020e7210 */ /* 0x000fe20007f1e0ff */
[----:B------:R-:W-:Y:S01]  /*a030*/  IMAD.SHL.U32 R6, R6, 0x8, RZ ;  /* 0x0000000806067824 */ /* 0x000fe200078e00ff */
[----:B------:R-:W-:Y:S01]  /*a040*/  SEL R231, R231, RZ, !P1 ;  /* 0x000000ffe7e77207 */ /* 0x000fe20004800000 */
[----:B------:R-:W-:Y:S01]  /*a050*/  IMAD R4, R3, c[0x0][0x310], RZ ;  /* 0x0000c40003047a24 */ /* 0x000fe200078e02ff */
[----:B------:R-:W-:-:S02]  /*a060*/  LEA.HI.X.SX32 R15, R2, R13, 0x1, P0 ;  /* 0x0000000d020f7211 */ /* 0x000fc400000f0eff */
[----:B------:R-:W-:Y:S01]  /*a070*/  SHF.R.S32.HI R7, RZ, 0x1f, R6 ;  /* 0x0000001fff077819 */ /* 0x000fe20000011406 */
[----:B------:R-:W-:Y:S01]  /*a080*/  IMAD R17, R231, c[0x0][0x314], R4 ;  /* 0x0000c500e7117a24 */ /* 0x000fe200078e0204 */
[----:B------:R-:W-:Y:S01]  /*a090*/  IADD3 R4, R6, 0x80, RZ ;  /* 0x0000008006047810 */ /* 0x000fe20007ffe0ff */
[----:B------:R-:W-:-:S04]  /*a0a0*/  IMAD.WIDE R14, R232, 0x50, R14 ;  /* 0x00000050e80e7825 */ /* 0x000fc800078e020e */
[----:B------:R-:W-:-:S04]  /*a0b0*/  IMAD.WIDE.U32 R8, R233, c[0x0][0x308], R6 ;  /* 0x0000c200e9087a25 */ /* 0x000fc800078e0006 */
[----:B------:R-:W-:-:S04]  /*a0c0*/  IMAD.IADD R9, R9, 0x1, R11 ;  /* 0x0000000109097824 */ /* 0x000fc800078e020b */
[----:B------:R-:W-:Y:S01]  /*a0d0*/  IMAD.WIDE.U32 R12, R231, c[0x0][0x310], R8 ;  /* 0x0000c400e70c7a25 */ /* 0x000fe200078e0008 */
[----:B------:R-:W-:-:S03]  /*a0e0*/  IADD3 R8, R6, 0x40, RZ ;  /* 0x0000004006087810 */ /* 0x000fc60007ffe0ff */
        /* <DEDUP_REMOVED lines=15> */
.L_x_1285:
[----:B------:R-:W-:Y:S05]  /*a1e0*/  BSYNC B0 ;  /* 0x0000000000007941 */ /* 0x000fea0003800000 */
.L_x_1284:
[----:B------:R-:W-:Y:S01]  /*a1f0*/  IADD3 R10, R2, 0x20, RZ ;  /* 0x00000020020a7810 */ /* 0x000fe20007ffe0ff */
[----:B------:R-:W-:Y:S03]  /*a200*/  BSSY B0, `(.L_x_1286) ;  /* 0x0000013000007945 */ /* 0x000fe60003800000 */
[----:B------:R-:W-:-:S13]  /*a210*/  ISETP.GE.AND P5, PT, R10, R5, PT ;  /* 0x000000050a00720c */ /* 0x000fda0003fa6270 */
        /* <DEDUP_REMOVED lines=17> */
.L_x_1287:
[----:B------:R-:W-:Y:S05]  /*a330*/  BSYNC B0 ;  /* 0x0000000000007941 */ /* 0x000fea0003800000 */
.L_x_1286:
        /* <DEDUP_REMOVED lines=20> */
.L_x_1289:
[----:B------:R-:W-:Y:S05]  /*a480*/  BSYNC B0 ;  /* 0x0000000000007941 */ /* 0x000fea0003800000 */
.L_x_1288:
        /* <DEDUP_REMOVED lines=23> */
.L_x_1291:
[----:B------:R-:W-:Y:S05]  /*a600*/  BSYNC B0 ;  /* 0x0000000000007941 */ /* 0x000fea0003800000 */
.L_x_1290:
        /* <DEDUP_REMOVED lines=18> */
.L_x_1293:
[----:B------:R-:W-:Y:S05]  /*a730*/  BSYNC B0 ;  /* 0x0000000000007941 */ /* 0x000fea0003800000 */
.L_x_1292:
[----:B------:R-:W-:Y:S05]  /*a740*/  @P4 EXIT ;  /* 0x000000000000494d */ /* 0x000fea0003800000 */
[----:B------:R-:W-:Y:S01]  /*a750*/  IADD3 R0, P0, R14, 0x40, RZ ;  /* 0x000000400e007810 */ /* 0x000fe20007f1e0ff */
[----:B------:R-:W-:Y:S01]  /*a760*/  IMAD.MOV.U32 R11, RZ, RZ, R13 ;  /* 0x000000ffff0b7224 */ /* 0x000fe200078e000d */
[----:B------:R-:W-:-:S03]  /*a770*/  ISETP.GE.AND P1, PT, R6, c[0x0][0x324], PT ;  /* 0x0000c90006007a0c */ /* 0x000fc60003f26270 */
[----:B------:R-:W-:Y:S01]  /*a780*/  IMAD.X R14, RZ, RZ, R15, P0 ;  /* 0x000000ffff0e7224 */ /* 0x000fe200000e060f */
[----:B------:R-:W-:Y:S01]  /*a790*/  ISETP.GE.AND P0, PT, R8, c[0x0][0x324], PT ;  /* 0x0000c90008007a0c */ /* 0x000fe20003f06270 */
[----:B------:R-:W-:-:S04]  /*a7a0*/  IMAD.WIDE.U32 R10, R0, c[0x0][0x330], R10 ;  /* 0x0000cc00000a7a25 */ /* 0x000fc800078e000a */
[----:B-1----:R-:W-:Y:S01]  /*a7b0*/  IMAD R3, R14, c[0x0][0x330], RZ ;  /* 0x0000cc000e037a24 */ /* 0x002fe200078e02ff */
        /* <DEDUP_REMOVED lines=10> */
.L_x_1294:
        /* <DEDUP_REMOVED lines=10> */
.L_x_1428:


//--------------------- .text._ZN7cutlass13device_kernelIN5flash19enable_sm80_to_sm89INS1_16FlashAttnBwdSm80INS1_25CollectiveMainloopBwdSm80ILi2ELi1EN4cute5tupleIJNS5_1CILi64EEENS7_ILi80EEENS7_ILi192EEEEEENS_10bfloat16_tEfNS_4arch4Sm80ELb1ELb0ELb0ELb1ELb0ELb0ELb1ELb0ELi2ELi4ELi2ELi2ELb0EEENS1_24CollectiveEpilogueBwdGQAISB_fSE_Li256ELb1ELb0EEENS1_25SingleTileBwdLPTSchedulerILb1ELi80ELb0EEEEEEEEEvNT_6ParamsE --------------------------
	.section	.text._ZN7cutlass13device_kernelIN5flash19enable_sm80_to_sm89INS1_16FlashAttnBwdSm80INS1_25CollectiveMainloopBwdSm80ILi2ELi1EN4cute5tupleIJNS5_1CILi64EEENS7_ILi80EEENS7_ILi192EEEEEENS_10bfloat16_tEfNS_4arch4Sm80ELb1ELb0ELb0ELb1ELb0ELb0ELb1ELb0ELi2ELi4ELi2ELi2ELb0EEENS1_24CollectiveEpilogueBwdGQAISB_fSE_Li256ELb1ELb0EEENS1_25SingleTileBwdLPTSchedulerILb1ELi80ELb0EEEEEEEEEvNT_6ParamsE,"ax",@progbits
	.sectioninfo	@"SHI_REGISTERS=255"
	.align	128
.text._ZN7cutlass13device_kernelIN5flash19enable_sm80_to_sm89INS1_16FlashAttnBwdSm80INS1_25CollectiveMainloopBwdSm80ILi2ELi1EN4cute5tupleIJNS5_1CILi64EEENS7_ILi80EEENS7_ILi192EEEEEENS_10bfloat16_tEfNS_4arch4Sm80ELb1ELb0ELb0ELb1ELb0ELb0ELb1ELb0ELi2ELi4ELi2ELi2ELb0EEENS1_24CollectiveEpilogueBwdGQAISB_fSE_Li256ELb1ELb0EEENS1_25SingleTileBwdLPTSchedulerILb1ELi80ELb0EEEEEEEEEvNT_6ParamsE:
        .type           _ZN7cutlass13device_kernelIN5flash19enable_sm80_to_sm89INS1_16FlashAttnBwdSm80INS1_25CollectiveMainloopBwdSm80ILi2ELi1EN4cute5tupleIJNS5_1CILi64EEENS7_ILi80EEENS7_ILi192EEEEEENS_10bfloat16_tEfNS_4arch4Sm80ELb1ELb0ELb0ELb1ELb0ELb0ELb1ELb0ELi2ELi4ELi2ELi2ELb0EEENS1_24CollectiveEpilogueBwdGQAISB_fSE_Li256ELb1ELb0EEENS1_25SingleTileBwdLPTSchedulerILb1ELi80ELb0EEEEEEEEEvNT_6ParamsE,@function
        .size           _ZN7cutlass13device_kernelIN5flash19enable_sm80_to_sm89INS1_16FlashAttnBwdSm80INS1_25CollectiveMainloopBwdSm80ILi2ELi1EN4cute5tupleIJNS5_1CILi64EEENS7_ILi80EEENS7_ILi192EEEEEENS_10bfloat16_tEfNS_4arch4Sm80ELb1ELb0ELb0ELb1ELb0ELb0ELb1ELb0ELi2ELi4ELi2ELi2ELb0EEENS1_24CollectiveEpilogueBwdGQAISB_fSE_Li256ELb1ELb0EEENS1_25SingleTileBwdLPTSchedulerILb1ELi80ELb0EEEEEEEEEvNT_6ParamsE,(.L_x_1429 - _ZN7cutlass13device_kernelIN5flash19enable_sm80_to_sm89INS1_16FlashAttnBwdSm80INS1_25CollectiveMainloopBwdSm80ILi2ELi1EN4cute5tupleIJNS5_1CILi64EEENS7_ILi80EEENS7_ILi192EEEEEENS_10bfloat16_tEfNS_4arch4Sm80ELb1ELb0ELb0ELb1ELb0ELb0ELb1ELb0ELi2ELi4ELi2ELi2ELb0EEENS1_24CollectiveEpilogueBwdGQAISB_fSE_Li256ELb1ELb0EEENS1_25SingleTileBwdLPTSchedulerILb1ELi80ELb0EEEEEEEEEvNT_6ParamsE)
        .other          _ZN7cutlass13device_kernelIN5flash19enable_sm80_to_sm89INS1_16FlashAttnBwdSm80INS1_25CollectiveMainloopBwdSm80ILi2ELi1EN4cute5tupleIJNS5_1CILi64EEENS7_ILi80EEENS7_ILi192EEEEEENS_10bfloat16_tEfNS_4arch4Sm80ELb1ELb0ELb0ELb1ELb0ELb0ELb1ELb0ELi2ELi4ELi2ELi2ELb0EEENS1_24CollectiveEpilogueBwdGQAISB_fSE_Li256ELb1ELb0EEENS1_25SingleTileBwdLPTSchedulerILb1ELi80ELb0EEEEEEEEEvNT_6ParamsE,@"STO_CUDA_ENTRY STV_DEFAULT"
_ZN7cutlass13device_kernelIN5flash19enable_sm80_to_sm89INS1_16FlashAttnBwdSm80INS1_25CollectiveMainloopBwdSm80ILi2ELi1EN4cute5tupleIJNS5_1CILi64EEENS7_ILi80EEENS7_ILi192EEEEEENS_10bfloat16_tEfNS_4arch4Sm80ELb1ELb0ELb0ELb1ELb0ELb0ELb1ELb0ELi2ELi4ELi2ELi2ELb0EEENS1_24CollectiveEpilogueBwdGQAISB_fSE_Li256ELb1ELb0EEENS1_25SingleTileBwdLPTSchedulerILb1ELi80ELb0EEEEEEEEEvNT_6ParamsE:
        /* <DEDUP_REMOVED lines=30> */
.L_x_1296:
        /* <DEDUP_REMOVED lines=8> */
.L_x_1297:
        /* <DEDUP_REMOVED lines=21> */
.L_x_1298:
        /* <DEDUP_REMOVED lines=14> */
.L_x_1300:
[----:B------:R-:W-:Y:S02]  /*0490*/  ULDC UR4, c[0x0][0x3dc] ;  /* 0x0000f70000047ab9 */ /* 0x000fe40000000800 */
.L_x_1299:
[----:B------:R-:W-:-:S04]  /*04a0*/  UIADD3 UR4, UR4, 0x4f, URZ ;  /* 0x0000004f04047890 */ /* 0x000fc8000fffe03f */
[----:B------:R-:W-:-:S04]  /*04b0*/  UIMAD.WIDE UR4, UR4, 0x66666667, URZ ;  /* 0x66666667040478a5 */ /* 0x000fc8000f8e023f */
[----:B------:R-:W-:-:S04]  /*04c0*/  USHF.R.U32.HI UR4, URZ, 0x1f, UR5 ;  /* 0x0000001f3f047899 */ /* 0x000fc80008011605 */
[----:B------:R-:W-:-:S04]  /*04d0*/  ULEA.HI.SX32 UR4, UR5, UR4, 0x1b ;  /* 0x0000000405047291 */ /* 0x000fc8000f8fda3f */
[----:B------:R-:W-:-:S04]  /*04e0*/  UISETP.GE.AND UP0, UPT, UR11, UR4, UPT ;  /* 0x000000040b00728c */ /* 0x000fc8000bf06270 */
[----:B------:R-:W-:-:S06]  /*04f0*/  USEL UR7, UR7, 0xffffffff, !UP0 ;  /* 0xffffffff07077887 */ /* 0x000fcc000c000000 */
[----:B------:R-:W-:Y:S01]  /*0500*/  MOV R234, UR7 ;  /* 0x0000000700ea7c02 */ /* 0x000fe20008000f00 */
[----:B------:R-:W-:Y:S05]  /*0510*/  BRA `(.L_x_1301) ;  /* 0x0000049000007947 */ /* 0x000fea0003800000 */
.L_x_1295:
        /* <DEDUP_REMOVED lines=22> */
.L_x_1302:
        /* <DEDUP_REMOVED lines=8> */
.L_x_1303:
        /* <DEDUP_REMOVED lines=21> */
.L_x_1304:
        /* <DEDUP_REMOVED lines=14> */
.L_x_1306:
[----:B------:R-:W-:Y:S02]  /*0930*/  ULDC UR4, c[0x0][0x3dc] ;  /* 0x0000f70000047ab9 */ /* 0x000fe40000000800 */
.L_x_1305:
[----:B------:R-:W-:-:S04]  /*0940*/  UIADD3 UR4, UR4, 0x4f, URZ ;  /* 0x0000004f04047890 */ /* 0x000fc8000fffe03f */
[----:B------:R-:W-:-:S04]  /*0950*/  UIMAD.WIDE UR4, UR4, 0x66666667, URZ ;  /* 0x66666667040478a5 */ /* 0x000fc8000f8e023f */
[----:B------:R-:W-:-:S04]  /*0960*/  USHF.R.U32.HI UR4, URZ, 0x1f, UR5 ;  /* 0x0000001f3f047899 */ /* 0x000fc80008011605 */
[----:B------:R-:W-:-:S04]  /*0970*/  ULEA.HI.SX32 UR4, UR5, UR4, 0x1b ;  /* 0x0000000405047291 */ /* 0x000fc8000f8fda3f */
[----:B------:R-:W-:-:S04]  /*0980*/  UISETP.GE.AND UP0, UPT, UR11, UR4, UPT ;  /* 0x000000040b00728c */ /* 0x000fc8000bf06270 */
[----:B------:R-:W-:-:S06]  /*0990*/  USEL UR7, UR7, 0xffffffff, !UP0 ;  /* 0xffffffff07077887 */ /* 0x000fcc000c000000 */
[----:B------:R-:W-:-:S04]  /*09a0*/  MOV R234, UR7 ;  /* 0x0000000700ea7c02 */ /* 0x000fc80008000f00 */
.L_x_1301:
[----:B------:R-:W-:-:S13]  /*09b0*/  ISETP.GE.AND P0, PT, R234, RZ, PT ;  /* 0x000000ffea00720c */ /* 0x000fda0003f06270 */
        /* <DEDUP_REMOVED lines=9> */
[----:B------:R-:W2:Y:S02]  /*0a50*/  @P6 LDG.E R3, [R16.64] ;  /* 0x0000000c10036981 */ /* 0x000ea4000c1e1900 */
[CC--:B------:R-:W-:Y:S02]  /*0a60*/  @P0 IMAD.WIDE R4, R234.reuse, R9.reuse, c[0x0][0x2d8] ;  /* 0x0000b600ea040625 */ /* 0x0c0fe400078e0209 */
[----:B------:R-:W3:Y:S02]  /*0a70*/  @P6 LDG.E R13, [R16.64] ;  /* 0x0000000c100d6981 */ /* 0x000ee4000c1e1900 */
[C---:B------:R-:W-:Y:S02]  /*0a80*/  IMAD.WIDE R14, R234.reuse, R9, c[0x0][0x2d0] ;  /* 0x0000b400ea0e7625 */ /* 0x040fe400078e0209 */
[----:B------:R1:W4:Y:S04]  /*0a90*/  @P0 LDG.E R2, [R4.64] ;  /* 0x0000000c04020981 */ /* 0x000328000c1e1900 */
[----:B------:R-:W5:Y:S01]  /*0aa0*/  @P2 LDG.E R11, [R14.64] ;  /* 0x0000000c0e0b2981 */ /* 0x000f62000c1e1900 */
[----:B------:R-:W-:Y:S01]  /*0ab0*/  ULDC UR9, c[0x0][0x168] ;  /* 0x00005a0000097ab9 */ /* 0x000fe20000000800 */
[----:B------:R-:W-:Y:S01]  /*0ac0*/  CS2R R6, SRZ ;  /* 0x0000000000067805 */ /* 0x000fe2000001ff00 */
[----:B------:R-:W-:Y:S01]  /*0ad0*/  ULDC UR14, c[0x0][0x198] ;  /* 0x00006600000e7ab9 */ /* 0x000fe20000000800 */
[----:B-1----:R-:W-:Y:S01]  /*0ae0*/  CS2R R4, SRZ ;  /* 0x0000000000047805 */ /* 0x002fe2000001ff00 */
[----:B--2---:R-:W-:-:S05]  /*0af0*/  @P6 IMAD R3, R234, 0x40, R3 ;  /* 0x00000040ea036824 */ /* 0x004fca00078e0203 */
[----:B------:R-:W-:Y:S01]  /*0b00*/  @P6 SHF.R.S32.HI R0, RZ, 0x1f, R3 ;  /* 0x0000001fff006819 */ /* 0x000fe20000011403 */
[----:B----4-:R1:W2:Y:S03]  /*0b10*/  @P0 R2UR UR9, R2 ;  /* 0x00000000020903c2 */ /* 0x0102a600000e0000 */
[----:B------:R-:W-:Y:S01]  /*0b20*/  @P6 LEA.HI R0, R0, R3, RZ, 0x6 ;  /* 0x0000000300006211 */ /* 0x000fe200078f30ff */
[----:B------:R-:W-:Y:S01]  /*0b30*/  IMAD.MOV.U32 R3, RZ, RZ, RZ ;  /* 0x000000ffff037224 */ /* 0x000fe200078e00ff */
[--C-:B---3--:R-:W-:Y:S01]  /*0b40*/  @P6 SHF.R.S32.HI R5, RZ, 0x1f, R13.reuse ;  /* 0x0000001fff056819 */ /* 0x108fe2000001140d */
[----:B------:R-:W-:Y:S01]  /*0b50*/  @P6 IMAD.MOV.U32 R4, RZ, RZ, R13 ;  /* 0x000000ffff046224 */ /* 0x000fe200078e000d */
[--C-:B-----5:R-:W-:Y:S01]  /*0b60*/  @P2 SHF.R.S32.HI R7, RZ, 0x1f, R11.reuse ;  /* 0x0000001fff072819 */ /* 0x120fe2000001140b */
[----:B------:R-:W-:Y:S01]  /*0b70*/  @P2 IMAD.MOV.U32 R6, RZ, RZ, R11 ;  /* 0x000000ffff062224 */ /* 0x000fe200078e000b */
[----:B------:R-:W-:Y:S01]  /*0b80*/  @P6 LOP3.LUT R3, R0, 0xffffffc0, RZ, 0xc0, !PT ;  /* 0xffffffc000036812 */ /* 0x000fe200078ec0ff */
[----:B-12---:R-:W-:Y:S05]  /*0b90*/  @P0 BRA `(.L_x_1307) ;  /* 0x0000006000000947 */ /* 0x006fea0003800000 */
[----:B------:R-:W-:Y:S05]  /*0ba0*/  @!P6 BRA `(.L_x_1307) ;  /* 0x000000500000e947 */ /* 0x000fea0003800000 */
[----:B------:R-:W2:Y:S04]  /*0bb0*/  LDG.E R2, [R16.64] ;  /* 0x0000000c10027981 */ /* 0x000ea8000c1e1900 */
[----:B------:R-:W3:Y:S01]  /*0bc0*/  LDG.E R0, [R16.64+0x4] ;  /* 0x0000040c10007981 */ /* 0x000ee2000c1e1900 */
[----:B--2---:R-:W1:Y:S08]  /*0bd0*/  R2UR UR9, R2 ;  /* 0x00000000020973c2 */ /* 0x004e7000000e0000 */
[----:B---3--:R-:W1:Y:S02]  /*0be0*/  R2UR UR4, R0 ;  /* 0x00000000000473c2 */ /* 0x008e6400000e0000 */
[----:B-1----:R-:W-:-:S06]  /*0bf0*/  UIADD3 UR9, -UR9, UR4, URZ ;  /* 0x0000000409097290 */ /* 0x002fcc000fffe13f */
.L_x_1307:
[----:B------:R-:W-:-:S04]  /*0c00*/  ISETP.NE.U32.AND P0, PT, RZ, c[0x0][0x2e0], PT ;  /* 0x0000b800ff007a0c */ /* 0x000fc80003f05070 */
[----:B------:R-:W-:-:S13]  /*0c10*/  ISETP.NE.AND.EX P0, PT, RZ, c[0x0][0x2e4], PT, P0 ;  /* 0x0000b900ff007a0c */ /* 0x000fda0003f05300 */
[----:B------:R-:W-:Y:S05]  /*0c20*/  @!P0 BRA `(.L_x_1308) ;  /* 0x0000004000008947 */ /* 0x000fea0003800000 */
[----:B------:R-:W-:-:S05]  /*0c30*/  IMAD.WIDE R8, R234, R9, c[0x0][0x2e0] ;  /* 0x0000b800ea087625 */ /* 0x000fca00078e0209 */
[----:B------:R-:W2:Y:S02]  /*0c40*/  LDG.E R0, [R8.64] ;  /* 0x0000000c08007981 */ /* 0x000ea4000c1e1900 */
[----:B--2---:R1:W2:Y:S02]  /*0c50*/  R2UR UR14, R0 ;  /* 0x00000000000e73c2 */ /* 0x0042a400000e0000 */
[----:B-12---:R-:W-:Y:S05]  /*0c60*/  BRA `(.L_x_1309) ;  /* 0x0000006000007947 */ /* 0x006fea0003800000 */
.L_x_1308:
[----:B------:R-:W-:Y:S05]  /*0c70*/  @!P2 BRA `(.L_x_1309) ;  /* 0x000000500000a947 */ /* 0x000fea0003800000 */
[----:B------:R-:W2:Y:S04]  /*0c80*/  LDG.E R0, [R14.64] ;  /* 0x0000000c0e007981 */ /* 0x000ea8000c1e1900 */
[----:B------:R-:W3:Y:S01]  /*0c90*/  LDG.E R2, [R14.64+0x4] ;  /* 0x0000040c0e027981 */ /* 0x000ee2000c1e1900 */
[----:B--2---:R-:W1:Y:S08]  /*0ca0*/  R2UR UR14, R0 ;  /* 0x00000000000e73c2 */ /* 0x004e7000000e0000 */
[----:B---3--:R-:W1:Y:S02]  /*0cb0*/  R2UR UR4, R2 ;  /* 0x00000000020473c2 */ /* 0x008e6400000e0000 */
[----:B-1----:R-:W-:-:S06]  /*0cc0*/  UIADD3 UR14, -UR14, UR4, URZ ;  /* 0x000000040e0e7290 */ /* 0x002fcc000fffe13f */
.L_x_1309:
[----:B------:R-:W-:Y:S01]  /*0cd0*/  UIADD3 UR6, -UR14, UR9, URZ ;  /* 0x000000090e067290 */ /* 0x000fe2000fffe13f */
[----:B------:R-:W-:Y:S01]  /*0ce0*/  PLOP3.LUT P0, PT, PT, PT, PT, 0x80, 0x0 ;  /* 0x000000000000781c */ /* 0x000fe20003f0f070 */
[----:B------:R-:W-:Y:S01]  /*0cf0*/  ULDC UR4, c[0x0][0x2a4] ;  /* 0x0000a90000047ab9 */ /* 0x000fe20000000800 */
[----:B------:R-:W-:Y:S01]  /*0d00*/  CS2R R170, SRZ ;  /* 0x0000000000aa7805 */ /* 0x000fe2000001ff00 */
[----:B------:R-:W-:Y:S01]  /*0d10*/  UIMAD UR6, UR11, 0x50, UR6 ;  /* 0x000000500b0678a4 */ /* 0x000fe2000f8e0206 */
        /* <DEDUP_REMOVED lines=72> */
[----:B------:R-:W-:Y:S01]  /*11a0*/  SHF.R.S32.HI R17, RZ, 0x1f, R226 ;  /* 0x0000001fff117819 */ /* 0x000fe200000114e2 */
[----:B------:R-:W-:Y:S01]  /*11b0*/  ULDC.64 UR6, c[0x0][0x248] ;  /* 0x0000920000067ab9 */ /* 0x000fe20000000a00 */
[----:B------:R-:W-:Y:S01]  /*11c0*/  IMAD.U32 R14, RZ, RZ, UR11 ;  /* 0x0000000bff0e7e24 */ /* 0x000fe2000f8e00ff */
[----:B------:R-:W-:Y:S01]  /*11d0*/  UISETP.NE.AND UP0, UPT, UR6, 0x1, UPT ;  /* 0x000000010600788c */ /* 0x000fe2000bf05270 */
[----:B------:R-:W-:Y:S01]  /*11e0*/  LEA.HI R218, R17, R226, RZ, 0x3 ;  /* 0x000000e211da7211 */ /* 0x000fe200078f18ff */
[----:B------:R-:W-:Y:S01]  /*11f0*/  UIMAD.WIDE.U32 UR6, UR10, UR7, URZ ;  /* 0x000000070a0672a5 */ /* 0x000fe2000f8e003f */
[----:B------:R-:W-:Y:S01]  /*1200*/  SEL R26, R234, RZ, !P2 ;  /* 0x000000ffea1a7207 */ /* 0x000fe20005000000 */
[----:B------:R-:W-:Y:S01]  /*1210*/  ULDC UR4, c[0x0][0x250] ;  /* 0x0000940000047ab9 */ /* 0x000fe20000000800 */
[----:B------:R-:W-:Y:S01]  /*1220*/  LOP3.LUT R11, R218, 0xfffffff8, RZ, 0xc0, !PT ;  /* 0xfffffff8da0b7812 */ /* 0x000fe200078ec0ff */
[----:B------:R-:W-:Y:S01]  /*1230*/  UMOV UR15, UR10 ;  /* 0x0000000a000f7c82 */ /* 0x000fe20008000000 */
[----:B------:R-:W-:Y:S01]  /*1240*/  SHF.R.S32.HI R233, RZ, 0x3, R218 ;  /* 0x00000003ffe97819 */ /* 0x000fe200000114da */
[----:B------:R-:W-:Y:S01]  /*1250*/  IMAD.U32 R240, RZ, RZ, UR10 ;  /* 0x0000000afff07e24 */ /* 0x000fe2000f8e00ff */
[----:B------:R-:W-:Y:S01]  /*1260*/  SEL R236, R234, RZ, !P6 ;  /* 0x000000ffeaec7207 */ /* 0x000fe20007000000 */
[----:B------:R-:W-:Y:S01]  /*1270*/  IMAD.IADD R2, R226, 0x1, -R11 ;  /* 0x00000001e2027824 */ /* 0x000fe200078e0a0b */
[----:B------:R-:W-:Y:S01]  /*1280*/  @UP0 USHF.R.U32.HI UR15, URZ, UR4, UR7 ;  /* 0x000000043f0f0299 */ /* 0x000fe20008011607 */
[----:B------:R-:W-:Y:S01]  /*1290*/  SHF.R.S32.HI R9, RZ, 0x1f, R233 ;  /* 0x0000001fff097819 */ /* 0x000fe200000114e9 */
[C---:B------:R-:W-:Y:S01]  /*12a0*/  IMAD.SHL.U32 R13, R233.reuse, 0x40, RZ ;  /* 0x00000040e90d7824 */ /* 0x040fe200078e00ff */
[----:B------:R-:W-:Y:S01]  /*12b0*/  ULDC.64 UR6, c[0x0][0x1e0] ;  /* 0x0000780000067ab9 */ /* 0x000fe20000000a00 */
[----:B------:R-:W-:Y:S01]  /*12c0*/  IMAD.SHL.U32 R22, R2, 0x8, RZ ;  /* 0x0000000802167824 */ /* 0x000fe200078e00ff */
[----:B------:R-:W-:Y:S01]  /*12d0*/  USHF.R.S32.HI UR4, URZ, 0x1f, UR15 ;  /* 0x0000001f3f047899 */ /* 0x000fe2000801140f */
[C---:B------:R-:W-:Y:S01]  /*12e0*/  IADD3 R29, P1, R233.reuse, R4, RZ ;  /* 0x00000004e91d7210 */ /* 0x040fe20007f3e0ff */
[----:B------:R-:W-:Y:S01]  /*12f0*/  IMAD.U32 R31, RZ, RZ, UR15 ;  /* 0x0000000fff1f7e24 */ /* 0x000fe2000f8e00ff */
[----:B------:R-:W-:Y:S01]  /*1300*/  IADD3 R6, P0, R233, R6, RZ ;  /* 0x00000006e9067210 */ /* 0x000fe20007f1e0ff */
[----:B------:R-:W-:Y:S01]  /*1310*/  UIMAD UR6, UR4, UR6, URZ ;  /* 0x00000006040672a4 */ /* 0x000fe2000f8e023f */
[----:B------:R-:W-:Y:S01]  /*1320*/  SHF.R.S32.HI R23, RZ, 0x1f, R22 ;  /* 0x0000001fff177819 */ /* 0x000fe20000011416 */
[C---:B------:R-:W-:Y:S01]  /*1330*/  IMAD.X R10, R9.reuse, 0x1, R5, P1 ;  /* 0x00000001090a7824 */ /* 0x040fe200008e0605 */
[----:B------:R-:W-:Y:S01]  /*1340*/  SHF.R.S32.HI R4, RZ, 0x1f, R234 ;  /* 0x0000001fff047819 */ /* 0x000fe200000114ea */
[----:B------:R-:W-:Y:S01]  /*1350*/  UIMAD UR6, UR15, UR7, UR6 ;  /* 0x000000070f0672a4 */ /* 0x000fe2000f8e0206 */
[----:B------:R-:W-:Y:S01]  /*1360*/  IMAD.X R7, R9, 0x1, R7, P0 ;  /* 0x0000000109077824 */ /* 0x000fe200000e0607 */
[----:B------:R-:W-:Y:S01]  /*1370*/  IADD3 R0, -R233, UR14, RZ ;  /* 0x0000000ee9007c10 */ /* 0x000fe2000fffe1ff */
[----:B------:R-:W-:Y:S01]  /*1380*/  IMAD.WIDE.U32 R18, R31, c[0x0][0x1e0], R22 ;  /* 0x000078001f127a25 */ /* 0x000fe200078e0016 */
[----:B------:R-:W-:Y:S01]  /*1390*/  SEL R5, R4, RZ, !P2 ;  /* 0x000000ff04057207 */ /* 0x000fe20005000000 */
[----:B------:R-:W-:Y:S01]  /*13a0*/  USHF.R.S32.HI UR17, URZ, 0x1f, UR8 ;  /* 0x0000001f3f117899 */ /* 0x000fe20008011408 */
[----:B------:R-:W-:Y:S01]  /*13b0*/  LOP3.LUT R13, R13, 0x1c0, RZ, 0xc0, !PT ;  /* 0x000001c00d0d7812 */ /* 0x000fe200078ec0ff */
[----:B------:R-:W-:Y:S01]  /*13c0*/  IMAD.WIDE R14, R14, 0x50, R6 ;  /* 0x000000500e0e7825 */ /* 0x000fe200078e0206 */
[----:B------:R-:W-:Y:S01]  /*13d0*/  IADD3 R19, R19, UR6, RZ ;  /* 0x0000000613137c10 */ /* 0x000fe2000fffe0ff */
[----:B------:R-:W-:Y:S01]  /*13e0*/  ULDC.64 UR6, c[0x0][0x1b0] ;  /* 0x00006c0000067ab9 */ /* 0x000fe20000000a00 */
[-C--:B------:R-:W-:Y:S01]  /*13f0*/  LEA.HI R6, R17, R226.reuse, RZ, 0x6 ;  /* 0x000000e211067211 */ /* 0x080fe200078f30ff */
[----:B------:R-:W-:Y:S01]  /*1400*/  IMAD R7, R5, c[0x0][0x1e8], RZ ;  /* 0x00007a0005077a24 */ /* 0x000fe200078e02ff */
[----:B------:R-:W-:Y:S01]  /*1410*/  IADD3 R8, R22, 0x80, RZ ;  /* 0x0000008016087810 */ /* 0x000fe20007ffe0ff */
[----:B------:R-:W-:Y:S01]  /*1420*/  IMAD.WIDE.U32 R18, R26, c[0x0][0x1e8], R18 ;  /* 0x00007a001a127a25 */ /* 0x000fe200078e0012 */
[----:B------:R-:W-:Y:S01]  /*1430*/  UIMAD UR6, UR4, UR6, URZ ;  /* 0x00000006040672a4 */ /* 0x000fe2000f8e023f */
[----:B------:R-:W-:Y:S01]  /*1440*/  SEL R4, R4, RZ, !P6 ;  /* 0x000000ff04047207 */ /* 0x000fe20007000000 */
[----:B------:R-:W-:Y:S01]  /*1450*/  USHF.R.S32.HI UR4, URZ, 0x1f, UR10 ;  /* 0x0000001f3f047899 */ /* 0x000fe2000801140a */
[----:B------:R-:W-:Y:S01]  /*1460*/  IMAD R7, R26, c[0x0][0x1ec], R7 ;  /* 0x00007b001a077a24 */ /* 0x000fe200078e0207 */
[----:B------:R-:W-:Y:S01]  /*1470*/  ISETP.GE.AND P5, PT, R8, c[0x0][0x1cc], PT ;  /* 0x0000730008007a0c */ /* 0x000fe20003fa6270 */
[----:B------:R-:W-:Y:S01]  /*1480*/  IMAD.U32 R9, RZ, RZ, UR11 ;  /* 0x0000000bff097e24 */ /* 0x000fe2000f8e00ff */
[----:B------:R-:W-:Y:S01]  /*1490*/  UIMAD UR6, UR15, UR7, UR6 ;  /* 0x000000070f0672a4 */ /* 0x000fe2000f8e0206 */
[----:B------:R-:W-:Y:S01]  /*14a0*/  IMAD R24, R10, c[0x0][0x178], RZ ;  /* 0x00005e000a187a24 */ /* 0x000fe200078e02ff */
[----:B------:R-:W-:Y:S01]  /*14b0*/  ISETP.GT.AND P6, PT, R226, 0x7f, PT ;  /* 0x0000007fe200780c */ /* 0x000fe20003fc4270 */
[----:B------:R-:W-:Y:S01]  /*14c0*/  IMAD.IADD R19, R19, 0x1, R7 ;  /* 0x0000000113137824 */ /* 0x000fe200078e0207 */
[----:B------:R-:W-:Y:S01]  /*14d0*/  USHF.L.U32 UR15, UR8, 0x6, URZ ;  /* 0x00000006080f7899 */ /* 0x000fe2000800063f */
[----:B------:R-:W-:Y:S01]  /*14e0*/  IMAD R7, R15, c[0x0][0x1d8], RZ ;  /* 0x000076000f077a24 */ /* 0x000fe200078e02ff */
[----:B------:R-:W-:Y:S01]  /*14f0*/  LEA.HI R216, R17, R226, RZ, 0x7 ;  /* 0x000000e211d87211 */ /* 0x000fe200078f38ff */
[----:B------:R-:W-:Y:S01]  /*1500*/  IMAD R9, R9, -0x50, R0 ;  /* 0xffffffb009097824 */ /* 0x000fe200078e0200 */
[----:B------:R-:W-:Y:S01]  /*1510*/  LOP3.LUT R0, R13, 0x38, R22, 0xf8, !PT ;  /* 0x000000380d007812 */ /* 0x000fe200078ef816 */
[C---:B------:R-:W-:Y:S01]  /*1520*/  IMAD R24, R29.reuse, c[0x0][0x17c], R24 ;  /* 0x00005f001d187a24 */ /* 0x040fe200078e0218 */
[----:B------:R-:W-:Y:S01]  /*1530*/  SHF.R.U32.HI R13, RZ, 0x3, R13 ;  /* 0x00000003ff0d7819 */ /* 0x000fe2000001160d */
[----:B------:R-:W-:Y:S01]  /*1540*/  IMAD.WIDE.U32 R20, R29, c[0x0][0x178], R22 ;  /* 0x00005e001d147a25 */ /* 0x000fe200078e0016 */
[----:B------:R-:W-:Y:S01]  /*1550*/  SHF.R.S32.HI R216, RZ, 0x7, R216 ;  /* 0x00000007ffd87819 */ /* 0x000fe200000114d8 */
[----:B------:R-:W-:Y:S01]  /*1560*/  UIMAD UR14, UR11, -0x50, UR14 ;  /* 0xffffffb00b0e78a4 */ /* 0x000fe2000f8e020e */
        /* <DEDUP_REMOVED lines=9> */
[----:B------:R-:W-:Y:S01]  /*1600*/  IMAD.MOV.U32 R24, RZ, RZ, R20 ;  /* 0x000000ffff187224 */ /* 0x000fe200078e0014 */
[----:B------:R-:W-:Y:S01]  /*1610*/  LEA R20, P0, R18, c[0x0][0x1c0], 0x1 ;  /* 0x0000700012147a11 */ /* 0x000fe200078008ff */
[----:B------:R-:W-:Y:S01]  /*1620*/  IMAD.IADD R0, R19, 0x1, R7 ;  /* 0x0000000113007824 */ /* 0x000fe200078e0207 */
[----:B------:R-:W-:Y:S01]  /*1630*/  CS2R R160, SRZ ;  /* 0x0000000000a07805 */ /* 0x000fe2000001ff00 */
[----:B------:R-:W-:Y:S01]  /*1640*/  IMAD.MOV.U32 R11, RZ, RZ, c[0x0][0x1d8] ;  /* 0x00007600ff0b7624 */ /* 0x000fe200078e00ff */
[----:B------:R-:W-:Y:S01]  /*1650*/  CS2R R158, SRZ ;  /* 0x00000000009e7805 */ /* 0x000fe2000001ff00 */
[----:B------:R-:W-:Y:S01]  /*1660*/  IMAD.WIDE.U32 R240, R240, c[0x0][0x180], R24 ;  /* 0x00006000f0f07a25 */ /* 0x000fe200078e0018 */
[----:B------:R-:W-:Y:S01]  /*1670*/  LEA.HI.X R21, R18, c[0x0][0x1c4], R0, 0x1, P0 ;  /* 0x0000710012157a11 */ /* 0x000fe200000f0c00 */
[----:B------:R-:W-:Y:S01]  /*1680*/  CS2R R156, SRZ ;  /* 0x00000000009c7805 */ /* 0x000fe2000001ff00 */
[C---:B------:R-:W-:Y:S01]  /*1690*/  ISETP.GE.AND P0, PT, R22.reuse, c[0x0][0x1cc], PT ;  /* 0x0000730016007a0c */ /* 0x040fe20003f06270 */
[----:B------:R-:W-:Y:S01]  /*16a0*/  IMAD.MOV.U32 R7, RZ, RZ, c[0x0][0x1dc] ;  /* 0x00007700ff077624 */ /* 0x000fe200078e00ff */
[----:B------:R-:W-:Y:S01]  /*16b0*/  SHF.R.S32.HI R0, RZ, 0x6, R6 ;  /* 0x00000006ff007819 */ /* 0x000fe20000011406 */
[----:B------:R-:W-:Y:S01]  /*16c0*/  IMAD.WIDE.U32 R30, R31, c[0x0][0x1b0], R22 ;  /* 0x00006c001f1e7a25 */ /* 0x000fe200078e0016 */
[----:B------:R-:W-:Y:S01]  /*16d0*/  ISETP.LT.OR P2, PT, R9, 0x1, P0 ;  /* 0x000000010900780c */ /* 0x000fe20000741670 */
[----:B------:R-:W-:Y:S01]  /*16e0*/  CS2R R154, SRZ ;  /* 0x00000000009a7805 */ /* 0x000fe2000001ff00 */
[----:B------:R-:W-:Y:S01]  /*16f0*/  IADD3 R6, R22, 0x40, RZ ;  /* 0x0000004016067810 */ /* 0x000fe20007ffe0ff */
[----:B------:R-:W-:Y:S01]  /*1700*/  IMAD R228, R0, 0x200, R13 ;  /* 0x0000020000e47824 */ /* 0x000fe200078e020d */
[C---:B------:R-:W-:Y:S01]  /*1710*/  LEA R24, P1, R11.reuse, R20, 0x6 ;  /* 0x000000140b187211 */ /* 0x040fe200078230ff */
[C---:B------:R-:W-:Y:S01]  /*1720*/  IMAD.SHL.U32 R13, R11.reuse, 0x20, RZ ;  /* 0x000000200b0d7824 */ /* 0x040fe200078e00ff */
[----:B------:R-:W-:Y:S01]  /*1730*/  ISETP.GE.AND P4, PT, R6, c[0x0][0x1cc], PT ;  /* 0x0000730006007a0c */ /* 0x000fe20003f86270 */
[----:B------:R-:W-:Y:S01]  /*1740*/  IMAD.SHL.U32 R228, R228, 0x2, RZ ;  /* 0x00000002e4e47824 */ /* 0x000fe200078e00ff */
[----:B------:R-:W-:Y:S01]  /*1750*/  LEA.HI.X R25, R11, R21, R7, 0x6, P1 ;  /* 0x000000150b197211 */ /* 0x000fe200008f3407 */
[----:B------:R-:W-:Y:S01]  /*1760*/  IMAD.MOV.U32 R7, RZ, RZ, 0x5 ;  /* 0x00000005ff077424 */ /* 0x000fe200078e00ff */
[----:B------:R-:W-:Y:S01]  /*1770*/  ISETP.LT.OR P3, PT, R9, 0x1, P4 ;  /* 0x000000010900780c */ /* 0x000fe20002761670 */
        /* <DEDUP_REMOVED lines=8> */
[----:B------:R-:W-:Y:S01]  /*1800*/  SHF.L.U64.HI R11, R11, R7, c[0x0][0x1dc] ;  /* 0x000077000b0b7619 */ /* 0x000fe20000010207 */
[----:B------:R-:W-:Y:S01]  /*1810*/  IMAD.MOV.U32 R16, RZ, RZ, c[0x0][0x1a8] ;  /* 0x00006a00ff107624 */ /* 0x000fe200078e00ff */
[----:B------:R-:W-:Y:S01]  /*1820*/  IADD3 R31, R31, UR6, RZ ;  /* 0x000000061f1f7c10 */ /* 0x000fe2000fffe0ff */
[----:B------:R-:W-:Y:S01]  /*1830*/  ULDC.64 UR6, c[0x0][0x180] ;  /* 0x0000600000067ab9 */ /* 0x000fe20000000a00 */
[C---:B------:R-:W-:Y:S01]  /*1840*/  ISETP.LT.OR P5, PT, R9.reuse, 0x21, P5 ;  /* 0x000000210900780c */ /* 0x040fe20002fa1670 */
[----:B------:R-:W-:Y:S01]  /*1850*/  UIMAD UR6, UR4, UR6, URZ ;  /* 0x00000006040672a4 */ /* 0x000fe2000f8e023f */
[----:B------:R-:W-:Y:S01]  /*1860*/  IMAD R10, R10, c[0x0][0x208], RZ ;  /* 0x000082000a0a7a24 */ /* 0x000fe200078e02ff */
[----:B------:R1:W-:Y:S01]  /*1870*/  LDGSTS.E.BYPASS.LTC128B.128 [R228+0xa080], [R20.64+0x80], !P3 ;  /* 0x0a08008014e47fae */ /* 0x0003e2000d901d4c */
[----:B------:R-:W-:Y:S01]  /*1880*/  ISETP.GT.AND P3, PT, R226, 0x7f, PT ;  /* 0x0000007fe200780c */ /* 0x000fe20003f64270 */
[----:B------:R-:W-:Y:S01]  /*1890*/  IMAD.WIDE.U32 R26, R26, c[0x0][0x1b8], R30 ;  /* 0x00006e001a1a7a25 */ /* 0x000fe200078e001e */
[----:B------:R-:W-:Y:S01]  /*18a0*/  UIMAD UR6, UR10, UR7, UR6 ;  /* 0x000000070a0672a4 */ /* 0x000fe2000f8e0206 */
[----:B------:R1:W-:Y:S01]  /*18b0*/  LDGSTS.E.BYPASS.LTC128B.128 [R228+0xc880], [R20.64+0x100], !P2 ;  /* 0x0c88010014e47fae */ /* 0x0003e2000d101d4c */
[----:B------:R-:W-:Y:S01]  /*18c0*/  ISETP.LT.OR P2, PT, R9, 0x21, P4 ;  /* 0x000000210900780c */ /* 0x000fe20002741670 */
[----:B------:R-:W-:Y:S01]  /*18d0*/  IMAD.IADD R27, R27, 0x1, R5 ;  /* 0x000000011b1b7824 */ /* 0x000fe200078e0205 */
[----:B------:R-:W-:Y:S01]  /*18e0*/  CS2R R152, SRZ ;  /* 0x0000000000987805 */ /* 0x000fe2000001ff00 */
[----:B------:R2:W-:Y:S01]  /*18f0*/  LDGSTS.E.BYPASS.LTC128B.128 [R228+0x8880], [R24.64], !P1 ;  /* 0x0888000018e47fae */ /* 0x0005e2000c901d4c */
[----:B------:R-:W-:Y:S01]  /*1900*/  ISETP.GE.AND P1, PT, R6, c[0x0][0x16c], PT ;  /* 0x00005b0006007a0c */ /* 0x000fe20003f26270 */
[----:B------:R-:W-:Y:S01]  /*1910*/  IMAD R5, R15, c[0x0][0x1a8], RZ ;  /* 0x00006a000f057a24 */ /* 0x000fe200078e02ff */
[----:B------:R-:W-:Y:S01]  /*1920*/  IADD3 R241, R241, UR6, RZ ;  /* 0x00000006f1f17c10 */ /* 0x000fe2000fffe0ff */
[----:B------:R-:W-:Y:S01]  /*1930*/  IMAD.MOV.U32 R222, RZ, RZ, c[0x0][0x178] ;  /* 0x00005e00ffde7624 */ /* 0x000fe200078e00ff */
[----:B------:R-:W-:Y:S01]  /*1940*/  SEL R12, RZ, 0xffffffff, P1 ;  /* 0xffffffffff0c7807 */ /* 0x000fe20000800000 */
[----:B------:R-:W-:Y:S01]  /*1950*/  IMAD R5, R14, c[0x0][0x1ac], R5 ;  /* 0x00006b000e057a24 */ /* 0x000fe200078e0205 */
[----:B------:R-:W-:Y:S01]  /*1960*/  ISETP.GT.AND P1, PT, R226, 0x7f, PT ;  /* 0x0000007fe200780c */ /* 0x000fe20003f24270 */
[----:B------:R-:W-:Y:S01]  /*1970*/  IMAD.WIDE.U32 R14, R14, c[0x0][0x1a8], R26 ;  /* 0x00006a000e0e7a25 */ /* 0x000fe200078e001a */
[----:B------:R-:W-:Y:S01]  /*1980*/  @!P3 LEA R18, P0, R13, R24, 0x1 ;  /* 0x000000180d12b211 */ /* 0x000fe200078008ff */
[----:B------:R2:W-:Y:S01]  /*1990*/  LDGSTS.E.BYPASS.LTC128B.128 [R228+0xb080], [R24.64+0x80], !P2 ;  /* 0x0b08008018e47fae */ /* 0x0005e2000d101d4c */
[----:B------:R-:W-:Y:S01]  /*19a0*/  ULDC.64 UR6, c[0x0][0x270] ;  /* 0x00009c0000067ab9 */ /* 0x000fe20000000a00 */
[----:B------:R-:W-:Y:S01]  /*19b0*/  IMAD.IADD R5, R15, 0x1, R5 ;  /* 0x000000010f057824 */ /* 0x000fe200078e0205 */
[----:B------:R-:W-:Y:S01]  /*19c0*/  @!P3 LEA.HI.X R19, R13, R25, R11, 0x1, P0 ;  /* 0x000000190d13b211 */ /* 0x000fe200000f0c0b */
[----:B------:R2:W-:Y:S01]  /*19d0*/  LDGSTS.E.BYPASS.LTC128B.128 [R228+0xd880], [R24.64+0x100], !P5 ;  /* 0x0d88010018e47fae */ /* 0x0005e2000e901d4c */
[----:B------:R-:W-:Y:S01]  /*19e0*/  ISETP.GE.AND P0, PT, R22, c[0x0][0x16c], PT ;  /* 0x00005b0016007a0c */ /* 0x000fe20003f06270 */
[----:B------:R-:W-:Y:S01]  /*19f0*/  IMAD.SHL.U32 R12, R12, 0x2, RZ ;  /* 0x000000020c0c7824 */ /* 0x000fe200078e00ff */
[----:B------:R-:W-:Y:S01]  /*1a00*/  UIMAD UR6, UR4, UR6, URZ ;  /* 0x00000006040672a4 */ /* 0x000fe2000f8e023f */
[----:B------:R-:W-:Y:S01]  /*1a10*/  IMAD R251, R4, c[0x0][0x188], RZ ;  /* 0x0000620004fb7a24 */ /* 0x000fe200078e02ff */
[----:B------:R-:W-:Y:S01]  /*1a20*/  SEL R11, RZ, 0x1, P0 ;  /* 0x00000001ff0b7807 */ /* 0x000fe20000000000 */
[----:B------:R-:W-:Y:S01]  /*1a30*/  IMAD.WIDE.U32 R240, R236, c[0x0][0x188], R240 ;  /* 0x00006200ecf07a25 */ /* 0x000fe200078e00f0 */
[C---:B------:R-:W-:Y:S01]  /*1a40*/  @!P3 ISETP.GE.AND P0, PT, R9.reuse, 0x41, PT ;  /* 0x000000410900b80c */ /* 0x040fe20003f06270 */
[----:B------:R-:W-:Y:S01]  /*1a50*/  UIMAD UR16, UR10, UR7, UR6 ;  /* 0x000000070a1072a4 */ /* 0x000fe2000f8e0206 */
[----:B------:R-:W-:Y:S01]  /*1a60*/  @!P1 ISETP.LT.OR P2, PT, R9, 0x41, P4 ;  /* 0x000000410900980c */ /* 0x000fe20002741670 */
[----:B-1----:R-:W-:Y:S01]  /*1a70*/  IMAD R20, R29, c[0x0][0x20c], R10 ;  /* 0x000083001d147a24 */ /* 0x002fe200078e020a */
[----:B------:R-:W-:Y:S01]  /*1a80*/  ISETP.GT.AND P4, PT, R226, 0x7f, PT ;  /* 0x0000007fe200780c */ /* 0x000fe20003f84270 */
[----:B------:R-:W-:Y:S01]  /*1a90*/  IMAD R251, R236, c[0x0][0x18c], R251 ;  /* 0x00006300ecfb7a24 */ /* 0x000fe200078e02fb */
[----:B------:R-:W-:Y:S01]  /*1aa0*/  LOP3.LUT R12, R12, 0x2, R11, 0xe2, !PT ;  /* 0x000000020c0c7812 */ /* 0x000fe200078ee20b */
[----:B------:R-:W-:Y:S01]  /*1ab0*/  IMAD.MOV.U32 R11, RZ, RZ, c[0x0][0x1ac] ;  /* 0x00006b00ff0b7624 */ /* 0x000fe200078e00ff */
[----:B------:R-:W-:Y:S01]  /*1ac0*/  ULDC.64 UR6, c[0x0][0x210] ;  /* 0x0000840000067ab9 */ /* 0x000fe20000000a00 */
[----:B------:R-:W-:Y:S01]  /*1ad0*/  IMAD.SHL.U32 R13, R222, 0x40, RZ ;  /* 0x00000040de0d7824 */ /* 0x000fe200078e00ff */
[----:B------:R-:W-:Y:S01]  /*1ae0*/  UIMAD UR6, UR4, UR6, URZ ;  /* 0x00000006040672a4 */ /* 0x000fe2000f8e023f */
[----:B------:R-:W-:Y:S01]  /*1af0*/  IMAD.IADD R251, R241, 0x1, R251 ;  /* 0x00000001f1fb7824 */ /* 0x000fe200078e02fb */
[----:B------:R-:W-:Y:S01]  /*1b00*/  CS2R R150, SRZ ;  /* 0x0000000000967805 */ /* 0x000fe2000001ff00 */
[----:B------:R-:W-:Y:S01]  /*1b10*/  @!P1 ISETP.GE.OR P3, PT, R22, c[0x0][0x1cc], !P0 ;  /* 0x0000730016009a0c */ /* 0x000fe20004766670 */
[----:B------:R-:W-:Y:S01]  /*1b20*/  IMAD.MOV.U32 R250, RZ, RZ, R240 ;  /* 0x000000fffffa7224 */ /* 0x000fe200078e00f0 */
[----:B------:R-:W-:Y:S01]  /*1b30*/  UIMAD UR6, UR10, UR7, UR6 ;  /* 0x000000070a0672a4 */ /* 0x000fe2000f8e0206 */
[----:B------:R-:W-:Y:S01]  /*1b40*/  IMAD.SHL.U32 R232, R226, 0x4, RZ ;  /* 0x00000004e2e87824 */ /* 0x000fe200078e00ff */
[----:B------:R-:W-:Y:S01]  /*1b50*/  @!P4 ISETP.GE.OR P1, PT, R8, c[0x0][0x1cc], !P0 ;  /* 0x000073000800ca0c */ /* 0x000fe20004726670 */
[----:B------:R-:W-:Y:S01]  /*1b60*/  IMAD.WIDE.U32 R30, R13, UR8, R250 ;  /* 0x000000080d1e7c25 */ /* 0x000fe2000f8e00fa */
[C---:B------:R-:W-:Y:S01]  /*1b70*/  LEA R32, P0, R14.reuse, c[0x0][0x190], 0x1 ;  /* 0x000064000e207a11 */ /* 0x040fe200078008ff */
[----:B------:R-:W-:Y:S01]  /*1b80*/  CS2R R148, SRZ ;  /* 0x0000000000947805 */ /* 0x000fe2000001ff00 */
[----:B------:R-:W-:Y:S01]  /*1b90*/  CS2R R146, SRZ ;  /* 0x0000000000927805 */ /* 0x000fe2000001ff00 */
[----:B------:R-:W-:Y:S01]  /*1ba0*/  IMAD.WIDE.U32 R28, R29, c[0x0][0x208], R22 ;  /* 0x000082001d1c7a25 */ /* 0x000fe200078e0016 */
[----:B------:R-:W-:Y:S01]  /*1bb0*/  LEA.HI.X R33, R14, c[0x0][0x194], R5, 0x1, P0 ;  /* 0x000065000e217a11 */ /* 0x000fe200000f0c05 */
[----:B------:R-:W-:Y:S01]  /*1bc0*/  CS2R R144, SRZ ;  /* 0x0000000000907805 */ /* 0x000fe2000001ff00 */
[----:B------:R-:W-:Y:S01]  /*1bd0*/  CS2R R142, SRZ ;  /* 0x00000000008e7805 */ /* 0x000fe2000001ff00 */
[----:B------:R1:W-:Y:S01]  /*1be0*/  @!P4 LDGSTS.E.BYPASS.LTC128B.128 [R228+0x9880], [R18.64], !P3 ;  /* 0x0988000012e4cfae */ /* 0x0003e2000d901d4c */
[----:B------:R-:W-:Y:S01]  /*1bf0*/  ISETP.GE.AND P3, PT, R8, c[0x0][0x19c], PT ;  /* 0x0000670008007a0c */ /* 0x000fe20003f66270 */
[----:B------:R-:W-:Y:S01]  /*1c00*/  IMAD.MOV.U32 R5, RZ, RZ, 0x6 ;  /* 0x00000006ff057424 */ /* 0x000fe200078e00ff */
[----:B------:R-:W-:Y:S01]  /*1c10*/  CS2R R140, SRZ ;  /* 0x00000000008c7805 */ /* 0x000fe2000001ff00 */
[----:B------:R1:W-:Y:S01]  /*1c20*/  @!P4 LDGSTS.E.BYPASS.LTC128B.128 [R228+0xc080], [R18.64+0x80], !P2 ;  /* 0x0c08008012e4cfae */ /* 0x0003e2000d101d4c */
[----:B------:R-:W-:Y:S01]  /*1c30*/  ISETP.GE.AND P2, PT, R6, c[0x0][0x19c], PT ;  /* 0x0000670006007a0c */ /* 0x000fe20003f46270 */
[----:B------:R-:W-:Y:S01]  /*1c40*/  IMAD.SHL.U32 R14, R16, 0x20, RZ ;  /* 0x00000020100e7824 */ /* 0x000fe200078e00ff */
[----:B------:R-:W-:Y:S01]  /*1c50*/  ISETP.LT.OR P5, PT, R9, 0x1, P3 ;  /* 0x000000010900780c */ /* 0x000fe20001fa1670 */
[----:B------:R1:W-:Y:S01]  /*1c60*/  @!P4 LDGSTS.E.BYPASS.LTC128B.128 [R228+0xe880], [R18.64+0x100], !P1 ;  /* 0x0e88010012e4cfae */ /* 0x0003e2000c901d4c */
[----:B------:R-:W-:Y:S01]  /*1c70*/  ISETP.GE.AND P4, PT, R22, c[0x0][0x19c], PT ;  /* 0x0000670016007a0c */ /* 0x000fe20003f86270 */
[----:B------:R-:W-:Y:S01]  /*1c80*/  IMAD.IADD R21, R29, 0x1, R20 ;  /* 0x000000011d157824 */ /* 0x000fe200078e0214 */
[C---:B------:R-:W-:Y:S01]  /*1c90*/  ISETP.LT.OR P1, PT, R9.reuse, 0x1, P2 ;  /* 0x000000010900780c */ /* 0x040fe20001721670 */
[----:B------:R-:W-:Y:S01]  /*1ca0*/  IMAD.MOV.U32 R20, RZ, RZ, R28 ;  /* 0x000000ffff147224 */ /* 0x000fe200078e001c */
[----:B------:R-:W-:Y:S01]  /*1cb0*/  ISETP.LT.OR P0, PT, R9, 0x1, P4 ;  /* 0x000000010900780c */ /* 0x000fe20002701670 */
[C---:B------:R-:W-:Y:S01]  /*1cc0*/  IMAD.SHL.U32 R223, R222.reuse, 0x20, RZ ;  /* 0x00000020dedf7824 */ /* 0x040fe200078e00ff */
[C---:B------:R-:W-:Y:S01]  /*1cd0*/  SHF.L.U64.HI R10, R222.reuse, R5, c[0x0][0x17c] ;  /* 0x00005f00de0a7619 */ /* 0x040fe20000010205 */
[----:B------:R-:W-:Y:S01]  /*1ce0*/  IMAD.MOV.U32 R224, RZ, RZ, c[0x0][0x208] ;  /* 0x00008200ffe07624 */ /* 0x000fe200078e00ff */
[----:B------:R-:W-:Y:S01]  /*1cf0*/  SHF.L.U64.HI R222, R222, R7, c[0x0][0x17c] ;  /* 0x00005f00dede7619 */ /* 0x000fe20000010207 */
[----:B------:R-:W-:Y:S01]  /*1d00*/  IMAD R221, R4, c[0x0][0x278], RZ ;  /* 0x00009e0004dd7a24 */ /* 0x000fe200078e02ff */
[----:B------:R-:W-:Y:S01]  /*1d10*/  CS2R R138, SRZ ;  /* 0x00000000008a7805 */ /* 0x000fe2000001ff00 */
[----:B------:R-:W-:Y:S01]  /*1d20*/  IMAD R10, R10, UR8, RZ ;  /* 0x000000080a0a7c24 */ /* 0x000fe2000f8e02ff */
[----:B------:R-:W-:Y:S01]  /*1d30*/  CS2R R136, SRZ ;  /* 0x0000000000887805 */ /* 0x000fe2000001ff00 */
[----:B------:R-:W-:Y:S01]  /*1d40*/  IMAD R221, R236, c[0x0][0x27c], R221 ;  /* 0x00009f00ecdd7a24 */ /* 0x000fe200078e02dd */
[----:B------:R-:W-:Y:S01]  /*1d50*/  CS2R R134, SRZ ;  /* 0x0000000000867805 */ /* 0x000fe2000001ff00 */
[----:B------:R-:W-:Y:S01]  /*1d60*/  IMAD R10, R13, UR17, R10 ;  /* 0x000000110d0a7c24 */ /* 0x000fe2000f8e020a */
[----:B------:R-:W-:Y:S01]  /*1d70*/  CS2R R132, SRZ ;  /* 0x0000000000847805 */ /* 0x000fe2000001ff00 */
[----:B------:R3:W-:Y:S01]  /*1d80*/  LDGSTS.E.BYPASS.LTC128B.128 [R228+0x80], [R32.64], !P0 ;  /* 0x0008000020e47fae */ /* 0x0007e2000c101d4c */
[C---:B------:R-:W-:Y:S01]  /*1d90*/  LEA R26, P0, R16.reuse, R32, 0x6 ;  /* 0x00000020101a7211 */ /* 0x040fe200078030ff */
[----:B------:R-:W-:Y:S01]  /*1da0*/  IMAD.IADD R10, R31, 0x1, R10 ;  /* 0x000000011f0a7824 */ /* 0x000fe200078e020a */
[----:B------:R-:W-:Y:S01]  /*1db0*/  CS2R R130, SRZ ;  /* 0x0000000000827805 */ /* 0x000fe2000001ff00 */
[----:B------:R3:W-:Y:S01]  /*1dc0*/  LDGSTS.E.BYPASS.LTC128B.128 [R228+0x2880], [R32.64+0x80], !P1 ;  /* 0x0288008020e47fae */ /* 0x0007e2000c901d4c */
[C---:B------:R-:W-:Y:S01]  /*1dd0*/  ISETP.LT.OR P1, PT, R9.reuse, 0x21, P4 ;  /* 0x000000210900780c */ /* 0x040fe20002721670 */
[----:B------:R-:W-:Y:S01]  /*1de0*/  IMAD.U32 R13, RZ, RZ, UR10 ;  /* 0x0000000aff0d7e24 */ /* 0x000fe2000f8e00ff */
[C---:B------:R-:W-:Y:S01]  /*1df0*/  LEA.HI.X R27, R16.reuse, R33, R11, 0x6, P0 ;  /* 0x00000021101b7211 */ /* 0x040fe200000f340b */
[----:B------:R3:W-:Y:S01]  /*1e00*/  LDGSTS.E.BYPASS.LTC128B.128 [R228+0x5080], [R32.64+0x100], !P5 ;  /* 0x0508010020e47fae */ /* 0x0007e2000e901d4c */
[----:B------:R-:W-:Y:S01]  /*1e10*/  SHF.L.U64.HI R11, R16, R7, c[0x0][0x1ac] ;  /* 0x00006b00100b7619 */ /* 0x000fe20000010207 */
[----:B------:R-:W-:Y:S01]  /*1e20*/  IMAD R247, R4, c[0x0][0x218], RZ ;  /* 0x0000860004f77a24 */ /* 0x000fe200078e02ff */
[----:B--2---:R-:W-:Y:S01]  /*1e30*/  @!P6 LEA R24, P0, R14, R26, 0x1 ;  /* 0x0000001a0e18e211 */ /* 0x004fe200078008ff */
[----:B------:R-:W-:Y:S01]  /*1e40*/  IMAD.SHL.U32 R225, R224, 0x20, RZ ;  /* 0x00000020e0e17824 */ /* 0x000fe200078e00ff */
[C---:B------:R-:W-:Y:S01]  /*1e50*/  ISETP.LT.OR P5, PT, R9.reuse, 0x21, P3 ;  /* 0x000000210900780c */ /* 0x040fe20001fa1670 */
[----:B------:R-:W-:Y:S01]  /*1e60*/  IMAD R247, R236, c[0x0][0x21c], R247 ;  /* 0x00008700ecf77a24 */ /* 0x000fe200078e02f7 */
[----:B------:R-:W-:Y:S01]  /*1e70*/  @!P6 LEA.HI.X R25, R14, R27, R11, 0x1, P0 ;  /* 0x0000001b0e19e211 */ /* 0x000fe200000f0c0b */
[----:B------:R-:W-:Y:S01]  /*1e80*/  IMAD.U32 R14, RZ, RZ, UR15 ;  /* 0x0000000fff0e7e24 */ /* 0x000fe2000f8e00ff */
[----:B------:R-:W-:Y:S01]  /*1e90*/  ISETP.GE.AND P0, PT, R8, c[0x0][0x16c], PT ;  /* 0x00005b0008007a0c */ /* 0x000fe20003f06270 */
[----:B------:R2:W-:Y:S01]  /*1ea0*/  LDGSTS.E.BYPASS.LTC128B.128 [R228+0x1080], [R26.64], !P1 ;  /* 0x010800001ae47fae */ /* 0x0005e2000c901d4c */
[----:B------:R-:W-:Y:S01]  /*1eb0*/  ISETP.GT.AND P1, PT, R226, 0x7f, PT ;  /* 0x0000007fe200780c */ /* 0x000fe20003f24270 */
[----:B------:R-:W-:Y:S01]  /*1ec0*/  IMAD R219, R4, c[0x0][0x290], RZ ;  /* 0x0000a40004db7a24 */ /* 0x000fe200078e02ff */
[----:B------:R-:W-:Y:S01]  /*1ed0*/  SEL R11, RZ, 0x4, P0 ;  /* 0x00000004ff0b7807 */ /* 0x000fe20000000000 */
[----:B------:R-:W-:Y:S01]  /*1ee0*/  IMAD.SHL.U32 R211, R216, 0x8, RZ ;  /* 0x00000008d8d37824 */ /* 0x000fe200078e00ff */
[----:B-1----:R-:W-:Y:S01]  /*1ef0*/  LEA R18, P0, R30, c[0x0][0x160], 0x1 ;  /* 0x000058001e127a11 */ /* 0x002fe200078008ff */
[----:B------:R-:W-:Y:S01]  /*1f00*/  IMAD R219, R236, c[0x0][0x294], R219 ;  /* 0x0000a500ecdb7a24 */ /* 0x000fe200078e02db */
[----:B------:R-:W-:Y:S01]  /*1f10*/  ISETP.LT.OR P6, PT, R9, 0x21, P2 ;  /* 0x000000210900780c */ /* 0x000fe200017c1670 */
[----:B------:R-:W-:Y:S01]  /*1f20*/  IMAD R235, R4, c[0x0][0x240], RZ ;  /* 0x0000900004eb7a24 */ /* 0x000fe200078e02ff */
[----:B------:R-:W-:Y:S01]  /*1f30*/  LEA.HI.X R19, R30, c[0x0][0x164], R10, 0x1, P0 ;  /* 0x000059001e137a11 */ /* 0x000fe200000f0c0a */
[----:B------:R-:W-:Y:S01]  /*1f40*/  IMAD.MOV.U32 R217, RZ, RZ, 0x10 ;  /* 0x00000010ffd97424 */ /* 0x000fe200078e00ff */
[----:B------:R-:W-:Y:S01]  /*1f50*/  IADD3 R10, P0, R232, R3, RZ ;  /* 0x00000003e80a7210 */ /* 0x000fe20007f1e0ff */
[----:B------:R-:W-:Y:S01]  /*1f60*/  IMAD R235, R236, c[0x0][0x244], R235 ;  /* 0x00009100eceb7a24 */ /* 0x000fe200078e02eb */
[----:B------:R-:W-:Y:S01]  /*1f70*/  LOP3.LUT R211, R211, 0x8, RZ, 0xc0, !PT ;  /* 0x00000008d3d37812 */ /* 0x000fe200078ec0ff */
[----:B------:R-:W-:Y:S01]  /*1f80*/  IMAD.MOV.U32 R215, RZ, RZ, 0x20 ;  /* 0x00000020ffd77424 */ /* 0x000fe200078e00ff */
[C---:B------:R-:W-:Y:S01]  /*1f90*/  @!P1 ISETP.LT.OR P4, PT, R9.reuse, 0x41, P4 ;  /* 0x000000410900980c */ /* 0x040fe20002781670 */
[----:B------:R-:W-:Y:S01]  /*1fa0*/  IMAD.SHL.U32 R0, R0, 0x8, RZ ;  /* 0x0000000800007824 */ /* 0x000fe200078e00ff */
[C---:B------:R-:W-:Y:S01]  /*1fb0*/  @!P1 ISETP.LT.OR P2, PT, R9.reuse, 0x41, P2 ;  /* 0x000000410900980c */ /* 0x040fe20001741670 */
[----:B------:R-:W-:Y:S01]  /*1fc0*/  CS2R R128, SRZ ;  /* 0x0000000000807805 */ /* 0x000fe2000001ff00 */
[----:B------:R-:W-:Y:S01]  /*1fd0*/  @!P1 ISETP.LT.OR P3, PT, R9, 0x41, P3 ;  /* 0x000000410900980c */ /* 0x000fe20001f61670 */
[----:B------:R2:W-:Y:S01]  /*1fe0*/  LDGSTS.E.BYPASS.LTC128B.128 [R228+0x3880], [R26.64+0x80], !P6 ;  /* 0x038800801ae47fae */ /* 0x0005e2000f101d4c */
[----:B------:R-:W-:Y:S01]  /*1ff0*/  LOP3.LUT R9, R12, R11, RZ, 0xfc, !PT ;  /* 0x0000000b0c097212 */ /* 0x000fe200078efcff */
[----:B------:R-:W-:Y:S01]  /*2000*/  IMAD.U32 R12, RZ, RZ, UR10 ;  /* 0x0000000aff0c7e24 */ /* 0x000fe2000f8e00ff */
[----:B------:R-:W-:Y:S01]  /*2010*/  SHF.R.S32.HI R11, RZ, 0x1f, R3 ;  /* 0x0000001fff0b7819 */ /* 0x000fe20000011403 */
[----:B------:R2:W-:Y:S01]  /*2020*/  LDGSTS.E.BYPASS.LTC128B.128 [R228+0x6080], [R26.64+0x100], !P5 ;  /* 0x060801001ae47fae */ /* 0x0005e2000e901d4c */
[C---:B------:R-:W-:Y:S01]  /*2030*/  LOP3.LUT P5, RZ, R9.reuse, 0x1, RZ, 0xc0, !PT ;  /* 0x0000000109ff7812 */ /* 0x040fe200078ac0ff */
[----:B------:R-:W-:Y:S01]  /*2040*/  IMAD.WIDE.U32 R238, R12, c[0x0][0x210], R20 ;  /* 0x000084000cee7a25 */ /* 0x000fe200078e0014 */
[----:B------:R-:W-:Y:S01]  /*2050*/  LEA.HI.X.SX32 R11, R232, R11, 0x1, P0 ;  /* 0x0000000be80b7211 */ /* 0x000fe200000f0eff */
[----:B------:R1:W-:Y:S01]  /*2060*/  @!P1 LDGSTS.E.BYPASS.LTC128B.128 [R228+0x2080], [R24.64], !P4 ;  /* 0x0208000018e49fae */ /* 0x0003e2000e101d4c */
[----:B------:R-:W-:Y:S01]  /*2070*/  ISETP.GT.AND P0, PT, R226, 0x7f, PT ;  /* 0x0000007fe200780c */ /* 0x000fe20003f04270 */
[----:B------:R-:W-:Y:S01]  /*2080*/  CS2R R126, SRZ ;  /* 0x00000000007e7805 */ /* 0x000fe2000001ff00 */
[----:B------:R-:W-:Y:S01]  /*2090*/  LOP3.LUT P4, RZ, R9, 0x2, RZ, 0xc0, !PT ;  /* 0x0000000209ff7812 */ /* 0x000fe2000788c0ff */
[----:B------:R-:W-:Y:S01]  /*20a0*/  IMAD.WIDE.U32 R244, R13, c[0x0][0x270], R10 ;  /* 0x00009c000df47a25 */ /* 0x000fe200078e000a */
[----:B------:R-:W-:Y:S01]  /*20b0*/  LOP3.LUT P6, RZ, R9, 0x4, RZ, 0xc0, !PT ;  /* 0x0000000409ff7812 */ /* 0x000fe200078cc0ff */
[----:B------:R-:W-:Y:S01]  /*20c0*/  CS2R R124, SRZ ;  /* 0x00000000007c7805 */ /* 0x000fe2000001ff00 */
[----:B------:R-:W-:Y:S01]  /*20d0*/  IADD3 R9, -R233, UR9, -R14 ;  /* 0x00000009e9097c10 */ /* 0x000fe2000fffe90e */
[----:B------:R-:W-:Y:S01]  /*20e0*/  CS2R R122, SRZ ;  /* 0x00000000007a7805 */ /* 0x000fe2000001ff00 */
[----:B------:R-:W-:Y:S01]  /*20f0*/  IADD3 R245, R245, UR16, RZ ;  /* 0x00000010f5f57c10 */ /* 0x000fe2000fffe0ff */
[----:B------:R-:W-:Y:S01]  /*2100*/  USHF.R.S32.HI UR16, URZ, 0x1f, UR15 ;  /* 0x0000001f3f107899 */ /* 0x000fe2000801140f */
[C---:B------:R-:W-:Y:S01]  /*2110*/  ISETP.LT.OR P1, PT, R9.reuse, 0x1, !P4 ;  /* 0x000000010900780c */ /* 0x040fe20006721670 */
[----:B------:R-:W-:Y:S01]  /*2120*/  CS2R R120, SRZ ;  /* 0x0000000000787805 */ /* 0x000fe2000001ff00 */
[----:B------:R-:W-:Y:S01]  /*2130*/  SHF.L.U64.HI R12, R224, R5, c[0x0][0x20c] ;  /* 0x00008300e00c7619 */ /* 0x000fe20000010205 */
[----:B------:R1:W-:Y:S01]  /*2140*/  @!P0 LDGSTS.E.BYPASS.LTC128B.128 [R228+0x4880], [R24.64+0x80], !P2 ;  /* 0x0488008018e48fae */ /* 0x0003e2000d101d4c */
[----:B------:R-:W-:Y:S01]  /*2150*/  ISETP.LT.OR P2, PT, R9, 0x1, !P5 ;  /* 0x000000010900780c */ /* 0x000fe20006f41670 */
[----:B------:R-:W-:Y:S01]  /*2160*/  IMAD.WIDE.U32 R244, R236, c[0x0][0x278], R244 ;  /* 0x00009e00ecf47a25 */ /* 0x000fe200078e00f4 */
[----:B------:R-:W-:Y:S01]  /*2170*/  IADD3 R239, R239, UR6, RZ ;  /* 0x00000006efef7c10 */ /* 0x000fe2000fffe0ff */
[----:B------:R1:W-:Y:S01]  /*2180*/  @!P0 LDGSTS.E.BYPASS.LTC128B.128 [R228+0x7080], [R24.64+0x100], !P3 ;  /* 0x0708010018e48fae */ /* 0x0003e2000d901d4c */
[C---:B------:R-:W-:Y:S01]  /*2190*/  ISETP.LT.OR P0, PT, R9.reuse, 0x1, !P6 ;  /* 0x000000010900780c */ /* 0x040fe20007701670 */
[----:B------:R-:W-:Y:S01]  /*21a0*/  IMAD R12, R12, UR8, RZ ;  /* 0x000000080c0c7c24 */ /* 0x000fe2000f8e02ff */
[----:B------:R-:W-:Y:S01]  /*21b0*/  ISETP.LT.OR P3, PT, R9, 0x21, !P5 ;  /* 0x000000210900780c */ /* 0x000fe20006f61670 */
[----:B------:R-:W0:Y:S01]  /*21c0*/  LDGDEPBAR ;  /* 0x00000000000079af */ /* 0x000e220000000000 */
[----:B------:R-:W-:Y:S01]  /*21d0*/  IMAD.IADD R221, R245, 0x1, R221 ;  /* 0x00000001f5dd7824 */ /* 0x000fe200078e02dd */
[----:B------:R-:W-:Y:S01]  /*21e0*/  ULDC.64 UR6, c[0x0][0x288] ;  /* 0x0000a20000067ab9 */ /* 0x000fe20000000a00 */
[----:B------:R-:W-:Y:S01]  /*21f0*/  IMAD.WIDE.U32 R238, R236, c[0x0][0x218], R238 ;  /* 0x00008600ecee7a25 */ /* 0x000fe200078e00ee */
[----:B------:R-:W-:Y:S01]  /*2200*/  UIMAD UR6, UR4, UR6, URZ ;  /* 0x00000006040672a4 */ /* 0x000fe2000f8e023f */
[----:B------:R-:W-:Y:S01]  /*2210*/  CS2R R118, SRZ ;  /* 0x0000000000767805 */ /* 0x000fe2000001ff00 */
[----:B------:R4:W-:Y:S01]  /*2220*/  LDGSTS.E.BYPASS.LTC128B.128 [R228+0xf080], [R18.64], !P2 ;  /* 0x0f08000012e47fae */ /* 0x0009e2000d101d4c */
[----:B------:R-:W-:Y:S01]  /*2230*/  ISETP.LT.OR P2, PT, R9, 0x21, !P4 ;  /* 0x000000210900780c */ /* 0x000fe20006741670 */
[----:B------:R-:W-:Y:S01]  /*2240*/  IMAD.IADD R247, R239, 0x1, R247 ;  /* 0x00000001eff77824 */ /* 0x000fe200078e02f7 */
[----:B------:R-:W-:Y:S01]  /*2250*/  UIMAD UR6, UR10, UR7, UR6 ;  /* 0x000000070a0672a4 */ /* 0x000fe2000f8e0206 */
[----:B------:R4:W-:Y:S01]  /*2260*/  LDGSTS.E.BYPASS.LTC128B.128 [R228+0x11080], [R18.64+0x80], !P1 ;  /* 0x1108008012e47fae */ /* 0x0009e2000c901d4c */
[----:B------:R-:W-:Y:S01]  /*2270*/  ISETP.LT.OR P1, PT, R9, 0x21, !P6 ;  /* 0x000000210900780c */ /* 0x000fe20007721670 */
[----:B------:R-:W-:Y:S01]  /*2280*/  IMAD.MOV.U32 R246, RZ, RZ, R238 ;  /* 0x000000fffff67224 */ /* 0x000fe200078e00ee */
[----:B------:R-:W-:Y:S01]  /*2290*/  CS2R R116, SRZ ;  /* 0x0000000000747805 */ /* 0x000fe2000001ff00 */
[----:B------:R4:W-:Y:S01]  /*22a0*/  LDGSTS.E.BYPASS.LTC128B.128 [R228+0x13080], [R18.64+0x100], !P0 ;  /* 0x1308010012e47fae */ /* 0x0009e2000c101d4c */
[C---:B------:R-:W-:Y:S01]  /*22b0*/  LEA R20, P0, R223.reuse, R18, 0x1 ;  /* 0x00000012df147211 */ /* 0x040fe200078008ff */
[----:B------:R-:W-:Y:S01]  /*22c0*/  CS2R R114, SRZ ;  /* 0x0000000000727805 */ /* 0x000fe2000001ff00 */
[----:B------:R-:W-:Y:S01]  /*22d0*/  CS2R R112, SRZ ;  /* 0x0000000000707805 */ /* 0x000fe2000001ff00 */
[----:B------:R-:W-:Y:S01]  /*22e0*/  CS2R R102, SRZ ;  /* 0x0000000000667805 */ /* 0x000fe2000001ff00 */
[----:B------:R-:W-:Y:S01]  /*22f0*/  LEA.HI.X R21, R223, R19, R222, 0x1, P0 ;  /* 0x00000013df157211 */ /* 0x000fe200000f0cde */
[----:B------:R-:W-:Y:S01]  /*2300*/  CS2R R100, SRZ ;  /* 0x0000000000647805 */ /* 0x000fe2000001ff00 */
[C---:B------:R-:W-:Y:S01]  /*2310*/  ISETP.GT.AND P0, PT, R226.reuse, 0xf, PT ;  /* 0x0000000fe200780c */ /* 0x040fe20003f04270 */
[----:B------:R-:W-:Y:S01]  /*2320*/  CS2R R98, SRZ ;  /* 0x0000000000627805 */ /* 0x000fe2000001ff00 */
[----:B------:R-:W-:Y:S01]  /*2330*/  CS2R R96, SRZ ;  /* 0x0000000000607805 */ /* 0x000fe2000001ff00 */
[----:B------:R5:W-:Y:S01]  /*2340*/  LDGSTS.E.BYPASS.LTC128B.128 [R228+0x10080], [R20.64], !P3 ;  /* 0x1008000014e47fae */ /* 0x000be2000d901d4c */
[C---:B------:R-:W-:Y:S01]  /*2350*/  ISETP.GT.AND P3, PT, R226.reuse, 0xf, PT ;  /* 0x0000000fe200780c */ /* 0x040fe20003f64270 */
[----:B------:R-:W-:Y:S01]  /*2360*/  CS2R R94, SRZ ;  /* 0x00000000005e7805 */ /* 0x000fe2000001ff00 */
[----:B------:R-:W-:Y:S01]  /*2370*/  P2R R5, PR, RZ, 0x1 ;  /* 0x00000001ff057803 */ /* 0x000fe20000000000 */
[----:B------:R5:W-:Y:S01]  /*2380*/  LDGSTS.E.BYPASS.LTC128B.128 [R228+0x12080], [R20.64+0x80], !P2 ;  /* 0x1208008014e47fae */ /* 0x000be2000d101d4c */
[----:B------:R-:W-:Y:S01]  /*2390*/  ISETP.GT.AND P2, PT, R226, 0xf, PT ;  /* 0x0000000fe200780c */ /* 0x000fe20003f44270 */
[C---:B------:R-:W-:Y:S01]  /*23a0*/  IMAD.SHL.U32 R5, R224.reuse, 0x40, RZ ;  /* 0x00000040e0057824 */ /* 0x040fe200078e00ff */
[----:B------:R-:W-:Y:S01]  /*23b0*/  SHF.L.U64.HI R224, R224, R7, c[0x0][0x20c] ;  /* 0x00008300e0e07619 */ /* 0x000fe20000010207 */
[----:B------:R5:W-:Y:S01]  /*23c0*/  LDGSTS.E.BYPASS.LTC128B.128 [R228+0x14080], [R20.64+0x100], !P1 ;  /* 0x1408010014e47fae */ /* 0x000be2000c901d4c */
[----:B------:R-:W-:Y:S01]  /*23d0*/  IMAD R7, R3, 0xc0, RZ ;  /* 0x000000c003077824 */ /* 0x000fe200078e02ff */
[----:B------:R-:W-:Y:S01]  /*23e0*/  SHF.R.S32.HI R3, RZ, 0x1f, R226 ;  /* 0x0000001fff037819 */ /* 0x000fe200000114e2 */
[C---:B------:R-:W-:Y:S01]  /*23f0*/  IMAD R9, R5.reuse, UR17, R12 ;  /* 0x0000001105097c24 */ /* 0x040fe2000f8e020c */
[----:B------:R-:W-:Y:S01]  /*2400*/  CS2R R92, SRZ ;  /* 0x00000000005c7805 */ /* 0x000fe2000001ff00 */
[----:B------:R-:W-:Y:S01]  /*2410*/  CS2R R90, SRZ ;  /* 0x00000000005a7805 */ /* 0x000fe2000001ff00 */
[----:B------:R-:W-:Y:S01]  /*2420*/  @!P3 IADD3 R13, P0, R244, UR15, RZ ;  /* 0x0000000ff40dbc10 */ /* 0x000fe2000ff1e0ff */
[----:B------:R-:W-:Y:S01]  /*2430*/  CS2R R88, SRZ ;  /* 0x0000000000587805 */ /* 0x000fe2000001ff00 */
[----:B------:R-:W-:Y:S01]  /*2440*/  CS2R R86, SRZ ;  /* 0x0000000000567805 */ /* 0x000fe2000001ff00 */
[----:B----4-:R-:W-:Y:S01]  /*2450*/  IMAD.WIDE.U32 R18, R5, UR8, R246 ;  /* 0x0000000805127c25 */ /* 0x010fe2000f8e00f6 */
[----:B------:R-:W-:Y:S01]  /*2460*/  @!P3 IADD3.X R12, R221, UR16, RZ, P0, !PT ;  /* 0x00000010dd0cbc10 */ /* 0x000fe200087fe4ff */
[----:B------:R-:W-:Y:S01]  /*2470*/  CS2R R84, SRZ ;  /* 0x0000000000547805 */ /* 0x000fe2000001ff00 */
[----:B-1----:R-:W-:Y:S01]  /*2480*/  @!P2 LEA R24, P0, R13, c[0x0][0x258], 0x2 ;  /* 0x000096000d18aa11 */ /* 0x002fe200078010ff */
[----:B------:R-:W-:Y:S01]  /*2490*/  IMAD.IADD R9, R19, 0x1, R9 ;  /* 0x0000000113097824 */ /* 0x000fe200078e0209 */
[----:B------:R-:W-:Y:S01]  /*24a0*/  IADD3 R5, -R14, UR9, -R233 ;  /* 0x000000090e057c10 */ /* 0x000fe2000fffe9e9 */
[----:B------:R-:W-:Y:S01]  /*24b0*/  IMAD.U32 R14, RZ, RZ, UR10 ;  /* 0x0000000aff0e7e24 */ /* 0x000fe2000f8e00ff */
[----:B------:R-:W-:Y:S01]  /*24c0*/  @!P2 LEA.HI.X R25, R13, c[0x0][0x25c], R12, 0x2, P0 ;  /* 0x000097000d19aa11 */ /* 0x000fe200000f140c */
[----:B------:R-:W-:Y:S01]  /*24d0*/  @!P2 IMAD.SHL.U32 R12, R226, 0x10, RZ ;  /* 0x00000010e20ca824 */ /* 0x000fe200078e00ff */
[----:B------:R-:W-:Y:S01]  /*24e0*/  ISETP.GE.AND P3, PT, R22, c[0x0][0x1fc], PT ;  /* 0x00007f0016007a0c */ /* 0x000fe20003f66270 */
[----:B------:R-:W-:Y:S01]  /*24f0*/  CS2R R82, SRZ ;  /* 0x0000000000527805 */ /* 0x000fe2000001ff00 */
[----:B--2---:R-:W-:Y:S01]  /*2500*/  LEA R26, P0, R18, c[0x0][0x1f0], 0x1 ;  /* 0x00007c00121a7a11 */ /* 0x004fe200078008ff */
[----:B------:R-:W-:Y:S01]  /*2510*/  CS2R R80, SRZ ;  /* 0x0000000000507805 */ /* 0x000fe2000001ff00 */
[----:B------:R1:W-:Y:S01]  /*2520*/  @!P2 LDGSTS.E.BYPASS.LTC128B.128 [R12+0x21080], [R24.64] ;  /* 0x21080000180cafae */ /* 0x0003e2000b901d4c */
[----:B------:R-:W-:Y:S01]  /*2530*/  ISETP.GE.AND P2, PT, R6, c[0x0][0x1fc], PT ;  /* 0x00007f0006007a0c */ /* 0x000fe20003f46270 */
[----:B------:R-:W-:Y:S01]  /*2540*/  CS2R R78, SRZ ;  /* 0x00000000004e7805 */ /* 0x000fe2000001ff00 */
[C---:B------:R-:W-:Y:S01]  /*2550*/  ISETP.LT.OR P1, PT, R5.reuse, 0x1, P3 ;  /* 0x000000010500780c */ /* 0x040fe20001f21670 */
[----:B------:R-:W0:Y:S01]  /*2560*/  LDGDEPBAR ;  /* 0x00000000000079af */ /* 0x000e220000000000 */
[----:B------:R-:W-:Y:S01]  /*2570*/  LEA.HI.X R27, R18, c[0x0][0x1f4], R9, 0x1, P0 ;  /* 0x00007d00121b7a11 */ /* 0x000fe200000f0c09 */
[----:B------:R-:W-:Y:S01]  /*2580*/  IMAD.U32 R18, RZ, RZ, UR10 ;  /* 0x0000000aff127e24 */ /* 0x000fe2000f8e00ff */
[----:B------:R-:W-:Y:S01]  /*2590*/  ISETP.LT.OR P0, PT, R5, 0x1, P2 ;  /* 0x000000010500780c */ /* 0x000fe20001701670 */
[----:B------:R-:W-:Y:S01]  /*25a0*/  CS2R R76, SRZ ;  /* 0x00000000004c7805 */ /* 0x000fe2000001ff00 */
[-C--:B------:R-:W-:Y:S01]  /*25b0*/  LEA.HI R13, R17, R226.reuse, RZ, 0x2 ;  /* 0x000000e2110d7211 */ /* 0x080fe200078f10ff */
[----:B------:R-:W-:Y:S01]  /*25c0*/  IMAD.WIDE.U32 R18, R18, c[0x0][0x288], R10 ;  /* 0x0000a20012127a25 */ /* 0x000fe200078e000a */
[----:B------:R-:W-:Y:S01]  /*25d0*/  ISETP.LT.OR P3, PT, R5, 0x21, P3 ;  /* 0x000000210500780c */ /* 0x000fe20001f61670 */
[----:B------:R-:W-:Y:S01]  /*25e0*/  CS2R R74, SRZ ;  /* 0x00000000004a7805 */ /* 0x000fe2000001ff00 */
[----:B------:R-:W-:Y:S01]  /*25f0*/  SHF.R.S32.HI R11, RZ, 0x2, R13 ;  /* 0x00000002ff0b7819 */ /* 0x000fe2000001140d */
[----:B------:R-:W-:Y:S01]  /*2600*/  CS2R R72, SRZ ;  /* 0x0000000000487805 */ /* 0x000fe2000001ff00 */
[----:B------:R-:W-:Y:S01]  /*2610*/  IADD3 R19, R19, UR6, RZ ;  /* 0x0000000613137c10 */ /* 0x000fe2000fffe0ff */
[----:B------:R3:W-:Y:S01]  /*2620*/  LDGSTS.E.BYPASS.LTC128B.128 [R228+0x1b080], [R26.64], !P1 ;  /* 0x1b0800001ae47fae */ /* 0x0007e2000c901d4c */
[----:B------:R-:W-:Y:S01]  /*2630*/  LEA.HI R9, R17, R226, RZ, 0x5 ;  /* 0x000000e211097211 */ /* 0x000fe200078f28ff */
[----:B------:R-:W-:Y:S01]  /*2640*/  ULDC.64 UR6, c[0x0][0x238] ;  /* 0x00008e0000067ab9 */ /* 0x000fe20000000a00 */
[----:B------:R-:W-:Y:S01]  /*2650*/  CS2R R70, SRZ ;  /* 0x0000000000467805 */ /* 0x000fe2000001ff00 */
[----:B------:R3:W-:Y:S01]  /*2660*/  LDGSTS.E.BYPASS.LTC128B.128 [R228+0x1d080], [R26.64+0x80], !P0 ;  /* 0x1d0800801ae47fae */ /* 0x0007e2000c101d4c */
[C---:B-----5:R-:W-:Y:S01]  /*2670*/  LEA R20, P0, R225.reuse, R26, 0x1 ;  /* 0x0000001ae1147211 */ /* 0x060fe200078008ff */
[----:B------:R-:W-:Y:S01]  /*2680*/  IMAD.WIDE.U32 R242, R236, c[0x0][0x290], R18 ;  /* 0x0000a400ecf27a25 */ /* 0x000fe200078e0012 */
[----:B------:R-:W-:Y:S01]  /*2690*/  UIMAD UR6, UR4, UR6, URZ ;  /* 0x00000006040672a4 */ /* 0x000fe2000f8e023f */
[----:B------:R-:W-:Y:S01]  /*26a0*/  CS2R R68, SRZ ;  /* 0x0000000000447805 */ /* 0x000fe2000001ff00 */
[----:B------:R-:W-:Y:S01]  /*26b0*/  LEA.HI.X R21, R225, R27, R224, 0x1, P0 ;  /* 0x0000001be1157211 */ /* 0x000fe200000f0ce0 */
[----:B------:R-:W-:Y:S01]  /*26c0*/  IMAD.IADD R219, R243, 0x1, R219 ;  /* 0x00000001f3db7824 */ /* 0x000fe200078e02db */
[CC--:B-1----:R-:W-:Y:S01]  /*26d0*/  IADD3 R24, P0, R7.reuse, R226.reuse, RZ ;  /* 0x000000e207187210 */ /* 0x0c2fe20007f1e0ff */
[----:B------:R-:W-:Y:S01]  /*26e0*/  UIMAD UR6, UR10, UR7, UR6 ;  /* 0x000000070a0672a4 */ /* 0x000fe2000f8e0206 */
[----:B------:R-:W-:Y:S01]  /*26f0*/  SHF.R.S32.HI R12, RZ, 0x1f, R13 ;  /* 0x0000001fff0c7819 */ /* 0x000fe2000001140d */
[----:B------:R-:W-:Y:S01]  /*2700*/  CS2R R66, SRZ ;  /* 0x0000000000427805 */ /* 0x000fe2000001ff00 */
[----:B------:R-:W-:Y:S01]  /*2710*/  LEA.HI.X.SX32 R25, R7, R3, 0x1, P0 ;  /* 0x0000000307197211 */ /* 0x000fe200000f0eff */
[----:B------:R-:W-:Y:S01]  /*2720*/  CS2R R64, SRZ ;  /* 0x0000000000407805 */ /* 0x000fe2000001ff00 */
[----:B------:R-:W-:Y:S01]  /*2730*/  ISETP.GE.AND P0, PT, R8, c[0x0][0x1fc], PT ;  /* 0x00007f0008007a0c */ /* 0x000fe20003f06270 */
[----:B------:R-:W-:Y:S01]  /*2740*/  CS2R R62, SRZ ;  /* 0x00000000003e7805 */ /* 0x000fe2000001ff00 */
[----:B------:R-:W-:Y:S01]  /*2750*/  LEA.HI R3, R17, R226, RZ, 0x4 ;  /* 0x000000e211037211 */ /* 0x000fe200078f20ff */
[----:B------:R-:W-:Y:S01]  /*2760*/  IMAD.WIDE.U32 R14, R14, c[0x0][0x238], R24 ;  /* 0x00008e000e0e7a25 */ /* 0x000fe200078e0018 */
[C---:B------:R-:W-:Y:S01]  /*2770*/  ISETP.LT.OR P1, PT, R5.reuse, 0x1, P0 ;  /* 0x000000010500780c */ /* 0x040fe20000721670 */
[----:B------:R-:W-:Y:S01]  /*2780*/  CS2R R60, SRZ ;  /* 0x00000000003c7805 */ /* 0x000fe2000001ff00 */
[----:B------:R-:W-:Y:S01]  /*2790*/  ISETP.LT.OR P0, PT, R5, 0x21, P0 ;  /* 0x000000210500780c */ /* 0x000fe20000701670 */
[----:B------:R-:W-:Y:S01]  /*27a0*/  CS2R R58, SRZ ;  /* 0x00000000003a7805 */ /* 0x000fe2000001ff00 */
[----:B------:R-:W-:Y:S01]  /*27b0*/  LEA.HI R12, R12, R11, RZ, 0x3 ;  /* 0x0000000b0c0c7211 */ /* 0x000fe200078f18ff */
[----:B------:R-:W-:Y:S01]  /*27c0*/  CS2R R56, SRZ ;  /* 0x0000000000387805 */ /* 0x000fe2000001ff00 */
[----:B------:R-:W-:Y:S01]  /*27d0*/  SHF.R.S32.HI R10, RZ, 0x4, R3 ;  /* 0x00000004ff0a7819 */ /* 0x000fe20000011403 */
[----:B------:R-:W-:Y:S01]  /*27e0*/  CS2R R54, SRZ ;  /* 0x0000000000367805 */ /* 0x000fe2000001ff00 */
[----:B------:R-:W-:Y:S01]  /*27f0*/  LOP3.LUT R12, R12, 0xfffffff8, RZ, 0xc0, !PT ;  /* 0xfffffff80c0c7812 */ /* 0x000fe200078ec0ff */
[----:B------:R-:W-:Y:S01]  /*2800*/  CS2R R52, SRZ ;  /* 0x0000000000347805 */ /* 0x000fe2000001ff00 */
[----:B------:R-:W-:Y:S01]  /*2810*/  LEA.HI R7, R3, R10, RZ, 0x1 ;  /* 0x0000000a03077211 */ /* 0x000fe200078f08ff */
[----:B------:R-:W-:Y:S01]  /*2820*/  CS2R R50, SRZ ;  /* 0x0000000000327805 */ /* 0x000fe2000001ff00 */
[----:B------:R-:W-:Y:S01]  /*2830*/  LOP3.LUT R13, R13, 0x3ffffffc, RZ, 0xc0, !PT ;  /* 0x3ffffffc0d0d7812 */ /* 0x000fe200078ec0ff */
[----:B------:R3:W-:Y:S01]  /*2840*/  LDGSTS.E.BYPASS.LTC128B.128 [R228+0x1f080], [R26.64+0x100], !P1 ;  /* 0x1f0801001ae47fae */ /* 0x0007e2000c901d4c */
[----:B------:R-:W-:Y:S01]  /*2850*/  ISETP.LT.OR P1, PT, R5, 0x21, P2 ;  /* 0x000000210500780c */ /* 0x000fe20001721670 */
[----:B------:R-:W-:Y:S01]  /*2860*/  IMAD.IADD R11, R11, 0x1, -R12 ;  /* 0x000000010b0b7824 */ /* 0x000fe200078e0a0c */
[----:B------:R-:W-:Y:S01]  /*2870*/  LOP3.LUT R5, R7, 0xfffffffe, RZ, 0xc0, !PT ;  /* 0xfffffffe07057812 */ /* 0x000fe200078ec0ff */
[----:B------:R1:W-:Y:S01]  /*2880*/  LDGSTS.E.BYPASS.LTC128B.128 [R228+0x1c080], [R20.64], !P3 ;  /* 0x1c08000014e47fae */ /* 0x0003e2000d901d4c */
[--C-:B------:R-:W-:Y:S01]  /*2890*/  SHF.R.S32.HI R7, RZ, 0x1f, R9.reuse ;  /* 0x0000001fff077819 */ /* 0x100fe20000011409 */
[----:B------:R-:W-:Y:S01]  /*28a0*/  IMAD.SHL.U32 R16, R11, 0x10, RZ ;  /* 0x000000100b107824 */ /* 0x000fe200078e00ff */
[----:B------:R-:W-:Y:S01]  /*28b0*/  SHF.R.S32.HI R12, RZ, 0x5, R9 ;  /* 0x00000005ff0c7819 */ /* 0x000fe20000011409 */
[----:B------:R-:W-:Y:S01]  /*28c0*/  IMAD.IADD R5, R10, 0x1, -R5 ;  /* 0x000000010a057824 */ /* 0x000fe200078e0a05 */
[----:B------:R-:W-:Y:S01]  /*28d0*/  ISETP.GE.AND P3, PT, R8, c[0x0][0x1fc], PT ;  /* 0x00007f0008007a0c */ /* 0x000fe20003f66270 */
[----:B------:R-:W-:Y:S01]  /*28e0*/  IMAD.IADD R13, R226, 0x1, -R13 ;  /* 0x00000001e20d7824 */ /* 0x000fe200078e0a0d */
[----:B------:R-:W-:Y:S01]  /*28f0*/  LEA.HI R7, R7, R12, RZ, 0x2 ;  /* 0x0000000c07077211 */ /* 0x000fe200078f10ff */
[----:B------:R-:W-:Y:S01]  /*2900*/  IMAD.SHL.U32 R220, R5, 0x8, RZ ;  /* 0x0000000805dc7824 */ /* 0x000fe200078e00ff */
[----:B------:R-:W-:Y:S01]  /*2910*/  LOP3.LUT R16, R211, 0x70, R16, 0xf8, !PT ;  /* 0x00000070d3107812 */ /* 0x000fe200078ef810 */
[----:B------:R1:W-:Y:S01]  /*2920*/  LDGSTS.E.BYPASS.LTC128B.128 [R228+0x1e080], [R20.64+0x80], !P1 ;  /* 0x1e08008014e47fae */ /* 0x0003e2000c901d4c */
[----:B------:R-:W-:Y:S01]  /*2930*/  ISETP.GE.AND P1, PT, R6, c[0x0][0x1fc], PT ;  /* 0x00007f0006007a0c */ /* 0x000fe20003f26270 */
[----:B------:R-:W-:Y:S01]  /*2940*/  CS2R R48, SRZ ;  /* 0x0000000000307805 */ /* 0x000fe2000001ff00 */
[----:B------:R-:W-:Y:S01]  /*2950*/  LOP3.LUT R7, R7, 0xfffffffc, RZ, 0xc0, !PT ;  /* 0xfffffffc07077812 */ /* 0x000fe200078ec0ff */
[----:B------:R1:W-:Y:S01]  /*2960*/  LDGSTS.E.BYPASS.LTC128B.128 [R228+0x20080], [R20.64+0x100], !P0 ;  /* 0x2008010014e47fae */ /* 0x0003e2000c101d4c */
[----:B------:R-:W-:Y:S01]  /*2970*/  IADD3 R6, P0, R242, UR15, RZ ;  /* 0x0000000ff2067c10 */ /* 0x000fe2000ff1e0ff */
[----:B------:R-:W-:Y:S01]  /*2980*/  CS2R R46, SRZ ;  /* 0x00000000002e7805 */ /* 0x000fe2000001ff00 */
[----:B------:R-:W-:Y:S01]  /*2990*/  LOP3.LUT R3, R3, 0xfffffff0, RZ, 0xc0, !PT ;  /* 0xfffffff003037812 */ /* 0x000fe200078ec0ff */
[----:B------:R-:W-:Y:S01]  /*29a0*/  CS2R R44, SRZ ;  /* 0x00000000002c7805 */ /* 0x000fe2000001ff00 */
[----:B------:R-:W-:Y:S01]  /*29b0*/  IADD3.X R17, R219, UR16, RZ, P0, !PT ;  /* 0x00000010db117c10 */ /* 0x000fe200087fe4ff */
[----:B------:R-:W-:Y:S01]  /*29c0*/  UMOV UR4, URZ ;  /* 0x0000003f00047c82 */ /* 0x000fe20008000000 */
[----:B------:R-:W-:Y:S01]  /*29d0*/  LEA R18, P0, R6, c[0x0][0x280], 0x2 ;  /* 0x0000a00006127a11 */ /* 0x000fe200078010ff */
[----:B------:R-:W-:Y:S01]  /*29e0*/  UMOV UR16, 0x1 ;  /* 0x0000000100107882 */ /* 0x000fe20000000000 */
[----:B------:R-:W-:-:S02]  /*29f0*/  LOP3.LUT R9, R9, 0xffffffe0, RZ, 0xc0, !PT ;  /* 0xffffffe009097812 */ /* 0x000fc400078ec0ff */
[----:B------:R-:W-:Y:S01]  /*2a00*/  LEA.HI.X R19, R6, c[0x0][0x284], R17, 0x2, P0 ;  /* 0x0000a10006137a11 */ /* 0x000fe200000f1411 */
[----:B------:R-:W-:Y:S01]  /*2a10*/  IMAD.IADD R6, R12, 0x1, -R7 ;  /* 0x000000010c067824 */ /* 0x000fe200078e0a07 */
[C---:B------:R-:W-:Y:S01]  /*2a20*/  ISETP.GE.AND P0, PT, R226.reuse, 0x10, PT ;  /* 0x00000010e200780c */ /* 0x040fe20003f06270 */
[----:B------:R-:W-:Y:S01]  /*2a30*/  IMAD.IADD R9, R226, 0x1, -R9 ;  /* 0x00000001e2097824 */ /* 0x000fe200078e0a09 */
[----:B------:R-:W-:Y:S01]  /*2a40*/  IADD3 R15, R15, UR6, RZ ;  /* 0x000000060f0f7c10 */ /* 0x000fe2000fffe0ff */
[C---:B------:R-:W-:Y:S01]  /*2a50*/  IMAD.SHL.U32 R17, R6.reuse, 0x100, RZ ;  /* 0x0000010006117824 */ /* 0x040fe200078e00ff */
[----:B------:R-:W-:Y:S02]  /*2a60*/  LEA.HI R10, R6, R6, RZ, 0x1 ;  /* 0x00000006060a7211 */ /* 0x000fe400078f08ff */
[----:B------:R-:W-:Y:S01]  /*2a70*/  ISETP.GE.AND P2, PT, R22, c[0x0][0x1fc], PT ;  /* 0x00007f0016007a0c */ /* 0x000fe20003f46270 */
[----:B------:R-:W-:Y:S01]  /*2a80*/  IMAD.WIDE.U32 R236, R236, c[0x0][0x240], R14 ;  /* 0x00009000ecec7a25 */ /* 0x000fe200078e000e */
[----:B------:R-:W-:-:S02]  /*2a90*/  LOP3.LUT R16, R16, 0x100, R17, 0xf8, !PT ;  /* 0x0000010010107812 */ /* 0x000fc400078ef811 */
[----:B------:R-:W-:Y:S01]  /*2aa0*/  LEA.HI R15, R216, R216, RZ, 0x1 ;  /* 0x000000d8d80f7211 */ /* 0x000fe200078f08ff */
[----:B------:R-:W-:Y:S01]  /*2ab0*/  IMAD.SHL.U32 R10, R10, 0x100, RZ ;  /* 0x000001000a0a7824 */ /* 0x000fe200078e00ff */
[----:B------:R-:W-:Y:S01]  /*2ac0*/  SEL R7, RZ, 0x1, P2 ;  /* 0x00000001ff077807 */ /* 0x000fe20001000000 */
[----:B------:R-:W-:Y:S01]  /*2ad0*/  IMAD.IADD R235, R237, 0x1, R235 ;  /* 0x00000001edeb7824 */ /* 0x000fe200078e02eb */
[----:B-1----:R-:W-:Y:S02]  /*2ae0*/  SHF.R.S32.HI R20, RZ, 0x1f, R9 ;  /* 0x0000001fff147819 */ /* 0x002fe40000011409 */
[----:B------:R-:W-:Y:S01]  /*2af0*/  LOP3.LUT R8, R10, 0x7ffffe00, RZ, 0xc0, !PT ;  /* 0x7ffffe000a087812 */ /* 0x000fe200078ec0ff */
[----:B------:R-:W-:Y:S01]  /*2b00*/  IMAD.IADD R10, R226, 0x1, -R3 ;  /* 0x00000001e20a7824 */ /* 0x000fe200078e0a03 */
[----:B------:R-:W-:Y:S01]  /*2b10*/  LEA.HI R231, R20, R9, RZ, 0x2 ;  /* 0x0000000914e77211 */ /* 0x000fe200078f10ff */
[----:B------:R-:W-:Y:S01]  /*2b20*/  @!P0 IMAD.SHL.U32 R3, R226, 0x10, RZ ;  /* 0x00000010e2038824 */ /* 0x000fe200078e00ff */
[----:B------:R-:W-:Y:S01]  /*2b30*/  LOP3.LUT R15, R15, 0x1ffffffe, RZ, 0xc0, !PT ;  /* 0x1ffffffe0f0f7812 */ /* 0x000fe200078ec0ff */
[----:B------:R-:W-:Y:S01]  /*2b40*/  IMAD R8, R13, 0x2, R8 ;  /* 0x000000020d087824 */ /* 0x000fe200078e0208 */
[----:B------:R-:W-:-:S02]  /*2b50*/  SHF.R.U32.HI R13, RZ, 0x3, R16 ;  /* 0x00000003ff0d7819 */ /* 0x000fc40000011610 */
[----:B------:R1:W-:Y:S01]  /*2b60*/  @!P0 LDGSTS.E.BYPASS.LTC128B.128 [R3+0x21280], [R18.64] ;  /* 0x2128000012038fae */ /* 0x0003e2000b901d4c */
[----:B------:R-:W-:Y:S01]  /*2b70*/  LOP3.LUT P0, RZ, R11, 0x1, RZ, 0xc0, !PT ;  /* 0x000000010bff7812 */ /* 0x000fe2000780c0ff */
[----:B------:R-:W-:Y:S01]  /*2b80*/  IMAD.SHL.U32 R11, R12, 0x100, RZ ;  /* 0x000001000c0b7824 */ /* 0x000fe200078e00ff */
[----:B------:R-:W-:Y:S01]  /*2b90*/  LOP3.LUT R13, R16, 0x28, R13, 0x78, !PT ;  /* 0x00000028100d7812 */ /* 0x000fe200078e780d */
[----:B------:R-:W-:Y:S01]  /*2ba0*/  IMAD.SHL.U32 R16, R10, 0x10, RZ ;  /* 0x000000100a107824 */ /* 0x000fe200078e00ff */
[----:B------:R-:W-:Y:S01]  /*2bb0*/  SHF.R.S32.HI R209, RZ, 0x1f, R10 ;  /* 0x0000001fffd17819 */ /* 0x000fe2000001140a */
[----:B------:R-:W-:Y:S01]  /*2bc0*/  IMAD.IADD R248, R216, 0x1, -R15 ;  /* 0x00000001d8f87824 */ /* 0x000fe200078e0a0f */
[----:B------:R-:W-:Y:S01]  /*2bd0*/  LOP3.LUT R4, R231, 0x7ffffffc, RZ, 0xc0, !PT ;  /* 0x7ffffffce7047812 */ /* 0x000fe200078ec0ff */
[----:B------:R-:W-:Y:S01]  /*2be0*/  IMAD.IADD R8, R8, 0x1, R13 ;  /* 0x0000000108087824 */ /* 0x000fe200078e020d */
[----:B------:R-:W-:Y:S01]  /*2bf0*/  LEA.HI R209, R209, R10, RZ, 0x3 ;  /* 0x0000000ad1d17211 */ /* 0x000fe200078f18ff */
[----:B------:R-:W-:Y:S01]  /*2c00*/  IMAD.SHL.U32 R12, R6, 0x10, RZ ;  /* 0x00000010060c7824 */ /* 0x000fe200078e00ff */
[----:B------:R-:W-:Y:S01]  /*2c10*/  LOP3.LUT R16, R16, 0xf0, RZ, 0xc0, !PT ;  /* 0x000000f010107812 */ /* 0x000fe200078ec0ff */
[----:B------:R-:W-:Y:S01]  /*2c20*/  IMAD.SHL.U32 R230, R8, 0x2, RZ ;  /* 0x0000000208e67824 */ /* 0x000fe200078e00ff */
[----:B------:R-:W-:Y:S01]  /*2c30*/  LOP3.LUT R13, R209, 0xfffffff8, RZ, 0xc0, !PT ;  /* 0xfffffff8d10d7812 */ /* 0x000fe200078ec0ff */
[----:B------:R-:W-:Y:S01]  /*2c40*/  IMAD.IADD R9, R9, 0x1, -R4 ;  /* 0x0000000109097824 */ /* 0x000fe200078e0a04 */
[----:B------:R-:W-:Y:S01]  /*2c50*/  SEL R4, RZ, 0xffffffff, P1 ;  /* 0xffffffffff047807 */ /* 0x000fe20000800000 */
[----:B------:R-:W-:Y:S01]  /*2c60*/  IMAD.SHL.U32 R209, R209, 0x40, RZ ;  /* 0x00000040d1d17824 */ /* 0x000fe200078e00ff */
[----:B------:R-:W-:Y:S01]  /*2c70*/  IADD3 R227, R230, 0x215a0, RZ ;  /* 0x000215a0e6e37810 */ /* 0x000fe20007ffe0ff */
[----:B------:R-:W-:Y:S01]  /*2c80*/  IMAD R248, R248, 0x4, R9 ;  /* 0x00000004f8f87824 */ /* 0x000fe200078e0209 */
[----:B------:R-:W-:Y:S01]  /*2c90*/  LOP3.LUT P1, RZ, R2, 0x4, RZ, 0xc0, !PT ;  /* 0x0000000402ff7812 */ /* 0x000fe2000782c0ff */
[----:B------:R-:W-:Y:S01]  /*2ca0*/  IMAD.SHL.U32 R4, R4, 0x2, RZ ;  /* 0x0000000204047824 */ /* 0x000fe200078e00ff */
[----:B------:R-:W-:Y:S01]  /*2cb0*/  LOP3.LUT R210, R16, 0x100, R11, 0xf8, !PT ;  /* 0x0000010010d27812 */ /* 0x000fe200078ef80b */
[----:B------:R-:W-:Y:S01]  /*2cc0*/  IMAD.SHL.U32 R11, R5, 0x20, RZ ;  /* 0x00000020050b7824 */ /* 0x000fe200078e00ff */
[----:B------:R-:W-:Y:S01]  /*2cd0*/  SEL R205, R215, 0xffffffe0, !P1 ;  /* 0xffffffe0d7cd7807 */ /* 0x000fe20004800000 */
[----:B------:R-:W0:Y:S01]  /*2ce0*/  LDGDEPBAR ;  /* 0x00000000000079af */ /* 0x000e220000000000 */
[----:B------:R-:W-:Y:S01]  /*2cf0*/  SHF.R.U32.HI R9, RZ, 0x3, R210 ;  /* 0x00000003ff097819 */ /* 0x000fe200000116d2 */
[----:B------:R-:W-:Y:S01]  /*2d00*/  IMAD.SHL.U32 R248, R248, 0x2, RZ ;  /* 0x00000002f8f87824 */ /* 0x000fe200078e00ff */
[----:B-1----:R-:W-:Y:S01]  /*2d10*/  IADD3 R3, R230, 0x21480, RZ ;  /* 0x00021480e6037810 */ /* 0x002fe20007ffe0ff */
[----:B------:R-:W0:Y:S01]  /*2d20*/  LDGDEPBAR ;  /* 0x00000000000079af */ /* 0x000e220000000000 */
[----:B------:R-:W-:-:S02]  /*2d30*/  LOP3.LUT R11, R11, 0x20, RZ, 0xc0, !PT ;  /* 0x000000200b0b7812 */ /* 0x000fc400078ec0ff */
[----:B------:R-:W-:Y:S01]  /*2d40*/  @P0 IADD3 R227, R3, 0xe0, RZ ;  /* 0x000000e003e30810 */ /* 0x000fe20007ffe0ff */
[C---:B------:R-:W-:Y:S01]  /*2d50*/  IMAD.SHL.U32 R3, R2.reuse, 0x40, RZ ;  /* 0x0000004002037824 */ /* 0x040fe200078e00ff */
[----:B------:R-:W-:Y:S01]  /*2d60*/  LOP3.LUT P0, RZ, R2, 0x2, RZ, 0xc0, !PT ;  /* 0x0000000202ff7812 */ /* 0x000fe2000780c0ff */
[----:B------:R-:W-:Y:S01]  /*2d70*/  IMAD.IADD R2, R10, 0x1, -R13 ;  /* 0x000000010a027824 */ /* 0x000fe200078e0a0d */
[----:B------:R-:W-:Y:S02]  /*2d80*/  LOP3.LUT R220, R220, 0x8, RZ, 0xc0, !PT ;  /* 0x00000008dcdc7812 */ /* 0x000fe400078ec0ff */
[----:B------:R-:W-:Y:S02]  /*2d90*/  SEL R207, R217, 0xfffffff0, !P0 ;  /* 0xfffffff0d9cf7807 */ /* 0x000fe40004000000 */
[C---:B------:R-:W-:Y:S02]  /*2da0*/  LOP3.LUT P1, RZ, R2.reuse, 0x4, RZ, 0xc0, !PT ;  /* 0x0000000402ff7812 */ /* 0x040fe4000782c0ff */
[C---:B------:R-:W-:Y:S01]  /*2db0*/  LOP3.LUT P0, RZ, R2.reuse, 0x2, RZ, 0xc0, !PT ;  /* 0x0000000202ff7812 */ /* 0x040fe2000780c0ff */
[----:B------:R-:W-:Y:S01]  /*2dc0*/  IMAD.SHL.U32 R2, R2, 0x40, RZ ;  /* 0x0000004002027824 */ /* 0x000fe200078e00ff */
[----:B------:R-:W-:-:S02]  /*2dd0*/  LOP3.LUT R3, R3, 0x1c0, RZ, 0xc0, !PT ;  /* 0x000001c003037812 */ /* 0x000fc400078ec0ff */
[----:B------:R-:W-:Y:S02]  /*2de0*/  LOP3.LUT R9, R9, 0x38, RZ, 0xc0, !PT ;  /* 0x0000003809097812 */ /* 0x000fe400078ec0ff */
[C---:B------:R-:W-:Y:S02]  /*2df0*/  LOP3.LUT R13, R3.reuse, 0x30, R12, 0xf8, !PT ;  /* 0x00000030030d7812 */ /* 0x040fe400078ef80c */
[----:B------:R-:W-:Y:S02]  /*2e00*/  LOP3.LUT R2, R2, 0x1c0, RZ, 0xc0, !PT ;  /* 0x000001c002027812 */ /* 0x000fe400078ec0ff */
[----:B------:R-:W-:Y:S02]  /*2e10*/  LOP3.LUT R8, R3, 0x8, R218, 0xf8, !PT ;  /* 0x0000000803087812 */ /* 0x000fe400078ef8da */
[----:B------:R-:W-:Y:S02]  /*2e20*/  LOP3.LUT R4, R4, 0x2, R7, 0xe2, !PT ;  /* 0x0000000204047812 */ /* 0x000fe400078ee207 */
[----:B------:R-:W-:-:S02]  /*2e30*/  SHF.R.U32.HI R3, RZ, 0x3, R3 ;  /* 0x00000003ff037819 */ /* 0x000fc40000011603 */
[----:B------:R-:W-:Y:S02]  /*2e40*/  LOP3.LUT R218, R13, 0x8, R218, 0xf8, !PT ;  /* 0x000000080dda7812 */ /* 0x000fe400078ef8da */
[----:B------:R-:W-:Y:S02]  /*2e50*/  LOP3.LUT R209, R209, 0xfffffe00, RZ, 0xc0, !PT ;  /* 0xfffffe00d1d17812 */ /* 0x000fe400078ec0ff */
[----:B------:R-:W-:Y:S02]  /*2e60*/  SHF.R.U32.HI R7, RZ, 0x3, R2 ;  /* 0x00000003ff077819 */ /* 0x000fe40000011602 */
[----:B------:R-:W-:Y:S02]  /*2e70*/  LOP3.LUT R0, R11, 0x18, R0, 0xf8, !PT ;  /* 0x000000180b007812 */ /* 0x000fe400078ef800 */
[----:B------:R-:W-:Y:S02]  /*2e80*/  LOP3.LUT R210, R9, R210, R220, 0x1e, !PT ;  /* 0x000000d209d27212 */ /* 0x000fe400078e1edc */
[----:B------:R-:W-:-:S02]  /*2e90*/  LOP3.LUT R11, R8, R3, RZ, 0x3c, !PT ;  /* 0x00000003080b7212 */ /* 0x000fc400078e3cff */
[----:B------:R-:W-:Y:S01]  /*2ea0*/  LOP3.LUT R218, R218, R3, RZ, 0x3c, !PT ;  /* 0x00000003dada7212 */ /* 0x000fe200078e3cff */
[----:B------:R-:W-:Y:S01]  /*2eb0*/  IMAD R3, R6, 0x400, R209 ;  /* 0x0000040006037824 */ /* 0x000fe200078e02d1 */
[C---:B------:R-:W-:Y:S01]  /*2ec0*/  LOP3.LUT R220, R7.reuse, R2, R220, 0x1e, !PT ;  /* 0x0000000207dc7212 */ /* 0x040fe200078e1edc */
[----:B------:R-:W-:Y:S01]  /*2ed0*/  IMAD R216, R216, 0x200, R11 ;  /* 0x00000200d8d87824 */ /* 0x000fe200078e020b */
[C---:B------:R-:W-:Y:S01]  /*2ee0*/  LOP3.LUT P2, RZ, R10.reuse, 0x2, RZ, 0xc0, !PT ;  /* 0x000000020aff7812 */ /* 0x040fe2000784c0ff */
[----:B------:R-:W-:Y:S01]  /*2ef0*/  IMAD.SHL.U32 R10, R10, 0x2, RZ ;  /* 0x000000020a0a7824 */ /* 0x000fe200078e00ff */
[----:B------:R-:W-:Y:S01]  /*2f00*/  LOP3.LUT R0, R7, R0, R2, 0x1e, !PT ;  /* 0x0000000007007212 */ /* 0x000fe200078e1e02 */
[----:B------:R-:W-:Y:S01]  /*2f10*/  IMAD.IADD R220, R3, 0x1, R220 ;  /* 0x0000000103dc7824 */ /* 0x000fe200078e02dc */
[----:B------:R-:W-:Y:S01]  /*2f20*/  LOP3.LUT R211, R16, R211, RZ, 0xfc, !PT ;  /* 0x000000d310d37212 */ /* 0x000fe200078efcff */
[----:B------:R-:W-:Y:S01]  /*2f30*/  IMAD.SHL.U32 R216, R216, 0x2, RZ ;  /* 0x00000002d8d87824 */ /* 0x000fe200078e00ff */
[----:B------:R-:W-:Y:S01]  /*2f40*/  LOP3.LUT R209, R0, R209, RZ, 0xfc, !PT ;  /* 0x000000d100d17212 */ /* 0x000fe200078efcff */
[----:B------:R-:W-:Y:S01]  /*2f50*/  IMAD.SHL.U32 R214, R220, 0x2, RZ ;  /* 0x00000002dcd67824 */ /* 0x000fe200078e00ff */
[----:B------:R-:W-:Y:S01]  /*2f60*/  LOP3.LUT R211, R211, 0x18, R10, 0x78, !PT ;  /* 0x00000018d3d37812 */ /* 0x000fe200078e780a */
[----:B------:R-:W-:Y:S01]  /*2f70*/  IMAD.MOV.U32 R0, RZ, RZ, 0x120 ;  /* 0x00000120ff007424 */ /* 0x000fe200078e00ff */
[----:B------:R-:W-:Y:S01]  /*2f80*/  SEL R217, R217, 0xfffffff0, !P0 ;  /* 0xfffffff0d9d97807 */ /* 0x000fe20004000000 */
[--C-:B------:R-:W-:Y:S01]  /*2f90*/  IMAD R207, R207, 0x2, R216.reuse ;  /* 0x00000002cfcf7824 */ /* 0x100fe200078e02d8 */
[----:B------:R-:W-:Y:S01]  /*2fa0*/  SEL R215, R215, 0xffffffe0, !P1 ;  /* 0xffffffe0d7d77807 */ /* 0x000fe20004800000 */
[----:B------:R-:W-:Y:S01]  /*2fb0*/  IMAD.SHL.U32 R211, R211, 0x2, RZ ;  /* 0x00000002d3d37824 */ /* 0x000fe200078e00ff */
[----:B------:R-:W-:Y:S01]  /*2fc0*/  IADD3 R212, R214, 0x1b080, RZ ;  /* 0x0001b080d6d47810 */ /* 0x000fe20007ffe0ff */
[----:B------:R-:W-:Y:S01]  /*2fd0*/  IMAD.SHL.U32 R213, R217, 0x2, RZ ;  /* 0x00000002d9d57824 */ /* 0x000fe200078e00ff */
[----:B------:R-:W-:Y:S01]  /*2fe0*/  SEL R0, R0, 0xe0, !P2 ;  /* 0x000000e000007807 */ /* 0x000fe20005000000 */
[----:B------:R-:W-:Y:S01]  /*2ff0*/  IMAD R206, R205, 0x2, R216 ;  /* 0x00000002cdce7824 */ /* 0x000fe200078e02d8 */
[----:B------:R-:W-:Y:S01]  /*3000*/  SEL R229, RZ, 0x4, P3 ;  /* 0x00000004ffe57807 */ /* 0x000fe20001800000 */
[----:B------:R-:W-:Y:S01]  /*3010*/  IMAD R212, R215, 0x2, R212 ;  /* 0x00000002d7d47824 */ /* 0x000fe200078e02d4 */
[----:B------:R-:W-:Y:S01]  /*3020*/  LEA.HI.SX32 R231, R231, R12, 0x1e ;  /* 0x0000000ce7e77211 */ /* 0x000fe200078ff2ff */
[----:B------:R-:W-:Y:S01]  /*3030*/  IMAD R218, R5, 0x200, R218 ;  /* 0x0000020005da7824 */ /* 0x000fe200078e02da */
[----:B------:R-:W-:Y:S01]  /*3040*/  LOP3.LUT R229, R4, R229, RZ, 0xfc, !PT ;  /* 0x000000e504e57212 */ /* 0x000fe200078efcff */
[----:B------:R-:W-:Y:S01]  /*3050*/  IMAD R0, R0, 0x2, R211 ;  /* 0x0000000200007824 */ /* 0x000fe200078e02d3 */
[----:B------:R-:W-:Y:S01]  /*3060*/  IADD3 R249, R228, 0xf080, RZ ;  /* 0x0000f080e4f97810 */ /* 0x000fe20007ffe0ff */
[----:B------:R-:W-:Y:S01]  /*3070*/  IMAD R205, R205, 0x2, R207 ;  /* 0x00000002cdcd7824 */ /* 0x000fe200078e02cf */
[----:B------:R-:W-:Y:S01]  /*3080*/  LEA R210, R210, 0x23c80, 0x1 ;  /* 0x00023c80d2d27811 */ /* 0x000fe200078e08ff */
[----:B------:R-:W-:Y:S01]  /*3090*/  IMAD.IADD R215, R220, 0x1, R215 ;  /* 0x00000001dcd77824 */ /* 0x000fe200078e02d7 */
[----:B------:R-:W-:Y:S01]  /*30a0*/  IADD3 R252, -R248, UR14, RZ ;  /* 0x0000000ef8fc7c10 */ /* 0x000fe2000fffe1ff */
[----:B------:R-:W-:Y:S01]  /*30b0*/  IMAD.IADD R204, R214, 0x1, R213 ;  /* 0x00000001d6cc7824 */ /* 0x000fe200078e02d5 */
[----:B------:R-:W-:Y:S01]  /*30c0*/  LEA R209, R209, 0x80, 0x1 ;  /* 0x00000080d1d17811 */ /* 0x000fe200078e08ff */
[----:B---3--:R-:W-:-:S02]  /*30d0*/  IMAD.IADD R208, R220, 0x1, R217 ;  /* 0x00000001dcd07824 */ /* 0x008fc400078e02d9 */
.L_x_1313:
        /* <DEDUP_REMOVED lines=172> */
[----:B------:R-:W-:Y:S01]  /*3ba0*/  IMAD.U32 R28, RZ, RZ, UR8 ;  /* 0x00000008ff1c7e24 */ /* 0x000fe2000f8e00ff */
[----:B------:R-:W-:Y:S02]  /*3bb0*/  USHF.R.S32.HI UR17, URZ, 0x1f, UR15 ;  /* 0x0000001f3f117899 */ /* 0x000fe4000801140f */
[----:B------:R-:W-:Y:S02]  /*3bc0*/  ULDC.64 UR6, c[0x0][0x178] ;  /* 0x00005e0000067ab9 */ /* 0x000fe40000000a00 */
[----:B------:R-:W-:Y:S02]  /*3bd0*/  UIMAD UR17, UR17, UR6, URZ ;  /* 0x00000006111172a4 */ /* 0x000fe4000f8e023f */
[----:B------:R-:W-:Y:S02]  /*3be0*/  UIMAD.WIDE.U32 UR18, UR15, UR6, URZ ;  /* 0x000000060f1272a5 */ /* 0x000fe4000f8e003f */
[----:B------:R-:W-:Y:S02]  /*3bf0*/  UIMAD UR17, UR15, UR7, UR17 ;  /* 0x000000070f1172a4 */ /* 0x000fe4000f8e0211 */
[----:B------:R-:W-:Y:S01]  /*3c00*/  USHF.L.U32 UR6, UR18, 0x6, URZ ;  /* 0x0000000612067899 */ /* 0x000fe2000800063f */
[----:B------:R-:W-:Y:S01]  /*3c10*/  @!P3 LEA R28, R28, 0x40, 0x6 ;  /* 0x000000401c1cb811 */ /* 0x000fe200078e30ff */
[----:B------:R-:W-:Y:S03]  /*3c20*/  UIADD3 UR17, UR19, UR17, URZ ;  /* 0x0000001113117290 */ /* 0x000fe6000fffe03f */
[----:B------:R-:W-:Y:S01]  /*3c30*/  @!P3 IADD3 R29, P0, R28, R244, RZ ;  /* 0x000000f41c1db210 */ /* 0x000fe20007f1e0ff */
[----:B------:R-:W-:Y:S01]  /*3c40*/  USHF.L.U64.HI UR17, UR18, 0x6, UR17 ;  /* 0x0000000612117899 */ /* 0x000fe20008010211 */
[----:B------:R-:W-:Y:S02]  /*3c50*/  IADD3 R27, P2, P1, R240, UR6, R223 ;  /* 0x00000006f01b7c10 */ /* 0x000fe4000f95e0df */
[----:B------:R-:W-:Y:S02]  /*3c60*/  @!P3 LEA.HI.X.SX32 R28, R28, R221, 0x1, P0 ;  /* 0x000000dd1c1cb211 */ /* 0x000fe400000f0eff */
[----:B------:R-:W-:Y:S02]  /*3c70*/  ISETP.GT.AND P0, PT, R226, 0xf, PT ;  /* 0x0000000fe200780c */ /* 0x000fe40003f04270 */
[----:B------:R-:W-:Y:S01]  /*3c80*/  IADD3 R25, P3, R240, UR6, RZ ;  /* 0x00000006f0197c10 */ /* 0x000fe2000ff7e0ff */
[----:B------:R-:W-:Y:S01]  /*3c90*/  UIMAD UR6, UR15, -0x40, UR9 ;  /* 0xffffffc00f0678a4 */ /* 0x000fe2000f8e0209 */
[C---:B------:R-:W-:Y:S02]  /*3ca0*/  IADD3.X R26, R251.reuse, UR17, R222, P2, P1 ;  /* 0x00000011fb1a7c10 */ /* 0x040fe400097e24de */
[----:B------:R-:W-:Y:S02]  /*3cb0*/  IADD3.X R24, R251, UR17, RZ, P3, !PT ;  /* 0x00000011fb187c10 */ /* 0x000fe40009ffe4ff */
[----:B------:R-:W-:Y:S02]  /*3cc0*/  ISETP.GT.AND P3, PT, R226, 0xf, PT ;  /* 0x0000000fe200780c */ /* 0x000fe40003f64270 */
[----:B------:R-:W-:Y:S02]  /*3cd0*/  LEA R38, P2, R25, c[0x0][0x160], 0x1 ;  /* 0x0000580019267a11 */ /* 0x000fe400078408ff */
[----:B------:R-:W-:Y:S02]  /*3ce0*/  IADD3 R30, -R233, UR6, RZ ;  /* 0x00000006e91e7c10 */ /* 0x000fe4000fffe1ff */
[----:B------:R-:W-:Y:S02]  /*3cf0*/  @!P0 LEA R34, P0, R29, c[0x0][0x258], 0x2 ;  /* 0x000096001d228a11 */ /* 0x000fe400078010ff */
[----:B------:R-:W-:Y:S02]  /*3d00*/  LEA R36, P1, R27, c[0x0][0x160], 0x1 ;  /* 0x000058001b247a11 */ /* 0x000fe400078208ff */
[----:B------:R-:W-:Y:S01]  /*3d10*/  LEA.HI.X R39, R25, c[0x0][0x164], R24, 0x1, P2 ;  /* 0x0000590019277a11 */ /* 0x000fe200010f0c18 */
[----:B------:R-:W-:Y:S01]  /*3d20*/  IMAD.U32 R25, RZ, RZ, UR16 ;  /* 0x00000010ff197e24 */ /* 0x000fe2000f8e00ff */
[C---:B------:R-:W-:Y:S02]  /*3d30*/  ISETP.LT.OR P2, PT, R30.reuse, 0x1, !P5 ;  /* 0x000000011e00780c */ /* 0x040fe40006f41670 */
[----:B------:R-:W-:Y:S01]  /*3d40*/  LEA.HI.X R37, R27, c[0x0][0x164], R26, 0x1, P1 ;  /* 0x000059001b257a11 */ /* 0x000fe200008f0c1a */
[----:B------:R-:W-:Y:S01]  /*3d50*/  IMAD.U32 R26, RZ, RZ, UR16 ;  /* 0x00000010ff1a7e24 */ /* 0x000fe2000f8e00ff */
[----:B------:R-:W-:Y:S01]  /*3d60*/  ISETP.LT.OR P1, PT, R30, 0x1, !P4 ;  /* 0x000000011e00780c */ /* 0x000fe20006721670 */
[----:B------:R-:W-:Y:S02]  /*3d70*/  @!P3 IMAD R25, R25, 0x40, R232 ;  /* 0x000000401919b824 */ /* 0x000fe400078e02e8 */
[----:B------:R-:W-:Y:S01]  /*3d80*/  @!P3 LEA.HI.X R35, R29, c[0x0][0x25c], R28, 0x2, P0 ;  /* 0x000097001d23ba11 */ /* 0x000fe200000f141c */
[----:B------:R-:W-:Y:S01]  /*3d90*/  IMAD R24, R26, 0x6000, R249 ;  /* 0x000060001a187824 */ /* 0x000fe200078e02f9 */
[C---:B------:R-:W-:Y:S01]  /*3da0*/  ISETP.LT.OR P0, PT, R30.reuse, 0x1, !P6 ;  /* 0x000000011e00780c */ /* 0x040fe20007701670 */
[----:B------:R-:W-:Y:S03]  /*3db0*/  @!P3 IMAD.SHL.U32 R27, R25, 0x4, RZ ;  /* 0x00000004191bb824 */ /* 0x000fe600078e00ff */
[----:B------:R-:W-:Y:S01]  /*3dc0*/  @!PT LDS RZ, [RZ] ;  /* 0x00000000fffff984 */ /* 0x000fe20000000800 */
[----:B------:R-:W-:Y:S01]  /*3dd0*/  @!PT LDS RZ, [RZ] ;  /* 0x00000000fffff984 */ /* 0x000fe20000000800 */
[----:B------:R-:W-:Y:S01]  /*3de0*/  @!PT LDS RZ, [RZ] ;  /* 0x00000000fffff984 */ /* 0x000fe20000000800 */
[----:B------:R2:W-:Y:S01]  /*3df0*/  LDGSTS.E.BYPASS.LTC128B.128 [R24], [R38.64], !P2 ;  /* 0x0000000026187fae */ /* 0x0005e2000d101d4c */
[C---:B------:R-:W-:Y:S03]  /*3e00*/  ISETP.LT.OR P2, PT, R30.reuse, 0x21, !P5 ;  /* 0x000000211e00780c */ /* 0x040fe60006f41670 */
[----:B------:R2:W-:Y:S01]  /*3e10*/  LDGSTS.E.BYPASS.LTC128B.128 [R24+0x2000], [R38.64+0x80], !P1 ;  /* 0x0200008026187fae */ /* 0x0005e2000c901d4c */
[C---:B------:R-:W-:Y:S04]  /*3e20*/  ISETP.LT.OR P1, PT, R30.reuse, 0x21, !P4 ;  /* 0x000000211e00780c */ /* 0x040fe80006721670 */
[----:B------:R2:W-:Y:S01]  /*3e30*/  LDGSTS.E.BYPASS.LTC128B.128 [R24+0x4000], [R38.64+0x100], !P0 ;  /* 0x0400010026187fae */ /* 0x0005e2000c101d4c */
[----:B------:R-:W-:Y:S04]  /*3e40*/  ISETP.LT.OR P0, PT, R30, 0x21, !P6 ;  /* 0x000000211e00780c */ /* 0x000fe80007701670 */
[----:B------:R2:W-:Y:S04]  /*3e50*/  LDGSTS.E.BYPASS.LTC128B.128 [R24+0x1000], [R36.64], !P2 ;  /* 0x0100000024187fae */ /* 0x0005e8000d101d4c */
[----:B------:R2:W-:Y:S05]  /*3e60*/  LDGSTS.E.BYPASS.LTC128B.128 [R24+0x3000], [R36.64+0x80], !P1 ;  /* 0x0300008024187fae */ /* 0x0005ea000c901d4c */
[----:B------:R2:W-:Y:S04]  /*3e70*/  LDGSTS.E.BYPASS.LTC128B.128 [R24+0x5000], [R36.64+0x100], !P0 ;  /* 0x0500010024187fae */ /* 0x0005e8000c101d4c */
[----:B------:R2:W-:Y:S02]  /*3e80*/  @!P3 LDGSTS.E.BYPASS.LTC128B.128 [R27+0x21080], [R34.64] ;  /* 0x21080000221bbfae */ /* 0x0005e4000b901d4c */
.L_x_1311:
[C---:B-12-4-:R-:W-:Y:S01]  /*3e90*/  HMMA.16816.F32.BF16 R24, R104.reuse, R2, RZ ;  /* 0x000000026818723c */ /* 0x056fe200000418ff */
[----:B------:R-:W-:Y:S01]  /*3ea0*/  LDSM.16.M88.2 R2, [R206+0x7880] ;  /* 0x00788000ce02783b */ /* 0x000fe20000000100 */
[----:B------:R-:W-:Y:S03]  /*3eb0*/  ULEA UR6, UR8, UR14, 0x6 ;  /* 0x0000000e08067291 */ /* 0x000fe6000f8e303f */
[----:B------:R-:W0:Y:S01]  /*3ec0*/  LDGDEPBAR ;  /* 0x00000000000079af */ /* 0x000e220000000000 */
[----:B------:R-:W-:Y:S02]  /*3ed0*/  UIADD3 UR6, -UR9, 0x1, UR6 ;  /* 0x0000000109067890 */ /* 0x000fe4000fffe106 */
        /* <DEDUP_REMOVED lines=12> */
[C---:B------:R-:W-:Y:S07]  /*3fa0*/  HMMA.16816.F32.BF16 R32, R176.reuse, R182, R32 ;  /* 0x000000b6b020723c */ /* 0x040fee0000041820 */
[----:B------:R-:W-:Y:S01]  /*3fb0*/  IMAD.IADD R182, R213, 0x1, R212 ;  /* 0x00000001d5b67824 */ /* 0x000fe200078e02d4 */
[C---:B------:R-:W-:Y:S04]  /*3fc0*/  HMMA.16816.F32.BF16 R36, R176.reuse, R184, R36 ;  /* 0x000000b8b024723c */ /* 0x040fe80000041824 */
[----:B------:R-:W-:Y:S04]  /*3fd0*/  IADD3 R183, -R248, UR6, R231 ;  /* 0x00000006f8b77c10 */ /* 0x000fe8000fffe1e7 */
[----:B------:R-:W-:Y:S01]  /*3fe0*/  HMMA.16816.F32.BF16 R40, R176, R186, R40 ;  /* 0x000000bab028723c */ /* 0x000fe20000041828 */
[----:B------:R-:W-:Y:S03]  /*3ff0*/  LDSM.16.M88.4 R176, [R182] ;  /* 0x00000000b6b0783b */ /* 0x000fe60000000200 */
[----:B------:R-:W-:Y:S02]  /*4000*/  IMNMX R184, R252, R183, PT ;  /* 0x000000b7fcb87217 */ /* 0x000fe40003800200 */
[----:B------:R-:W-:Y:S02]  /*4010*/  IADD3 R183, R183, 0x8, RZ ;  /* 0x00000008b7b77810 */ /* 0x000fe40007ffe0ff */
[C---:B-1----:R-:W-:Y:S01]  /*4020*/  HMMA.16816.F32.BF16 R24, R108.reuse, R2, R24 ;  /* 0x000000026c18723c */ /* 0x042fe20000041818 */
[----:B------:R-:W1:Y:S04]  /*4030*/  LDSM.16.M88.2 R2, [R205+0x7880] ;  /* 0x00788000cd02783b */ /* 0x000e680000000100 */
[C---:B------:R-:W-:Y:S02]  /*4040*/  ISETP.GT.AND P0, PT, R184.reuse, RZ, PT ;  /* 0x000000ffb800720c */ /* 0x040fe40003f04270 */
[----:B------:R-:W-:Y:S01]  /*4050*/  ISETP.GT.AND P1, PT, R184, 0x40, PT ;  /* 0x00000040b800780c */ /* 0x000fe20003f24270 */
[C---:B--2---:R-:W-:Y:S01]  /*4060*/  HMMA.16816.F32.BF16 R28, R108.reuse, R104, R28 ;  /* 0x000000686c1c723c */ /* 0x044fe2000004181c */
[----:B------:R-:W2:Y:S03]  /*4070*/  LDSM.16.M88.2 R104, [R205+0x8880] ;  /* 0x00888000cd68783b */ /* 0x000ea60000000100 */
[----:B------:R-:W-:Y:S02]  /*4080*/  FSEL R4, R4, -INF , P0 ;  /* 0xff80000004047808 */ /* 0x000fe40000000000 */
[----:B------:R-:W-:Y:S02]  /*4090*/  ISETP.GT.AND P0, PT, R184, 0x1, PT ;  /* 0x00000001b800780c */ /* 0x000fe40003f04270 */
[C---:B----4-:R-:W-:Y:S01]  /*40a0*/  HMMA.16816.F32.BF16 R32, R108.reuse, R106, R32 ;  /* 0x0000006a6c20723c */ /* 0x050fe20000041820 */
[----:B------:R-:W4:Y:S03]  /*40b0*/  LDSM.16.M88.2 R106, [R205+0x9080] ;  /* 0x00908000cd6a783b */ /* 0x000f260000000100 */
[----:B------:R-:W-:Y:S04]  /*40c0*/  FSEL R20, R20, -INF , P1 ;  /* 0xff80000014147808 */ /* 0x000fe80000800000 */
        /* <DEDUP_REMOVED lines=29> */
[C---:B-1----:R-:W-:Y:S01]  /*42a0*/  HMMA.16816.F32.BF16 R28, R176.reuse, R2, R28 ;  /* 0x00000002b01c723c */ /* 0x042fe2000004181c */
[----:B------:R-:W1:Y:S07]  /*42b0*/  LDSM.16.M88.2 R2, [R206+0xb080] ;  /* 0x00b08000ce02783b */ /* 0x000e6e0000000100 */
[C---:B--2---:R-:W-:Y:S01]  /*42c0*/  HMMA.16816.F32.BF16 R32, R176.reuse, R104, R32 ;  /* 0x00000068b020723c */ /* 0x044fe20000041820 */
[----:B------:R-:W2:Y:S07]  /*42d0*/  LDSM.16.M88.2 R104, [R206+0xb880] ;  /* 0x00b88000ce68783b */ /* 0x000eae0000000100 */
[C---:B------:R-:W-:Y:S01]  /*42e0*/  HMMA.16816.F32.BF16 R36, R176.reuse, R180, R36 ;  /* 0x000000b4b024723c */ /* 0x040fe20000041824 */
[----:B------:R-:W-:Y:S07]  /*42f0*/  LDSM.16.M88.2 R180, [R205+0xb880] ;  /* 0x00b88000cdb4783b */ /* 0x000fee0000000100 */
        /* <DEDUP_REMOVED lines=16> */
[C---:B---3--:R-:W-:Y:S01]  /*4400*/  HMMA.16816.F32.BF16 R28, R176.reuse, R174, R28 ;  /* 0x000000aeb01c723c */ /* 0x048fe2000004181c */
[----:B------:R-:W3:Y:S07]  /*4410*/  LDSM.16.M88.2 R174, [R216+0xd880] ;  /* 0x00d88000d8ae783b */ /* 0x000eee0000000100 */
[C---:B-1----:R-:W-:Y:S01]  /*4420*/  HMMA.16816.F32.BF16 R32, R176.reuse, R2, R32 ;  /* 0x00000002b020723c */ /* 0x042fe20000041820 */
[----:B------:R-:W1:Y:S07]  /*4430*/  LDSM.16.M88.2 R2, [R216+0xe080] ;  /* 0x00e08000d802783b */ /* 0x000e6e0000000100 */
[C---:B------:R-:W-:Y:S08]  /*4440*/  HMMA.16816.F32.BF16 R36, R176.reuse, R180, R36 ;  /* 0x000000b4b024723c */ /* 0x040ff00000041824 */
[----:B--2---:R-:W-:Y:S01]  /*4450*/  HMMA.16816.F32.BF16 R40, R176, R104, R40 ;  /* 0x00000068b028723c */ /* 0x004fe20000041828 */
[----:B------:R-:W2:Y:S04]  /*4460*/  LDSM.16.M88.2 R104, [R216+0xe880] ;  /* 0x00e88000d868783b */ /* 0x000ea80000000100 */
[----:B------:R-:W-:Y:S03]  /*4470*/  LDSM.16.M88.4 R176, [R204+0x1f080] ;  /* 0x01f08000ccb0783b */ /* 0x000fe60000000200 */
[C---:B----4-:R-:W-:Y:S01]  /*4480*/  HMMA.16816.F32.BF16 R24, R108.reuse, R106, R24 ;  /* 0x0000006a6c18723c */ /* 0x050fe20000041818 */
[----:B------:R-:W4:Y:S07]  /*4490*/  LDSM.16.M88.2 R106, [R207+0xc880] ;  /* 0x00c88000cf6a783b */ /* 0x000f2e0000000100 */
[C---:B-----5:R-:W-:Y:S01]  /*44a0*/  HMMA.16816.F32.BF16 R28, R108.reuse, R172, R28 ;  /* 0x000000ac6c1c723c */ /* 0x060fe2000004181c */
[----:B------:R-:W5:Y:S07]  /*44b0*/  LDSM.16.M88.2 R172, [R207+0xd080] ;  /* 0x00d08000cfac783b */ /* 0x000f6e0000000100 */
[C---:B---3--:R-:W-:Y:S07]  /*44c0*/  HMMA.16816.F32.BF16 R32, R108.reuse, R174, R32 ;  /* 0x000000ae6c20723c */ /* 0x048fee0000041820 */
[--C-:B------:R-:W-:Y:S01]  /*44d0*/  FFMA.FTZ R174, R4, c[0x0][0x29c], -R189.reuse ;  /* 0x0000a70004ae7a23 */ /* 0x100fe200000108bd */
[C---:B-1----:R-:W-:Y:S01]  /*44e0*/  HMMA.16816.F32.BF16 R36, R108.reuse, R2, R36 ;  /* 0x000000026c24723c */ /* 0x042fe20000041824 */
[----:B------:R-:W1:Y:S03]  /*44f0*/  LDSM.16.M88.2 R2, [R207+0xd880] ;  /* 0x00d88000cf02783b */ /* 0x000e660000000100 */
[----:B------:R-:W-:Y:S01]  /*4500*/  FSEL R4, R5, -INF , P0 ;  /* 0xff80000005047808 */ /* 0x000fe20000000000 */
[----:B------:R-:W-:Y:S01]  /*4510*/  MUFU.EX2 R174, R174 ;  /* 0x000000ae00ae7308 */ /* 0x000fe20000000800 */
[----:B------:R-:W-:Y:S02]  /*4520*/  ISETP.GT.AND P0, PT, R184, 0x10, PT ;  /* 0x00000010b800780c */ /* 0x000fe40003f04270 */
[----:B--2---:R-:W-:Y:S04]  /*4530*/  HMMA.16816.F32.BF16 R40, R108, R104, R40 ;  /* 0x000000686c28723c */ /* 0x004fe80000041828 */
[--C-:B------:R-:W-:Y:S01]  /*4540*/  FFMA.FTZ R175, R4, c[0x0][0x29c], -R189.reuse ;  /* 0x0000a70004af7a23 */ /* 0x100fe200000108bd */
[----:B------:R-:W-:Y:S01]  /*4550*/  FSEL R8, R8, -INF , P0 ;  /* 0xff80000008087808 */ /* 0x000fe20000000000 */
[----:B------:R-:W2:Y:S01]  /*4560*/  LDSM.16.M88.2 R4, [R207+0xe080] ;  /* 0x00e08000cf04783b */ /* 0x000ea20000000100 */
[----:B------:R-:W-:Y:S01]  /*4570*/  ISETP.GT.AND P0, PT, R184, 0x11, PT ;  /* 0x00000011b800780c */ /* 0x000fe20003f04270 */
[C---:B----4-:R-:W-:Y:S02]  /*4580*/  HMMA.16816.F32.BF16 R24, R176.reuse, R106, R24 ;  /* 0x0000006ab018723c */ /* 0x050fe40000041818 */
[----:B------:R-:W-:Y:S01]  /*4590*/  LDSM.16.M88.4 R104, [R212+0x4000] ;  /* 0x00400000d468783b */ /* 0x000fe20000000200 */
[----:B------:R-:W3:Y:S02]  /*45a0*/  MUFU.EX2 R175, R175 ;  /* 0x000000af00af7308 */ /* 0x000ee40000000800 */
[--C-:B------:R-:W-:Y:S01]  /*45b0*/  FFMA.FTZ R180, R8, c[0x0][0x29c], -R189.reuse ;  /* 0x0000a70008b47a23 */ /* 0x100fe200000108bd */
[----:B------:R-:W-:Y:S02]  /*45c0*/  FSEL R108, R9, -INF , P0 ;  /* 0xff800000096c7808 */ /* 0x000fe40000000000 */
[C---:B-----5:R-:W-:Y:S01]  /*45d0*/  HMMA.16816.F32.BF16 R28, R176.reuse, R172, R28 ;  /* 0x000000acb01c723c */ /* 0x060fe2000004181c */
[----:B------:R-:W4:Y:S02]  /*45e0*/  LDSM.16.M88.2 R8, [R207+0xe880] ;  /* 0x00e88000cf08783b */ /* 0x000f240000000100 */
[----:B------:R-:W-:Y:S01]  /*45f0*/  ISETP.GT.AND P0, PT, R184, 0x20, PT ;  /* 0x00000020b800780c */ /* 0x000fe20003f04270 */
[--C-:B------:R-:W-:Y:S01]  /*4600*/  FFMA.FTZ R181, R108, c[0x0][0x29c], -R189.reuse ;  /* 0x0000a7006cb57a23 */ /* 0x100fe200000108bd */
[----:B------:R-:W5:Y:S01]  /*4610*/  MUFU.EX2 R180, R180 ;  /* 0x000000b400b47308 */ /* 0x000f620000000800 */
[----:B------:R-:W3:Y:S01]  /*4620*/  LDSM.16.M88.2 R108, [R206+0xc880] ;  /* 0x00c88000ce6c783b */ /* 0x000ee20000000100 */
[----:B------:R-:W-:Y:S02]  /*4630*/  FSEL R12, R12, -INF , P0 ;  /* 0xff8000000c0c7808 */ /* 0x000fe40000000000 */
[----:B------:R-:W-:Y:S03]  /*4640*/  ISETP.GT.AND P0, PT, R184, 0x21, PT ;  /* 0x00000021b800780c */ /* 0x000fe60003f04270 */
[--C-:B------:R-:W-:Y:S01]  /*4650*/  FFMA.FTZ R172, R12, c[0x0][0x29c], -R189.reuse ;  /* 0x0000a7000cac7a23 */ /* 0x100fe200000108bd */
[----:B------:R-:W-:Y:S02]  /*4660*/  FSEL R110, R13, -INF , P0 ;  /* 0xff8000000d6e7808 */ /* 0x000fe40000000000 */
[----:B------:R-:W5:Y:S01]  /*4670*/  LDSM.16.M88.2 R12, [R206+0xd080] ;  /* 0x00d08000ce0c783b */ /* 0x000f620000000100 */
[C---:B-1----:R-:W-:Y:S01]  /*4680*/  HMMA.16816.F32.BF16 R32, R176.reuse, R2, R32 ;  /* 0x00000002b020723c */ /* 0x042fe20000041820 */
[----:B------:R-:W1:Y:S02]  /*4690*/  MUFU.EX2 R181, R181 ;  /* 0x000000b500b57308 */ /* 0x000e640000000800 */
[----:B------:R-:W1:Y:S01]  /*46a0*/  LDSM.16.M88.2 R2, [R206+0xd880] ;  /* 0x00d88000ce02783b */ /* 0x000e620000000100 */
[----:B------:R-:W-:Y:S01]  /*46b0*/  ISETP.GT.AND P0, PT, R184, 0x30, PT ;  /* 0x00000030b800780c */ /* 0x000fe20003f04270 */
[--C-:B------:R-:W-:Y:S03]  /*46c0*/  FFMA.FTZ R173, R110, c[0x0][0x29c], -R189.reuse ;  /* 0x0000a7006ead7a23 */ /* 0x100fe600000108bd */
[----:B------:R-:W-:Y:S02]  /*46d0*/  FSEL R16, R16, -INF , P0 ;  /* 0xff80000010107808 */ /* 0x000fe40000000000 */
[----:B------:R-:W-:Y:S01]  /*46e0*/  ISETP.GT.AND P0, PT, R184, 0x31, PT ;  /* 0x00000031b800780c */ /* 0x000fe20003f04270 */
[----:B------:R-:W-:Y:S01]  /*46f0*/  MUFU.EX2 R172, R172 ;  /* 0x000000ac00ac7308 */ /* 0x000fe20000000800 */
[C---:B--2---:R-:W-:Y:S01]  /*4700*/  HMMA.16816.F32.BF16 R36, R176.reuse, R4, R36 ;  /* 0x00000004b024723c */ /* 0x044fe20000041824 */
[----:B------:R-:W2:Y:S02]  /*4710*/  LDSM.16.M88.2 R4, [R206+0xe080] ;  /* 0x00e08000ce04783b */ /* 0x000ea40000000100 */
[--C-:B------:R-:W-:Y:S01]  /*4720*/  FFMA.FTZ R185, R16, c[0x0][0x29c], -R189.reuse ;  /* 0x0000a70010b97a23 */ /* 0x100fe200000108bd */
[----:B------:R-:W-:Y:S02]  /*4730*/  FSEL R16, R17, -INF , P0 ;  /* 0xff80000011107808 */ /* 0x000fe40000000000 */
[----:B------:R-:W-:Y:S03]  /*4740*/  ISETP.GT.AND P0, PT, R184, 0x41, PT ;  /* 0x00000041b800780c */ /* 0x000fe60003f04270 */
[----:B------:R-:W-:Y:S01]  /*4750*/  MUFU.EX2 R173, R173 ;  /* 0x000000ad00ad7308 */ /* 0x000fe20000000800 */
[----:B----4-:R-:W-:Y:S01]  /*4760*/  HMMA.16816.F32.BF16 R40, R176, R8, R40 ;  /* 0x00000008b028723c */ /* 0x010fe20000041828 */
[----:B------:R-:W4:Y:S08]  /*4770*/  LDSM.16.M88.2 R8, [R206+0xe880] ;  /* 0x00e88000ce08783b */ /* 0x000f300000000100 */
[----:B------:R-:W-:Y:S03]  /*4780*/  MUFU.EX2 R185, R185 ;  /* 0x000000b900b97308 */ /* 0x000fe60000000800 */
[----:B------:R-:W-:Y:S01]  /*4790*/  IMNMX R178, R252, R183, PT ;  /* 0x000000b7fcb27217 */ /* 0x000fe20003800200 */
[C---:B---3--:R-:W-:Y:S01]  /*47a0*/  HMMA.16816.F32.BF16 R24, R104.reuse, R108, R24 ;  /* 0x0000006c6818723c */ /* 0x048fe20000041818 */
[----:B------:R-:W-:Y:S04]  /*47b0*/  LDSM.16.M88.4 R108, [R182+0x4000] ;  /* 0x00400000b66c783b */ /* 0x000fe80000000200 */
[--C-:B------:R-:W-:Y:S01]  /*47c0*/  FFMA.FTZ R176, R16, c[0x0][0x29c], -R189.reuse ;  /* 0x0000a70010b07a23 */ /* 0x100fe200000108bd */
[C---:B------:R-:W-:Y:S01]  /*47d0*/  ISETP.GT.AND P2, PT, R178.reuse, 0x31, PT ;  /* 0x00000031b200780c */ /* 0x040fe20003f44270 */
[----:B------:R-:W3:Y:S01]  /*47e0*/  LDSM.16.M88.2 R16, [R205+0xc880] ;  /* 0x00c88000cd10783b */ /* 0x000ee20000000100 */
[C---:B-----5:R-:W-:Y:S03]  /*47f0*/  HMMA.16816.F32.BF16 R28, R104.reuse, R12, R28 ;  /* 0x0000000c681c723c */ /* 0x060fe6000004181c */
[----:B------:R-:W-:Y:S01]  /*4800*/  ISETP.GT.AND P1, PT, R178, 0x40, PT ;  /* 0x00000040b200780c */ /* 0x000fe20003f24270 */
[--C-:B------:R-:W-:Y:S01]  /*4810*/  FFMA.FTZ R177, R20, c[0x0][0x29c], -R189.reuse ;  /* 0x0000a70014b17a23 */ /* 0x100fe200000108bd */
[----:B------:R-:W-:Y:S01]  /*4820*/  FSEL R20, R21, -INF , P0 ;  /* 0xff80000015147808 */ /* 0x000fe20000000000 */
[----:B------:R-:W-:Y:S01]  /*4830*/  MUFU.EX2 R176, R176 ;  /* 0x000000b000b07308 */ /* 0x000fe20000000800 */
[----:B------:R-:W-:Y:S01]  /*4840*/  ISETP.GT.AND P0, PT, R178, RZ, PT ;  /* 0x000000ffb200720c */ /* 0x000fe20003f04270 */
[C---:B-1----:R-:W-:Y:S01]  /*4850*/  HMMA.16816.F32.BF16 R32, R104.reuse, R2, R32 ;  /* 0x000000026820723c */ /* 0x042fe20000041820 */
[----:B------:R-:W-:Y:S03]  /*4860*/  LDSM.16.M88.2 R2, [R205+0xd880] ;  /* 0x00d88000cd02783b */ /* 0x000fe60000000100 */
[----:B------:R-:W-:Y:S01]  /*4870*/  FSEL R13, R6, -INF , P0 ;  /* 0xff800000060d7808 */ /* 0x000fe20000000000 */
[----:B------:R-:W-:Y:S01]  /*4880*/  FFMA.FTZ R189, R20, c[0x0][0x29c], -R189 ;  /* 0x0000a70014bd7a23 */ /* 0x000fe200000108bd */
[C---:B------:R-:W-:Y:S01]  /*4890*/  ISETP.GT.AND P0, PT, R178.reuse, 0x1, PT ;  /* 0x00000001b200780c */ /* 0x040fe20003f04270 */
[----:B------:R-:W1:Y:S01]  /*48a0*/  LDSM.16.M88.2 R20, [R205+0xd080] ;  /* 0x00d08000cd14783b */ /* 0x000e620000000100 */
[C---:B--2---:R-:W-:Y:S01]  /*48b0*/  HMMA.16816.F32.BF16 R36, R104.reuse, R4, R36 ;  /* 0x000000046824723c */ /* 0x044fe20000041824 */
[----:B------:R-:W-:Y:S02]  /*48c0*/  MUFU.EX2 R12, R189 ;  /* 0x000000bd000c7308 */ /* 0x000fe40000000800 */
[----:B------:R-:W2:Y:S01]  /*48d0*/  LDSM.16.M88.2 R4, [R205+0xe080] ;  /* 0x00e08000cd04783b */ /* 0x000ea20000000100 */
[--C-:B------:R-:W-:Y:S01]  /*48e0*/  FFMA.FTZ R6, R13, c[0x0][0x29c], -R188.reuse ;  /* 0x0000a7000d067a23 */ /* 0x100fe200000108bc */
[----:B------:R-:W-:Y:S02]  /*48f0*/  FSEL R7, R7, -INF , P0 ;  /* 0xff80000007077808 */ /* 0x000fe40000000000 */
[----:B------:R-:W-:Y:S01]  /*4900*/  ISETP.GT.AND P0, PT, R178, 0x10, PT ;  /* 0x00000010b200780c */ /* 0x000fe20003f04270 */
[----:B----4-:R-:W-:Y:S01]  /*4910*/  HMMA.16816.F32.BF16 R40, R104, R8, R40 ;  /* 0x000000086828723c */ /* 0x010fe20000041828 */
[----:B------:R-:W4:Y:S02]  /*4920*/  LDS R9, [R231.X4+0x21280] ;  /* 0x02128000e7097984 */ /* 0x000f240000004800 */
[----:B------:R5:W-:Y:S01]  /*4930*/  MUFU.EX2 R13, R6 ;  /* 0x00000006000d7308 */ /* 0x000be20000000800 */
[--C-:B------:R-:W-:Y:S01]  /*4940*/  FFMA.FTZ R179, R7, c[0x0][0x29c], -R188.reuse ;  /* 0x0000a70007b37a23 */ /* 0x100fe200000108bc */
[----:B------:R-:W-:Y:S02]  /*4950*/  FSEL R7, R10, -INF , P0 ;  /* 0xff8000000a077808 */ /* 0x000fe40000000000 */
[C---:B------:R-:W-:Y:S02]  /*4960*/  ISETP.GT.AND P0, PT, R178.reuse, 0x11, PT ;  /* 0x00000011b200780c */ /* 0x040fe40003f04270 */
[----:B------:R-:W-:Y:S03]  /*4970*/  FSEL R19, R19, -INF , P2 ;  /* 0xff80000013137808 */ /* 0x000fe60001000000 */
[--C-:B------:R-:W-:Y:S01]  /*4980*/  FFMA.FTZ R10, R7, c[0x0][0x29c], -R188.reuse ;  /* 0x0000a700070a7a23 */ /* 0x100fe200000108bc */
[----:B------:R-:W2:Y:S01]  /*4990*/  MUFU.EX2 R8, R179 ;  /* 0x000000b300087308 */ /* 0x000ea20000000800 */
[----:B------:R-:W-:Y:S01]  /*49a0*/  FSEL R11, R11, -INF , P0 ;  /* 0xff8000000b0b7808 */ /* 0x000fe20000000000 */
[C---:B---3--:R-:W-:Y:S05]  /*49b0*/  HMMA.16816.F32.BF16 R24, R108.reuse, R16, R24 ;  /* 0x000000106c18723c */ /* 0x048fea0000041818 */
[----:B------:R-:W-:Y:S01]  /*49c0*/  ISETP.GT.AND P0, PT, R178, 0x20, PT ;  /* 0x00000020b200780c */ /* 0x000fe20003f04270 */
[--C-:B------:R-:W-:Y:S02]  /*49d0*/  FFMA.FTZ R19, R19, c[0x0][0x29c], -R188.reuse ;  /* 0x0000a70013137a23 */ /* 0x100fe400000108bc */
[--C-:B------:R-:W-:Y:S01]  /*49e0*/  FFMA.FTZ R16, R11, c[0x0][0x29c], -R188.reuse ;  /* 0x0000a7000b107a23 */ /* 0x100fe200000108bc */
[----:B------:R-:W-:Y:S01]  /*49f0*/  FSEL R17, R14, -INF , P0 ;  /* 0xff8000000e117808 */ /* 0x000fe20000000000 */
[----:B------:R-:W3:Y:S01]  /*4a00*/  MUFU.EX2 R177, R177 ;  /* 0x000000b100b17308 */ /* 0x000ee20000000800 */
[C---:B------:R-:W-:Y:S01]  /*4a10*/  ISETP.GT.AND P0, PT, R178.reuse, 0x21, PT ;  /* 0x00000021b200780c */ /* 0x040fe20003f04270 */
[----:B-----5:R-:W5:Y:S02]  /*4a20*/  LDSM.16.M88.2 R6, [R205+0xe880] ;  /* 0x00e88000cd06783b */ /* 0x020f640000000100 */
[--C-:B------:R-:W-:Y:S01]  /*4a30*/  FFMA.FTZ R14, R17, c[0x0][0x29c], -R188.reuse ;  /* 0x0000a700110e7a23 */ /* 0x100fe200000108bc */
[----:B------:R-:W-:Y:S01]  /*4a40*/  FSEL R15, R15, -INF , P0 ;  /* 0xff8000000f0f7808 */ /* 0x000fe20000000000 */
[C---:B-1----:R-:W-:Y:S03]  /*4a50*/  HMMA.16816.F32.BF16 R28, R108.reuse, R20, R28 ;  /* 0x000000146c1c723c */ /* 0x042fe6000004181c */
[----:B------:R-:W-:Y:S01]  /*4a60*/  ISETP.GT.AND P0, PT, R178, 0x30, PT ;  /* 0x00000030b200780c */ /* 0x000fe20003f04270 */
[----:B------:R1:W-:Y:S03]  /*4a70*/  MUFU.EX2 R11, R16 ;  /* 0x00000010000b7308 */ /* 0x0003e60000000800 */
[----:B------:R-:W-:Y:S01]  /*4a80*/  FSEL R17, R18, -INF , P0 ;  /* 0xff80000012117808 */ /* 0x000fe20000000000 */
[C---:B------:R-:W-:Y:S03]  /*4a90*/  HMMA.16816.F32.BF16 R32, R108.reuse, R2, R32 ;  /* 0x000000026c20723c */ /* 0x040fe60000041820 */
[----:B------:R-:W-:Y:S03]  /*4aa0*/  ISETP.GT.AND P0, PT, R178, 0x41, PT ;  /* 0x00000041b200780c */ /* 0x000fe60003f04270 */
[----:B------:R-:W-:Y:S01]  /*4ab0*/  MUFU.EX2 R14, R14 ;  /* 0x0000000e000e7308 */ /* 0x000fe20000000800 */
[----:B------:R-:W-:Y:S01]  /*4ac0*/  FSEL R23, R23, -INF , P0 ;  /* 0xff80000017177808 */ /* 0x000fe20000000000 */
[C---:B--2---:R-:W-:Y:S01]  /*4ad0*/  HMMA.16816.F32.BF16 R36, R108.reuse, R4, R36 ;  /* 0x000000046c24723c */ /* 0x044fe20000041824 */
[----:B------:R-:W-:Y:S06]  /*4ae0*/  PLOP3.LUT P0, PT, PT, PT, UP0, 0x80, 0x0 ;  /* 0x000000000000781c */ /* 0x000fec0003f0f008 */
[--C-:B------:R-:W-:Y:S01]  /*4af0*/  FFMA.FTZ R4, R17, c[0x0][0x29c], -R188.reuse ;  /* 0x0000a70011047a23 */ /* 0x100fe200000108bc */
[----:B------:R-:W-:Y:S01]  /*4b00*/  F2FP.BF16.PACK_AB R17, R175, R174 ;  /* 0x000000aeaf11723e */ /* 0x000fe200000010ff */
[----:B------:R-:W-:Y:S01]  /*4b10*/  MUFU.EX2 R19, R19 ;  /* 0x0000001300137308 */ /* 0x000fe20000000800 */
[----:B-1----:R-:W1:Y:S02]  /*4b20*/  LDS R16, [R231.X4+0x212a0] ;  /* 0x0212a000e7107984 */ /* 0x002e640000004800 */
[--C-:B----4-:R-:W-:Y:S02]  /*4b30*/  FADD.FTZ R21, R28, -R9.reuse ;  /* 0x800000091c157221 */ /* 0x110fe40000010000 */
[--C-:B------:R-:W-:Y:S01]  /*4b40*/  FADD.FTZ R18, R29, -R9.reuse ;  /* 0x800000091d127221 */ /* 0x100fe20000010000 */
[----:B------:R-:W-:Y:S01]  /*4b50*/  STS [R230+0x21480], R17 ;  /* 0x02148011e6007388 */ /* 0x000fe20000000800 */
[----:B------:R-:W-:Y:S03]  /*4b60*/  FMUL.FTZ R21, R180, R21 ;  /* 0x00000015b4157220 */ /* 0x000fe60000410000 */
[----:B------:R-:W-:Y:S01]  /*4b70*/  MUFU.EX2 R4, R4 ;  /* 0x0000000400047308 */ /* 0x000fe20000000800 */
[----:B-----5:R-:W-:Y:S03]  /*4b80*/  HMMA.16816.F32.BF16 R40, R108, R6, R40 ;  /* 0x000000066c28723c */ /* 0x020fe60000041828 */
[--C-:B------:R-:W-:Y:S01]  /*4b90*/  FFMA.FTZ R5, R15, c[0x0][0x29c], -R188.reuse ;  /* 0x0000a7000f057a23 */ /* 0x100fe200000108bc */
[----:B------:R-:W-:Y:S01]  /*4ba0*/  FSEL R15, R22, -INF , P1 ;  /* 0xff800000160f7808 */ /* 0x000fe20000800000 */
[----:B------:R-:W-:Y:S02]  /*4bb0*/  FMUL.FTZ R18, R181, R18 ;  /* 0x00000012b5127220 */ /* 0x000fe40000410000 */
[--C-:B------:R-:W-:Y:S02]  /*4bc0*/  FADD.FTZ R7, R24, -R9.reuse ;  /* 0x8000000918077221 */ /* 0x100fe40000010000 */
[----:B------:R-:W2:Y:S03]  /*4bd0*/  MUFU.EX2 R10, R10 ;  /* 0x0000000a000a7308 */ /* 0x000ea60000000800 */
[--C-:B------:R-:W-:Y:S01]  /*4be0*/  FADD.FTZ R6, R25, -R9.reuse ;  /* 0x8000000919067221 */ /* 0x100fe20000010000 */
[----:B------:R-:W-:Y:S01]  /*4bf0*/  F2FP.BF16.PACK_AB R21, R18, R21 ;  /* 0x000000151215723e */ /* 0x000fe200000010ff */
[----:B------:R-:W-:Y:S02]  /*4c00*/  FMUL.FTZ R7, R174, R7 ;  /* 0x00000007ae077220 */ /* 0x000fe40000410000 */
[----:B------:R-:W-:Y:S02]  /*4c10*/  FMUL.FTZ R6, R175, R6 ;  /* 0x00000006af067220 */ /* 0x000fe40000410000 */
[--C-:B------:R-:W-:Y:S01]  /*4c20*/  FFMA.FTZ R15, R15, c[0x0][0x29c], -R188.reuse ;  /* 0x0000a7000f0f7a23 */ /* 0x100fe200000108bc */
[----:B------:R-:W4:Y:S01]  /*4c30*/  MUFU.EX2 R5, R5 ;  /* 0x0000000500057308 */ /* 0x000f220000000800 */
[----:B------:R-:W-:Y:S01]  /*4c40*/  FFMA.FTZ R188, R23, c[0x0][0x29c], -R188 ;  /* 0x0000a70017bc7a23 */ /* 0x000fe200000108bc */
[----:B------:R-:W-:Y:S01]  /*4c50*/  F2FP.BF16.PACK_AB R7, R6, R7 ;  /* 0x000000070607723e */ /* 0x000fe200000010ff */
[--C-:B------:R-:W-:Y:S01]  /*4c60*/  FADD.FTZ R20, R33, -R9.reuse ;  /* 0x8000000921147221 */ /* 0x100fe20000010000 */
[----:B------:R-:W-:Y:S01]  /*4c70*/  F2FP.BF16.PACK_AB R6, R8, R13 ;  /* 0x0000000d0806723e */ /* 0x000fe200000010ff */
[--C-:B------:R-:W-:Y:S01]  /*4c80*/  FADD.FTZ R40, R40, -R9.reuse ;  /* 0x8000000928287221 */ /* 0x100fe20000010000 */
[----:B------:R-:W-:Y:S01]  /*4c90*/  F2FP.BF16.PACK_AB R23, R181, R180 ;  /* 0x000000b4b517723e */ /* 0x000fe200000010ff */
[--C-:B------:R-:W-:Y:S01]  /*4ca0*/  FADD.FTZ R41, R41, -R9.reuse ;  /* 0x8000000929297221 */ /* 0x100fe20000010000 */
[----:B------:R-:W-:Y:S01]  /*4cb0*/  F2FP.BF16.PACK_AB R33, R173, R172 ;  /* 0x000000acad21723e */ /* 0x000fe200000010ff */
[----:B------:R5:W-:Y:S01]  /*4cc0*/  STS [R227], R6 ;  /* 0x00000006e3007388 */ /* 0x000be20000000800 */
[----:B------:R-:W-:Y:S01]  /*4cd0*/  MUFU.EX2 R15, R15 ;  /* 0x0000000f000f7308 */ /* 0x000fe20000000800 */
[----:B---3--:R-:W-:Y:S01]  /*4ce0*/  FMUL.FTZ R40, R177, R40 ;  /* 0x00000028b1287220 */ /* 0x008fe20000410000 */
[C---:B------:R-:W-:Y:S01]  /*4cf0*/  F2FP.BF16.PACK_AB R177, R12.reuse, R177 ;  /* 0x000000b10cb1723e */ /* 0x040fe200000010ff */
[----:B------:R-:W-:Y:S01]  /*4d00*/  FMUL.FTZ R41, R12, R41 ;  /* 0x000000290c297220 */ /* 0x000fe20000410000 */
[----:B--2---:R-:W-:Y:S01]  /*4d10*/  F2FP.BF16.PACK_AB R12, R11, R10 ;  /* 0x0000000a0b0c723e */ /* 0x004fe200000010ff */
[----:B------:R-:W-:Y:S01]  /*4d20*/  STS [R230+0x21c80], R23 ;  /* 0x021c8017e6007388 */ /* 0x000fe20000000800 */
[--C-:B------:R-:W-:Y:S02]  /*4d30*/  FADD.FTZ R29, R32, -R9.reuse ;  /* 0x80000009201d7221 */ /* 0x100fe40000010000 */
[--C-:B------:R-:W-:Y:S01]  /*4d40*/  FADD.FTZ R36, R36, -R9.reuse ;  /* 0x8000000924247221 */ /* 0x100fe20000010000 */
[----:B------:R2:W-:Y:S01]  /*4d50*/  STS [R227+0x800], R12 ;  /* 0x0008000ce3007388 */ /* 0x0005e20000000800 */
[----:B------:R-:W3:Y:S01]  /*4d60*/  MUFU.EX2 R188, R188 ;  /* 0x000000bc00bc7308 */ /* 0x000ee20000000800 */
[----:B------:R-:W-:Y:S01]  /*4d70*/  FMUL.FTZ R29, R172, R29 ;  /* 0x0000001dac1d7220 */ /* 0x000fe20000410000 */
[----:B------:R-:W-:Y:S01]  /*4d80*/  F2FP.BF16.PACK_AB R41, R41, R40 ;  /* 0x000000282929723e */ /* 0x000fe200000010ff */
[----:B------:R-:W-:Y:S01]  /*4d90*/  STS [R230+0x22480], R33 ;  /* 0x02248021e6007388 */ /* 0x000fe20000000800 */
[----:B----4-:R-:W-:Y:S01]  /*4da0*/  F2FP.BF16.PACK_AB R18, R5, R14 ;  /* 0x0000000e0512723e */ /* 0x010fe200000010ff */
[----:B------:R-:W-:Y:S02]  /*4db0*/  FMUL.FTZ R20, R173, R20 ;  /* 0x00000014ad147220 */ /* 0x000fe40000410000 */
[----:B------:R-:W-:Y:S01]  /*4dc0*/  FMUL.FTZ R36, R185, R36 ;  /* 0x00000024b9247220 */ /* 0x000fe20000410000 */
[----:B------:R-:W-:Y:S01]  /*4dd0*/  F2FP.BF16.PACK_AB R185, R176, R185 ;  /* 0x000000b9b0b9723e */ /* 0x000fe200000010ff */
[----:B------:R4:W-:Y:S01]  /*4de0*/  STS [R227+0x1000], R18 ;  /* 0x00100012e3007388 */ /* 0x0009e20000000800 */
[----:B------:R-:W-:Y:S01]  /*4df0*/  F2FP.BF16.PACK_AB R29, R20, R29 ;  /* 0x0000001d141d723e */ /* 0x000fe200000010ff */
[----:B------:R-:W-:Y:S01]  /*4e00*/  FADD.FTZ R37, R37, -R9 ;  /* 0x8000000925257221 */ /* 0x000fe20000010000 */
[----:B------:R-:W-:Y:S01]  /*4e10*/  F2FP.BF16.PACK_AB R20, R19, R4 ;  /* 0x000000041314723e */ /* 0x000fe200000010ff */
[----:B------:R-:W-:Y:S01]  /*4e20*/  STS [R230+0x22c80], R185 ;  /* 0x022c80b9e6007388 */ /* 0x000fe20000000800 */
[--C-:B-1----:R-:W-:Y:S02]  /*4e30*/  FADD.FTZ R9, R27, -R16.reuse ;  /* 0x800000101b097221 */ /* 0x102fe40000010000 */
[--C-:B------:R-:W-:Y:S01]  /*4e40*/  FADD.FTZ R22, R26, -R16.reuse ;  /* 0x800000101a167221 */ /* 0x100fe20000010000 */
[----:B------:R-:W-:Y:S01]  /*4e50*/  STS [R227+0x1800], R20 ;  /* 0x00180014e3007388 */ /* 0x000fe20000000800 */
[----:B------:R-:W-:Y:S02]  /*4e60*/  FMUL.FTZ R9, R8, R9 ;  /* 0x0000000908097220 */ /* 0x000fe40000410000 */
[----:B------:R-:W-:Y:S01]  /*4e70*/  FMUL.FTZ R22, R13, R22 ;  /* 0x000000160d167220 */ /* 0x000fe20000410000 */
[----:B------:R-:W-:Y:S01]  /*4e80*/  STS [R230+0x23480], R177 ;  /* 0x023480b1e6007388 */ /* 0x000fe20000000800 */
[--C-:B------:R-:W-:Y:S01]  /*4e90*/  FADD.FTZ R13, R30, -R16.reuse ;  /* 0x800000101e0d7221 */ /* 0x100fe20000010000 */
[----:B---3--:R-:W-:Y:S01]  /*4ea0*/  F2FP.BF16.PACK_AB R8, R188, R15 ;  /* 0x0000000fbc08723e */ /* 0x008fe200000010ff */
[--C-:B-----5:R-:W-:Y:S01]  /*4eb0*/  FADD.FTZ R6, R31, -R16.reuse ;  /* 0x800000101f067221 */ /* 0x120fe20000010000 */
[----:B------:R-:W-:Y:S01]  /*4ec0*/  F2FP.BF16.PACK_AB R22, R9, R22 ;  /* 0x000000160916723e */ /* 0x000fe200000010ff */
[----:B------:R-:W-:Y:S02]  /*4ed0*/  FMUL.FTZ R13, R10, R13 ;  /* 0x0000000d0a0d7220 */ /* 0x000fe40000410000 */
[----:B------:R-:W-:Y:S01]  /*4ee0*/  STS [R227+0x2000], R8 ;  /* 0x00200008e3007388 */ /* 0x000fe20000000800 */
[----:B------:R-:W-:Y:S02]  /*4ef0*/  FMUL.FTZ R6, R11, R6 ;  /* 0x000000060b067220 */ /* 0x000fe40000410000 */
[--C-:B------:R-:W-:Y:S01]  /*4f00*/  FADD.FTZ R11, R34, -R16.reuse ;  /* 0x80000010220b7221 */ /* 0x100fe20000010000 */
[----:B------:R-:W-:Y:S01]  /*4f10*/  BAR.SYNC.DEFER_BLOCKING 0x0 ;  /* 0x0000000000007b1d */ /* 0x000fe20000010000 */
[--C-:B------:R-:W-:Y:S01]  /*4f20*/  FADD.FTZ R10, R35, -R16.reuse ;  /* 0x80000010230a7221 */ /* 0x100fe20000010000 */
[----:B--2---:R-:W-:Y:S01]  /*4f30*/  F2FP.BF16.PACK_AB R12, R6, R13 ;  /* 0x0000000d060c723e */ /* 0x004fe200000010ff */
[----:B------:R-:W-:Y:S02]  /*4f40*/  FMUL.FTZ R11, R14, R11 ;  /* 0x0000000b0e0b7220 */ /* 0x000fe40000410000 */
[----:B------:R-:W-:Y:S02]  /*4f50*/  FMUL.FTZ R10, R5, R10 ;  /* 0x0000000a050a7220 */ /* 0x000fe40000410000 */
[----:B------:R-:W-:Y:S02]  /*4f60*/  FMUL.FTZ R37, R176, R37 ;  /* 0x00000025b0257220 */ /* 0x000fe40000410000 */
[--C-:B------:R-:W-:Y:S01]  /*4f70*/  FADD.FTZ R5, R38, -R16.reuse ;  /* 0x8000001026057221 */ /* 0x100fe20000010000 */
[----:B----4-:R-:W-:Y:S01]  /*4f80*/  F2FP.BF16.PACK_AB R18, R10, R11 ;  /* 0x0000000b0a12723e */ /* 0x010fe200000010ff */
[--C-:B------:R-:W-:Y:S01]  /*4f90*/  FADD.FTZ R6, R39, -R16.reuse ;  /* 0x8000001027067221 */ /* 0x100fe20000010000 */
[----:B------:R-:W-:Y:S01]  /*4fa0*/  F2FP.BF16.PACK_AB R37, R37, R36 ;  /* 0x000000242525723e */ /* 0x000fe200000010ff */
[----:B------:R-:W-:Y:S02]  /*4fb0*/  FMUL.FTZ R5, R4, R5 ;  /* 0x0000000504057220 */ /* 0x000fe40000410000 */
[----:B------:R-:W-:Y:S02]  /*4fc0*/  FMUL.FTZ R6, R19, R6 ;  /* 0x0000000613067220 */ /* 0x000fe40000410000 */
[--C-:B------:R-:W-:Y:S02]  /*4fd0*/  FADD.FTZ R42, R42, -R16.reuse ;  /* 0x800000102a2a7221 */ /* 0x100fe40000010000 */
[----:B------:R-:W-:Y:S01]  /*4fe0*/  FADD.FTZ R43, R43, -R16 ;  /* 0x800000102b2b7221 */ /* 0x000fe20000010000 */
[----:B------:R-:W-:Y:S01]  /*4ff0*/  F2FP.BF16.PACK_AB R28, R6, R5 ;  /* 0x00000005061c723e */ /* 0x000fe200000010ff */
[----:B------:R-:W-:Y:S02]  /*5000*/  FMUL.FTZ R42, R15, R42 ;  /* 0x0000002a0f2a7220 */ /* 0x000fe40000410000 */
[----:B------:R-:W-:Y:S01]  /*5010*/  FMUL.FTZ R43, R188, R43 ;  /* 0x0000002bbc2b7220 */ /* 0x000fe20000410000 */
[----:B------:R-:W-:Y:S01]  /*5020*/  STS [R230+0x23c80], R7 ;  /* 0x023c8007e6007388 */ /* 0x000fe20000000800 */
[----:B------:R-:W-:Y:S03]  /*5030*/  IMAD.SHL.U32 R110, R218, 0x2, RZ ;  /* 0x00000002da6e7824 */ /* 0x000fe600078e00ff */
[----:B------:R-:W-:Y:S01]  /*5040*/  STS [R227+0x2800], R22 ;  /* 0x00280016e3007388 */ /* 0x000fe20000000800 */
[----:B------:R-:W-:Y:S03]  /*5050*/  F2FP.BF16.PACK_AB R42, R43, R42 ;  /* 0x0000002a2b2a723e */ /* 0x000fe600000010ff */
        /* <DEDUP_REMOVED lines=123> */
[----:B------:R-:W-:Y:S01]  /*5810*/  IADD3 R4, P2, P1, R238, UR6, R225 ;  /* 0x00000006ee047c10 */ /* 0x000fe2000f95e0e1 */
[----:B------:R-:W-:Y:S01]  /*5820*/  USHF.L.U64.HI UR17, UR20, 0x6, UR17 ;  /* 0x0000000614117899 */ /* 0x000fe20008010211 */
[----:B------:R-:W-:Y:S02]  /*5830*/  IMAD.U32 R2, RZ, RZ, UR18 ;  /* 0x00000012ff027e24 */ /* 0x000fe4000f8e00ff */
[----:B------:R-:W-:Y:S02]  /*5840*/  LEA.HI.X.SX32 R5, R8, R219, 0x1, P0 ;  /* 0x000000db08057211 */ /* 0x000fe400000f0eff */
[----:B------:R-:W-:Y:S02]  /*5850*/  LEA R8, P0, R6, c[0x0][0x280], 0x2 ;  /* 0x0000a00006087a11 */ /* 0x000fe400078010ff */
[----:B------:R-:W-:Y:S02]  /*5860*/  IADD3.X R3, R247, UR17, R224, P2, P1 ;  /* 0x00000011f7037c10 */ /* 0x000fe400097e24e0 */
[----:B------:R-:W-:Y:S02]  /*5870*/  IADD3 R7, -R233, UR9, -R2 ;  /* 0x00000009e9077c10 */ /* 0x000fe4000fffe902 */
[----:B------:R-:W-:Y:S02]  /*5880*/  IADD3 R2, P1, R238, UR6, RZ ;  /* 0x00000006ee027c10 */ /* 0x000fe4000ff3e0ff */
[----:B------:R-:W-:Y:S02]  /*5890*/  LEA.HI.X R9, R6, c[0x0][0x284], R5, 0x2, P0 ;  /* 0x0000a10006097a11 */ /* 0x000fe400000f1405 */
[C---:B------:R-:W-:Y:S02]  /*58a0*/  LEA R10, P0, R2.reuse, c[0x0][0x1f0], 0x1 ;  /* 0x00007c00020a7a11 */ /* 0x040fe400078008ff */
[----:B------:R-:W-:Y:S02]  /*58b0*/  IADD3.X R5, R247, UR17, RZ, P1, !PT ;  /* 0x00000011f7057c10 */ /* 0x000fe40008ffe4ff */
        /* <DEDUP_REMOVED lines=23> */
.L_x_1312:
[-C--:B--234-:R-:W-:Y:S01]  /*5a30*/  HMMA.16816.F32.BF16 R4, R172, R176.reuse, RZ ;  /* 0x000000b0ac04723c */ /* 0x09cfe200000418ff */
[----:B------:R-:W0:Y:S01]  /*5a40*/  LDGDEPBAR ;  /* 0x00000000000079af */ /* 0x000e220000000000 */
[----:B------:R-:W-:Y:S02]  /*5a50*/  UIMAD UR8, UR8, 0x3000, URZ ;  /* 0x00003000080878a4 */ /* 0x000fe4000f8e023f */
[----:B------:R-:W-:Y:S02]  /*5a60*/  UISETP.GE.AND UP0, UPT, UR15, UR5, UPT ;  /* 0x000000050f00728c */ /* 0x000fe4000bf06270 */
[----:B------:R-:W-:Y:S02]  /*5a70*/  UIADD3 UR7, UR4, 0x1, URZ ;  /* 0x0000000104077890 */ /* 0x000fe4000fffe03f */
[C---:B-1----:R-:W-:Y:S01]  /*5a80*/  HMMA.16816.F32.BF16 R8, R180.reuse, R176, RZ ;  /* 0x000000b0b408723c */ /* 0x042fe200000418ff */
[----:B------:R-:W-:Y:S02]  /*5a90*/  UISETP.GE.AND UP2, UPT, UR4, 0x1, UPT ;  /* 0x000000010400788c */ /* 0x000fe4000bf46270 */
[----:B------:R-:W-:Y:S01]  /*5aa0*/  UIADD3 UR6, UR16, 0x1, URZ ;  /* 0x0000000110067890 */ /* 0x000fe2000fffe03f */
[----:B------:R-:W-:Y:S01]  /*5ab0*/  IADD3 R2, P0, R236, UR8, RZ ;  /* 0x00000008ec027c10 */ /* 0x000fe2000ff1e0ff */
[----:B------:R-:W-:Y:S03]  /*5ac0*/  UISETP.GE.AND UP1, UPT, UR16, 0x1, UPT ;  /* 0x000000011000788c */ /* 0x000fe6000bf26270 */
[-C--:B------:R-:W-:Y:S01]  /*5ad0*/  HMMA.16816.F32.BF16 R12, R180, R178.reuse, RZ ;  /* 0x000000b2b40c723c */ /* 0x080fe200000418ff */
[----:B------:R-:W-:Y:S07]  /*5ae0*/  USEL UR16, UR6, URZ, !UP1 ;  /* 0x0000003f06107287 */ /* 0x000fee000c800000 */
        /* <DEDUP_REMOVED lines=60> */
[----:B------:R-:W-:Y:S01]  /*5eb0*/  IMAD.U32 R186, RZ, RZ, UR8 ;  /* 0x00000008ffba7e24 */ /* 0x000fe2000f8e00ff */
[-C--:B------:R-:W-:Y:S01]  /*5ec0*/  HMMA.16816.F32.BF16 R4, R180, R188.reuse, R4 ;  /* 0x000000bcb404723c */ /* 0x080fe20000041804 */
[----:B------:R-:W-:Y:S04]  /*5ed0*/  UMOV UR8, UR15 ;  /* 0x0000000f00087c82 */ /* 0x000fe80008000000 */
[----:B------:R-:W-:Y:S02]  /*5ee0*/  LEA.HI.X.SX32 R3, R186, R235, 0x1, P0 ;  /* 0x000000ebba037211 */ /* 0x000fe400000f0eff */
[C---:B------:R-:W-:Y:S01]  /*5ef0*/  LEA R184, P0, R2.reuse, c[0x0][0x220], 0x2 ;  /* 0x0000880002b87a11 */ /* 0x040fe200078010ff */
[C---:B---3--:R-:W-:Y:S04]  /*5f00*/  HMMA.16816.F32.BF16 R8, R192.reuse, R188, R8 ;  /* 0x000000bcc008723c */ /* 0x048fe80000041808 */
[----:B------:R-:W-:Y:S01]  /*5f10*/  LEA.HI.X R185, R2, c[0x0][0x224], R3, 0x2, P0 ;  /* 0x0000890002b97a11 */ /* 0x000fe200000f1403 */
[----:B------:R-:W-:Y:S01]  /*5f20*/  IMAD.U32 R3, RZ, RZ, UR4 ;  /* 0x00000004ff037e24 */ /* 0x000fe2000f8e00ff */
[----:B------:R-:W-:Y:S01]  /*5f30*/  PLOP3.LUT P0, PT, PT, PT, UP0, 0x80, 0x0 ;  /* 0x000000000000781c */ /* 0x000fe20003f0f008 */
[----:B------:R-:W-:Y:S01]  /*5f40*/  USEL UR4, UR7, URZ, !UP2 ;  /* 0x0000003f07047287 */ /* 0x000fe2000d000000 */
[-C--:B------:R-:W-:Y:S04]  /*5f50*/  HMMA.16816.F32.BF16 R12, R192, R190.reuse, R12 ;  /* 0x000000bec00c723c */ /* 0x080fe8000004180c */
[----:B------:R-:W-:Y:S03]  /*5f60*/  IMAD R3, R3, 0x3000, R218 ;  /* 0x0000300003037824 */ /* 0x000fe600078e02da */
[----:B------:R-:W-:Y:S01]  /*5f70*/  RED.E.ADD.F32.FTZ.RN.STRONG.GPU [R184.64], R4 ;  /* 0x00000004b800798e */ /* 0x000fe2000c10e78c */
[C---:B------:R-:W-:Y:S03]  /*5f80*/  HMMA.16816.F32.BF16 R16, R180.reuse, R190, R16 ;  /* 0x000000beb410723c */ /* 0x040fe60000041810 */
[----:B------:R-:W-:Y:S01]  /*5f90*/  RED.E.ADD.F32.FTZ.RN.STRONG.GPU [R184.64+0x400], R5 ;  /* 0x00040005b800798e */ /* 0x000fe2000c10e78c */
[----:B------:R-:W-:Y:S03]  /*5fa0*/  IMAD.SHL.U32 R172, R3, 0x2, RZ ;  /* 0x0000000203ac7824 */ /* 0x000fe600078e00ff */
[----:B------:R-:W-:Y:S01]  /*5fb0*/  RED.E.ADD.F32.FTZ.RN.STRONG.GPU [R184.64+0x800], R6 ;  /* 0x00080006b800798e */ /* 0x000fe2000c10e78c */
[-C--:B----4-:R-:W-:Y:S03]  /*5fc0*/  HMMA.16816.F32.BF16 R20, R180, R196.reuse, R20 ;  /* 0x000000c4b414723c */ /* 0x090fe60000041814 */
        /* <DEDUP_REMOVED lines=12> */
[----:B------:R-:W-:Y:S04]  /*6090*/  RED.E.ADD.F32.FTZ.RN.STRONG.GPU [R184.64+0x2c00], R19 ;  /* 0x002c0013b800798e */ /* 0x000fe8000c10e78c */
[----:B------:R-:W-:Y:S01]  /*60a0*/  RED.E.ADD.F32.FTZ.RN.STRONG.GPU [R184.64+0x3000], R12 ;  /* 0x0030000cb800798e */ /* 0x000fe2000c10e78c */
[C---:B------:R-:W-:Y:S03]  /*60b0*/  HMMA.16816.F32.BF16 R40, R192.reuse, R176, R40 ;  /* 0x000000b0c028723c */ /* 0x040fe60000041828 */
[----:B------:R-:W-:Y:S04]  /*60c0*/  LDSM.16.MT88.2 R2, [R211+0x23c80] ;  /* 0x023c8000d302783b */ /* 0x000fe80000004100 */
[----:B------:R-:W1:Y:S01]  /*60d0*/  LDSM.16.MT88.4 R8, [R172+0xf080] ;  /* 0x00f08000ac08783b */ /* 0x000e620000004200 */
[-C--:B------:R-:W-:Y:S03]  /*60e0*/  HMMA.16816.F32.BF16 R104, R192, R178.reuse, R104 ;  /* 0x000000b2c068723c */ /* 0x080fe60000041868 */
[----:B------:R-:W-:Y:S04]  /*60f0*/  RED.E.ADD.F32.FTZ.RN.STRONG.GPU [R184.64+0x3400], R13 ;  /* 0x0034000db800798e */ /* 0x000fe8000c10e78c */
[----:B------:R-:W-:Y:S01]  /*6100*/  RED.E.ADD.F32.FTZ.RN.STRONG.GPU [R184.64+0x3800], R14 ;  /* 0x0038000eb800798e */ /* 0x000fe2000c10e78c */
[----:B------:R-:W-:Y:S03]  /*6110*/  HMMA.16816.F32.BF16 R108, R180, R178, R108 ;  /* 0x000000b2b46c723c */ /* 0x000fe6000004186c */
        /* <DEDUP_REMOVED lines=185> */
.L_x_1310:
[----:B------:R-:W-:Y:S05]  /*6cb0*/  @P0 EXIT ;  /* 0x000000000000094d */ /* 0x000fea0003800000 */
[----:B------:R-:W-:Y:S01]  /*6cc0*/  ISETP.NE.U32.AND P0, PT, RZ, c[0x0][0x360], PT ;  /* 0x0000d800ff007a0c */ /* 0x000fe20003f05070 */
[----:B------:R-:W-:Y:S02]  /*6cd0*/  UMOV UR6, 0x1 ;  /* 0x0000000100067882 */ /* 0x000fe40000000000 */
[----:B------:R-:W-:Y:S01]  /*6ce0*/  ULDC.64 UR4, c[0x0][0x338] ;  /* 0x0000ce0000047ab9 */ /* 0x000fe20000000a00 */
[----:B------:R-:W-:-:S13]  /*6cf0*/  ISETP.NE.AND.EX P0, PT, RZ, c[0x0][0x364], PT, P0 ;  /* 0x0000d900ff007a0c */ /* 0x000fda0003f05300 */
[----:B------:R-:W-:-:S04]  /*6d00*/  @P0 IMAD.MOV.U32 R3, RZ, RZ, 0x4 ;  /* 0x00000004ff030424 */ /* 0x000fc800078e00ff */
[----:B------:R-:W-:-:S05]  /*6d10*/  @P0 IMAD.WIDE R4, R234, R3, c[0x0][0x360] ;  /* 0x0000d800ea040625 */ /* 0x000fca00078e0203 */
[----:B------:R1:W2:Y:S01]  /*6d20*/  @P0 LDG.E R3, [R4.64] ;  /* 0x0000000c04030981 */ /* 0x0002a2000c1e1900 */
[----:B------:R-:W-:Y:S02]  /*6d30*/  UISETP.NE.AND UP0, UPT, UR6, UR4, UPT ;  /* 0x000000040600728c */ /* 0x000fe4000bf05270 */
[----:B------:R-:W-:Y:S02]  /*6d40*/  UIMAD.WIDE.U32 UR6, UR10, UR5, URZ ;  /* 0x000000050a0672a5 */ /* 0x000fe4000f8e003f */
[----:B------:R-:W-:Y:S02]  /*6d50*/  ULDC UR4, c[0x0][0x340] ;  /* 0x0000d00000047ab9 */ /* 0x000fe40000000800 */
[----:B------:R-:W-:-:S04]  /*6d60*/  UIMAD UR11, UR11, 0x3c00, URZ ;  /* 0x00003c000b0b78a4 */ /* 0x000fc8000f8e023f */
[----:B------:R-:W-:Y:S02]  /*6d70*/  USHF.R.S32.HI UR6, URZ, 0x1f, UR11 ;  /* 0x0000001f3f067899 */ /* 0x000fe4000801140b */
[----:B------:R-:W-:Y:S02]  /*6d80*/  @UP0 UMOV UR5, UR7 ;  /* 0x0000000700050c82 */ /* 0x000fe40008000000 */
[----:B------:R-:W-:-:S03]  /*6d90*/  @UP0 USHF.R.U32.HI UR10, URZ, UR4, UR5 ;  /* 0x000000043f0a0299 */ /* 0x000fc60008011605 */
[----:B------:R-:W-:Y:S02]  /*6da0*/  ULDC.64 UR4, c[0x0][0x328] ;  /* 0x0000ca0000047ab9 */ /* 0x000fe40000000a00 */
[----:B------:R-:W-:Y:S01]  /*6db0*/  USHF.R.S32.HI UR7, URZ, 0x1f, UR10 ;  /* 0x0000001f3f077899 */ /* 0x000fe2000801140a */
[----:B------:R-:W-:-:S03]  /*6dc0*/  IMAD.U32 R6, RZ, RZ, UR10 ;  /* 0x0000000aff067e24 */ /* 0x000fc6000f8e00ff */
[----:B------:R-:W-:Y:S01]  /*6dd0*/  UIMAD UR4, UR7, UR4, URZ ;  /* 0x00000004070472a4 */ /* 0x000fe2000f8e023f */
[----:B-1----:R-:W-:-:S03]  /*6de0*/  SEL R5, R234, RZ, !P0 ;  /* 0x000000ffea057207 */ /* 0x002fc60004000000 */
[----:B------:R-:W-:-:S03]  /*6df0*/  UIMAD UR8, UR10, UR5, UR4 ;  /* 0x000000050a0872a4 */ /* 0x000fc6000f8e0204 */
[----:B------:R-:W-:Y:S02]  /*6e00*/  ULDC.64 UR4, c[0x0][0x300] ;  /* 0x0000c00000047ab9 */ /* 0x000fe40000000a00 */
[----:B------:R-:W-:-:S04]  /*6e10*/  UIMAD UR4, UR7, UR4, URZ ;  /* 0x00000004070472a4 */ /* 0x000fc8000f8e023f */
[----:B------:R-:W-:Y:S01]  /*6e20*/  UIMAD UR4, UR10, UR5, UR4 ;  /* 0x000000050a0472a4 */ /* 0x000fe2000f8e0204 */
[----:B------:R-:W-:Y:S01]  /*6e30*/  BAR.SYNC.DEFER_BLOCKING 0x1, 0x100 ;  /* 0x0044000000007b1d */ /* 0x000fe20000010000 */
[----:B--2---:R-:W-:-:S04]  /*6e40*/  @P0 IMAD R3, R234, 0x50, R3 ;  /* 0x00000050ea030824 */ /* 0x004fc800078e0203 */
[----:B------:R-:W-:-:S05]  /*6e50*/  @P0 IMAD.HI R3, R3, 0x66666667, RZ ;  /* 0x6666666703030827 */ /* 0x000fca00078e02ff */
[----:B------:R-:W-:-:S04]  /*6e60*/  @P0 SHF.R.U32.HI R0, RZ, 0x1f, R3 ;  /* 0x0000001fff000819 */ /* 0x000fc80000011603 */
[----:B------:R-:W-:-:S05]  /*6e70*/  @P0 LEA.HI.SX32 R0, R3, R0, 0x1b ;  /* 0x0000000003000211 */ /* 0x000fca00078fdaff */
[----:B------:R-:W-:Y:S01]  /*6e80*/  @P0 IMAD R2, R0, 0x3c00, RZ ;  /* 0x00003c0000020824 */ /* 0x000fe200078e02ff */
[----:B------:R-:W-:-:S04]  /*6e90*/  SHF.R.S32.HI R0, RZ, 0x1f, R226 ;  /* 0x0000001fff007819 */ /* 0x000fc800000114e2 */
[----:B------:R-:W-:Y:S02]  /*6ea0*/  @P0 SHF.R.S32.HI R3, RZ, 0x1f, R2 ;  /* 0x0000001fff030819 */ /* 0x000fe40000011402 */
[----:B------:R-:W-:-:S06]  /*6eb0*/  @!P0 CS2R R2, SRZ ;  /* 0x0000000000028805 */ /* 0x000fcc000001ff00 */
[----:B------:R-:W-:Y:S01]  /*6ec0*/  IADD3 R226, P2, P1, R2, UR11, R226 ;  /* 0x0000000b02e27c10 */ /* 0x000fe2000f95e0e2 */
[----:B------:R-:W-:-:S03]  /*6ed0*/  IMAD.U32 R2, RZ, RZ, UR10 ;  /* 0x0000000aff027e24 */ /* 0x000fc6000f8e00ff */
[----:B------:R-:W-:Y:S02]  /*6ee0*/  IADD3.X R227, R3, UR6, R0, P2, P1 ;  /* 0x0000000603e37c10 */ /* 0x000fe400097e2400 */
[----:B------:R-:W-:-:S03]  /*6ef0*/  SHF.R.S32.HI R0, RZ, 0x1f, R234 ;  /* 0x0000001fff007819 */ /* 0x000fc600000114ea */
[----:B------:R-:W-:Y:S01]  /*6f00*/  IMAD.WIDE.U32 R6, R6, c[0x0][0x328], R226 ;  /* 0x0000ca0006067a25 */ /* 0x000fe200078e00e2 */
[----:B------:R-:W-:-:S03]  /*6f10*/  SEL R0, R0, RZ, !P0 ;  /* 0x000000ff00007207 */ /* 0x000fc60004000000 */
[----:B------:R-:W-:Y:S01]  /*6f20*/  IMAD.WIDE.U32 R2, R2, c[0x0][0x300], R226 ;  /* 0x0000c00002027a25 */ /* 0x000fe200078e00e2 */
[----:B------:R-:W-:-:S03]  /*6f30*/  IADD3 R7, R7, UR8, RZ ;  /* 0x0000000807077c10 */ /* 0x000fc6000fffe0ff */
[----:B------:R-:W-:Y:S01]  /*6f40*/  IMAD R4, R0, c[0x0][0x330], RZ ;  /* 0x0000cc0000047a24 */ /* 0x000fe200078e02ff */
[----:B------:R-:W-:Y:S01]  /*6f50*/  IADD3 R3, R3, UR4, RZ ;  /* 0x0000000403037c10 */ /* 0x000fe2000fffe0ff */
[----:B------:R-:W-:-:S04]  /*6f60*/  IMAD.WIDE.U32 R6, R5, c[0x0][0x330], R6 ;  /* 0x0000cc0005067a25 */ /* 0x000fc800078e0006 */
[C---:B------:R-:W-:Y:S01]  /*6f70*/  IMAD R4, R5.reuse, c[0x0][0x334], R4 ;  /* 0x0000cd0005047a24 */ /* 0x040fe200078e0204 */
[----:B------:R-:W-:Y:S01]  /*6f80*/  LEA R10, P1, R6, c[0x0][0x310], 0x2 ;  /* 0x0000c400060a7a11 */ /* 0x000fe200078210ff */
[----:B------:R-:W-:-:S04]  /*6f90*/  IMAD.WIDE.U32 R8, R5, c[0x0][0x308], R2 ;  /* 0x0000c20005087a25 */ /* 0x000fc800078e0002 */
[----:B------:R-:W-:Y:S01]  /*6fa0*/  IMAD.IADD R3, R7, 0x1, R4 ;  /* 0x0000000107037824 */ /* 0x000fe200078e0204 */
[----:B------:R-:W-:Y:S01]  /*6fb0*/  LEA R2, P0, R8, c[0x0][0x2e8], 0x2 ;  /* 0x0000ba0008027a11 */ /* 0x000fe200078010ff */
[----:B------:R-:W-:-:S03]  /*6fc0*/  IMAD R0, R0, c[0x0][0x308], RZ ;  /* 0x0000c20000007a24 */ /* 0x000fc600078e02ff */
[----:B------:R-:W-:Y:S01]  /*6fd0*/  LEA.HI.X R11, R6, c[0x0][0x314], R3, 0x2, P1 ;  /* 0x0000c500060b7a11 */ /* 0x000fe200008f1403 */
[----:B------:R-:W-:-:S04]  /*6fe0*/  IMAD R0, R5, c[0x0][0x30c], R0 ;  /* 0x0000c30005007a24 */ /* 0x000fc800078e0200 */
[----:B------:R-:W-:Y:S01]  /*6ff0*/  RED.E.ADD.F32.FTZ.RN.STRONG.GPU [R10.64], R44 ;  /* 0x0000002c0a00798e */ /* 0x000fe2000c10e78c */
[----:B------:R-:W-:-:S03]  /*7000*/  IMAD.IADD R5, R9, 0x1, R0 ;  /* 0x0000000109057824 */ /* 0x000fc600078e0200 */
[----:B------:R-:W-:Y:S02]  /*7010*/  RED.E.ADD.F32.FTZ.RN.STRONG.GPU [R10.64+0x400], R45 ;  /* 0x0004002d0a00798e */ /* 0x000fe4000c10e78c */
[----:B------:R-:W-:Y:S02]  /*7020*/  LEA.HI.X R3, R8, c[0x0][0x2ec], R5, 0x2, P0 ;  /* 0x0000bb0008037a11 */ /* 0x000fe400000f1405 */
        /* <DEDUP_REMOVED lines=119> */
.L_x_1314:
        /* <DEDUP_REMOVED lines=14> */
.L_x_1429:


//--------------------- .text._ZN7cutlass13device_kernelIN5flash32FlashAttnBwdPostprocessConvertdQIN4cute5tupleIJNS3_1CILi80EEENS5_ILi192EEEEEENS_10bfloat16_tEfNS_4arch4Sm80ELi256ENS3_8TiledMMAINS3_8MMA_AtomIJNS3_30SM80_16x8x16_F32BF16BF16F32_TNEEEENS3_6LayoutINS4_IJNS5_ILi4EEENS5_ILi2EEENS5_ILi1EEEEEENS4_IJSJ_SH_NS5_ILi0EEEEEEEENS4_IJNS5_ILi64EEENS5_ILi16EEESP_EEEEELb1EEEEEvNT_6ParamsE --------------------------
	.section	.text._ZN7cutlass13device_kernelIN5flash32FlashAttnBwdPostprocessConvertdQIN4cute5tupleIJNS3_1CILi80EEENS5_ILi192EEEEEENS_10bfloat16_tEfNS_4arch4Sm80ELi256ENS3_8TiledMMAINS3_8MMA_AtomIJNS3_30SM80_16x8x16_F32BF16BF16F32_TNEEEENS3_6LayoutINS4_IJNS5_ILi4EEENS5_ILi2EEENS5_ILi1EEEEEENS4_IJSJ_SH_NS5_ILi0EEEEEEEENS4_IJNS5_ILi64EEENS5_ILi16EEESP_EEEEELb1EEEEEvNT_6ParamsE,"ax",@progbits
	.sectioninfo	@"SHI_REGISTERS=80"
	.align	128
.text._ZN7cutlass13device_kernelIN5flash32FlashAttnBwdPostprocessConvertdQIN4cute5tupleIJNS3_1CILi80EEENS5_ILi192EEEEEENS_10bfloat16_tEfNS_4arch4Sm80ELi256ENS3_8TiledMMAINS3_8MMA_AtomIJNS3_30SM80_16x8x16_F32BF16BF16F32_TNEEEENS3_6LayoutINS4_IJNS5_ILi4EEENS5_ILi2EEENS5_ILi1EEEEEENS4_IJSJ_SH_NS5_ILi0EEEEEEEENS4_IJNS5_ILi64EEENS5_ILi16EEESP_EEEEELb1EEEEEvNT_6ParamsE:
        .type           _ZN7cutlass13device_kernelIN5flash32FlashAttnBwdPostprocessConvertdQIN4cute5tupleIJNS3_1CILi80EEENS5_ILi192EEEEEENS_10bfloat16_tEfNS_4arch4Sm80ELi256ENS3_8TiledMMAINS3_8MMA_AtomIJNS3_30SM80_16x8x16_F32BF16BF16F32_TNEEEENS3_6LayoutINS4_IJNS5_ILi4EEENS5_ILi2EEENS5_ILi1EEEEEENS4_IJSJ_SH_NS5_ILi0EEEEEEEENS4_IJNS5_ILi64EEENS5_ILi16EEESP_EEEEELb1EEEEEvNT_6ParamsE,@function
        .size           _ZN7cutlass13device_kernelIN5flash32FlashAttnBwdPostprocessConvertdQIN4cute5tupleIJNS3_1CILi80EEENS5_ILi192EEEEEENS_10bfloat16_tEfNS_4arch4Sm80ELi256ENS3_8TiledMMAINS3_8MMA_AtomIJNS3_30SM80_16x8x16_F32BF16BF16F32_TNEEEENS3_6LayoutINS4_IJNS5_ILi4EEENS5_ILi2EEENS5_ILi1EEEEEENS4_IJSJ_SH_NS5_ILi0EEEEEEEENS4_IJNS5_ILi64EEENS5_ILi16EEESP_EEEEELb1EEEEEvNT_6ParamsE,(.L_x_1430 - _ZN7cutlass13device_kernelIN5flash32FlashAttnBwdPostprocessConvertdQIN4cute5tupleIJNS3_1CILi80EEENS5_ILi192EEEEEENS_10bfloat16_tEfNS_4arch4Sm80ELi256ENS3_8TiledMMAINS3_8MMA_AtomIJNS3_30SM80_16x8x16_F32BF16BF16F32_TNEEEENS3_6LayoutINS4_IJNS5_ILi4EEENS5_ILi2EEENS5_ILi1EEEEEENS4_IJSJ_SH_NS5_ILi0EEEEEEEENS4_IJNS5_ILi64EEENS5_ILi16EEESP_EEEEELb1EEEEEvNT_6ParamsE)
        .other          _ZN7cutlass13device_kernelIN5flash32FlashAttnBwdPostprocessConvertdQIN4cute5tupleIJNS3_1CILi80EEENS5_ILi192EEEEEENS_10bfloat16_tEfNS_4arch4Sm80ELi256ENS3_8TiledMMAINS3_8MMA_AtomIJNS3_30SM80_16x8x16_F32BF16BF16F32_TNEEEENS3_6LayoutINS4_IJNS5_ILi4EEENS5_ILi2EEENS5_ILi1EEEEEENS4_IJSJ_SH_NS5_ILi0EEEEEEEENS4_IJNS5_ILi64EEENS5_ILi16EEESP_EEEEELb1EEEEEvNT_6ParamsE,@"STO_CUDA_ENTRY STV_DEFAULT"
_ZN7cutlass13device_kernelIN5flash32FlashAttnBwdPostprocessConvertdQIN4cute5tupleIJNS3_1CILi80EEENS5_ILi192EEEEEENS_10bfloat16_tEfNS_4arch4Sm80ELi256ENS3_8TiledMMAINS3_8MMA_AtomIJNS3_30SM80_16x8x16_F32BF16BF16F32_TNEEEENS3_6LayoutINS4_IJNS5_ILi4EEENS5_ILi2EEENS5_ILi1EEEEEENS4_IJSJ_SH_NS5_ILi0EEEEEEEENS4_IJNS5_ILi64EEENS5_ILi16EEESP_EEEEELb1EEEEEvNT_6ParamsE:
[----:B------:R-:W-:Y:S02]  /*0000*/  IMAD.MOV.U32 R1, RZ, RZ, c[0x0][0x28] ;  /* 0x00000a00ff017624 */ /* 0x000fe400078e00ff */
[----:B------:R-:W0:Y:S01]  /*0010*/  S2R R6, SR_CTAID.Z ;  /* 0x0000000000067919 */ /* 0x000e220000002700 */
[----:B------:R-:W-:Y:S01]  /*0020*/  ISETP.NE.U32.AND P1, PT, RZ, c[0x0][0x1c8], PT ;  /* 0x00007200ff007a0c */ /* 0x000fe20003f25070 */
[----:B------:R-:W-:Y:S01]  /*0030*/  IMAD.MOV.U32 R5, RZ, RZ, 0x4 ;  /* 0x00000004ff057424 */ /* 0x000fe200078e00ff */
[----:B------:R-:W-:Y:S01]  /*0040*/  ISETP.NE.U32.AND P0, PT, RZ, c[0x0][0x1c0], PT ;  /* 0x00007000ff007a0c */ /* 0x000fe20003f05070 */
[----:B------:R-:W-:Y:S01]  /*0050*/  ULDC.64 UR4, c[0x0][0x118] ;  /* 0x0000460000047ab9 */ /* 0x000fe20000000a00 */
[----:B------:R-:W-:Y:S02]  /*0060*/  ISETP.NE.AND.EX P1, PT, RZ, c[0x0][0x1cc], PT, P1 ;  /* 0x00007300ff007a0c */ /* 0x000fe40003f25310 */
[----:B------:R-:W-:Y:S01]  /*0070*/  ISETP.NE.AND.EX P0, PT, RZ, c[0x0][0x1c4], PT, P0 ;  /* 0x00007100ff007a0c */ /* 0x000fe20003f05300 */
[----:B------:R-:W-:Y:S02]  /*0080*/  IMAD.MOV.U32 R69, RZ, RZ, c[0x0][0x190] ;  /* 0x00006400ff457624 */ /* 0x000fe400078e00ff */
[----:B0-----:R-:W-:-:S08]  /*0090*/  IMAD.WIDE R2, R6, R5, c[0x0][0x1c0] ;  /* 0x0000700006027625 */ /* 0x001fd000078e0205 */
[----:B------:R-:W-:Y:S02]  /*00a0*/  @P1 IMAD.WIDE R4, R6, R5, c[0x0][0x1c8] ;  /* 0x0000720006041625 */ /* 0x000fe400078e0205 */
[----:B------:R0:W5:Y:S01]  /*00b0*/  @P0 LDG.E R67, [R2.64] ;  /* 0x0000000402430981 */ /* 0x000162000c1e1900 */
[----:B------:R-:W-:-:S03]  /*00c0*/  ISETP.NE.U32.AND P2, PT, RZ, c[0x0][0x1c0], PT ;  /* 0x00007000ff007a0c */ /* 0x000fc60003f45070 */
[----:B------:R0:W5:Y:S04]  /*00d0*/  @P1 LDG.E R69, [R4.64] ;  /* 0x0000000404451981 */ /* 0x000168000c1e1900 */
[----:B------:R-:W1:Y:S02]  /*00e0*/  S2R R66, SR_CTAID.X ;  /* 0x0000000000427919 */ /* 0x000e640000002500 */
[----:B-1----:R-:W-:Y:S01]  /*00f0*/  IMAD R0, R66, 0x50, RZ ;  /* 0x0000005042007824 */ /* 0x002fe200078e02ff */
[----:B------:R-:W-:Y:S05]  /*0100*/  @P1 BRA `(.L_x_1315) ;  /* 0x0000004000001947 */ /* 0x000fea0003800000 */
[----:B0-----:R-:W-:Y:S05]  /*0110*/  @!P0 BRA `(.L_x_1315) ;  /* 0x0000003000008947 */ /* 0x001fea0003800000 */
[----:B------:R-:W2:Y:S04]  /*0120*/  LDG.E R4, [R2.64] ;  /* 0x0000000402047981 */ /* 0x000ea8000c1e1900 */
[----:B-----5:R-:W2:Y:S02]  /*0130*/  LDG.E R69, [R2.64+0x4] ;  /* 0x0000040402457981 */ /* 0x020ea4000c1e1900 */
[----:B--2---:R-:W-:-:S02]  /*0140*/  IMAD.IADD R69, R69, 0x1, -R4 ;  /* 0x0000000145457824 */ /* 0x004fc400078e0a04 */
.L_x_1315:
[----:B0-----:R-:W0:Y:S01]  /*0150*/  S2R R65, SR_TID.X ;  /* 0x0000000000417919 */ /* 0x001e220000002100 */
[----:B------:R-:W-:-:S02]  /*0160*/  ISETP.NE.AND.EX P1, PT, RZ, c[0x0][0x1c4], PT, P2 ;  /* 0x00007100ff007a0c */ /* 0x000fc40003f25320 */
[----:B-----5:R-:W-:Y:S01]  /*0170*/  ISETP.GE.AND P2, PT, R0, R69, PT ;  /* 0x000000450000720c */ /* 0x020fe20003f46270 */
[----:B------:R-:W-:-:S04]  /*0180*/  @P0 IMAD R0, R6, 0x50, R67 ;  /* 0x0000005006000824 */ /* 0x000fc800078e0243 */
[----:B------:R-:W-:-:S08]  /*0190*/  @P0 IMAD.HI R0, R0, 0x66666667, RZ ;  /* 0x6666666700000827 */ /* 0x000fd000078e02ff */
[----:B------:R-:W-:Y:S05]  /*01a0*/  @P1 EXIT P2 ;  /* 0x000000000000194d */ /* 0x000fea0001000000 */
[----:B------:R-:W1:Y:S01]  /*01b0*/  S2R R64, SR_CTAID.Y ;  /* 0x0000000000407919 */ /* 0x000e620000002600 */
[----:B------:R-:W-:Y:S01]  /*01c0*/  @P0 SHF.R.U32.HI R3, RZ, 0x1f, R0 ;  /* 0x0000001fff030819 */ /* 0x000fe20000011600 */
[----:B------:R-:W-:Y:S01]  /*01d0*/  CS2R R4, SRZ ;  /* 0x0000000000047805 */ /* 0x000fe2000001ff00 */
[----:B------:R-:W-:Y:S01]  /*01e0*/  IMAD R7, R66, 0x3c00, RZ ;  /* 0x00003c0042077824 */ /* 0x000fe200078e02ff */
[----:B------:R-:W-:Y:S02]  /*01f0*/  SHF.R.S32.HI R2, RZ, 0x1f, R6 ;  /* 0x0000001fff027819 */ /* 0x000fe40000011406 */
[----:B------:R-:W-:Y:S01]  /*0200*/  @P0 LEA.HI.SX32 R3, R0, R3, 0x1b ;  /* 0x0000000300030211 */ /* 0x000fe200078fdaff */
[----:B0-----:R-:W-:Y:S01]  /*0210*/  IMAD.SHL.U32 R0, R65, 0x4, RZ ;  /* 0x0000000441007824 */ /* 0x001fe200078e00ff */
[----:B------:R-:W-:Y:S02]  /*0220*/  SHF.R.S32.HI R9, RZ, 0x1f, R7 ;  /* 0x0000001fff097819 */ /* 0x000fe40000011407 */
[----:B------:R-:W-:Y:S01]  /*0230*/  SEL R2, R2, RZ, !P1 ;  /* 0x000000ff02027207 */ /* 0x000fe20004800000 */
[----:B------:R-:W-:-:S04]  /*0240*/  @P0 IMAD R3, R3, 0x3c00, RZ ;  /* 0x00003c0003030824 */ /* 0x000fc800078e02ff */
[--C-:B------:R-:W-:Y:S01]  /*0250*/  @P0 IMAD.MOV.U32 R4, RZ, RZ, R3.reuse ;  /* 0x000000ffff040224 */ /* 0x100fe200078e0003 */
[----:B------:R-:W-:-:S04]  /*0260*/  @P0 SHF.R.S32.HI R5, RZ, 0x1f, R3 ;  /* 0x0000001fff050819 */ /* 0x000fc80000011403 */
[----:B------:R-:W-:Y:S02]  /*0270*/  IADD3 R4, P2, P3, R4, R0, R7 ;  /* 0x0000000004047210 */ /* 0x000fe40007b5e007 */
[----:B------:R-:W-:Y:S02]  /*0280*/  SHF.R.S32.HI R0, RZ, 0x1f, R0 ;  /* 0x0000001fff007819 */ /* 0x000fe40000011400 */
[----:B-1----:R-:W-:Y:S02]  /*0290*/  SHF.R.S32.HI R3, RZ, 0x1f, R64 ;  /* 0x0000001fff037819 */ /* 0x002fe40000011440 */
[----:B------:R-:W-:Y:S01]  /*02a0*/  IADD3.X R5, R5, R0, R9, P2, P3 ;  /* 0x0000000005057210 */ /* 0x000fe200017e6409 */
[----:B------:R-:W-:Y:S01]  /*02b0*/  IMAD R9, R2, c[0x0][0x180], RZ ;  /* 0x0000600002097a24 */ /* 0x000fe200078e02ff */
[----:B------:R-:W-:Y:S01]  /*02c0*/  SEL R0, R6, RZ, !P1 ;  /* 0x000000ff06007207 */ /* 0x000fe20004800000 */
[----:B------:R-:W-:Y:S02]  /*02d0*/  IMAD R7, R3, c[0x0][0x178], RZ ;  /* 0x00005e0003077a24 */ /* 0x000fe400078e02ff */
[----:B------:R-:W-:-:S04]  /*02e0*/  IMAD.WIDE.U32 R4, R64, c[0x0][0x178], R4 ;  /* 0x00005e0040047a25 */ /* 0x000fc800078e0004 */
[----:B------:R-:W-:Y:S02]  /*02f0*/  IMAD R7, R64, c[0x0][0x17c], R7 ;  /* 0x00005f0040077a24 */ /* 0x000fe400078e0207 */
[----:B------:R-:W-:Y:S02]  /*0300*/  IMAD R9, R0, c[0x0][0x184], R9 ;  /* 0x0000610000097a24 */ /* 0x000fe400078e0209 */
[----:B------:R-:W-:-:S04]  /*0310*/  IMAD.IADD R5, R5, 0x1, R7 ;  /* 0x0000000105057824 */ /* 0x000fc800078e0207 */
[----:B------:R-:W-:-:S04]  /*0320*/  IMAD.WIDE.U32 R4, R0, c[0x0][0x180], R4 ;  /* 0x0000600000047a25 */ /* 0x000fc800078e0004 */
[----:B------:R-:W-:Y:S01]  /*0330*/  IMAD.IADD R5, R5, 0x1, R9 ;  /* 0x0000000105057824 */ /* 0x000fe200078e0209 */
[----:B------:R-:W-:-:S04]  /*0340*/  LEA R76, P1, R4, c[0x0][0x160], 0x2 ;  /* 0x00005800044c7a11 */ /* 0x000fc800078210ff */
[----:B------:R-:W-:-:S05]  /*0350*/  LEA.HI.X R77, R4, c[0x0][0x164], R5, 0x2, P1 ;  /* 0x00005900044d7a11 */ /* 0x000fca00008f1405 */
[----:B------:R0:W2:Y:S04]  /*0360*/  LDG.E.128 R4, [R76.64] ;  /* 0x000000044c047981 */ /* 0x0000a8000c1e1d00 */
[----:B------:R0:W3:Y:S04]  /*0370*/  LDG.E.128 R8, [R76.64+0x1000] ;  /* 0x001000044c087981 */ /* 0x0000e8000c1e1d00 */
[----:B------:R0:W4:Y:S04]  /*0380*/  LDG.E.128 R12, [R76.64+0x2000] ;  /* 0x002000044c0c7981 */ /* 0x000128000c1e1d00 */
[----:B------:R0:W5:Y:S04]  /*0390*/  LDG.E.128 R16, [R76.64+0x3000] ;  /* 0x003000044c107981 */ /* 0x000168000c1e1d00 */
        /* <DEDUP_REMOVED lines=10> */
[----:B------:R0:W5:Y:S01]  /*0440*/  LDG.E.128 R60, [R76.64+0xe000] ;  /* 0x00e000044c3c7981 */ /* 0x000162000c1e1d00 */
[----:B------:R-:W-:Y:S01]  /*0450*/  SHF.R.S32.HI R70, RZ, 0x1f, R65 ;  /* 0x0000001fff467819 */ /* 0x000fe20000011441 */
[----:B------:R-:W-:Y:S01]  /*0460*/  BSSY B0, `(.L_x_1316) ;  /* 0x0000173000007945 */ /* 0x000fe20003800000 */
[----:B------:R-:W-:-:S02]  /*0470*/  ISETP.GT.AND P5, PT, R65, 0x27f, PT ;  /* 0x0000027f4100780c */ /* 0x000fc40003fa4270 */
[CC--:B------:R-:W-:Y:S02]  /*0480*/  LEA.HI R73, R70.reuse, R65.reuse, RZ, 0x2 ;  /* 0x0000004146497211 */ /* 0x0c0fe400078f10ff */
[-C--:B------:R-:W-:Y:S02]  /*0490*/  LEA.HI R75, R70, R65.reuse, RZ, 0x7 ;  /* 0x00000041464b7211 */ /* 0x080fe400078f38ff */
[----:B------:R-:W-:Y:S01]  /*04a0*/  SHF.R.S32.HI R72, RZ, 0x2, R73 ;  /* 0x00000002ff487819 */ /* 0x000fe20000011449 */
[----:B0-----:R-:W-:Y:S01]  /*04b0*/  IMAD R76, R66, -0x50, R69 ;  /* 0xffffffb0424c7824 */ /* 0x001fe200078e0245 */
[----:B------:R-:W-:Y:S02]  /*04c0*/  LEA.HI R69, R70, R65, RZ, 0x3 ;  /* 0x0000004146457211 */ /* 0x000fe400078f18ff */
[----:B------:R-:W-:Y:S02]  /*04d0*/  SHF.R.S32.HI R71, RZ, 0x1f, R73 ;  /* 0x0000001fff477819 */ /* 0x000fe40000011449 */
[----:B------:R-:W-:-:S02]  /*04e0*/  SHF.R.S32.HI R68, RZ, 0x3, R69 ;  /* 0x00000003ff447819 */ /* 0x000fc40000011445 */
[-C--:B------:R-:W-:Y:S02]  /*04f0*/  LEA.HI R74, R71, R72.reuse, RZ, 0x3 ;  /* 0x00000048474a7211 */ /* 0x080fe400078f18ff */
[----:B------:R-:W-:Y:S02]  /*0500*/  IMNMX R71, R76, 0x50, PT ;  /* 0x000000504c477817 */ /* 0x000fe40003800200 */
[----:B------:R-:W-:Y:S02]  /*0510*/  LOP3.LUT R76, R75, 0xffffff80, RZ, 0xc0, !PT ;  /* 0xffffff804b4c7812 */ /* 0x000fe400078ec0ff */
[----:B------:R-:W-:Y:S02]  /*0520*/  LOP3.LUT R75, R74, 0xfffffff8, RZ, 0xc0, !PT ;  /* 0xfffffff84a4b7812 */ /* 0x000fe400078ec0ff */
[----:B------:R-:W-:Y:S02]  /*0530*/  IADD3 R77, R68, 0x20, RZ ;  /* 0x00000020444d7810 */ /* 0x000fe40007ffe0ff */
[----:B------:R-:W-:-:S02]  /*0540*/  IADD3 R72, R76, R72, -R75 ;  /* 0x000000484c487210 */ /* 0x000fc40007ffe84b */
[-C--:B------:R-:W-:Y:S02]  /*0550*/  ISETP.GE.AND P4, PT, R68, R71.reuse, PT ;  /* 0x000000474400720c */ /* 0x080fe40003f86270 */
[----:B------:R-:W-:Y:S01]  /*0560*/  ISETP.GE.AND P1, PT, R77, R71, PT ;  /* 0x000000474d00720c */ /* 0x000fe20003f26270 */
[----:B--2---:R0:W-:Y:S04]  /*0570*/  STS.128 [R65.X16], R4 ;  /* 0x0000000441007388 */ /* 0x0041e8000000cc00 */
[----:B---3--:R1:W-:Y:S04]  /*0580*/  STS.128 [R65.X16+0x1000], R8 ;  /* 0x0010000841007388 */ /* 0x0083e8000000cc00 */
[----:B----4-:R2:W-:Y:S04]  /*0590*/  STS.128 [R65.X16+0x2000], R12 ;  /* 0x0020000c41007388 */ /* 0x0105e8000000cc00 */
[----:B-----5:R-:W-:Y:S04]  /*05a0*/  STS.128 [R65.X16+0x3000], R16 ;  /* 0x0030001041007388 */ /* 0x020fe8000000cc00 */
[----:B------:R-:W-:Y:S01]  /*05b0*/  STS.128 [R65.X16+0x4000], R20 ;  /* 0x0040001441007388 */ /* 0x000fe2000000cc00 */
[----:B0-----:R-:W-:-:S02]  /*05c0*/  LOP3.LUT R4, R73, 0xfffffffc, RZ, 0xc0, !PT ;  /* 0xfffffffc49047812 */ /* 0x001fc400078ec0ff */
[CC--:B------:R-:W-:Y:S01]  /*05d0*/  LEA.HI R5, R70.reuse, R65.reuse, RZ, 0x5 ;  /* 0x0000004146057211 */ /* 0x0c0fe200078f28ff */
[----:B------:R-:W-:Y:S01]  /*05e0*/  STS.128 [R65.X16+0x5000], R24 ;  /* 0x0050001841007388 */ /* 0x000fe2000000cc00 */
[----:B-1----:R-:W-:Y:S01]  /*05f0*/  SHF.R.S32.HI R11, RZ, 0x1f, R69 ;  /* 0x0000001fff0b7819 */ /* 0x002fe20000011445 */
[----:B------:R-:W-:Y:S01]  /*0600*/  IMAD.IADD R4, R65, 0x1, -R4 ;  /* 0x0000000141047824 */ /* 0x000fe200078e0a04 */
[--C-:B------:R-:W-:Y:S01]  /*0610*/  SHF.R.S32.HI R6, RZ, 0x1f, R5.reuse ;  /* 0x0000001fff067819 */ /* 0x100fe20000011405 */
[----:B------:R0:W-:Y:S01]  /*0620*/  STS.128 [R65.X16+0x6000], R28 ;  /* 0x0060001c41007388 */ /* 0x0001e2000000cc00 */
[----:B------:R-:W-:Y:S02]  /*0630*/  SHF.R.S32.HI R9, RZ, 0x5, R5 ;  /* 0x00000005ff097819 */ /* 0x000fe40000011405 */
[----:B------:R-:W-:Y:S01]  /*0640*/  LEA.HI R70, R70, R65, RZ, 0x6 ;  /* 0x0000004146467211 */ /* 0x000fe200078f30ff */
[----:B------:R-:W-:Y:S01]  /*0650*/  STS.128 [R65.X16+0x7000], R32 ;  /* 0x0070002041007388 */ /* 0x000fe2000000cc00 */
[----:B------:R-:W-:-:S02]  /*0660*/  LEA.HI R7, R6, R9, RZ, 0x2 ;  /* 0x0000000906077211 */ /* 0x000fc400078f10ff */
[----:B------:R-:W-:Y:S01]  /*0670*/  LEA.HI R6, R4, R4, RZ, 0x1 ;  /* 0x0000000404067211 */ /* 0x000fe200078f08ff */
[----:B------:R-:W-:Y:S01]  /*0680*/  STS.128 [R65.X16+0x8000], R36 ;  /* 0x0080002441007388 */ /* 0x000fe2000000cc00 */
[----:B------:R-:W-:Y:S01]  /*0690*/  LOP3.LUT R10, R7, 0xfffffffc, RZ, 0xc0, !PT ;  /* 0xfffffffc070a7812 */ /* 0x000fe200078ec0ff */
[----:B------:R-:W-:Y:S01]  /*06a0*/  IMAD.SHL.U32 R70, R70, 0x2, RZ ;  /* 0x0000000246467824 */ /* 0x000fe200078e00ff */
[----:B------:R-:W-:Y:S01]  /*06b0*/  LEA.HI R11, R11, R68, RZ, 0x2 ;  /* 0x000000440b0b7211 */ /* 0x000fe200078f10ff */
[----:B------:R-:W-:Y:S01]  /*06c0*/  STS.128 [R65.X16+0x9000], R40 ;  /* 0x0090002841007388 */ /* 0x000fe2000000cc00 */
[C---:B------:R-:W-:Y:S01]  /*06d0*/  LOP3.LUT R7, R6.reuse, 0x3fffffe, RZ, 0xc0, !PT ;  /* 0x03fffffe06077812 */ /* 0x040fe200078ec0ff */
[----:B------:R-:W-:Y:S01]  /*06e0*/  IMAD.SHL.U32 R6, R6, 0x20, RZ ;  /* 0x0000002006067824 */ /* 0x000fe200078e00ff */
[----:B--2---:R-:W-:Y:S01]  /*06f0*/  LOP3.LUT R13, R11, 0xffffffc, RZ, 0xc0, !PT ;  /* 0x0ffffffc0b0d7812 */ /* 0x004fe200078ec0ff */
[----:B------:R-:W-:Y:S01]  /*0700*/  STS.128 [R65.X16+0xa000], R44 ;  /* 0x00a0002c41007388 */ /* 0x000fe2000000cc00 */
[----:B------:R-:W-:Y:S01]  /*0710*/  IMAD.IADD R11, R9, 0x1, -R10 ;  /* 0x00000001090b7824 */ /* 0x000fe200078e0a0a */
[----:B------:R-:W-:Y:S01]  /*0720*/  LOP3.LUT R10, R69, 0xfffffff8, RZ, 0xc0, !PT ;  /* 0xfffffff8450a7812 */ /* 0x000fe200078ec0ff */
[----:B------:R-:W-:Y:S01]  /*0730*/  IMAD.IADD R7, R4, 0x1, -R7 ;  /* 0x0000000104077824 */ /* 0x000fe200078e0a07 */
[----:B------:R-:W-:Y:S01]  /*0740*/  STS.128 [R65.X16+0xb000], R48 ;  /* 0x00b0003041007388 */ /* 0x000fe2000000cc00 */
[C---:B------:R-:W-:Y:S01]  /*0750*/  IADD3 R4, R68.reuse, 0x40, RZ ;  /* 0x0000004044047810 */ /* 0x040fe20007ffe0ff */
[----:B------:R-:W-:Y:S01]  /*0760*/  IMAD.IADD R13, R68, 0x1, -R13 ;  /* 0x00000001440d7824 */ /* 0x000fe200078e0a0d */
[----:B------:R-:W-:Y:S01]  /*0770*/  LOP3.LUT R70, R70, 0xffffff80, RZ, 0xc0, !PT ;  /* 0xffffff8046467812 */ /* 0x000fe200078ec0ff */
[----:B------:R-:W-:Y:S01]  /*0780*/  STS.128 [R65.X16+0xc000], R52 ;  /* 0x00c0003441007388 */ /* 0x000fe2000000cc00 */
[----:B------:R-:W-:Y:S01]  /*0790*/  IMAD.SHL.U32 R9, R9, 0x40, RZ ;  /* 0x0000004009097824 */ /* 0x000fe200078e00ff */
[----:B------:R-:W-:Y:S01]  /*07a0*/  ISETP.GE.AND P2, PT, R4, R71, PT ;  /* 0x000000470400720c */ /* 0x000fe20003f46270 */
[----:B------:R-:W-:Y:S01]  /*07b0*/  IMAD R72, R11, 0x500, R72 ;  /* 0x000005000b487824 */ /* 0x000fe200078e0248 */
[----:B------:R-:W-:Y:S01]  /*07c0*/  STS.128 [R65.X16+0xd000], R56 ;  /* 0x00d0003841007388 */ /* 0x000fe2000000cc00 */
[C---:B------:R-:W-:Y:S01]  /*07d0*/  LOP3.LUT R4, R6.reuse, 0x40, RZ, 0xc0, !PT ;  /* 0x0000004006047812 */ /* 0x040fe200078ec0ff */
[----:B------:R-:W-:Y:S01]  /*07e0*/  IMAD.IADD R10, R65, 0x1, -R10 ;  /* 0x00000001410a7824 */ /* 0x000fe200078e0a0a */
[----:B------:R-:W-:Y:S01]  /*07f0*/  LOP3.LUT P3, RZ, R6, 0x40, RZ, 0xc0, !PT ;  /* 0x0000004006ff7812 */ /* 0x000fe2000786c0ff */
[----:B------:R-:W-:Y:S01]  /*0800*/  STS.128 [R65.X16+0xe000], R60 ;  /* 0x00e0003c41007388 */ /* 0x000fe2000000cc00 */
[----:B------:R-:W-:Y:S01]  /*0810*/  IMAD R70, R13, 0x10, R70 ;  /* 0x000000100d467824 */ /* 0x000fe200078e0246 */
[----:B------:R-:W-:Y:S01]  /*0820*/  LOP3.LUT R13, R9, 0x40, RZ, 0xc0, !PT ;  /* 0x00000040090d7812 */ /* 0x000fe200078ec0ff */
[----:B------:R-:W-:Y:S01]  /*0830*/  IMAD R72, R7, 0x20, R72 ;  /* 0x0000002007487824 */ /* 0x000fe200078e0248 */
[----:B------:R-:W-:Y:S01]  /*0840*/  BAR.SYNC.DEFER_BLOCKING 0x0 ;  /* 0x0000000000007b1d */ /* 0x000fe20000010000 */
[----:B------:R-:W-:Y:S01]  /*0850*/  CS2R R6, SRZ ;  /* 0x0000000000067805 */ /* 0x000fe2000001ff00 */
[----:B------:R-:W-:Y:S01]  /*0860*/  LEA.HI R9, R4, R4, RZ, 0x1d ;  /* 0x0000000404097211 */ /* 0x000fe200078fe8ff */
[C---:B------:R-:W-:Y:S01]  /*0870*/  IMAD.SHL.U32 R4, R10.reuse, 0x8, RZ ;  /* 0x000000080a047824 */ /* 0x040fe200078e00ff */
[----:B------:R-:W-:Y:S01]  /*0880*/  LEA.HI R11, R10, R10, RZ, 0x1 ;  /* 0x0000000a0a0b7211 */ /* 0x000fe200078f08ff */
[--C-:B------:R-:W-:Y:S01]  /*0890*/  @P0 IMAD.MOV.U32 R6, RZ, RZ, R67.reuse ;  /* 0x000000ffff060224 */ /* 0x100fe200078e0043 */
[----:B------:R-:W-:Y:S01]  /*08a0*/  @P0 SHF.R.S32.HI R7, RZ, 0x1f, R67 ;  /* 0x0000001fff070819 */ /* 0x000fe20000011443 */
[----:B------:R-:W-:Y:S01]  /*08b0*/  IMAD.IADD R72, R9, 0x1, R72 ;  /* 0x0000000109487824 */ /* 0x000fe200078e0248 */
[----:B------:R-:W-:-:S02]  /*08c0*/  SHF.R.S32.HI R11, RZ, 0x1, R11 ;  /* 0x00000001ff0b7819 */ /* 0x000fc4000001140b */
[----:B------:R-:W-:Y:S01]  /*08d0*/  LOP3.LUT R9, R13, 0x8, R4, 0xf8, !PT ;  /* 0x000000080d097812 */ /* 0x000fe200078ef804 */
[----:B0-----:R-:W-:Y:S01]  /*08e0*/  IMAD.SHL.U32 R28, R72, 0x2, RZ ;  /* 0x00000002481c7824 */ /* 0x001fe200078e00ff */
[----:B------:R-:W-:Y:S01]  /*08f0*/  SHF.R.U32.HI R10, RZ, 0x3, R13 ;  /* 0x00000003ff0a7819 */ /* 0x000fe2000001160d */
[----:B------:R-:W-:Y:S01]  /*0900*/  IMAD R70, R11, 0x500, R70 ;  /* 0x000005000b467824 */ /* 0x000fe200078e0246 */
[C---:B------:R-:W-:Y:S02]  /*0910*/  IADD3 R6, P0, R68.reuse, R6, RZ ;  /* 0x0000000644067210 */ /* 0x040fe40007f1e0ff */
[----:B------:R-:W-:Y:S02]  /*0920*/  LOP3.LUT R13, R9, R10, RZ, 0x3c, !PT ;  /* 0x0000000a090d7212 */ /* 0x000fe400078e3cff */
[----:B------:R-:W-:Y:S02]  /*0930*/  LEA.HI.X.SX32 R7, R68, R7, 0x1, P0 ;  /* 0x0000000744077211 */ /* 0x000fe400000f0eff */
[----:B------:R-:W-:-:S02]  /*0940*/  LEA R12, R72, 0xf000, 0x1 ;  /* 0x0000f000480c7811 */ /* 0x000fc400078e08ff */
[C---:B------:R-:W-:Y:S01]  /*0950*/  ISETP.GT.AND P0, PT, R65.reuse, 0x17f, PT ;  /* 0x0000017f4100780c */ /* 0x040fe20003f04270 */
[----:B------:R-:W-:Y:S01]  /*0960*/  IMAD.WIDE R6, R66, 0x50, R6 ;  /* 0x0000005042067825 */ /* 0x000fe200078e0206 */
[----:B------:R-:W0:Y:S01]  /*0970*/  LDS R8, [R65.X4+0x400] ;  /* 0x0004000041087984 */ /* 0x000e220000004800 */
[C---:B------:R-:W-:Y:S02]  /*0980*/  IADD3 R9, R12.reuse, 0x10, RZ ;  /* 0x000000100c097810 */ /* 0x040fe40007ffe0ff */
[----:B------:R-:W-:Y:S01]  /*0990*/  @P3 IADD3 R9, R12, -0x10, RZ ;  /* 0xfffffff00c093810 */ /* 0x000fe20007ffe0ff */
[----:B------:R-:W1:Y:S01]  /*09a0*/  LDS R59, [R65.X4+0x2800] ;  /* 0x00280000413b7984 */ /* 0x000e620000004800 */
[----:B------:R-:W-:-:S03]  /*09b0*/  ISETP.GT.AND P3, PT, R65, 0x7f, PT ;  /* 0x0000007f4100780c */ /* 0x000fc60003f64270 */
[----:B------:R-:W2:Y:S04]  /*09c0*/  LDS R58, [R65.X4+0x2c00] ;  /* 0x002c0000413a7984 */ /* 0x000ea80000004800 */
[----:B------:R-:W3:Y:S04]  /*09d0*/  LDS R5, [R65.X4] ;  /* 0x0000000041057984 */ /* 0x000ee80000004800 */
[----:B------:R-:W4:Y:S04]  /*09e0*/  LDS R60, [R65.X4+0x800] ;  /* 0x00080000413c7984 */ /* 0x000f280000004800 */
[----:B------:R-:W5:Y:S04]  /*09f0*/  LDS R68, [R65.X4+0xc00] ;  /* 0x000c000041447984 */ /* 0x000f680000004800 */
[----:B------:R-:W5:Y:S04]  /*0a00*/  LDS R69, [R65.X4+0x1000] ;  /* 0x0010000041457984 */ /* 0x000f680000004800 */
[----:B------:R-:W5:Y:S04]  /*0a10*/  LDS R66, [R65.X4+0x1800] ;  /* 0x0018000041427984 */ /* 0x000f680000004800 */
[----:B------:R-:W5:Y:S04]  /*0a20*/  LDS R63, [R65.X4+0x1c00] ;  /* 0x001c0000413f7984 */ /* 0x000f680000004800 */
[----:B------:R-:W5:Y:S01]  /*0a30*/  LDS R54, [R65.X4+0x3000] ;  /* 0x0030000041367984 */ /* 0x000f620000004800 */
[----:B0-----:R-:W-:-:S03]  /*0a40*/  FMUL.FTZ R11, R8, c[0x0][0x1b8] ;  /* 0x00006e00080b7a20 */ /* 0x001fc60000410000 */
[----:B------:R-:W0:Y:S01]  /*0a50*/  LDS R56, [R65.X4+0x3400] ;  /* 0x0034000041387984 */ /* 0x000e220000004800 */
[----:B------:R-:W-:Y:S02]  /*0a60*/  IMAD.IADD R8, R70, 0x1, R13 ;  /* 0x0000000146087824 */ /* 0x000fe400078e020d */
[----:B-1----:R-:W-:Y:S01]  /*0a70*/  FMUL.FTZ R59, R59, c[0x0][0x1b8] ;  /* 0x00006e003b3b7a20 */ /* 0x002fe20000410000 */
[----:B------:R-:W1:Y:S01]  /*0a80*/  LDS R70, [R65.X4+0x1400] ;  /* 0x0014000041467984 */ /* 0x000e620000004800 */
[----:B--2---:R-:W-:-:S03]  /*0a90*/  FMUL.FTZ R58, R58, c[0x0][0x1b8] ;  /* 0x00006e003a3a7a20 */ /* 0x004fc60000410000 */
[----:B------:R-:W2:Y:S01]  /*0aa0*/  LDS R62, [R65.X4+0x2000] ;  /* 0x00200000413e7984 */ /* 0x000ea20000004800 */
[----:B---3--:R-:W-:-:S03]  /*0ab0*/  FMUL.FTZ R10, R5, c[0x0][0x1b8] ;  /* 0x00006e00050a7a20 */ /* 0x008fc60000410000 */
[----:B------:R-:W3:Y:S01]  /*0ac0*/  LDS R61, [R65.X4+0x2400] ;  /* 0x00240000413d7984 */ /* 0x000ee20000004800 */
[----:B------:R-:W-:Y:S01]  /*0ad0*/  F2FP.BF16.PACK_AB R58, R58, R59 ;  /* 0x0000003b3a3a723e */ /* 0x000fe200000010ff */
[----:B----4-:R-:W-:Y:S02]  /*0ae0*/  FMUL.FTZ R67, R60, c[0x0][0x1b8] ;  /* 0x00006e003c437a20 */ /* 0x010fe40000410000 */
[----:B------:R-:W4:Y:S01]  /*0af0*/  LDS R57, [R65.X4+0x3800] ;  /* 0x0038000041397984 */ /* 0x000f220000004800 */
[----:B------:R-:W-:Y:S01]  /*0b00*/  F2FP.BF16.PACK_AB R71, R11, R10 ;  /* 0x0000000a0b47723e */ /* 0x000fe200000010ff */
[----:B-----5:R-:W-:Y:S02]  /*0b10*/  FMUL.FTZ R68, R68, c[0x0][0x1b8] ;  /* 0x00006e0044447a20 */ /* 0x020fe40000410000 */
[----:B------:R-:W5:Y:S01]  /*0b20*/  LDS R50, [R65.X4+0x3c00] ;  /* 0x003c000041327984 */ /* 0x000f620000004800 */
[----:B------:R-:W-:Y:S01]  /*0b30*/  PRMT R72, R71, 0x7632, R72 ;  /* 0x0000763247487816 */ /* 0x000fe20000000048 */
[----:B------:R-:W-:-:S02]  /*0b40*/  FMUL.FTZ R69, R69, c[0x0][0x1b8] ;  /* 0x00006e0045457a20 */ /* 0x000fc40000410000 */
[----:B------:R-:W5:Y:S01]  /*0b50*/  LDS R49, [R65.X4+0x4000] ;  /* 0x0040000041317984 */ /* 0x000f620000004800 */
[----:B------:R-:W-:Y:S01]  /*0b60*/  F2FP.BF16.PACK_AB R67, R68, R67 ;  /* 0x000000434443723e */ /* 0x000fe200000010ff */
[----:B------:R-:W-:Y:S02]  /*0b70*/  FMUL.FTZ R66, R66, c[0x0][0x1b8] ;  /* 0x00006e0042427a20 */ /* 0x000fe40000410000 */
[----:B------:R-:W5:Y:S01]  /*0b80*/  LDS R53, [R65.X4+0x4400] ;  /* 0x0044000041357984 */ /* 0x000f620000004800 */
[----:B------:R-:W-:Y:S01]  /*0b90*/  PRMT R68, R67, 0x7632, R68 ;  /* 0x0000763243447816 */ /* 0x000fe20000000044 */
[----:B------:R-:W-:Y:S02]  /*0ba0*/  FMUL.FTZ R63, R63, c[0x0][0x1b8] ;  /* 0x00006e003f3f7a20 */ /* 0x000fe40000410000 */
[----:B------:R-:W5:Y:S01]  /*0bb0*/  LDS R55, [R65.X4+0x4800] ;  /* 0x0048000041377984 */ /* 0x000f620000004800 */
[----:B------:R-:W-:-:S03]  /*0bc0*/  FMUL.FTZ R54, R54, c[0x0][0x1b8] ;  /* 0x00006e0036367a20 */ /* 0x000fc60000410000 */
[----:B------:R-:W5:Y:S01]  /*0bd0*/  LDS R47, [R65.X4+0x4c00] ;  /* 0x004c0000412f7984 */ /* 0x000f620000004800 */
[----:B------:R-:W-:Y:S02]  /*0be0*/  F2FP.BF16.PACK_AB R63, R63, R66 ;  /* 0x000000423f3f723e */ /* 0x000fe400000010ff */
[----:B------:R-:W-:Y:S01]  /*0bf0*/  PRMT R66, R58, 0x7632, R66 ;  /* 0x000076323a427816 */ /* 0x000fe20000000042 */
[----:B------:R-:W5:Y:S01]  /*0c00*/  LDS R44, [R65.X4+0x5800] ;  /* 0x00580000412c7984 */ /* 0x000f620000004800 */
[----:B0-----:R-:W-:-:S03]  /*0c10*/  FMUL.FTZ R59, R56, c[0x0][0x1b8] ;  /* 0x00006e00383b7a20 */ /* 0x001fc60000410000 */
[----:B------:R-:W0:Y:S01]  /*0c20*/  LDS R46, [R65.X4+0x5c00] ;  /* 0x005c0000412e7984 */ /* 0x000e220000004800 */
[----:B-1----:R-:W-:Y:S01]  /*0c30*/  FMUL.FTZ R70, R70, c[0x0][0x1b8] ;  /* 0x00006e0046467a20 */ /* 0x002fe20000410000 */
[----:B------:R-:W-:Y:S02]  /*0c40*/  F2FP.BF16.PACK_AB R54, R59, R54 ;  /* 0x000000363b36723e */ /* 0x000fe400000010ff */
[----:B------:R-:W-:Y:S01]  /*0c50*/  LDS R40, [R65.X4+0x6400] ;  /* 0x0064000041287984 */ /* 0x000fe20000004800 */
[----:B--2---:R-:W-:Y:S01]  /*0c60*/  FMUL.FTZ R62, R62, c[0x0][0x1b8] ;  /* 0x00006e003e3e7a20 */ /* 0x004fe20000410000 */
[----:B------:R-:W-:Y:S02]  /*0c70*/  F2FP.BF16.PACK_AB R69, R70, R69 ;  /* 0x000000454645723e */ /* 0x000fe400000010ff */
[----:B------:R-:W1:Y:S01]  /*0c80*/  LDS R39, [R65.X4+0x6800] ;  /* 0x0068000041277984 */ /* 0x000e620000004800 */
[----:B---3--:R-:W-:Y:S01]  /*0c90*/  FMUL.FTZ R61, R61, c[0x0][0x1b8] ;  /* 0x00006e003d3d7a20 */ /* 0x008fe20000410000 */
[----:B------:R-:W-:-:S02]  /*0ca0*/  PRMT R59, R54, 0x7632, R59 ;  /* 0x00007632363b7816 */ /* 0x000fc4000000003b */
[----:B------:R-:W-:Y:S01]  /*0cb0*/  LDS R43, [R65.X4+0x6c00] ;  /* 0x006c0000412b7984 */ /* 0x000fe20000004800 */
[----:B----4-:R-:W-:Y:S01]  /*0cc0*/  FMUL.FTZ R57, R57, c[0x0][0x1b8] ;  /* 0x00006e0039397a20 */ /* 0x010fe20000410000 */
[----:B------:R-:W-:Y:S02]  /*0cd0*/  F2FP.BF16.PACK_AB R61, R61, R62 ;  /* 0x0000003e3d3d723e */ /* 0x000fe400000010ff */
[----:B------:R-:W2:Y:S01]  /*0ce0*/  LDS R52, [R65.X4+0x5000] ;  /* 0x0050000041347984 */ /* 0x000ea20000004800 */
[----:B-----5:R-:W-:Y:S01]  /*0cf0*/  FMUL.FTZ R50, R50, c[0x0][0x1b8] ;  /* 0x00006e0032327a20 */ /* 0x020fe20000410000 */
[----:B------:R-:W-:Y:S02]  /*0d00*/  PRMT R62, R69, 0x7632, R62 ;  /* 0x00007632453e7816 */ /* 0x000fe4000000003e */
[----:B------:R-:W3:Y:S01]  /*0d10*/  LDS R51, [R65.X4+0x5400] ;  /* 0x0054000041337984 */ /* 0x000ee20000004800 */
[----:B------:R-:W-:Y:S01]  /*0d20*/  FMUL.FTZ R49, R49, c[0x0][0x1b8] ;  /* 0x00006e0031317a20 */ /* 0x000fe20000410000 */
[----:B------:R-:W-:-:S02]  /*0d30*/  F2FP.BF16.PACK_AB R57, R50, R57 ;  /* 0x000000393239723e */ /* 0x000fc400000010ff */
[----:B------:R-:W4:Y:S01]  /*0d40*/  LDS R45, [R65.X4+0x7000] ;  /* 0x00700000412d7984 */ /* 0x000f220000004800 */
[----:B------:R-:W-:Y:S01]  /*0d50*/  FMUL.FTZ R50, R53, c[0x0][0x1b8] ;  /* 0x00006e0035327a20 */ /* 0x000fe20000410000 */
[----:B------:R-:W-:Y:S02]  /*0d60*/  PRMT R53, R54, 0x7610, R53 ;  /* 0x0000761036357816 */ /* 0x000fe40000000035 */
[----:B------:R-:W-:Y:S01]  /*0d70*/  LDS R37, [R65.X4+0x7400] ;  /* 0x0074000041257984 */ /* 0x000fe20000004800 */
[----:B------:R-:W-:Y:S01]  /*0d80*/  PRMT R56, R61, 0x7632, R56 ;  /* 0x000076323d387816 */ /* 0x000fe20000000038 */
[----:B------:R-:W-:Y:S01]  /*0d90*/  FMUL.FTZ R55, R55, c[0x0][0x1b8] ;  /* 0x00006e0037377a20 */ /* 0x000fe20000410000 */
[----:B------:R-:W-:Y:S01]  /*0da0*/  F2FP.BF16.PACK_AB R49, R50, R49 ;  /* 0x000000313231723e */ /* 0x000fe200000010ff */
[----:B------:R-:W5:Y:S01]  /*0db0*/  LDS R48, [R65.X4+0x6000] ;  /* 0x0060000041307984 */ /* 0x000f620000004800 */
[----:B------:R-:W-:Y:S01]  /*0dc0*/  FMUL.FTZ R54, R47, c[0x0][0x1b8] ;  /* 0x00006e002f367a20 */ /* 0x000fe20000410000 */
[----:B------:R-:W-:-:S02]  /*0dd0*/  PRMT R50, R57, 0x7632, R50 ;  /* 0x0000763239327816 */ /* 0x000fc40000000032 */
[----:B------:R-:W5:Y:S01]  /*0de0*/  LDS R42, [R65.X4+0x7800] ;  /* 0x00780000412a7984 */ /* 0x000f620000004800 */
[----:B------:R-:W-:Y:S01]  /*0df0*/  FMUL.FTZ R44, R44, c[0x0][0x1b8] ;  /* 0x00006e002c2c7a20 */ /* 0x000fe20000410000 */
[----:B------:R-:W-:Y:S02]  /*0e00*/  F2FP.BF16.PACK_AB R54, R54, R55 ;  /* 0x000000373636723e */ /* 0x000fe400000010ff */
[----:B------:R-:W5:Y:S01]  /*0e10*/  LDS R41, [R65.X4+0x7c00] ;  /* 0x007c000041297984 */ /* 0x000f620000004800 */
[----:B0-----:R-:W-:Y:S01]  /*0e20*/  FMUL.FTZ R47, R46, c[0x0][0x1b8] ;  /* 0x00006e002e2f7a20 */ /* 0x001fe20000410000 */
[----:B------:R-:W-:Y:S02]  /*0e30*/  PRMT R55, R49, 0x7610, R55 ;  /* 0x0000761031377816 */ /* 0x000fe40000000037 */
[----:B------:R-:W0:Y:S01]  /*0e40*/  LDS R34, [R65.X4+0x8000] ;  /* 0x0080000041227984 */ /* 0x000e220000004800 */
[----:B------:R-:W-:Y:S02]  /*0e50*/  PRMT R46, R54, 0x7632, R46 ;  /* 0x00007632362e7816 */ /* 0x000fe4000000002e */
[----:B------:R-:W-:Y:S01]  /*0e60*/  F2FP.BF16.PACK_AB R44, R47, R44 ;  /* 0x0000002c2f2c723e */ /* 0x000fe200000010ff */
[----:B------:R-:W-:Y:S01]  /*0e70*/  LDS R36, [R65.X4+0x8400] ;  /* 0x0084000041247984 */ /* 0x000fe20000004800 */
[----:B-1----:R-:W-:-:S02]  /*0e80*/  FMUL.FTZ R39, R39, c[0x0][0x1b8] ;  /* 0x00006e0027277a20 */ /* 0x002fc40000410000 */
[----:B------:R-:W-:Y:S01]  /*0e90*/  PRMT R47, R44, 0x7632, R47 ;  /* 0x000076322c2f7816 */ /* 0x000fe2000000002f */
[----:B------:R-:W1:Y:S04]  /*0ea0*/  LDS R38, [R65.X4+0x8800] ;  /* 0x0088000041267984 */ /* 0x000e680000004800 */
[----:B------:R-:W-:Y:S01]  /*0eb0*/  LDS R30, [R65.X4+0x8c00] ;  /* 0x008c0000411e7984 */ /* 0x000fe20000004800 */
[----:B--2---:R-:W-:-:S03]  /*0ec0*/  FMUL.FTZ R52, R52, c[0x0][0x1b8] ;  /* 0x00006e0034347a20 */ /* 0x004fc60000410000 */
[----:B------:R-:W2:Y:S01]  /*0ed0*/  LDS R35, [R65.X4+0x9800] ;  /* 0x0098000041237984 */ /* 0x000ea20000004800 */
[----:B---3--:R-:W-:-:S03]  /*0ee0*/  FMUL.FTZ R51, R51, c[0x0][0x1b8] ;  /* 0x00006e0033337a20 */ /* 0x008fc60000410000 */
[----:B------:R-:W3:Y:S01]  /*0ef0*/  LDS R26, [R65.X4+0x9c00] ;  /* 0x009c0000411a7984 */ /* 0x000ee20000004800 */
[----:B----4-:R-:W-:Y:S01]  /*0f00*/  FMUL.FTZ R45, R45, c[0x0][0x1b8] ;  /* 0x00006e002d2d7a20 */ /* 0x010fe20000410000 */
[----:B------:R-:W-:Y:S02]  /*0f10*/  F2FP.BF16.PACK_AB R51, R51, R52 ;  /* 0x000000343333723e */ /* 0x000fe400000010ff */
[----:B------:R-:W4:Y:S02]  /*0f20*/  LDS R29, [R65.X4+0x9000] ;  /* 0x00900000411d7984 */ /* 0x000f240000004800 */
[----:B------:R-:W-:Y:S02]  /*0f30*/  PRMT R52, R51, 0x7632, R52 ;  /* 0x0000763233347816 */ /* 0x000fe40000000034 */
[----:B------:R-:W-:Y:S01]  /*0f40*/  LDS R33, [R65.X4+0x9400] ;  /* 0x0094000041217984 */ /* 0x000fe20000004800 */
[----:B-----5:R-:W-:-:S03]  /*0f50*/  FMUL.FTZ R48, R48, c[0x0][0x1b8] ;  /* 0x00006e0030307a20 */ /* 0x020fc60000410000 */
[----:B------:R-:W5:Y:S01]  /*0f60*/  LDS R23, [R65.X4+0xa800] ;  /* 0x00a8000041177984 */ /* 0x000f620000004800 */
[----:B------:R-:W-:-:S03]  /*0f70*/  FMUL.FTZ R42, R42, c[0x0][0x1b8] ;  /* 0x00006e002a2a7a20 */ /* 0x000fc60000410000 */
[----:B------:R-:W5:Y:S01]  /*0f80*/  LDS R25, [R65.X4+0xac00] ;  /* 0x00ac000041197984 */ /* 0x000f620000004800 */
[----:B------:R-:W-:-:S03]  /*0f90*/  FMUL.FTZ R41, R41, c[0x0][0x1b8] ;  /* 0x00006e0029297a20 */ /* 0x000fc60000410000 */
[----:B------:R-:W5:Y:S01]  /*0fa0*/  LDS R32, [R65.X4+0xa000] ;  /* 0x00a0000041207984 */ /* 0x000f620000004800 */
[----:B0-----:R-:W-:Y:S01]  /*0fb0*/  FMUL.FTZ R34, R34, c[0x0][0x1b8] ;  /* 0x00006e0022227a20 */ /* 0x001fe20000410000 */
[----:B------:R-:W-:Y:S02]  /*0fc0*/  F2FP.BF16.PACK_AB R41, R41, R42 ;  /* 0x0000002a2929723e */ /* 0x000fe400000010ff */
[----:B------:R-:W0:Y:S02]  /*0fd0*/  LDS R31, [R65.X4+0xa400] ;  /* 0x00a40000411f7984 */ /* 0x000e240000004800 */
[----:B------:R-:W-:Y:S02]  /*0fe0*/  PRMT R42, R41, 0x7632, R42 ;  /* 0x00007632292a7816 */ /* 0x000fe4000000002a */
[----:B------:R-:W-:Y:S01]  /*0ff0*/  LDS R19, [R65.X4+0xb400] ;  /* 0x00b4000041137984 */ /* 0x000fe20000004800 */
[----:B-1----:R-:W-:-:S03]  /*1000*/  FMUL.FTZ R38, R38, c[0x0][0x1b8] ;  /* 0x00006e0026267a20 */ /* 0x002fc60000410000 */
        /* <DEDUP_REMOVED lines=8> */
[----:B------:R-:W-:Y:S04]  /*1090*/  LDS R16, [R65.X4+0xc400] ;  /* 0x00c4000041107984 */ /* 0x000fe80000004800 */
[----:B------:R-:W4:Y:S01]  /*10a0*/  LDS R21, [R65.X4+0xc800] ;  /* 0x00c8000041157984 */ /* 0x000f220000004800 */
[----:B-----5:R-:W-:-:S03]  /*10b0*/  FMUL.FTZ R23, R23, c[0x0][0x1b8] ;  /* 0x00006e0017177a20 */ /* 0x020fc60000410000 */
[----:B------:R-:W5:Y:S01]  /*10c0*/  LDS R20, [R65.X4+0xcc00] ;  /* 0x00cc000041147984 */ /* 0x000f620000004800 */
[----:B------:R-:W-:Y:S01]  /*10d0*/  FMUL.FTZ R26, R25, c[0x0][0x1b8] ;  /* 0x00006e00191a7a20 */ /* 0x000fe20000410000 */
[----:B------:R-:W-:Y:S02]  /*10e0*/  PRMT R25, R35, 0x7632, R25 ;  /* 0x0000763223197816 */ /* 0x000fe40000000019 */
[----:B------:R-:W5:Y:S01]  /*10f0*/  LDS R14, [R65.X4+0xd000] ;  /* 0x00d00000410e7984 */ /* 0x000f620000004800 */
[----:B------:R-:W-:Y:S01]  /*1100*/  FMUL.FTZ R32, R32, c[0x0][0x1b8] ;  /* 0x00006e0020207a20 */ /* 0x000fe20000410000 */
[----:B------:R-:W-:Y:S02]  /*1110*/  F2FP.BF16.PACK_AB R23, R26, R23 ;  /* 0x000000171a17723e */ /* 0x000fe400000010ff */
[----:B------:R-:W5:Y:S01]  /*1120*/  LDS R15, [R65.X4+0xd400] ;  /* 0x00d40000410f7984 */ /* 0x000f620000004800 */
[----:B0-----:R-:W-:Y:S01]  /*1130*/  FMUL.FTZ R31, R31, c[0x0][0x1b8] ;  /* 0x00006e001f1f7a20 */ /* 0x001fe20000410000 */
[----:B------:R-:W-:-:S02]  /*1140*/  PRMT R26, R23, 0x7632, R26 ;  /* 0x00007632171a7816 */ /* 0x000fc4000000001a */
[----:B------:R-:W0:Y:S02]  /*1150*/  LDS R17, [R65.X4+0xd800] ;  /* 0x00d8000041117984 */ /* 0x000e240000004800 */
[----:B------:R-:W-:Y:S02]  /*1160*/  F2FP.BF16.PACK_AB R31, R31, R32 ;  /* 0x000000201f1f723e */ /* 0x000fe400000010ff */
[----:B------:R-:W0:Y:S01]  /*1170*/  LDS R10, [R65.X4+0xdc00] ;  /* 0x00dc0000410a7984 */ /* 0x000e220000004800 */
[----:B-1----:R-:W-:Y:S01]  /*1180*/  FMUL.FTZ R27, R27, c[0x0][0x1b8] ;  /* 0x00006e001b1b7a20 */ /* 0x002fe20000410000 */
[----:B------:R-:W-:Y:S02]  /*1190*/  PRMT R32, R31, 0x7632, R32 ;  /* 0x000076321f207816 */ /* 0x000fe40000000020 */
[----:B------:R-:W1:Y:S04]  /*11a0*/  LDS R12, [R65.X4+0xe000] ;  /* 0x00e00000410c7984 */ /* 0x000e680000004800 */
[----:B------:R-:W1:Y:S01]  /*11b0*/  LDS R13, [R65.X4+0xe400] ;  /* 0x00e40000410d7984 */ /* 0x000e620000004800 */
[----:B--2---:R-:W-:-:S03]  /*11c0*/  FMUL.FTZ R18, R18, c[0x0][0x1b8] ;  /* 0x00006e0012127a20 */ /* 0x004fc60000410000 */
[----:B------:R-:W2:Y:S01]  /*11d0*/  LDS R11, [R65.X4+0xe800] ;  /* 0x00e80000410b7984 */ /* 0x000ea20000004800 */
[----:B---3--:R-:W-:-:S03]  /*11e0*/  FMUL.FTZ R24, R24, c[0x0][0x1b8] ;  /* 0x00006e0018187a20 */ /* 0x008fc60000410000 */
[----:B------:R3:W2:Y:S04]  /*11f0*/  LDS R60, [R65.X4+0xec00] ;  /* 0x00ec0000413c7984 */ /* 0x0006a80000004800 */
[----:B------:R-:W-:Y:S01]  /*1200*/  STS.U16 [R28+0xf000], R71 ;  /* 0x00f000471c007388 */ /* 0x000fe20000000400 */
[----:B----4-:R-:W-:Y:S01]  /*1210*/  FMUL.FTZ R21, R21, c[0x0][0x1b8] ;  /* 0x00006e0015157a20 */ /* 0x010fe20000410000 */
[----:B---3--:R-:W-:Y:S02]  /*1220*/  PRMT R65, R63, 0x7632, R65 ;  /* 0x000076323f417816 */ /* 0x008fe40000000041 */
[----:B------:R-:W-:Y:S01]  /*1230*/  STS.U16 [R28+0xf020], R72 ;  /* 0x00f020481c007388 */ /* 0x000fe20000000400 */
[----:B-----5:R-:W-:Y:S02]  /*1240*/  FMUL.FTZ R20, R20, c[0x0][0x1b8] ;  /* 0x00006e0014147a20 */ /* 0x020fe40000410000 */
[----:B------:R-:W-:Y:S01]  /*1250*/  FMUL.FTZ R14, R14, c[0x0][0x1b8] ;  /* 0x00006e000e0e7a20 */ /* 0x000fe20000410000 */
[----:B------:R-:W-:Y:S02]  /*1260*/  STS.U16 [R9], R67 ;  /* 0x0000004309007388 */ /* 0x000fe40000000400 */
[----:B------:R-:W-:Y:S01]  /*1270*/  F2FP.BF16.PACK_AB R20, R20, R21 ;  /* 0x000000151414723e */ /* 0x000fe200000010ff */
[----:B------:R-:W-:Y:S01]  /*1280*/  FMUL.FTZ R15, R15, c[0x0][0x1b8] ;  /* 0x00006e000f0f7a20 */ /* 0x000fe20000410000 */
[----:B------:R-:W-:Y:S01]  /*1290*/  STS.U16 [R9+0x20], R68 ;  /* 0x0000204409007388 */ /* 0x000fe20000000400 */
[----:B0-----:R-:W-:-:S03]  /*12a0*/  FMUL.FTZ R17, R17, c[0x0][0x1b8] ;  /* 0x00006e0011117a20 */ /* 0x001fc60000410000 */
[----:B------:R-:W-:Y:S01]  /*12b0*/  STS.U16 [R28+0x11800], R69 ;  /* 0x011800451c007388 */ /* 0x000fe20000000400 */
[----:B------:R-:W-:Y:S01]  /*12c0*/  F2FP.BF16.PACK_AB R14, R15, R14 ;  /* 0x0000000e0f0e723e */ /* 0x000fe200000010ff */
[----:B------:R-:W-:Y:S02]  /*12d0*/  FMUL.FTZ R10, R10, c[0x0][0x1b8] ;  /* 0x00006e000a0a7a20 */ /* 0x000fe40000410000 */
[----:B------:R-:W-:Y:S01]  /*12e0*/  STS.U16 [R28+0x11820], R62 ;  /* 0x0118203e1c007388 */ /* 0x000fe20000000400 */
[----:B------:R-:W-:Y:S01]  /*12f0*/  PRMT R15, R14, 0x7632, R15 ;  /* 0x000076320e0f7816 */ /* 0x000fe2000000000f */
[----:B-1----:R-:W-:Y:S02]  /*1300*/  FMUL.FTZ R12, R12, c[0x0][0x1b8] ;  /* 0x00006e000c0c7a20 */ /* 0x002fe40000410000 */
[----:B------:R-:W-:Y:S01]  /*1310*/  STS.U16 [R9+0x2800], R63 ;  /* 0x0028003f09007388 */ /* 0x000fe20000000400 */
[----:B------:R-:W-:Y:S01]  /*1320*/  F2FP.BF16.PACK_AB R10, R10, R17 ;  /* 0x000000110a0a723e */ /* 0x000fe200000010ff */
[----:B------:R-:W-:-:S02]  /*1330*/  FMUL.FTZ R13, R13, c[0x0][0x1b8] ;  /* 0x00006e000d0d7a20 */ /* 0x000fc40000410000 */
[----:B------:R-:W-:Y:S01]  /*1340*/  STS.U16 [R9+0x2820], R65 ;  /* 0x0028204109007388 */ /* 0x000fe20000000400 */
[----:B--2---:R-:W-:-:S03]  /*1350*/  FMUL.FTZ R11, R11, c[0x0][0x1b8] ;  /* 0x00006e000b0b7a20 */ /* 0x004fc60000410000 */
[----:B------:R0:W-:Y:S01]  /*1360*/  STS.U16 [R28+0x14020], R56 ;  /* 0x014020381c007388 */ /* 0x0001e20000000400 */
[----:B------:R-:W-:Y:S01]  /*1370*/  F2FP.BF16.PACK_AB R12, R13, R12 ;  /* 0x0000000c0d0c723e */ /* 0x000fe200000010ff */
[----:B------:R-:W-:Y:S02]  /*1380*/  FMUL.FTZ R60, R60, c[0x0][0x1b8] ;  /* 0x00006e003c3c7a20 */ /* 0x000fe40000410000 */
[----:B------:R-:W-:Y:S01]  /*1390*/  STS.U16 [R28+0x14000], R61 ;  /* 0x0140003d1c007388 */ /* 0x000fe20000000400 */
[----:B------:R-:W-:Y:S02]  /*13a0*/  PRMT R13, R10, 0x7632, R13 ;  /* 0x000076320a0d7816 */ /* 0x000fe4000000000d */
[----:B------:R-:W-:Y:S01]  /*13b0*/  PRMT R17, R12, 0x7632, R17 ;  /* 0x000076320c117816 */ /* 0x000fe20000000011 */
[----:B------:R-:W-:Y:S01]  /*13c0*/  STS.U16 [R9+0x5000], R58 ;  /* 0x0050003a09007388 */ /* 0x000fe20000000400 */
[----:B------:R-:W-:Y:S02]  /*13d0*/  F2FP.BF16.PACK_AB R11, R60, R11 ;  /* 0x0000000b3c0b723e */ /* 0x000fe400000010ff */
[----:B0-----:R-:W-:Y:S01]  /*13e0*/  PRMT R56, R49, 0x7632, R56 ;  /* 0x0000763231387816 */ /* 0x001fe20000000038 */
[----:B------:R-:W-:Y:S01]  /*13f0*/  FMUL.FTZ R49, R40, c[0x0][0x1b8] ;  /* 0x00006e0028317a20 */ /* 0x000fe20000410000 */
[----:B------:R-:W-:Y:S01]  /*1400*/  STS.U16 [R9+0x5020], R66 ;  /* 0x0050204209007388 */ /* 0x000fe20000000400 */
[----:B------:R-:W-:Y:S01]  /*1410*/  FMUL.FTZ R40, R43, c[0x0][0x1b8] ;  /* 0x00006e002b287a20 */ /* 0x000fe20000410000 */
[----:B------:R-:W-:Y:S01]  /*1420*/  PRMT R43, R44, 0x7610, R43 ;  /* 0x000076102c2b7816 */ /* 0x000fe2000000002b */
[----:B------:R-:W-:Y:S01]  /*1430*/  FMUL.FTZ R44, R37, c[0x0][0x1b8] ;  /* 0x00006e00252c7a20 */ /* 0x000fe20000410000 */
[----:B------:R-:W-:Y:S01]  /*1440*/  STS.U16 [R28+0xf200], R53 ;  /* 0x00f200351c007388 */ /* 0x000fe20000000400 */
[----:B------:R-:W-:Y:S01]  /*1450*/  FMUL.FTZ R37, R36, c[0x0][0x1b8] ;  /* 0x00006e0024257a20 */ /* 0x000fe20000410000 */
[----:B------:R-:W-:-:S02]  /*1460*/  F2FP.BF16.PACK_AB R39, R40, R39 ;  /* 0x000000272827723e */ /* 0x000fc400000010ff */
[----:B------:R-:W-:Y:S01]  /*1470*/  STS.U16 [R28+0xf220], R59 ;  /* 0x00f2203b1c007388 */ /* 0x000fe20000000400 */
[----:B------:R-:W-:Y:S02]  /*1480*/  F2FP.BF16.PACK_AB R44, R44, R45 ;  /* 0x0000002d2c2c723e */ /* 0x000fe400000010ff */
[----:B------:R-:W-:Y:S01]  /*1490*/  PRMT R45, R39, 0x7610, R45 ;  /* 0x00007610272d7816 */ /* 0x000fe2000000002d */
[----:B------:R-:W-:Y:S01]  /*14a0*/  STS.U16 [R9+0x200], R57 ;  /* 0x0002003909007388 */ /* 0x000fe20000000400 */
[----:B------:R-:W-:Y:S02]  /*14b0*/  F2FP.BF16.PACK_AB R48, R49, R48 ;  /* 0x000000303130723e */ /* 0x000fe400000010ff */
[----:B------:R-:W-:Y:S01]  /*14c0*/  F2FP.BF16.PACK_AB R34, R37, R34 ;  /* 0x000000222522723e */ /* 0x000fe200000010ff */
[----:B------:R-:W-:Y:S01]  /*14d0*/  STS.U16 [R9+0x220], R50 ;  /* 0x0002203209007388 */ /* 0x000fe20000000400 */
[----:B------:R-:W-:Y:S02]  /*14e0*/  PRMT R40, R48, 0x7632, R40 ;  /* 0x0000763230287816 */ /* 0x000fe40000000028 */
[----:B------:R-:W-:Y:S01]  /*14f0*/  PRMT R36, R44, 0x7632, R36 ;  /* 0x000076322c247816 */ /* 0x000fe20000000024 */
[----:B------:R-:W-:Y:S04]  /*1500*/  STS.U16 [R28+0x11a00], R55 ;  /* 0x011a00371c007388 */ /* 0x000fe80000000400 */
[----:B------:R-:W-:Y:S04]  /*1510*/  STS.U16 [R28+0x11a20], R56 ;  /* 0x011a20381c007388 */ /* 0x000fe80000000400 */
[----:B------:R0:W-:Y:S04]  /*1520*/  STS.U16 [R9+0x2a20], R46 ;  /* 0x002a202e09007388 */ /* 0x0001e80000000400 */
[----:B------:R-:W-:Y:S04]  /*1530*/  STS.U16 [R9+0x2a00], R54 ;  /* 0x002a003609007388 */ /* 0x000fe80000000400 */
[----:B------:R-:W-:Y:S01]  /*1540*/  STS.U16 [R28+0x14200], R51 ;  /* 0x014200331c007388 */ /* 0x000fe20000000400 */
[----:B0-----:R-:W-:Y:S01]  /*1550*/  PRMT R46, R39, 0x7632, R46 ;  /* 0x00007632272e7816 */ /* 0x001fe2000000002e */
[----:B------:R-:W-:-:S02]  /*1560*/  FMUL.FTZ R39, R30, c[0x0][0x1b8] ;  /* 0x00006e001e277a20 */ /* 0x000fc40000410000 */
[----:B------:R-:W-:Y:S01]  /*1570*/  STS.U16 [R28+0x14220], R52 ;  /* 0x014220341c007388 */ /* 0x000fe20000000400 */
[----:B------:R-:W-:Y:S01]  /*1580*/  FMUL.FTZ R30, R33, c[0x0][0x1b8] ;  /* 0x00006e00211e7a20 */ /* 0x000fe20000410000 */
[----:B------:R-:W-:Y:S02]  /*1590*/  PRMT R33, R34, 0x7632, R33 ;  /* 0x0000763222217816 */ /* 0x000fe40000000021 */
[----:B------:R-:W-:Y:S01]  /*15a0*/  F2FP.BF16.PACK_AB R38, R39, R38 ;  /* 0x000000262726723e */ /* 0x000fe200000010ff */
[----:B------:R-:W-:Y:S01]  /*15b0*/  STS.U16 [R9+0x5200], R43 ;  /* 0x0052002b09007388 */ /* 0x000fe20000000400 */
[----:B------:R-:W-:Y:S02]  /*15c0*/  F2FP.BF16.PACK_AB R29, R30, R29 ;  /* 0x0000001d1e1d723e */ /* 0x000fe400000010ff */
[----:B------:R-:W-:Y:S01]  /*15d0*/  PRMT R30, R38, 0x7632, R30 ;  /* 0x00007632261e7816 */ /* 0x000fe2000000001e */
[----:B------:R-:W-:Y:S04]  /*15e0*/  STS.U16 [R9+0x5220], R47 ;  /* 0x0052202f09007388 */ /* 0x000fe80000000400 */
[----:B------:R-:W-:Y:S04]  /*15f0*/  STS.U16 [R28+0xf400], R48 ;  /* 0x00f400301c007388 */ /* 0x000fe80000000400 */
[----:B------:R-:W-:Y:S04]  /*1600*/  STS.U16 [R28+0xf420], R40 ;  /* 0x00f420281c007388 */ /* 0x000fe80000000400 */
[----:B------:R-:W-:Y:S04]  /*1610*/  STS.U16 [R9+0x400], R45 ;  /* 0x0004002d09007388 */ /* 0x000fe80000000400 */
[----:B------:R-:W-:Y:S04]  /*1620*/  STS.U16 [R9+0x420], R46 ;  /* 0x0004202e09007388 */ /* 0x000fe80000000400 */
[----:B------:R-:W-:Y:S04]  /*1630*/  STS.U16 [R28+0x11c00], R44 ;  /* 0x011c002c1c007388 */ /* 0x000fe80000000400 */
[----:B------:R0:W-:Y:S04]  /*1640*/  STS.U16 [R28+0x11c20], R36 ;  /* 0x011c20241c007388 */ /* 0x0001e80000000400 */
[----:B------:R-:W-:Y:S04]  /*1650*/  STS.U16 [R9+0x2c00], R41 ;  /* 0x002c002909007388 */ /* 0x000fe80000000400 */
[----:B------:R-:W-:Y:S01]  /*1660*/  STS.U16 [R9+0x2c20], R42 ;  /* 0x002c202a09007388 */ /* 0x000fe20000000400 */
[----:B0-----:R-:W-:-:S03]  /*1670*/  PRMT R36, R29, 0x7632, R36 ;  /* 0x000076321d247816 */ /* 0x001fc60000000024 */
[----:B------:R-:W-:Y:S04]  /*1680*/  STS.U16 [R28+0x14400], R34 ;  /* 0x014400221c007388 */ /* 0x000fe80000000400 */
[----:B------:R-:W-:Y:S04]  /*1690*/  STS.U16 [R28+0x14420], R33 ;  /* 0x014420211c007388 */ /* 0x000fe80000000400 */
[----:B------:R0:W-:Y:S04]  /*16a0*/  STS.U16 [R9+0x5420], R30 ;  /* 0x0054201e09007388 */ /* 0x0001e80000000400 */
[----:B------:R-:W-:Y:S04]  /*16b0*/  STS.U16 [R9+0x5400], R38 ;  /* 0x0054002609007388 */ /* 0x000fe80000000400 */
[----:B------:R-:W-:Y:S01]  /*16c0*/  STS.U16 [R28+0xf600], R29 ;  /* 0x00f6001d1c007388 */ /* 0x000fe20000000400 */
[----:B0-----:R-:W-:-:S02]  /*16d0*/  FMUL.FTZ R30, R19, c[0x0][0x1b8] ;  /* 0x00006e00131e7a20 */ /* 0x001fc40000410000 */
[----:B------:R-:W-:Y:S01]  /*16e0*/  FMUL.FTZ R19, R22, c[0x0][0x1b8] ;  /* 0x00006e0016137a20 */ /* 0x000fe20000410000 */
[----:B------:R-:W-:Y:S01]  /*16f0*/  PRMT R22, R23, 0x7610, R22 ;  /* 0x0000761017167816 */ /* 0x000fe20000000016 */
[----:B------:R-:W-:Y:S01]  /*1700*/  FMUL.FTZ R23, R16, c[0x0][0x1b8] ;  /* 0x00006e0010177a20 */ /* 0x000fe20000410000 */
[----:B------:R-:W-:Y:S01]  /*1710*/  F2FP.BF16.PACK_AB R27, R30, R27 ;  /* 0x0000001b1e1b723e */ /* 0x000fe200000010ff */
[----:B------:R-:W-:Y:S01]  /*1720*/  STS.U16 [R28+0xf620], R36 ;  /* 0x00f620241c007388 */ /* 0x000fe20000000400 */
[----:B------:R-:W-:Y:S02]  /*1730*/  F2FP.BF16.PACK_AB R18, R19, R18 ;  /* 0x000000121312723e */ /* 0x000fe400000010ff */
[----:B------:R-:W-:Y:S01]  /*1740*/  F2FP.BF16.PACK_AB R23, R23, R24 ;  /* 0x000000181717723e */ /* 0x000fe200000010ff */
[----:B------:R-:W-:Y:S01]  /*1750*/  STS.U16 [R9+0x600], R35 ;  /* 0x0006002309007388 */ /* 0x000fe20000000400 */
[----:B------:R-:W-:Y:S02]  /*1760*/  PRMT R16, R27, 0x7632, R16 ;  /* 0x000076321b107816 */ /* 0x000fe40000000010 */
[----:B------:R-:W-:Y:S01]  /*1770*/  PRMT R19, R18, 0x7632, R19 ;  /* 0x0000763212137816 */ /* 0x000fe20000000013 */
[----:B------:R0:W-:Y:S01]  /*1780*/  STS.U16 [R9+0x620], R25 ;  /* 0x0006201909007388 */ /* 0x0001e20000000400 */
[----:B------:R-:W-:-:S03]  /*1790*/  PRMT R21, R23, 0x7632, R21 ;  /* 0x0000763217157816 */ /* 0x000fc60000000015 */
[----:B------:R1:W-:Y:S04]  /*17a0*/  STS.U16 [R28+0x11e00], R31 ;  /* 0x011e001f1c007388 */ /* 0x0003e80000000400 */
[----:B------:R2:W-:Y:S01]  /*17b0*/  STS.U16 [R28+0x11e20], R32 ;  /* 0x011e20201c007388 */ /* 0x0005e20000000400 */
[----:B0-----:R-:W-:-:S03]  /*17c0*/  CS2R R24, SRZ ;  /* 0x0000000000187805 */ /* 0x001fc6000001ff00 */
[----:B------:R0:W-:Y:S01]  /*17d0*/  STS.U16 [R9+0x2e00], R22 ;  /* 0x002e001609007388 */ /* 0x0001e20000000400 */
[----:B-1----:R-:W-:-:S03]  /*17e0*/  CS2R R30, SRZ ;  /* 0x00000000001e7805 */ /* 0x002fc6000001ff00 */
[----:B------:R-:W-:Y:S01]  /*17f0*/  STS.U16 [R9+0x2e20], R26 ;  /* 0x002e201a09007388 */ /* 0x000fe20000000400 */
[----:B--2---:R-:W-:-:S03]  /*1800*/  LEA R32, R8, 0xf000, 0x1 ;  /* 0x0000f00008207811 */ /* 0x004fc600078e08ff */
[----:B------:R1:W-:Y:S01]  /*1810*/  STS.U16 [R28+0x14600], R27 ;  /* 0x0146001b1c007388 */ /* 0x0003e20000000400 */
[----:B0-----:R-:W-:-:S03]  /*1820*/  PRMT R22, R20, 0x7632, R22 ;  /* 0x0000763214167816 */ /* 0x001fc60000000016 */
[----:B------:R-:W-:Y:S04]  /*1830*/  STS.U16 [R28+0x14620], R16 ;  /* 0x014620101c007388 */ /* 0x000fe80000000400 */
[----:B------:R-:W-:Y:S01]  /*1840*/  STS.U16 [R9+0x5600], R18 ;  /* 0x0056001209007388 */ /* 0x000fe20000000400 */
[----:B-1----:R-:W-:-:S03]  /*1850*/  CS2R R26, SRZ ;  /* 0x00000000001a7805 */ /* 0x002fc6000001ff00 */
[----:B------:R0:W-:Y:S04]  /*1860*/  STS.U16 [R9+0x5620], R19 ;  /* 0x0056201309007388 */ /* 0x0001e80000000400 */
[----:B------:R-:W-:Y:S04]  /*1870*/  STS.U16 [R28+0xf800], R23 ;  /* 0x00f800171c007388 */ /* 0x000fe80000000400 */
[----:B------:R-:W-:Y:S01]  /*1880*/  STS.U16 [R28+0xf820], R21 ;  /* 0x00f820151c007388 */ /* 0x000fe20000000400 */
[----:B0-----:R-:W-:-:S03]  /*1890*/  PRMT R19, R11, 0x7632, R19 ;  /* 0x000076320b137816 */ /* 0x001fc60000000013 */
[----:B------:R0:W-:Y:S04]  /*18a0*/  STS.U16 [R9+0x800], R20 ;  /* 0x0008001409007388 */ /* 0x0001e80000000400 */
[----:B------:R1:W-:Y:S04]  /*18b0*/  STS.U16 [R9+0x820], R22 ;  /* 0x0008201609007388 */ /* 0x0003e80000000400 */
[----:B------:R-:W-:Y:S01]  /*18c0*/  STS.U16 [R28+0x12000], R14 ;  /* 0x0120000e1c007388 */ /* 0x000fe20000000400 */
[----:B0-----:R-:W-:-:S03]  /*18d0*/  CS2R R20, SRZ ;  /* 0x0000000000147805 */ /* 0x001fc6000001ff00 */
[----:B------:R0:W-:Y:S01]  /*18e0*/  STS.U16 [R28+0x12020], R15 ;  /* 0x0120200f1c007388 */ /* 0x0001e20000000400 */
[----:B-1----:R-:W-:-:S03]  /*18f0*/  CS2R R22, SRZ ;  /* 0x0000000000167805 */ /* 0x002fc6000001ff00 */
[----:B------:R-:W-:Y:S04]  /*1900*/  STS.U16 [R9+0x3000], R10 ;  /* 0x0030000a09007388 */ /* 0x000fe80000000400 */
[----:B------:R-:W-:Y:S01]  /*1910*/  STS.U16 [R9+0x3020], R13 ;  /* 0x0030200d09007388 */ /* 0x000fe20000000400 */
[----:B0-----:R-:W-:-:S03]  /*1920*/  CS2R R14, SRZ ;  /* 0x00000000000e7805 */ /* 0x001fc6000001ff00 */
[----:B------:R0:W-:Y:S04]  /*1930*/  STS.U16 [R28+0x14800], R12 ;  /* 0x0148000c1c007388 */ /* 0x0001e80000000400 */
[----:B------:R1:W-:Y:S04]  /*1940*/  STS.U16 [R28+0x14820], R17 ;  /* 0x014820111c007388 */ /* 0x0003e80000000400 */
[----:B------:R2:W-:Y:S01]  /*1950*/  STS.U16 [R9+0x5800], R11 ;  /* 0x0058000b09007388 */ /* 0x0005e20000000400 */
[----:B0-----:R-:W-:-:S03]  /*1960*/  CS2R R12, SRZ ;  /* 0x00000000000c7805 */ /* 0x001fc6000001ff00 */
[----:B------:R0:W-:Y:S01]  /*1970*/  STS.U16 [R9+0x5820], R19 ;  /* 0x0058201309007388 */ /* 0x0001e20000000400 */
[----:B-1----:R-:W-:Y:S01]  /*1980*/  CS2R R16, SRZ ;  /* 0x0000000000107805 */ /* 0x002fe2000001ff00 */
[----:B------:R-:W-:Y:S02]  /*1990*/  CS2R R28, SRZ ;  /* 0x00000000001c7805 */ /* 0x000fe4000001ff00 */
[----:B------:R-:W-:Y:S01]  /*19a0*/  BAR.SYNC.DEFER_BLOCKING 0x0 ;  /* 0x0000000000007b1d */ /* 0x000fe20000010000 */
[----:B--2---:R-:W-:Y:S01]  /*19b0*/  CS2R R10, SRZ ;  /* 0x00000000000a7805 */ /* 0x004fe2000001ff00 */
[----:B0-----:R-:W-:Y:S01]  /*19c0*/  CS2R R18, SRZ ;  /* 0x0000000000127805 */ /* 0x001fe2000001ff00 */
[----:B------:R-:W-:-:S03]  /*19d0*/  CS2R R8, SRZ ;  /* 0x0000000000087805 */ /* 0x000fc6000001ff00 */
[----:B------:R0:W1:Y:S04]  /*19e0*/  @!P5 LDS.128 R24, [R32] ;  /* 0x000000002018d984 */ /* 0x0000680000000c00 */
[----:B------:R0:W2:Y:S04]  /*19f0*/  @!P5 LDS.128 R20, [R32+0x2800] ;  /* 0x002800002014d984 */ /* 0x0000a80000000c00 */
[----:B------:R0:W3:Y:S01]  /*1a00*/  @!P5 LDS.128 R16, [R32+0x5000] ;  /* 0x005000002010d984 */ /* 0x0000e20000000c00 */
[----:B------:R-:W-:Y:S05]  /*1a10*/  @P4 BRA `(.L_x_1317) ;  /* 0x0000017000004947 */ /* 0x000fea0003800000 */
[----:B------:R-:W-:Y:S01]  /*1a20*/  SHF.R.S32.HI R5, RZ, 0x1f, R4 ;  /* 0x0000001fff057819 */ /* 0x000fe20000011404 */
[----:B------:R-:W-:Y:S01]  /*1a30*/  IMAD R33, R3, c[0x0][0x1a8], RZ ;  /* 0x00006a0003217a24 */ /* 0x000fe200078e02ff */
[----:B------:R-:W-:Y:S01]  /*1a40*/  ISETP.GE.AND P5, PT, R4, c[0x0][0x194], PT ;  /* 0x0000650004007a0c */ /* 0x000fe20003fa6270 */
[----:B------:R-:W-:-:S02]  /*1a50*/  IMAD R37, R2, c[0x0][0x1b0], RZ ;  /* 0x00006c0002257a24 */ /* 0x000fc400078e02ff */
[C---:B------:R-:W-:Y:S02]  /*1a60*/  IMAD R33, R64.reuse, c[0x0][0x1ac], R33 ;  /* 0x00006b0040217a24 */ /* 0x040fe400078e0221 */
[----:B------:R-:W-:-:S04]  /*1a70*/  IMAD.WIDE.U32 R34, R64, c[0x0][0x1a8], R4 ;  /* 0x00006a0040227a25 */ /* 0x000fc800078e0004 */
[----:B------:R-:W-:Y:S02]  /*1a80*/  IMAD.IADD R35, R35, 0x1, R33 ;  /* 0x0000000123237824 */ /* 0x000fe400078e0221 */
[C---:B------:R-:W-:Y:S02]  /*1a90*/  IMAD R37, R0.reuse, c[0x0][0x1b4], R37 ;  /* 0x00006d0000257a24 */ /* 0x040fe400078e0225 */
[----:B------:R-:W-:-:S04]  /*1aa0*/  IMAD.WIDE.U32 R34, R0, c[0x0][0x1b0], R34 ;  /* 0x00006c0000227a25 */ /* 0x000fc800078e0022 */
[----:B------:R-:W-:Y:S02]  /*1ab0*/  IMAD R33, R7, c[0x0][0x1a0], RZ ;  /* 0x0000680007217a24 */ /* 0x000fe400078e02ff */
[----:B------:R-:W-:Y:S01]  /*1ac0*/  IMAD.IADD R35, R35, 0x1, R37 ;  /* 0x0000000123237824 */ /* 0x000fe200078e0225 */
[----:B------:R-:W-:Y:S01]  /*1ad0*/  IADD3 R37, R4, 0x40, RZ ;  /* 0x0000004004257810 */ /* 0x000fe20007ffe0ff */
[C---:B------:R-:W-:Y:S02]  /*1ae0*/  IMAD R33, R6.reuse, c[0x0][0x1a4], R33 ;  /* 0x0000690006217a24 */ /* 0x040fe400078e0221 */
[----:B------:R-:W-:Y:S01]  /*1af0*/  IMAD.WIDE.U32 R34, R6, c[0x0][0x1a0], R34 ;  /* 0x0000680006227a25 */ /* 0x000fe200078e0022 */
[----:B------:R-:W-:-:S03]  /*1b00*/  ISETP.GE.AND P4, PT, R37, c[0x0][0x194], PT ;  /* 0x0000650025007a0c */ /* 0x000fc60003f86270 */
[----:B------:R-:W-:Y:S01]  /*1b10*/  IMAD.IADD R33, R35, 0x1, R33 ;  /* 0x0000000123217824 */ /* 0x000fe200078e0221 */
[----:B------:R-:W-:Y:S02]  /*1b20*/  LEA R36, P6, R34, c[0x0][0x188], 0x1 ;  /* 0x0000620022247a11 */ /* 0x000fe400078c08ff */
[----:B------:R-:W-:Y:S02]  /*1b30*/  IADD3 R35, R4, 0x80, RZ ;  /* 0x0000008004237810 */ /* 0x000fe40007ffe0ff */
[----:B------:R-:W-:Y:S02]  /*1b40*/  LEA.HI.X R37, R34, c[0x0][0x18c], R33, 0x1, P6 ;  /* 0x0000630022257a11 */ /* 0x000fe400030f0c21 */
[----:B------:R-:W-:-:S03]  /*1b50*/  ISETP.GE.AND P6, PT, R35, c[0x0][0x194], PT ;  /* 0x0000650023007a0c */ /* 0x000fc60003fc6270 */
[----:B-1----:R1:W-:Y:S04]  /*1b60*/  @!P5 STG.E.128 [R36.64], R24 ;  /* 0x000000182400d986 */ /* 0x0023e8000c101d04 */
[----:B--2---:R1:W-:Y:S06]  /*1b70*/  @!P4 STG.E.128 [R36.64+0x80], R20 ;  /* 0x000080142400c986 */ /* 0x0043ec000c101d04 */
[----:B---3--:R1:W-:Y:S02]  /*1b80*/  @!P6 STG.E.128 [R36.64+0x100], R16 ;  /* 0x000100102400e986 */ /* 0x0083e4000c101d04 */
.L_x_1317:
[----:B------:R-:W-:Y:S05]  /*1b90*/  BSYNC B0 ;  /* 0x0000000000007941 */ /* 0x000fea0003800000 */
.L_x_1316:
[----:B------:R4:W0:Y:S01]  /*1ba0*/  @!P0 LDS.128 R12, [R32+0x400] ;  /* 0x00040000200c8984 */ /* 0x0008220000000c00 */
[----:B------:R-:W-:Y:S03]  /*1bb0*/  BSSY B0, `(.L_x_1318) ;  /* 0x000001e000007945 */ /* 0x000fe60003800000 */
[----:B------:R4:W3:Y:S04]  /*1bc0*/  @!P0 LDS.128 R8, [R32+0x2c00] ;  /* 0x002c000020088984 */ /* 0x0008e80000000c00 */
[----:B------:R4:W2:Y:S01]  /*1bd0*/  @!P0 LDS.128 R28, [R32+0x5400] ;  /* 0x00540000201c8984 */ /* 0x0008a20000000c00 */
[----:B------:R-:W-:Y:S05]  /*1be0*/  @P1 BRA `(.L_x_1319) ;  /* 0x000001a000001947 */ /* 0x000fea0003800000 */
[----:B-1-3--:R-:W-:Y:S01]  /*1bf0*/  IMAD R19, R3, c[0x0][0x1a8], RZ ;  /* 0x00006a0003137a24 */ /* 0x00afe200078e02ff */
[--C-:B------:R-:W-:Y:S01]  /*1c00*/  SHF.R.S32.HI R17, RZ, 0x1f, R4.reuse ;  /* 0x0000001fff117819 */ /* 0x100fe20000011404 */
[----:B------:R-:W-:Y:S01]  /*1c10*/  IMAD.MOV.U32 R16, RZ, RZ, R4 ;  /* 0x000000ffff107224 */ /* 0x000fe200078e0004 */
[----:B--2---:R-:W-:Y:S01]  /*1c20*/  IADD3 R20, R4, 0x40, RZ ;  /* 0x0000004004147810 */ /* 0x004fe20007ffe0ff */
[----:B------:R-:W-:Y:S01]  /*1c30*/  IMAD R21, R64, c[0x0][0x1ac], R19 ;  /* 0x00006b0040157a24 */ /* 0x000fe200078e0213 */
[----:B------:R-:W-:Y:S01]  /*1c40*/  IADD3 R19, P0, R6, 0x20, RZ ;  /* 0x0000002006137810 */ /* 0x000fe20007f1e0ff */
[----:B------:R-:W-:Y:S01]  /*1c50*/  IMAD.WIDE.U32 R16, R64, c[0x0][0x1a8], R16 ;  /* 0x00006a0040107a25 */ /* 0x000fe200078e0010 */
[----:B------:R-:W-:-:S02]  /*1c60*/  ISETP.GE.AND P4, PT, R20, c[0x0][0x194], PT ;  /* 0x0000650014007a0c */ /* 0x000fc40003f86270 */
[----:B------:R-:W-:Y:S01]  /*1c70*/  ISETP.GE.AND P1, PT, R4, c[0x0][0x194], PT ;  /* 0x0000650004007a0c */ /* 0x000fe20003f26270 */
[----:B------:R-:W-:Y:S02]  /*1c80*/  IMAD R23, R2, c[0x0][0x1b0], RZ ;  /* 0x00006c0002177a24 */ /* 0x000fe400078e02ff */
[----:B------:R-:W-:Y:S02]  /*1c90*/  IMAD.IADD R17, R17, 0x1, R21 ;  /* 0x0000000111117824 */ /* 0x000fe400078e0215 */
[----:B------:R-:W-:Y:S02]  /*1ca0*/  IMAD.X R18, RZ, RZ, R7, P0 ;  /* 0x000000ffff127224 */ /* 0x000fe400000e0607 */
[C---:B------:R-:W-:Y:S02]  /*1cb0*/  IMAD R23, R0.reuse, c[0x0][0x1b4], R23 ;  /* 0x00006d0000177a24 */ /* 0x040fe400078e0217 */
[----:B------:R-:W-:-:S04]  /*1cc0*/  IMAD.WIDE.U32 R16, R0, c[0x0][0x1b0], R16 ;  /* 0x00006c0000107a25 */ /* 0x000fc800078e0010 */
[----:B------:R-:W-:Y:S02]  /*1cd0*/  IMAD R18, R18, c[0x0][0x1a0], RZ ;  /* 0x0000680012127a24 */ /* 0x000fe400078e02ff */
[----:B------:R-:W-:Y:S02]  /*1ce0*/  IMAD.IADD R17, R17, 0x1, R23 ;  /* 0x0000000111117824 */ /* 0x000fe400078e0217 */
[C---:B------:R-:W-:Y:S01]  /*1cf0*/  IMAD R21, R19.reuse, c[0x0][0x1a4], R18 ;  /* 0x0000690013157a24 */ /* 0x040fe200078e0212 */
[----:B------:R-:W-:Y:S01]  /*1d00*/  IADD3 R18, R4, 0x80, RZ ;  /* 0x0000008004127810 */ /* 0x000fe20007ffe0ff */
[----:B------:R-:W-:-:S03]  /*1d10*/  IMAD.WIDE.U32 R16, R19, c[0x0][0x1a0], R16 ;  /* 0x0000680013107a25 */ /* 0x000fc600078e0010 */
[----:B------:R-:W-:Y:S01]  /*1d20*/  ISETP.GE.AND P5, PT, R18, c[0x0][0x194], PT ;  /* 0x0000650012007a0c */ /* 0x000fe20003fa6270 */
[----:B------:R-:W-:Y:S01]  /*1d30*/  IMAD.IADD R17, R17, 0x1, R21 ;  /* 0x0000000111117824 */ /* 0x000fe200078e0215 */
[----:B------:R-:W-:-:S04]  /*1d40*/  LEA R18, P0, R16, c[0x0][0x188], 0x1 ;  /* 0x0000620010127a11 */ /* 0x000fc800078008ff */
[----:B------:R-:W-:-:S05]  /*1d50*/  LEA.HI.X R19, R16, c[0x0][0x18c], R17, 0x1, P0 ;  /* 0x0000630010137a11 */ /* 0x000fca00000f0c11 */
[----:B0-----:R0:W-:Y:S04]  /*1d60*/  @!P1 STG.E.128 [R18.64], R12 ;  /* 0x0000000c12009986 */ /* 0x0011e8000c101d04 */
[----:B------:R0:W-:Y:S04]  /*1d70*/  @!P4 STG.E.128 [R18.64+0x80], R8 ;  /* 0x000080081200c986 */ /* 0x0001e8000c101d04 */
[----:B------:R0:W-:Y:S02]  /*1d80*/  @!P5 STG.E.128 [R18.64+0x100], R28 ;  /* 0x0001001c1200d986 */ /* 0x0001e4000c101d04 */
.L_x_1319:
[----:B------:R-:W-:Y:S05]  /*1d90*/  BSYNC B0 ;  /* 0x0000000000007941 */ /* 0x000fea0003800000 */
.L_x_1318:
[----:B0--3--:R-:W-:Y:S01]  /*1da0*/  CS2R R10, SRZ ;  /* 0x00000000000a7805 */ /* 0x009fe2000001ff00 */
[----:B------:R-:W-:Y:S06]  /*1db0*/  @P2 EXIT ;  /* 0x000000000000294d */ /* 0x000fec0003800000 */
[----:B------:R-:W-:Y:S01]  /*1dc0*/  CS2R R8, SRZ ;  /* 0x0000000000087805 */ /* 0x000fe2000001ff00 */
[----:B------:R-:W-:Y:S01]  /*1dd0*/  CS2R R14, SRZ ;  /* 0x00000000000e7805 */ /* 0x000fe2000001ff00 */
[----:B------:R-:W-:Y:S01]  /*1de0*/  CS2R R12, SRZ ;  /* 0x00000000000c7805 */ /* 0x000fe2000001ff00 */
[----:B------:R-:W-:Y:S01]  /*1df0*/  IMAD R3, R3, c[0x0][0x1a8], RZ ;  /* 0x00006a0003037a24 */ /* 0x000fe200078e02ff */
[--C-:B------:R-:W-:Y:S01]  /*1e00*/  SHF.R.S32.HI R5, RZ, 0x1f, R4.reuse ;  /* 0x0000001fff057819 */ /* 0x100fe20000011404 */
[----:B-1----:R-:W-:Y:S01]  /*1e10*/  CS2R R18, SRZ ;  /* 0x0000000000127805 */ /* 0x002fe2000001ff00 */
[----:B------:R-:W0:Y:S01]  /*1e20*/  @!P3 LDS.128 R8, [R32+0x800] ;  /* 0x000800002008b984 */ /* 0x000e220000000c00 */
[C---:B------:R-:W-:Y:S01]  /*1e30*/  IMAD R3, R64.reuse, c[0x0][0x1ac], R3 ;  /* 0x00006b0040037a24 */ /* 0x040fe200078e0203 */
[----:B------:R-:W-:Y:S01]  /*1e40*/  CS2R R16, SRZ ;  /* 0x0000000000107805 */ /* 0x000fe2000001ff00 */
[----:B------:R-:W-:Y:S01]  /*1e50*/  IMAD.WIDE.U32 R64, R64, c[0x0][0x1a8], R4 ;  /* 0x00006a0040407a25 */ /* 0x000fe200078e0004 */
[----:B------:R-:W1:Y:S01]  /*1e60*/  @!P3 LDS.128 R12, [R32+0x3000] ;  /* 0x00300000200cb984 */ /* 0x000e620000000c00 */
[----:B------:R-:W-:-:S02]  /*1e70*/  ISETP.GE.AND P1, PT, R4, c[0x0][0x194], PT ;  /* 0x0000650004007a0c */ /* 0x000fc40003f26270 */
[----:B------:R-:W-:Y:S01]  /*1e80*/  IMAD.IADD R65, R65, 0x1, R3 ;  /* 0x0000000141417824 */ /* 0x000fe200078e0203 */
[----:B------:R-:W-:Y:S01]  /*1e90*/  IADD3 R3, P0, R6, 0x40, RZ ;  /* 0x0000004006037810 */ /* 0x000fe20007f1e0ff */
[----:B------:R-:W-:Y:S01]  /*1ea0*/  IMAD R5, R2, c[0x0][0x1b0], RZ ;  /* 0x00006c0002057a24 */ /* 0x000fe200078e02ff */
[----:B------:R3:W4:Y:S01]  /*1eb0*/  @!P3 LDS.128 R16, [R32+0x5800] ;  /* 0x005800002010b984 */ /* 0x0007220000000c00 */
[----:B------:R-:W-:-:S04]  /*1ec0*/  IMAD.WIDE.U32 R64, R0, c[0x0][0x1b0], R64 ;  /* 0x00006c0000407a25 */ /* 0x000fc800078e0040 */
[----:B------:R-:W-:Y:S02]  /*1ed0*/  IMAD.X R6, RZ, RZ, R7, P0 ;  /* 0x000000ffff067224 */ /* 0x000fe400000e0607 */
[----:B------:R-:W-:Y:S01]  /*1ee0*/  IMAD R5, R0, c[0x0][0x1b4], R5 ;  /* 0x00006d0000057a24 */ /* 0x000fe200078e0205 */
[----:B------:R-:W-:Y:S01]  /*1ef0*/  IADD3 R0, R4, 0x40, RZ ;  /* 0x0000004004007810 */ /* 0x000fe20007ffe0ff */
[----:B------:R-:W-:Y:S02]  /*1f00*/  IMAD R6, R6, c[0x0][0x1a0], RZ ;  /* 0x0000680006067a24 */ /* 0x000fe400078e02ff */
[----:B------:R-:W-:Y:S01]  /*1f10*/  IMAD.IADD R65, R65, 0x1, R5 ;  /* 0x0000000141417824 */ /* 0x000fe200078e0205 */
[----:B------:R-:W-:Y:S01]  /*1f20*/  ISETP.GE.AND P2, PT, R0, c[0x0][0x194], PT ;  /* 0x0000650000007a0c */ /* 0x000fe20003f46270 */
        /* <DEDUP_REMOVED lines=8> */
[----:B-1----:R3:W-:Y:S01]  /*1fb0*/  @!P2 STG.E.128 [R4.64+0x80], R12 ;  /* 0x0000800c0400a986 */ /* 0x0027e2000c101d04 */
[----:B------:R-:W-:Y:S05]  /*1fc0*/  @P3 EXIT ;  /* 0x000000000000394d */ /* 0x000fea0003800000 */
[----:B----4-:R-:W-:Y:S01]  /*1fd0*/  STG.E.128 [R4.64+0x100], R16 ;  /* 0x0001001004007986 */ /* 0x010fe2000c101d04 */
[----:B------:R-:W-:Y:S05]  /*1fe0*/  EXIT ;  /* 0x000000000000794d */ /* 0x000fea0003800000 */
.L_x_1320:
        /* <DEDUP_REMOVED lines=9> */
.L_x_1430:


//--------------------- .text._ZN7cutlass13device_kernelIN5flash32FlashAttnBwdPostprocessConvertdQIN4cute5tupleIJNS3_1CILi64EEENS5_ILi192EEEEEENS_10bfloat16_tEfNS_4arch4Sm80ELi256ENS3_8TiledMMAINS3_8MMA_AtomIJNS3_30SM80_16x8x16_F32BF16BF16F32_TNEEEENS3_6LayoutINS4_IJNS5_ILi2EEENS5_ILi4EEENS5_ILi1EEEEEENS4_IJSJ_SH_NS5_ILi0EEEEEEEENS4_IJNS5_ILi32EEES6_NS5_ILi16EEEEEEEELb0EEEEEvNT_6ParamsE --------------------------
	.section	.text._ZN7cutlass13device_kernelIN5flash32FlashAttnBwdPostprocessConvertdQIN4cute5tupleIJNS3_1CILi64EEENS5_ILi192EEEEEENS_10bfloat16_tEfNS_4arch4Sm80ELi256ENS3_8TiledMMAINS3_8MMA_AtomIJNS3_30SM80_16x8x16_F32BF16BF16F32_TNEEEENS3_6LayoutINS4_IJNS5_ILi2EEENS5_ILi4EEENS5_ILi1EEEEEENS4_IJSJ_SH_NS5_ILi0EEEEEEEENS4_IJNS5_ILi32EEES6_NS5_ILi16EEEEEEEELb0EEEEEvNT_6ParamsE,"ax",@progbits
	.sectioninfo	@"SHI_REGISTERS=69"
	.align	128
.text._ZN7cutlass13device_kernelIN5flash32FlashAttnBwdPostprocessConvertdQIN4cute5tupleIJNS3_1CILi64EEENS5_ILi192EEEEEENS_10bfloat16_tEfNS_4arch4Sm80ELi256ENS3_8TiledMMAINS3_8MMA_AtomIJNS3_30SM80_16x8x16_F32BF16BF16F32_TNEEEENS3_6LayoutINS4_IJNS5_ILi2EEENS5_ILi4EEENS5_ILi1EEEEEENS4_IJSJ_SH_NS5_ILi0EEEEEEEENS4_IJNS5_ILi32EEES6_NS5_ILi16EEEEEEEELb0EEEEEvNT_6ParamsE:
        .type           _ZN7cutlass13device_kernelIN5flash32FlashAttnBwdPostprocessConvertdQIN4cute5tupleIJNS3_1CILi64EEENS5_ILi192EEEEEENS_10bfloat16_tEfNS_4arch4Sm80ELi256ENS3_8TiledMMAINS3_8MMA_AtomIJNS3_30SM80_16x8x16_F32BF16BF16F32_TNEEEENS3_6LayoutINS4_IJNS5_ILi2EEENS5_ILi4EEENS5_ILi1EEEEEENS4_IJSJ_SH_NS5_ILi0EEEEEEEENS4_IJNS5_ILi32EEES6_NS5_ILi16EEEEEEEELb0EEEEEvNT_6ParamsE,@function
        .size           _ZN7cutlass13device_kernelIN5flash32FlashAttnBwdPostprocessConvertdQIN4cute5tupleIJNS3_1CILi64EEENS5_ILi192EEEEEENS_10bfloat16_tEfNS_4arch4Sm80ELi256ENS3_8TiledMMAINS3_8MMA_AtomIJNS3_30SM80_16x8x16_F32BF16BF16F32_TNEEEENS3_6LayoutINS4_IJNS5_ILi2EEENS5_ILi4EEENS5_ILi1EEEEEENS4_IJSJ_SH_NS5_ILi0EEEEEEEENS4_IJNS5_ILi32EEES6_NS5_ILi16EEEEEEEELb0EEEEEvNT_6ParamsE,(.L_x_1431 - _ZN7cutlass13device_kernelIN5flash32FlashAttnBwdPostprocessConvertdQIN4cute5tupleIJNS3_1CILi64EEENS5_ILi192EEEEEENS_10bfloat16_tEfNS_4arch4Sm80ELi256ENS3_8TiledMMAINS3_8MMA_AtomIJNS3_30SM80_16x8x16_F32BF16BF16F32_TNEEEENS3_6LayoutINS4_IJNS5_ILi2EEENS5_ILi4EEENS5_ILi1EEEEEENS4_IJSJ_SH_NS5_ILi0EEEEEEEENS4_IJNS5_ILi32EEES6_NS5_ILi16EEEEEEEELb0EEEEEvNT_6ParamsE)
        .other          _ZN7cutlass13device_kernelIN5flash32FlashAttnBwdPostprocessConvertdQIN4cute5tupleIJNS3_1CILi64EEENS5_ILi192EEEEEENS_10bfloat16_tEfNS_4arch4Sm80ELi256ENS3_8TiledMMAINS3_8MMA_AtomIJNS3_30SM80_16x8x16_F32BF16BF16F32_TNEEEENS3_6LayoutINS4_IJNS5_ILi2EEENS5_ILi4EEENS5_ILi1EEEEEENS4_IJSJ_SH_NS5_ILi0EEEEEEEENS4_IJNS5_ILi32EEES6_NS5_ILi16EEEEEEEELb0EEEEEvNT_6ParamsE,@"STO_CUDA_ENTRY STV_DEFAULT"
_ZN7cutlass13device_kernelIN5flash32FlashAttnBwdPostprocessConvertdQIN4cute5tupleIJNS3_1CILi64EEENS5_ILi192EEEEEENS_10bfloat16_tEfNS_4arch4Sm80ELi256ENS3_8TiledMMAINS3_8MMA_AtomIJNS3_30SM80_16x8x16_F32BF16BF16F32_TNEEEENS3_6LayoutINS4_IJNS5_ILi2EEENS5_ILi4EEENS5_ILi1EEEEEENS4_IJSJ_SH_NS5_ILi0EEEEEEEENS4_IJNS5_ILi32EEES6_NS5_ILi16EEEEEEEELb0EEEEEvNT_6ParamsE:
        /* <DEDUP_REMOVED lines=15> */
[----:B-1----:R-:W-:Y:S01]  /*00f0*/  IMAD.SHL.U32 R58, R54, 0x40, RZ ;  /* 0x00000040363a7824 */ /* 0x002fe200078e00ff */
[----:B------:R-:W-:Y:S05]  /*0100*/  @P1 BRA `(.L_x_1321) ;  /* 0x0000004000001947 */ /* 0x000fea0003800000 */
[----:B0-----:R-:W-:Y:S05]  /*0110*/  @!P0 BRA `(.L_x_1321) ;  /* 0x0000003000008947 */ /* 0x001fea0003800000 */
[----:B------:R-:W2:Y:S04]  /*0120*/  LDG.E R0, [R2.64] ;  /* 0x0000000402007981 */ /* 0x000ea8000c1e1900 */
[----:B-----5:R-:W2:Y:S02]  /*0130*/  LDG.E R57, [R2.64+0x4] ;  /* 0x0000040402397981 */ /* 0x020ea4000c1e1900 */
[----:B--2---:R-:W-:-:S02]  /*0140*/  IADD3 R57, -R0, R57, RZ ;  /* 0x0000003900397210 */ /* 0x004fc40007ffe1ff */
.L_x_1321:
[----:B0-----:R-:W-:Y:S01]  /*0150*/  ISETP.NE.AND.EX P1, PT, RZ, c[0x0][0x1c4], PT, P2 ;  /* 0x00007100ff007a0c */ /* 0x001fe20003f25320 */
[----:B-----5:R-:W-:Y:S01]  /*0160*/  @P0 IMAD R2, R52, 0x40, R55 ;  /* 0x0000004034020824 */ /* 0x020fe200078e0237 */
[----:B------:R-:W-:-:S13]  /*0170*/  ISETP.LE.AND P2, PT, R57, R58, PT ;  /* 0x0000003a3900720c */ /* 0x000fda0003f43270 */
[----:B------:R-:W-:Y:S05]  /*0180*/  @P1 EXIT P2 ;  /* 0x000000000000194d */ /* 0x000fea0001000000 */
[----:B------:R-:W0:Y:S01]  /*0190*/  S2R R53, SR_TID.X ;  /* 0x0000000000357919 */ /* 0x000e220000002100 */
[----:B------:R-:W-:Y:S01]  /*01a0*/  @P0 SHF.R.S32.HI R3, RZ, 0x1f, R2 ;  /* 0x0000001fff030819 */ /* 0x000fe20000011402 */
[----:B------:R-:W-:Y:S01]  /*01b0*/  CS2R R4, SRZ ;  /* 0x0000000000047805 */ /* 0x000fe2000001ff00 */
[----:B------:R-:W-:Y:S01]  /*01c0*/  IMAD R7, R54, 0x3000, RZ ;  /* 0x0000300036077824 */ /* 0x000fe200078e02ff */
[----:B------:R-:W1:Y:S01]  /*01d0*/  S2R R0, SR_CTAID.Y ;  /* 0x0000000000007919 */ /* 0x000e620000002600 */
[----:B------:R-:W-:-:S03]  /*01e0*/  @P0 LEA.HI R3, R3, R2, RZ, 0x6 ;  /* 0x0000000203030211 */ /* 0x000fc600078f30ff */
[----:B------:R-:W-:Y:S02]  /*01f0*/  SHF.R.S32.HI R9, RZ, 0x1f, R7 ;  /* 0x0000001fff097819 */ /* 0x000fe40000011407 */
[----:B------:R-:W-:-:S05]  /*0200*/  @P0 SHF.R.S32.HI R3, RZ, 0x6, R3 ;  /* 0x00000006ff030819 */ /* 0x000fca0000011403 */
[----:B------:R-:W-:-:S04]  /*0210*/  @P0 IMAD R3, R3, 0x3000, RZ ;  /* 0x0000300003030824 */ /* 0x000fc800078e02ff */
[--C-:B------:R-:W-:Y:S01]  /*0220*/  @P0 IMAD.MOV.U32 R4, RZ, RZ, R3.reuse ;  /* 0x000000ffff040224 */ /* 0x100fe200078e0003 */
[----:B------:R-:W-:Y:S02]  /*0230*/  @P0 SHF.R.S32.HI R5, RZ, 0x1f, R3 ;  /* 0x0000001fff050819 */ /* 0x000fe40000011403 */
[----:B------:R-:W-:Y:S01]  /*0240*/  SHF.R.S32.HI R3, RZ, 0x1f, R52 ;  /* 0x0000001fff037819 */ /* 0x000fe20000011434 */
[----:B0-----:R-:W-:Y:S01]  /*0250*/  IMAD.SHL.U32 R6, R53, 0x4, RZ ;  /* 0x0000000435067824 */ /* 0x001fe200078e00ff */
[----:B------:R-:W-:Y:S02]  /*0260*/  SEL R52, R52, RZ, !P1 ;  /* 0x000000ff34347207 */ /* 0x000fe40004800000 */
[----:B------:R-:W-:Y:S02]  /*0270*/  SEL R3, R3, RZ, !P1 ;  /* 0x000000ff03037207 */ /* 0x000fe40004800000 */
[----:B------:R-:W-:Y:S02]  /*0280*/  IADD3 R4, P2, P3, R4, R6, R7 ;  /* 0x0000000604047210 */ /* 0x000fe40007b5e007 */
[----:B-1----:R-:W-:-:S02]  /*0290*/  SHF.R.S32.HI R2, RZ, 0x1f, R0 ;  /* 0x0000001fff027819 */ /* 0x002fc40000011400 */
[----:B------:R-:W-:-:S03]  /*02a0*/  SHF.R.S32.HI R6, RZ, 0x1f, R6 ;  /* 0x0000001fff067819 */ /* 0x000fc60000011406 */
[----:B------:R-:W-:Y:S01]  /*02b0*/  IMAD R7, R2, c[0x0][0x178], RZ ;  /* 0x00005e0002077a24 */ /* 0x000fe200078e02ff */
[----:B------:R-:W-:Y:S01]  /*02c0*/  IADD3.X R5, R5, R6, R9, P2, P3 ;  /* 0x0000000605057210 */ /* 0x000fe200017e6409 */
[----:B------:R-:W-:Y:S02]  /*02d0*/  IMAD R9, R3, c[0x0][0x180], RZ ;  /* 0x0000600003097a24 */ /* 0x000fe400078e02ff */
[C---:B------:R-:W-:Y:S02]  /*02e0*/  IMAD R7, R0.reuse, c[0x0][0x17c], R7 ;  /* 0x00005f0000077a24 */ /* 0x040fe400078e0207 */
[----:B------:R-:W-:-:S04]  /*02f0*/  IMAD.WIDE.U32 R4, R0, c[0x0][0x178], R4 ;  /* 0x00005e0000047a25 */ /* 0x000fc800078e0004 */
[----:B------:R-:W-:Y:S02]  /*0300*/  IMAD.IADD R5, R5, 0x1, R7 ;  /* 0x0000000105057824 */ /* 0x000fe400078e0207 */
[C---:B------:R-:W-:Y:S02]  /*0310*/  IMAD R9, R52.reuse, c[0x0][0x184], R9 ;  /* 0x0000610034097a24 */ /* 0x040fe400078e0209 */
[----:B------:R-:W-:-:S05]  /*0320*/  IMAD.WIDE.U32 R4, R52, c[0x0][0x180], R4 ;  /* 0x0000600034047a25 */ /* 0x000fca00078e0004 */
[----:B------:R-:W-:Y:S02]  /*0330*/  IADD3 R5, R5, R9, RZ ;  /* 0x0000000905057210 */ /* 0x000fe40007ffe0ff */
        /* <DEDUP_REMOVED lines=15> */
[----:B------:R-:W-:Y:S01]  /*0430*/  IMAD.IADD R57, R57, 0x1, -R58 ;  /* 0x0000000139397824 */ /* 0x000fe200078e0a3a */
[----:B------:R-:W-:Y:S02]  /*0440*/  BSSY B0, `(.L_x_1322) ;  /* 0x00000fa000007945 */ /* 0x000fe40003800000 */
[----:B------:R-:W-:-:S02]  /*0450*/  LEA.HI R56, R60, R53, RZ, 0x2 ;  /* 0x000000353c387211 */ /* 0x000fc400078f10ff */
[CC--:B------:R-:W-:Y:S02]  /*0460*/  LEA.HI R66, R60.reuse, R53.reuse, RZ, 0x5 ;  /* 0x000000353c427211 */ /* 0x0c0fe400078f28ff */
[--C-:B------:R-:W-:Y:S02]  /*0470*/  SHF.R.S32.HI R59, RZ, 0x2, R56.reuse ;  /* 0x00000002ff3b7819 */ /* 0x100fe40000011438 */
[----:B------:R-:W-:Y:S02]  /*0480*/  SHF.R.S32.HI R64, RZ, 0x1f, R56 ;  /* 0x0000001fff407819 */ /* 0x000fe40000011438 */
[----:B------:R-:W-:Y:S02]  /*0490*/  LEA.HI R65, R60, R53, RZ, 0x7 ;  /* 0x000000353c417211 */ /* 0x000fe400078f38ff */
[----:B------:R-:W-:Y:S02]  /*04a0*/  LEA.HI R64, R64, R59, RZ, 0x3 ;  /* 0x0000003b40407211 */ /* 0x000fe400078f18ff */
[----:B------:R-:W-:Y:S01]  /*04b0*/  SHF.R.S32.HI R61, RZ, 0x5, R66 ;  /* 0x00000005ff3d7819 */ /* 0x000fe20000011442 */
[----:B------:R-:W-:Y:S01]  /*04c0*/  IMAD.SHL.U32 R65, R65, 0x8, RZ ;  /* 0x0000000841417824 */ /* 0x000fe200078e00ff */
[----:B------:R-:W-:-:S02]  /*04d0*/  LOP3.LUT R64, R64, 0xfffffff8, RZ, 0xc0, !PT ;  /* 0xfffffff840407812 */ /* 0x000fc400078ec0ff */
[----:B0-----:R-:W-:Y:S02]  /*04e0*/  LEA.HI R63, R60, R53, RZ, 0x3 ;  /* 0x000000353c3f7211 */ /* 0x001fe400078f18ff */
[----:B------:R-:W-:Y:S01]  /*04f0*/  LEA.HI R66, R66, R61, RZ, 0x1 ;  /* 0x0000003d42427211 */ /* 0x000fe200078f08ff */
[----:B------:R-:W-:Y:S01]  /*0500*/  IMAD.IADD R59, R59, 0x1, -R64 ;  /* 0x000000013b3b7824 */ /* 0x000fe200078e0a40 */
[----:B------:R-:W-:Y:S02]  /*0510*/  LOP3.LUT R64, R56, 0x7ffffffc, RZ, 0xc0, !PT ;  /* 0x7ffffffc38407812 */ /* 0x000fe400078ec0ff */
[----:B------:R-:W-:Y:S02]  /*0520*/  LOP3.LUT R65, R65, 0x7ffffc00, RZ, 0xc0, !PT ;  /* 0x7ffffc0041417812 */ /* 0x000fe400078ec0ff */
[----:B------:R-:W-:Y:S02]  /*0530*/  SHF.R.S32.HI R62, RZ, 0x1f, R59 ;  /* 0x0000001fff3e7819 */ /* 0x000fe4000001143b */
[----:B------:R-:W-:-:S02]  /*0540*/  LOP3.LUT R66, R66, 0xfffffffe, RZ, 0xc0, !PT ;  /* 0xfffffffe42427812 */ /* 0x000fc400078ec0ff */
[----:B------:R-:W-:Y:S01]  /*0550*/  LEA.HI R56, R62, R59, RZ, 0x2 ;  /* 0x0000003b3e387211 */ /* 0x000fe200078f10ff */
[----:B------:R-:W-:Y:S01]  /*0560*/  IMAD.IADD R62, R53, 0x1, -R64 ;  /* 0x00000001353e7824 */ /* 0x000fe200078e0a40 */
[----:B------:R-:W-:Y:S01]  /*0570*/  LEA.HI R60, R60, R53, RZ, 0x6 ;  /* 0x000000353c3c7211 */ /* 0x000fe200078f30ff */
[----:B------:R-:W-:Y:S01]  /*0580*/  IMAD.IADD R61, R61, 0x1, -R66 ;  /* 0x000000013d3d7824 */ /* 0x000fe200078e0a42 */
[C---:B------:R-:W-:Y:S01]  /*0590*/  LOP3.LUT R64, R56.reuse, 0x7fffffc, RZ, 0xc0, !PT ;  /* 0x07fffffc38407812 */ /* 0x040fe200078ec0ff */
[----:B------:R-:W-:Y:S01]  /*05a0*/  IMAD.SHL.U32 R56, R56, 0x10, RZ ;  /* 0x0000001038387824 */ /* 0x000fe200078e00ff */
[----:B------:R-:W-:Y:S02]  /*05b0*/  LEA R62, R62, R65, 0x1 ;  /* 0x000000413e3e7211 */ /* 0x000fe400078e08ff */
[----:B------:R-:W-:Y:S01]  /*05c0*/  SHF.R.S32.HI R60, RZ, 0x6, R60 ;  /* 0x00000006ff3c7819 */ /* 0x000fe2000001143c */
[----:B------:R-:W-:Y:S01]  /*05d0*/  IMAD.IADD R58, R59, 0x1, -R64 ;  /* 0x000000013b3a7824 */ /* 0x000fe200078e0a40 */
[----:B------:R-:W-:-:S02]  /*05e0*/  SHF.R.S32.HI R59, RZ, 0x3, R63 ;  /* 0x00000003ff3b7819 */ /* 0x000fc4000001143f */
[----:B------:R-:W-:Y:S02]  /*05f0*/  SHF.R.S32.HI R64, RZ, 0x1f, R63 ;  /* 0x0000001fff407819 */ /* 0x000fe4000001143f */
[----:B------:R-:W-:Y:S02]  /*0600*/  IMNMX R57, R57, 0x40, PT ;  /* 0x0000004039397817 */ /* 0x000fe40003800200 */
[----:B------:R-:W-:Y:S02]  /*0610*/  LEA.HI R64, R64, R59, RZ, 0x2 ;  /* 0x0000003b40407211 */ /* 0x000fe400078f10ff */
[----:B------:R-:W-:Y:S02]  /*0620*/  LOP3.LUT R56, R56, 0x40, RZ, 0xc0, !PT ;  /* 0x0000004038387812 */ /* 0x000fe400078ec0ff */
[----:B------:R-:W-:Y:S02]  /*0630*/  LOP3.LUT R64, R64, 0xffffffc, RZ, 0xc0, !PT ;  /* 0x0ffffffc40407812 */ /* 0x000fe400078ec0ff */
[----:B------:R-:W-:Y:S01]  /*0640*/  ISETP.GE.AND P1, PT, R59, R57, PT ;  /* 0x000000393b00720c */ /* 0x000fe20003f26270 */
[----:B--2---:R0:W-:Y:S04]  /*0650*/  STS.128 [R53.X16], R4 ;  /* 0x0000000435007388 */ /* 0x0041e8000000cc00 */
[----:B---3--:R-:W-:Y:S04]  /*0660*/  STS.128 [R53.X16+0x1000], R8 ;  /* 0x0010000835007388 */ /* 0x008fe8000000cc00 */
[----:B----4-:R1:W-:Y:S04]  /*0670*/  STS.128 [R53.X16+0x2000], R12 ;  /* 0x0020000c35007388 */ /* 0x0103e8000000cc00 */
[----:B-----5:R-:W-:Y:S04]  /*0680*/  STS.128 [R53.X16+0x3000], R16 ;  /* 0x0030001035007388 */ /* 0x020fe8000000cc00 */
[----:B------:R-:W-:Y:S01]  /*0690*/  STS.128 [R53.X16+0x4000], R20 ;  /* 0x0040001435007388 */ /* 0x000fe2000000cc00 */
[----:B0-----:R-:W-:Y:S01]  /*06a0*/  LOP3.LUT R4, R63, 0xfffffff8, RZ, 0xc0, !PT ;  /* 0xfffffff83f047812 */ /* 0x001fe200078ec0ff */
[----:B------:R-:W-:Y:S01]  /*06b0*/  IMAD R5, R61, 0x100, R62 ;  /* 0x000001003d057824 */ /* 0x000fe200078e023e */
[----:B------:R-:W-:Y:S01]  /*06c0*/  IADD3 R7, R59, -R64, RZ ;  /* 0x800000403b077210 */ /* 0x000fe20007ffe0ff */
[----:B------:R-:W-:Y:S01]  /*06d0*/  STS.128 [R53.X16+0x5000], R24 ;  /* 0x0050001835007388 */ /* 0x000fe2000000cc00 */
[----:B------:R-:W-:-:S02]  /*06e0*/  IMAD.SHL.U32 R61, R61, 0x40, RZ ;  /* 0x000000403d3d7824 */ /* 0x000fc400078e00ff */
[----:B------:R-:W-:Y:S01]  /*06f0*/  IMAD.IADD R4, R53, 0x1, -R4 ;  /* 0x0000000135047824 */ /* 0x000fe200078e0a04 */
[----:B------:R-:W-:Y:S01]  /*0700*/  STS.128 [R53.X16+0x6000], R28 ;  /* 0x0060001c35007388 */ /* 0x000fe2000000cc00 */
[----:B-1----:R-:W-:Y:S01]  /*0710*/  IMAD R14, R60, 0x8, R7 ;  /* 0x000000083c0e7824 */ /* 0x002fe200078e0207 */
[----:B------:R-:W-:Y:S02]  /*0720*/  LOP3.LUT R61, R61, 0x40, RZ, 0xc0, !PT ;  /* 0x000000403d3d7812 */ /* 0x000fe400078ec0ff */
[----:B------:R-:W-:Y:S01]  /*0730*/  STS.128 [R53.X16+0x7000], R32 ;  /* 0x0070002035007388 */ /* 0x000fe2000000cc00 */
[C---:B------:R-:W-:Y:S01]  /*0740*/  LEA.HI R6, R4.reuse, R4, RZ, 0x1 ;  /* 0x0000000404067211 */ /* 0x040fe200078f08ff */
[----:B------:R-:W-:Y:S01]  /*0750*/  IMAD.SHL.U32 R4, R4, 0x8, RZ ;  /* 0x0000000804047824 */ /* 0x000fe200078e00ff */
[----:B------:R-:W-:Y:S01]  /*0760*/  LEA R58, R58, R5, 0x4 ;  /* 0x000000053a3a7211 */ /* 0x000fe200078e20ff */
[----:B------:R-:W-:Y:S01]  /*0770*/  STS.128 [R53.X16+0x8000], R36 ;  /* 0x0080002435007388 */ /* 0x000fe2000000cc00 */
[----:B------:R-:W-:-:S02]  /*0780*/  SHF.L.U32 R6, R6, 0x9, RZ ;  /* 0x0000000906067819 */ /* 0x000fc400000006ff */
[----:B------:R-:W-:Y:S01]  /*0790*/  LOP3.LUT R8, R61, 0x8, R4, 0xf8, !PT ;  /* 0x000000083d087812 */ /* 0x000fe200078ef804 */
[----:B------:R-:W-:Y:S01]  /*07a0*/  STS.128 [R53.X16+0x9000], R40 ;  /* 0x0090002835007388 */ /* 0x000fe2000000cc00 */
[----:B------:R-:W-:Y:S02]  /*07b0*/  LOP3.LUT R9, R6, 0x7ffffc00, RZ, 0xc0, !PT ;  /* 0x7ffffc0006097812 */ /* 0x000fe400078ec0ff */
[----:B------:R-:W-:Y:S01]  /*07c0*/  CS2R R6, SRZ ;  /* 0x0000000000067805 */ /* 0x000fe2000001ff00 */
[----:B------:R-:W-:Y:S01]  /*07d0*/  STS.128 [R53.X16+0xa000], R44 ;  /* 0x00a0002c35007388 */ /* 0x000fe2000000cc00 */
[----:B------:R-:W-:Y:S01]  /*07e0*/  @P0 IMAD.MOV.U32 R6, RZ, RZ, R55 ;  /* 0x000000ffff060224 */ /* 0x000fe200078e0037 */
[----:B------:R-:W-:Y:S01]  /*07f0*/  SHF.R.U32.HI R61, RZ, 0x3, R61 ;  /* 0x00000003ff3d7819 */ /* 0x000fe2000001163d */
[----:B------:R-:W-:Y:S01]  /*0800*/  IMAD.U32 R14, R14, 0x10, R9 ;  /* 0x000000100e0e7824 */ /* 0x000fe200078e0009 */
[----:B------:R-:W-:Y:S01]  /*0810*/  STS.128 [R53.X16+0xb000], R48 ;  /* 0x00b0003035007388 */ /* 0x000fe2000000cc00 */
[----:B------:R-:W-:Y:S01]  /*0820*/  @P0 SHF.R.S32.HI R7, RZ, 0x1f, R55 ;  /* 0x0000001fff070819 */ /* 0x000fe20000011437 */
[----:B------:R-:W-:Y:S01]  /*0830*/  IMAD.SHL.U32 R9, R60, 0x8, RZ ;  /* 0x000000083c097824 */ /* 0x000fe200078e00ff */
[----:B------:R-:W-:Y:S01]  /*0840*/  LOP3.LUT R61, R8, R61, RZ, 0x3c, !PT ;  /* 0x0000003d083d7212 */ /* 0x000fe200078e3cff */
[----:B------:R-:W-:Y:S01]  /*0850*/  BAR.SYNC.DEFER_BLOCKING 0x0 ;  /* 0x0000000000007b1d */ /* 0x000fe20000010000 */
[----:B------:R-:W-:-:S02]  /*0860*/  IADD3 R6, P0, R59, R6, RZ ;  /* 0x000000063b067210 */ /* 0x000fc40007f1e0ff */
[C---:B------:R-:W-:Y:S02]  /*0870*/  IADD3 R8, R59.reuse, 0x20, RZ ;  /* 0x000000203b087810 */ /* 0x040fe40007ffe0ff */
[----:B------:R-:W-:Y:S02]  /*0880*/  LEA.HI.X.SX32 R7, R59, R7, 0x1, P0 ;  /* 0x000000073b077211 */ /* 0x000fe400000f0eff */
[----:B------:R-:W-:Y:S01]  /*0890*/  ISETP.GE.AND P0, PT, R8, R57, PT ;  /* 0x000000390800720c */ /* 0x000fe20003f06270 */
[----:B------:R-:W-:Y:S01]  /*08a0*/  IMAD.IADD R8, R14, 0x1, R61 ;  /* 0x000000010e087824 */ /* 0x000fe200078e023d */
[----:B------:R-:W-:Y:S01]  /*08b0*/  LOP3.LUT R9, R56, 0x8, R9, 0xf8, !PT ;  /* 0x0000000838097812 */ /* 0x000fe200078ef809 */
[----:B------:R-:W-:Y:S01]  /*08c0*/  IMAD.WIDE R6, R54, 0x40, R6 ;  /* 0x0000004036067825 */ /* 0x000fe200078e0206 */
[----:B------:R-:W-:-:S04]  /*08d0*/  SHF.R.U32.HI R56, RZ, 0x3, R56 ;  /* 0x00000003ff387819 */ /* 0x000fc80000011638 */
[----:B------:R-:W-:-:S04]  /*08e0*/  LOP3.LUT R9, R9, R56, RZ, 0x3c, !PT ;  /* 0x0000003809097212 */ /* 0x000fc800078e3cff */
[----:B------:R-:W-:Y:S01]  /*08f0*/  IADD3 R9, R9, R58, RZ ;  /* 0x0000003a09097210 */ /* 0x000fe20007ffe0ff */
[----:B------:R-:W0:Y:S04]  /*0900*/  LDS R10, [R53.X4] ;  /* 0x00000000350a7984 */ /* 0x000e280000004800 */
[----:B------:R-:W1:Y:S04]  /*0910*/  LDS R11, [R53.X4+0x400] ;  /* 0x00040000350b7984 */ /* 0x000e680000004800 */
[----:B------:R-:W2:Y:S04]  /*0920*/  LDS R12, [R53.X4+0x800] ;  /* 0x00080000350c7984 */ /* 0x000ea80000004800 */
[----:B------:R-:W3:Y:S04]  /*0930*/  LDS R13, [R53.X4+0xc00] ;  /* 0x000c0000350d7984 */ /* 0x000ee80000004800 */
[----:B------:R-:W4:Y:S04]  /*0940*/  LDS R16, [R53.X4+0x1000] ;  /* 0x0010000035107984 */ /* 0x000f280000004800 */
[----:B------:R-:W5:Y:S04]  /*0950*/  LDS R17, [R53.X4+0x1400] ;  /* 0x0014000035117984 */ /* 0x000f680000004800 */
[----:B------:R-:W5:Y:S04]  /*0960*/  LDS R18, [R53.X4+0x1800] ;  /* 0x0018000035127984 */ /* 0x000f680000004800 */
[----:B------:R-:W5:Y:S04]  /*0970*/  LDS R19, [R53.X4+0x1c00] ;  /* 0x001c000035137984 */ /* 0x000f680000004800 */
[----:B------:R-:W5:Y:S04]  /*0980*/  LDS R25, [R53.X4+0x2000] ;  /* 0x0020000035197984 */ /* 0x000f680000004800 */
[----:B------:R-:W5:Y:S04]  /*0990*/  LDS R26, [R53.X4+0x2400] ;  /* 0x00240000351a7984 */ /* 0x000f680000004800 */
[----:B------:R-:W5:Y:S01]  /*09a0*/  LDS R15, [R53.X4+0x3800] ;  /* 0x00380000350f7984 */ /* 0x000f620000004800 */
[----:B0-----:R-:W-:-:S03]  /*09b0*/  FMUL.FTZ R10, R10, c[0x0][0x1b8] ;  /* 0x00006e000a0a7a20 */ /* 0x001fc60000410000 */
[----:B------:R-:W0:Y:S01]  /*09c0*/  LDS R14, [R53.X4+0x3c00] ;  /* 0x003c0000350e7984 */ /* 0x000e220000004800 */
[----:B-1----:R-:W-:-:S03]  /*09d0*/  FMUL.FTZ R11, R11, c[0x0][0x1b8] ;  /* 0x00006e000b0b7a20 */ /* 0x002fc60000410000 */
[----:B------:R-:W1:Y:S01]  /*09e0*/  LDS R27, [R53.X4+0x2800] ;  /* 0x00280000351b7984 */ /* 0x000e620000004800 */
[----:B--2---:R-:W-:Y:S01]  /*09f0*/  FMUL.FTZ R12, R12, c[0x0][0x1b8] ;  /* 0x00006e000c0c7a20 */ /* 0x004fe20000410000 */
[----:B------:R-:W-:Y:S02]  /*0a00*/  F2FP.BF16.PACK_AB R10, R11, R10 ;  /* 0x0000000a0b0a723e */ /* 0x000fe400000010ff */
[----:B------:R-:W2:Y:S01]  /*0a10*/  LDS R30, [R53.X4+0x2c00] ;  /* 0x002c0000351e7984 */ /* 0x000ea20000004800 */
[----:B---3--:R-:W-:-:S03]  /*0a20*/  FMUL.FTZ R13, R13, c[0x0][0x1b8] ;  /* 0x00006e000d0d7a20 */ /* 0x008fc60000410000 */
[----:B------:R-:W3:Y:S01]  /*0a30*/  LDS R31, [R53.X4+0x3000] ;  /* 0x00300000351f7984 */ /* 0x000ee20000004800 */
[----:B----4-:R-:W-:Y:S01]  /*0a40*/  FMUL.FTZ R16, R16, c[0x0][0x1b8] ;  /* 0x00006e0010107a20 */ /* 0x010fe20000410000 */
[----:B------:R-:W-:Y:S02]  /*0a50*/  F2FP.BF16.PACK_AB R11, R13, R12 ;  /* 0x0000000c0d0b723e */ /* 0x000fe400000010ff */
[----:B------:R-:W4:Y:S01]  /*0a60*/  LDS R24, [R53.X4+0x3400] ;  /* 0x0034000035187984 */ /* 0x000f220000004800 */
[----:B-----5:R-:W-:-:S03]  /*0a70*/  FMUL.FTZ R17, R17, c[0x0][0x1b8] ;  /* 0x00006e0011117a20 */ /* 0x020fc60000410000 */
[----:B------:R-:W5:Y:S01]  /*0a80*/  LDS R43, [R53.X4+0x4000] ;  /* 0x00400000352b7984 */ /* 0x000f620000004800 */
[----:B------:R-:W-:Y:S01]  /*0a90*/  FMUL.FTZ R18, R18, c[0x0][0x1b8] ;  /* 0x00006e0012127a20 */ /* 0x000fe20000410000 */
[----:B------:R-:W-:Y:S02]  /*0aa0*/  F2FP.BF16.PACK_AB R12, R17, R16 ;  /* 0x00000010110c723e */ /* 0x000fe400000010ff */
[----:B------:R-:W5:Y:S01]  /*0ab0*/  LDS R44, [R53.X4+0x4400] ;  /* 0x00440000352c7984 */ /* 0x000f620000004800 */
[----:B------:R-:W-:-:S03]  /*0ac0*/  FMUL.FTZ R19, R19, c[0x0][0x1b8] ;  /* 0x00006e0013137a20 */ /* 0x000fc60000410000 */
[----:B------:R-:W5:Y:S01]  /*0ad0*/  LDS R45, [R53.X4+0x4800] ;  /* 0x00480000352d7984 */ /* 0x000f620000004800 */
[----:B------:R-:W-:Y:S01]  /*0ae0*/  FMUL.FTZ R25, R25, c[0x0][0x1b8] ;  /* 0x00006e0019197a20 */ /* 0x000fe20000410000 */
[----:B------:R-:W-:Y:S02]  /*0af0*/  F2FP.BF16.PACK_AB R13, R19, R18 ;  /* 0x00000012130d723e */ /* 0x000fe400000010ff */
[----:B------:R-:W5:Y:S01]  /*0b00*/  LDS R16, [R53.X4+0x5000] ;  /* 0x0050000035107984 */ /* 0x000f620000004800 */
[----:B------:R-:W-:-:S03]  /*0b10*/  FMUL.FTZ R28, R26, c[0x0][0x1b8] ;  /* 0x00006e001a1c7a20 */ /* 0x000fc60000410000 */
[----:B------:R-:W5:Y:S01]  /*0b20*/  LDS R17, [R53.X4+0x5400] ;  /* 0x0054000035117984 */ /* 0x000f620000004800 */
[----:B------:R-:W-:-:S03]  /*0b30*/  FMUL.FTZ R40, R15, c[0x0][0x1b8] ;  /* 0x00006e000f287a20 */ /* 0x000fc60000410000 */
[----:B------:R-:W5:Y:S01]  /*0b40*/  LDS R18, [R53.X4+0x5800] ;  /* 0x0058000035127984 */ /* 0x000f620000004800 */
[----:B0-----:R-:W-:-:S03]  /*0b50*/  FMUL.FTZ R37, R14, c[0x0][0x1b8] ;  /* 0x00006e000e257a20 */ /* 0x001fc60000410000 */
[----:B------:R-:W0:Y:S01]  /*0b60*/  LDS R19, [R53.X4+0x5c00] ;  /* 0x005c000035137984 */ /* 0x000e220000004800 */
[----:B-1----:R-:W-:Y:S01]  /*0b70*/  FMUL.FTZ R29, R27, c[0x0][0x1b8] ;  /* 0x00006e001b1d7a20 */ /* 0x002fe20000410000 */
[----:B------:R-:W-:Y:S02]  /*0b80*/  F2FP.BF16.PACK_AB R40, R37, R40 ;  /* 0x000000282528723e */ /* 0x000fe400000010ff */
[----:B------:R-:W1:Y:S01]  /*0b90*/  LDS R20, [R53.X4+0x6000] ;  /* 0x0060000035147984 */ /* 0x000e620000004800 */
[----:B--2---:R-:W-:-:S03]  /*0ba0*/  FMUL.FTZ R30, R30, c[0x0][0x1b8] ;  /* 0x00006e001e1e7a20 */ /* 0x004fc60000410000 */
[----:B------:R-:W2:Y:S01]  /*0bb0*/  LDS R21, [R53.X4+0x6400] ;  /* 0x0064000035157984 */ /* 0x000ea20000004800 */
[----:B---3--:R-:W-:-:S03]  /*0bc0*/  FMUL.FTZ R31, R31, c[0x0][0x1b8] ;  /* 0x00006e001f1f7a20 */ /* 0x008fc60000410000 */
[----:B------:R-:W3:Y:S01]  /*0bd0*/  LDS R22, [R53.X4+0x6800] ;  /* 0x0068000035167984 */ /* 0x000ee20000004800 */
[----:B----4-:R-:W-:Y:S01]  /*0be0*/  FMUL.FTZ R32, R24, c[0x0][0x1b8] ;  /* 0x00006e0018207a20 */ /* 0x010fe20000410000 */
[----:B------:R-:W-:Y:S02]  /*0bf0*/  F2FP.BF16.PACK_AB R24, R28, R25 ;  /* 0x000000191c18723e */ /* 0x000fe400000010ff */
[----:B------:R-:W4:Y:S01]  /*0c00*/  LDS R23, [R53.X4+0x6c00] ;  /* 0x006c000035177984 */ /* 0x000f220000004800 */
[----:B------:R-:W-:Y:S01]  /*0c10*/  F2FP.BF16.PACK_AB R25, R30, R29 ;  /* 0x0000001d1e19723e */ /* 0x000fe200000010ff */
[----:B-----5:R-:W-:Y:S01]  /*0c20*/  FMUL.FTZ R46, R43, c[0x0][0x1b8] ;  /* 0x00006e002b2e7a20 */ /* 0x020fe20000410000 */
[----:B------:R-:W-:Y:S01]  /*0c30*/  F2FP.BF16.PACK_AB R31, R32, R31 ;  /* 0x0000001f201f723e */ /* 0x000fe200000010ff */
        /* <DEDUP_REMOVED lines=10> */
[----:B------:R-:W-:Y:S01]  /*0ce0*/  FMUL.FTZ R18, R18, c[0x0][0x1b8] ;  /* 0x00006e0012127a20 */ /* 0x000fe20000410000 */
[----:B------:R-:W-:Y:S02]  /*0cf0*/  F2FP.BF16.PACK_AB R16, R17, R16 ;  /* 0x000000101110723e */ /* 0x000fe400000010ff */
        /* <DEDUP_REMOVED lines=8> */
[----:B---3--:R-:W-:Y:S01]  /*0d80*/  FMUL.FTZ R22, R22, c[0x0][0x1b8] ;  /* 0x00006e0016167a20 */ /* 0x008fe20000410000 */
[----:B------:R-:W-:Y:S02]  /*0d90*/  F2FP.BF16.PACK_AB R18, R21, R20 ;  /* 0x000000141512723e */ /* 0x000fe400000010ff */
[----:B------:R-:W3:Y:S01]  /*0da0*/  LDS R28, [R53.X4+0x8000] ;  /* 0x00800000351c7984 */ /* 0x000ee20000004800 */
[----:B----4-:R-:W-:-:S03]  /*0db0*/  FMUL.FTZ R23, R23, c[0x0][0x1b8] ;  /* 0x00006e0017177a20 */ /* 0x010fc60000410000 */
[----:B------:R-:W4:Y:S01]  /*0dc0*/  LDS R33, [R53.X4+0x8400] ;  /* 0x0084000035217984 */ /* 0x000f220000004800 */
[----:B-----5:R-:W-:Y:S01]  /*0dd0*/  FMUL.FTZ R15, R15, c[0x0][0x1b8] ;  /* 0x00006e000f0f7a20 */ /* 0x020fe20000410000 */
[----:B------:R-:W-:Y:S01]  /*0de0*/  F2FP.BF16.PACK_AB R19, R23, R22 ;  /* 0x000000161713723e */ /* 0x000fe200000010ff */
[----:B------:R-:W-:Y:S01]  /*0df0*/  IMAD.SHL.U32 R23, R9, 0x2, RZ ;  /* 0x0000000209177824 */ /* 0x000fe200078e00ff */
[----:B------:R-:W5:Y:S01]  /*0e00*/  LDS R29, [R53.X4+0x8800] ;  /* 0x00880000351d7984 */ /* 0x000f620000004800 */
[----:B------:R-:W-:Y:S01]  /*0e10*/  FMUL.FTZ R36, R36, c[0x0][0x1b8] ;  /* 0x00006e0024247a20 */ /* 0x000fe20000410000 */
[----:B------:R-:W-:Y:S02]  /*0e20*/  LEA R9, R8, 0xc000, 0x1 ;  /* 0x0000c00008097811 */ /* 0x000fe400078e08ff */
[----:B------:R-:W5:Y:S01]  /*0e30*/  LDS R32, [R53.X4+0x8c00] ;  /* 0x008c000035207984 */ /* 0x000f620000004800 */
[----:B------:R-:W-:Y:S01]  /*0e40*/  FMUL.FTZ R14, R14, c[0x0][0x1b8] ;  /* 0x00006e000e0e7a20 */ /* 0x000fe20000410000 */
[----:B------:R-:W-:-:S02]  /*0e50*/  F2FP.BF16.PACK_AB R36, R36, R15 ;  /* 0x0000000f2424723e */ /* 0x000fc400000010ff */
[----:B------:R-:W5:Y:S01]  /*0e60*/  LDS R38, [R53.X4+0xa000] ;  /* 0x00a0000035267984 */ /* 0x000f620000004800 */
[----:B------:R-:W-:-:S03]  /*0e70*/  FMUL.FTZ R35, R35, c[0x0][0x1b8] ;  /* 0x00006e0023237a20 */ /* 0x000fc60000410000 */
[----:B------:R-:W5:Y:S01]  /*0e80*/  LDS R42, [R53.X4+0xa400] ;  /* 0x00a40000352a7984 */ /* 0x000f620000004800 */
[----:B------:R-:W-:Y:S01]  /*0e90*/  FMUL.FTZ R49, R49, c[0x0][0x1b8] ;  /* 0x00006e0031317a20 */ /* 0x000fe20000410000 */
[----:B------:R-:W-:Y:S02]  /*0ea0*/  F2FP.BF16.PACK_AB R35, R35, R14 ;  /* 0x0000000e2323723e */ /* 0x000fe400000010ff */
        /* <DEDUP_REMOVED lines=14> */
[----:B----4-:R-:W-:Y:S02]  /*0f90*/  FMUL.FTZ R33, R33, c[0x0][0x1b8] ;  /* 0x00006e0021217a20 */ /* 0x010fe40000410000 */
[----:B-----5:R-:W-:Y:S01]  /*0fa0*/  FMUL.FTZ R29, R29, c[0x0][0x1b8] ;  /* 0x00006e001d1d7a20 */ /* 0x020fe20000410000 */
[----:B------:R-:W-:Y:S02]  /*0fb0*/  STS [R23+0xc000], R10 ;  /* 0x00c0000a17007388 */ /* 0x000fe40000000800 */
[----:B------:R-:W-:Y:S01]  /*0fc0*/  F2FP.BF16.PACK_AB R28, R33, R28 ;  /* 0x0000001c211c723e */ /* 0x000fe200000010ff */
[----:B------:R-:W-:Y:S01]  /*0fd0*/  FMUL.FTZ R32, R32, c[0x0][0x1b8] ;  /* 0x00006e0020207a20 */ /* 0x000fe20000410000 */
[----:B------:R-:W-:Y:S01]  /*0fe0*/  STS [R23+0xc100], R11 ;  /* 0x00c1000b17007388 */ /* 0x000fe20000000800 */
[----:B------:R-:W-:-:S03]  /*0ff0*/  FMUL.FTZ R38, R38, c[0x0][0x1b8] ;  /* 0x00006e0026267a20 */ /* 0x000fc60000410000 */
[----:B------:R-:W-:Y:S01]  /*1000*/  F2FP.BF16.PACK_AB R29, R32, R29 ;  /* 0x0000001d201d723e */ /* 0x000fe200000010ff */
[----:B------:R4:W-:Y:S01]  /*1010*/  STS [R23+0xd000], R24 ;  /* 0x00d0001817007388 */ /* 0x0009e20000000800 */
[----:B------:R-:W-:-:S03]  /*1020*/  FMUL.FTZ R15, R42, c[0x0][0x1b8] ;  /* 0x00006e002a0f7a20 */ /* 0x000fc60000410000 */
[----:B------:R5:W-:Y:S01]  /*1030*/  STS [R23+0xd100], R25 ;  /* 0x00d1001917007388 */ /* 0x000be20000000800 */
[----:B------:R-:W-:Y:S01]  /*1040*/  FMUL.FTZ R37, R37, c[0x0][0x1b8] ;  /* 0x00006e0025257a20 */ /* 0x000fe20000410000 */
[----:B------:R-:W-:Y:S02]  /*1050*/  F2FP.BF16.PACK_AB R15, R15, R38 ;  /* 0x000000260f0f723e */ /* 0x000fe400000010ff */
[----:B------:R1:W-:Y:S01]  /*1060*/  STS [R23+0xc400], R12 ;  /* 0x00c4000c17007388 */ /* 0x0003e20000000800 */
[----:B------:R-:W-:Y:S01]  /*1070*/  FMUL.FTZ R14, R41, c[0x0][0x1b8] ;  /* 0x00006e00290e7a20 */ /* 0x000fe20000410000 */
[----:B----4-:R-:W-:Y:S02]  /*1080*/  IADD3 R24, R4, 0x80, RZ ;  /* 0x0000008004187810 */ /* 0x010fe40007ffe0ff */
[----:B------:R4:W-:Y:S01]  /*1090*/  STS [R23+0xc500], R13 ;  /* 0x00c5000d17007388 */ /* 0x0009e20000000800 */
[----:B0-----:R-:W-:Y:S01]  /*10a0*/  FMUL.FTZ R39, R39, c[0x0][0x1b8] ;  /* 0x00006e0027277a20 */ /* 0x001fe20000410000 */
[----:B------:R-:W-:-:S02]  /*10b0*/  F2FP.BF16.PACK_AB R14, R14, R37 ;  /* 0x000000250e0e723e */ /* 0x000fc400000010ff */
[----:B------:R4:W-:Y:S01]  /*10c0*/  STS [R23+0xd400], R31 ;  /* 0x00d4001f17007388 */ /* 0x0009e20000000800 */
[----:B-----5:R-:W-:Y:S01]  /*10d0*/  IADD3 R25, R4, 0x40, RZ ;  /* 0x0000004004197810 */ /* 0x020fe20007ffe0ff */
[----:B-1----:R-:W-:Y:S02]  /*10e0*/  FMUL.FTZ R44, R44, c[0x0][0x1b8] ;  /* 0x00006e002c2c7a20 */ /* 0x002fe40000410000 */
[----:B------:R4:W-:Y:S01]  /*10f0*/  STS [R23+0xd500], R40 ;  /* 0x00d5002817007388 */ /* 0x0009e20000000800 */
[----:B--2---:R-:W-:Y:S02]  /*1100*/  FMUL.FTZ R43, R43, c[0x0][0x1b8] ;  /* 0x00006e002b2b7a20 */ /* 0x004fe40000410000 */
[----:B------:R-:W-:Y:S01]  /*1110*/  F2FP.BF16.PACK_AB R39, R44, R39 ;  /* 0x000000272c27723e */ /* 0x000fe200000010ff */
[----:B------:R4:W-:Y:S01]  /*1120*/  STS [R23+0xe000], R46 ;  /* 0x00e0002e17007388 */ /* 0x0009e20000000800 */
[----:B---3--:R-:W-:-:S03]  /*1130*/  FMUL.FTZ R22, R45, c[0x0][0x1b8] ;  /* 0x00006e002d167a20 */ /* 0x008fc60000410000 */
[----:B------:R4:W-:Y:S02]  /*1140*/  STS [R23+0xe100], R47 ;  /* 0x00e1002f17007388 */ /* 0x0009e40000000800 */
[----:B------:R-:W-:Y:S02]  /*1150*/  F2FP.BF16.PACK_AB R22, R22, R43 ;  /* 0x0000002b1616723e */ /* 0x000fe400000010ff */
        /* <DEDUP_REMOVED lines=14> */
[----:B------:R-:W-:Y:S06]  /*1240*/  BAR.SYNC.DEFER_BLOCKING 0x0 ;  /* 0x0000000000007b1d */ /* 0x000fec0000010000 */
[----:B------:R-:W-:Y:S05]  /*1250*/  @P1 BRA `(.L_x_1323) ;  /* 0x0000018000001947 */ /* 0x000fea0003800000 */
[----:B----4-:R-:W-:Y:S01]  /*1260*/  ISETP.GE.AND P1, PT, R4, c[0x0][0x194], PT ;  /* 0x0000650004007a0c */ /* 0x010fe20003f26270 */
[----:B------:R-:W0:Y:S01]  /*1270*/  LDS.128 R20, [R9+0x2000] ;  /* 0x0020000009147984 */ /* 0x000e220000000c00 */
[----:B------:R-:W-:Y:S01]  /*1280*/  SHF.R.S32.HI R5, RZ, 0x1f, R4 ;  /* 0x0000001fff057819 */ /* 0x000fe20000011404 */
[----:B------:R-:W-:Y:S01]  /*1290*/  IMAD R11, R2, c[0x0][0x1a8], RZ ;  /* 0x00006a00020b7a24 */ /* 0x000fe200078e02ff */
[----:B------:R-:W-:Y:S01]  /*12a0*/  ISETP.GE.AND P2, PT, R25, c[0x0][0x194], PT ;  /* 0x0000650019007a0c */ /* 0x000fe20003f46270 */
[----:B------:R-:W1:Y:S01]  /*12b0*/  LDS.128 R12, [R9+0x4000] ;  /* 0x00400000090c7984 */ /* 0x000e620000000c00 */
[----:B------:R-:W-:Y:S01]  /*12c0*/  ISETP.GE.AND P3, PT, R24, c[0x0][0x194], PT ;  /* 0x0000650018007a0c */ /* 0x000fe20003f66270 */
[----:B------:R-:W-:-:S02]  /*12d0*/  IMAD R27, R0, c[0x0][0x1ac], R11 ;  /* 0x00006b00001b7a24 */ /* 0x000fc400078e020b */
[----:B------:R-:W-:-:S04]  /*12e0*/  IMAD.WIDE.U32 R10, R0, c[0x0][0x1a8], R4 ;  /* 0x00006a00000a7a25 */ /* 0x000fc800078e0004 */
[----:B------:R2:W3:Y:S01]  /*12f0*/  @!P1 LDS.128 R16, [R9] ;  /* 0x0000000009109984 */ /* 0x0004e20000000c00 */
[----:B------:R-:W-:Y:S02]  /*1300*/  IMAD.IADD R11, R11, 0x1, R27 ;  /* 0x000000010b0b7824 */ /* 0x000fe400078e021b */
[----:B------:R-:W-:Y:S02]  /*1310*/  IMAD R27, R3, c[0x0][0x1b0], RZ ;  /* 0x00006c00031b7a24 */ /* 0x000fe400078e02ff */
[----:B------:R-:W-:-:S04]  /*1320*/  IMAD.WIDE.U32 R10, R52, c[0x0][0x1b0], R10 ;  /* 0x00006c00340a7a25 */ /* 0x000fc800078e000a */
[----:B------:R-:W-:-:S04]  /*1330*/  IMAD R27, R52, c[0x0][0x1b4], R27 ;  /* 0x00006d00341b7a24 */ /* 0x000fc800078e021b */
[----:B------:R-:W-:Y:S02]  /*1340*/  IMAD.IADD R11, R11, 0x1, R27 ;  /* 0x000000010b0b7824 */ /* 0x000fe400078e021b */
[----:B------:R-:W-:Y:S02]  /*1350*/  IMAD R27, R7, c[0x0][0x1a0], RZ ;  /* 0x00006800071b7a24 */ /* 0x000fe400078e02ff */
[----:B------:R-:W-:-:S04]  /*1360*/  IMAD.WIDE.U32 R10, R6, c[0x0][0x1a0], R10 ;  /* 0x00006800060a7a25 */ /* 0x000fc800078e000a */
[----:B------:R-:W-:Y:S01]  /*1370*/  IMAD R27, R6, c[0x0][0x1a4], R27 ;  /* 0x00006900061b7a24 */ /* 0x000fe200078e021b */
[----:B------:R-:W-:-:S04]  /*1380*/  LEA R26, P4, R10, c[0x0][0x188], 0x1 ;  /* 0x000062000a1a7a11 */ /* 0x000fc800078808ff */
[----:B--2---:R-:W-:-:S04]  /*1390*/  IADD3 R9, R11, R27, RZ ;  /* 0x0000001b0b097210 */ /* 0x004fc80007ffe0ff */
[----:B------:R-:W-:-:S05]  /*13a0*/  LEA.HI.X R27, R10, c[0x0][0x18c], R9, 0x1, P4 ;  /* 0x000063000a1b7a11 */ /* 0x000fca00020f0c09 */
[----:B0-----:R0:W-:Y:S04]  /*13b0*/  @!P2 STG.E.128 [R26.64+0x80], R20 ;  /* 0x000080141a00a986 */ /* 0x0011e8000c101d04 */
[----:B-1----:R0:W-:Y:S04]  /*13c0*/  @!P3 STG.E.128 [R26.64+0x100], R12 ;  /* 0x0001000c1a00b986 */ /* 0x0021e8000c101d04 */
[----:B---3--:R0:W-:Y:S02]  /*13d0*/  @!P1 STG.E.128 [R26.64], R16 ;  /* 0x000000101a009986 */ /* 0x0081e4000c101d04 */
.L_x_1323:
[----:B----4-:R-:W-:Y:S05]  /*13e0*/  BSYNC B0 ;  /* 0x0000000000007941 */ /* 0x010fea0003800000 */
.L_x_1322:
[----:B------:R-:W-:Y:S05]  /*13f0*/  @P0 EXIT ;  /* 0x000000000000094d */ /* 0x000fea0003800000 */
[----:B------:R-:W-:Y:S01]  /*1400*/  IMAD R9, R2, c[0x0][0x1a8], RZ ;  /* 0x00006a0002097a24 */ /* 0x000fe200078e02ff */
[--C-:B------:R-:W-:Y:S01]  /*1410*/  SHF.R.S32.HI R5, RZ, 0x1f, R4.reuse ;  /* 0x0000001fff057819 */ /* 0x100fe20000011404 */
[----:B0-----:R-:W-:Y:S01]  /*1420*/  IMAD.SHL.U32 R22, R8, 0x2, RZ ;  /* 0x0000000208167824 */ /* 0x001fe200078e00ff */
[----:B------:R-:W-:Y:S01]  /*1430*/  ISETP.GE.AND P1, PT, R4, c[0x0][0x194], PT ;  /* 0x0000650004007a0c */ /* 0x000fe20003f26270 */
[C---:B------:R-:W-:Y:S01]  /*1440*/  IMAD R21, R0.reuse, c[0x0][0x1ac], R9 ;  /* 0x00006b0000157a24 */ /* 0x040fe200078e0209 */
[----:B------:R-:W-:Y:S01]  /*1450*/  ISETP.GE.AND P2, PT, R25, c[0x0][0x194], PT ;  /* 0x0000650019007a0c */ /* 0x000fe20003f46270 */
[----:B------:R-:W-:Y:S01]  /*1460*/  IMAD.WIDE.U32 R16, R0, c[0x0][0x1a8], R4 ;  /* 0x00006a0000107a25 */ /* 0x000fe200078e0004 */
[----:B------:R-:W0:Y:S01]  /*1470*/  LDS.128 R12, [R22+0xc400] ;  /* 0x00c40000160c7984 */ /* 0x000e220000000c00 */
[----:B------:R-:W-:-:S02]  /*1480*/  ISETP.GE.AND P3, PT, R24, c[0x0][0x194], PT ;  /* 0x0000650018007a0c */ /* 0x000fc40003f66270 */
[----:B------:R-:W-:Y:S01]  /*1490*/  IMAD.IADD R21, R17, 0x1, R21 ;  /* 0x0000000111157824 */ /* 0x000fe200078e0215 */
[----:B------:R-:W1:Y:S01]  /*14a0*/  LDS.128 R8, [R22+0xe400] ;  /* 0x00e4000016087984 */ /* 0x000e620000000c00 */
[----:B------:R-:W-:Y:S02]  /*14b0*/  IMAD.MOV.U32 R20, RZ, RZ, R16 ;  /* 0x000000ffff147224 */ /* 0x000fe400078e0010 */
[----:B------:R-:W-:Y:S01]  /*14c0*/  IMAD R5, R3, c[0x0][0x1b0], RZ ;  /* 0x00006c0003057a24 */ /* 0x000fe200078e02ff */
[----:B------:R2:W3:Y:S01]  /*14d0*/  LDS.128 R16, [R22+0x10400] ;  /* 0x0104000016107984 */ /* 0x0004e20000000c00 */
[----:B------:R-:W-:Y:S01]  /*14e0*/  IADD3 R3, P0, R6, 0x20, RZ ;  /* 0x0000002006037810 */ /* 0x000fe20007f1e0ff */
[----:B------:R-:W-:-:S03]  /*14f0*/  IMAD.WIDE.U32 R20, R52, c[0x0][0x1b0], R20 ;  /* 0x00006c0034147a25 */ /* 0x000fc600078e0014 */
[----:B------:R-:W-:Y:S01]  /*1500*/  IADD3.X R6, RZ, R7, RZ, P0, !PT ;  /* 0x00000007ff067210 */ /* 0x000fe200007fe4ff */
[----:B------:R-:W-:-:S04]  /*1510*/  IMAD R5, R52, c[0x0][0x1b4], R5 ;  /* 0x00006d0034057a24 */ /* 0x000fc800078e0205 */
[----:B------:R-:W-:Y:S02]  /*1520*/  IMAD R6, R6, c[0x0][0x1a0], RZ ;  /* 0x0000680006067a24 */ /* 0x000fe400078e02ff */
[----:B------:R-:W-:Y:S02]  /*1530*/  IMAD.IADD R21, R21, 0x1, R5 ;  /* 0x0000000115157824 */ /* 0x000fe400078e0205 */
[C---:B------:R-:W-:Y:S02]  /*1540*/  IMAD R5, R3.reuse, c[0x0][0x1a4], R6 ;  /* 0x0000690003057a24 */ /* 0x040fe400078e0206 */
[----:B------:R-:W-:-:S04]  /*1550*/  IMAD.WIDE.U32 R2, R3, c[0x0][0x1a0], R20 ;  /* 0x0000680003027a25 */ /* 0x000fc800078e0014 */
[----:B------:R-:W-:Y:S01]  /*1560*/  IMAD.IADD R3, R3, 0x1, R5 ;  /* 0x0000000103037824 */ /* 0x000fe200078e0205 */
[----:B------:R-:W-:-:S04]  /*1570*/  LEA R4, P0, R2, c[0x0][0x188], 0x1 ;  /* 0x0000620002047a11 */ /* 0x000fc800078008ff */
[----:B------:R-:W-:-:S05]  /*1580*/  LEA.HI.X R5, R2, c[0x0][0x18c], R3, 0x1, P0 ;  /* 0x0000630002057a11 */ /* 0x000fca00000f0c03 */
[----:B0-----:R2:W-:Y:S04]  /*1590*/  @!P1 STG.E.128 [R4.64], R12 ;  /* 0x0000000c04009986 */ /* 0x0015e8000c101d04 */
[----:B-1----:R2:W-:Y:S01]  /*15a0*/  @!P2 STG.E.128 [R4.64+0x80], R8 ;  /* 0x000080080400a986 */ /* 0x0025e2000c101d04 */
[----:B------:R-:W-:Y:S05]  /*15b0*/  @P3 EXIT ;  /* 0x000000000000394d */ /* 0x000fea0003800000 */
[----:B---3--:R-:W-:Y:S01]  /*15c0*/  STG.E.128 [R4.64+0x100], R16 ;  /* 0x0001001004007986 */ /* 0x008fe2000c101d04 */
[----:B------:R-:W-:Y:S05]  /*15d0*/  EXIT ;  /* 0x000000000000794d */ /* 0x000fea0003800000 */
.L_x_1324:
        /* <DEDUP_REMOVED lines=10> */
.L_x_1431:


//--------------------- .text._ZN7cutlass13device_kernelIN5flash19enable_sm80_to_sm89INS1_16FlashAttnBwdSm80INS1_25CollectiveMainloopBwdSm80ILi2ELi1EN4cute5tupleIJNS5_1CILi64EEENS7_ILi80EEENS7_ILi192EEEEEENS_10bfloat16_tEfNS_4arch4Sm80ELb1ELb0ELb0ELb1ELb1ELb0ELb1ELb0ELi2ELi4ELi2ELi2ELb0EEENS1_24CollectiveEpilogueBwdGQAISB_fSE_Li256ELb1ELb1EEENS1_25SingleTileBwdLPTSchedulerILb1ELi80ELb1EEEEEEEEEvNT_6ParamsE --------------------------
	.section	.text._ZN7cutlass13device_kernelIN5flash19enable_sm80_to_sm89INS1_16FlashAttnBwdSm80INS1_25CollectiveMainloopBwdSm80ILi2ELi1EN4cute5tupleIJNS5_1CILi64EEENS7_ILi80EEENS7_ILi192EEEEEENS_10bfloat16_tEfNS_4arch4Sm80ELb1ELb0ELb0ELb1ELb1ELb0ELb1ELb0ELi2ELi4ELi2ELi2ELb0EEENS1_24CollectiveEpilogueBwdGQAISB_fSE_Li256ELb1ELb1EEENS1_25SingleTileBwdLPTSchedulerILb1ELi80ELb1EEEEEEEEEvNT_6ParamsE,"ax",@progbits
	.sectioninfo	@"SHI_REGISTERS=255"
	.align	128
.text._ZN7cutlass13device_kernelIN5flash19enable_sm80_to_sm89INS1_16FlashAttnBwdSm80INS1_25CollectiveMainloopBwdSm80ILi2ELi1EN4cute5tupleIJNS5_1CILi64EEENS7_ILi80EEENS7_ILi192EEEEEENS_10bfloat16_tEfNS_4arch4Sm80ELb1ELb0ELb0ELb1ELb1ELb0ELb1ELb0ELi2ELi4ELi2ELi2ELb0EEENS1_24CollectiveEpilogueBwdGQAISB_fSE_Li256ELb1ELb1EEENS1_25SingleTileBwdLPTSchedulerILb1ELi80ELb1EEEEEEEEEvNT_6ParamsE:
        .type           _ZN7cutlass13device_kernelIN5flash19enable_sm80_to_sm89INS1_16FlashAttnBwdSm80INS1_25CollectiveMainloopBwdSm80ILi2ELi1EN4cute5tupleIJNS5_1CILi64EEENS7_ILi80EEENS7_ILi192EEEEEENS_10bfloat16_tEfNS_4arch4Sm80ELb1ELb0ELb0ELb1ELb1ELb0ELb1ELb0ELi2ELi4ELi2ELi2ELb0EEENS1_24CollectiveEpilogueBwdGQAISB_fSE_Li256ELb1ELb1EEENS1_25SingleTileBwdLPTSchedulerILb1ELi80ELb1EEEEEEEEEvNT_6ParamsE,@function
        .size           _ZN7cutlass13device_kernelIN5flash19enable_sm80_to_sm89INS1_16FlashAttnBwdSm80INS1_25CollectiveMainloopBwdSm80ILi2ELi1EN4cute5tupleIJNS5_1CILi64EEENS7_ILi80EEENS7_ILi192EEEEEENS_10bfloat16_tEfNS_4arch4Sm80ELb1ELb0ELb0ELb1ELb1ELb0ELb1ELb0ELi2ELi4ELi2ELi2ELb0EEENS1_24CollectiveEpilogueBwdGQAISB_fSE_Li256ELb1ELb1EEENS1_25SingleTileBwdLPTSchedulerILb1ELi80ELb1EEEEEEEEEvNT_6ParamsE,(.L_x_1432 - _ZN7cutlass13device_kernelIN5flash19enable_sm80_to_sm89INS1_16FlashAttnBwdSm80INS1_25CollectiveMainloopBwdSm80ILi2ELi1EN4cute5tupleIJNS5_1CILi64EEENS7_ILi80EEENS7_ILi192EEEEEENS_10bfloat16_tEfNS_4arch4Sm80ELb1ELb0ELb0ELb1ELb1ELb0ELb1ELb0ELi2ELi4ELi2ELi2ELb0EEENS1_24CollectiveEpilogueBwdGQAISB_fSE_Li256ELb1ELb1EEENS1_25SingleTileBwdLPTSchedulerILb1ELi80ELb1EEEEEEEEEvNT_6ParamsE)
        .other          _ZN7cutlass13device_kernelIN5flash19enable_sm80_to_sm89INS1_16FlashAttnBwdSm80INS1_25CollectiveMainloopBwdSm80ILi2ELi1EN4cute5tupleIJNS5_1CILi64EEENS7_ILi80EEENS7_ILi192EEEEEENS_10bfloat16_tEfNS_4arch4Sm80ELb1ELb0ELb0ELb1ELb1ELb0ELb1ELb0ELi2ELi4ELi2ELi2ELb0EEENS1_24CollectiveEpilogueBwdGQAISB_fSE_Li256ELb1ELb1EEENS1_25SingleTileBwdLPTSchedulerILb1ELi80ELb1EEEEEEEEEvNT_6ParamsE,@"STO_CUDA_ENTRY STV_DEFAULT"
_ZN7cutlass13device_kernelIN5flash19enable_sm80_to_sm89INS1_16FlashAttnBwdSm80INS1_25CollectiveMainloopBwdSm80ILi2ELi1EN4cute5tupleIJNS5_1CILi64EEENS7_ILi80EEENS7_ILi192EEEEEENS_10bfloat16_tEfNS_4arch4Sm80ELb1ELb0ELb0ELb1ELb1ELb0ELb1ELb0ELi2ELi4ELi2ELi2ELb0EEENS1_24CollectiveEpilogueBwdGQAISB_fSE_Li256ELb1ELb1EEENS1_25SingleTileBwdLPTSchedulerILb1ELi80ELb1EEEEEEEEEvNT_6ParamsE:
        /* <DEDUP_REMOVED lines=24> */
.L_x_1326:
[----:B------:R-:W-:-:S04]  /*0180*/  MOV R2, c[0x0][0x3b4] ;  /* 0x0000ed0000027a02 */ /* 0x000fc80000000f00 */
[----:B------:R-:W-:Y:S02]  /*0190*/  ISETP.NE.AND P0, PT, R2, 0x1, PT ;  /* 0x000000010200780c */ /* 0x000fe40003f05270 */
[----:B------:R-:W-:-:S11]  /*01a0*/  MOV R2, R0 ;  /* 0x0000000000027202 */ /* 0x000fd60000000f00 */
[----:B------:R-:W-:-:S05]  /*01b0*/  @P0 IMAD.HI.U32 R3, R0, c[0x0][0x3b8], RZ ;  /* 0x0000ee0000030a27 */ /* 0x000fca00078e00ff */
[----:B------:R-:W-:-:S05]  /*01c0*/  @P0 SHF.R.U32.HI R2, RZ, c[0x0][0x3bc], R3 ;  /* 0x0000ef00ff020a19 */ /* 0x000fca0000011603 */
[----:B------:R-:W-:Y:S02]  /*01d0*/  IMAD R5, R2, c[0x0][0x3b4], RZ ;  /* 0x0000ed0002057a24 */ /* 0x000fe400078e02ff */
.L_x_1327:
        /* <DEDUP_REMOVED lines=16> */
.L_x_1328:
        /* <DEDUP_REMOVED lines=9> */
.L_x_1330:
[----:B------:R-:W-:-:S04]  /*0370*/  MOV R3, c[0x0][0x3dc] ;  /* 0x0000f70000037a02 */ /* 0x000fc80000000f00 */
.L_x_1329:
        /* <DEDUP_REMOVED lines=9> */
.L_x_1325:
        /* <DEDUP_REMOVED lines=16> */
.L_x_1332:
[----:B------:R-:W-:Y:S02]  /*0510*/  MOV R0, c[0x0][0x3b4] ;  /* 0x0000ed0000007a02 */ /* 0x000fe40000000f00 */
[----:B------:R-:W-:Y:S02]  /*0520*/  MOV R2, R3 ;  /* 0x0000000300027202 */ /* 0x000fe40000000f00 */
[----:B------:R-:W-:-:S13]  /*0530*/  ISETP.NE.AND P0, PT, R0, 0x1, PT ;  /* 0x000000010000780c */ /* 0x000fda0003f05270 */
[----:B------:R-:W-:-:S05]  /*0540*/  @P0 IMAD.HI.U32 R0, R3, c[0x0][0x3b8], RZ ;  /* 0x0000ee0003000a27 */ /* 0x000fca00078e00ff */
[----:B------:R-:W-:-:S05]  /*0550*/  @P0 SHF.R.U32.HI R2, RZ, c[0x0][0x3bc], R0 ;  /* 0x0000ef00ff020a19 */ /* 0x000fca0000011600 */
[----:B------:R-:W-:Y:S02]  /*0560*/  IMAD R4, R2, c[0x0][0x3b4], RZ ;  /* 0x0000ed0002047a24 */ /* 0x000fe400078e02ff */
.L_x_1333:
        /* <DEDUP_REMOVED lines=16> */
.L_x_1334:
        /* <DEDUP_REMOVED lines=9> */
.L_x_1336:
[----:B------:R-:W-:-:S04]  /*0700*/  MOV R3, c[0x0][0x3dc] ;  /* 0x0000f70000037a02 */ /* 0x000fc80000000f00 */
.L_x_1335:
        /* <DEDUP_REMOVED lines=8> */
.L_x_1331:
[----:B------:R-:W-:-:S13]  /*0790*/  ISETP.GE.AND P0, PT, R231, RZ, PT ;  /* 0x000000ffe700720c */ /* 0x000fda0003f06270 */
[----:B------:R-:W-:Y:S05]  /*07a0*/  @!P0 EXIT ;  /* 0x000000000000894d */ /* 0x000fea0003800000 */
[----:B------:R-:W-:Y:S01]  /*07b0*/  ISETP.NE.U32.AND P0, PT, RZ, c[0x0][0x2c8], PT ;  /* 0x0000b200ff007a0c */ /* 0x000fe20003f05070 */
[----:B------:R-:W-:-:S03]  /*07c0*/  IMAD.MOV.U32 R6, RZ, RZ, 0x4 ;  /* 0x00000004ff067424 */ /* 0x000fc600078e00ff */
[----:B------:R-:W-:Y:S01]  /*07d0*/  ISETP.NE.AND.EX P6, PT, RZ, c[0x0][0x2cc], PT, P0 ;  /* 0x0000b300ff007a0c */ /* 0x000fe20003fc5300 */
[----:B------:R-:W-:Y:S01]  /*07e0*/  IMAD.WIDE R14, R231, R6, c[0x0][0x2c8] ;  /* 0x0000b200e70e7625 */ /* 0x000fe200078e0206 */
[----:B------:R-:W-:-:S04]  /*07f0*/  ISETP.NE.U32.AND P0, PT, RZ, c[0x0][0x2d0], PT ;  /* 0x0000b400ff007a0c */ /* 0x000fc80003f05070 */
[----:B------:R-:W-:Y:S02]  /*0800*/  ISETP.NE.AND.EX P2, PT, RZ, c[0x0][0x2d4], PT, P0 ;  /* 0x0000b500ff007a0c */ /* 0x000fe40003f45300 */
[----:B------:R-:W-:-:S04]  /*0810*/  ISETP.NE.U32.AND P0, PT, RZ, c[0x0][0x2d8], PT ;  /* 0x0000b600ff007a0c */ /* 0x000fc80003f05070 */
[----:B------:R-:W-:Y:S01]  /*0820*/  ISETP.NE.AND.EX P0, PT, RZ, c[0x0][0x2dc], PT, P0 ;  /* 0x0000b700ff007a0c */ /* 0x000fe20003f05300 */
[----:B------:R-:W2:Y:S01]  /*0830*/  @P6 LDG.E R0, [R14.64] ;  /* 0x0000000a0e006981 */ /* 0x000ea2000c1e1900 */
[----:B------:R-:W-:-:S03]  /*0840*/  IMAD.WIDE R12, R231, R6, c[0x0][0x2d0] ;  /* 0x0000b400e70c7625 */ /* 0x000fc600078e0206 */
[----:B------:R-:W3:Y:S01]  /*0850*/  @P6 LDG.E R9, [R14.64] ;  /* 0x0000000a0e096981 */ /* 0x000ee2000c1e1900 */
[----:B------:R-:W-:-:S03]  /*0860*/  IMAD.MOV.U32 R230, RZ, RZ, c[0x0][0x168] ;  /* 0x00005a00ffe67624 */ /* 0x000fc600078e00ff */
[----:B------:R-:W4:Y:S04]  /*0870*/  @P2 LDG.E R7, [R12.64] ;  /* 0x0000000a0c072981 */ /* 0x000f28000c1e1900 */
[----:B------:R-:W-:-:S05]  /*0880*/  @P0 IMAD.WIDE R16, R231, R6, c[0x0][0x2d8] ;  /* 0x0000b600e7100625 */ /* 0x000fca00078e0206 */
[----:B------:R1:W5:Y:S02]  /*0890*/  @P0 LDG.E R230, [R16.64] ;  /* 0x0000000a10e60981 */ /* 0x000364000c1e1900 */
[----:B-1----:R-:W-:Y:S01]  /*08a0*/  CS2R R4, SRZ ;  /* 0x0000000000047805 */ /* 0x002fe2000001ff00 */
[----:B------:R-:W-:Y:S02]  /*08b0*/  IMAD.MOV.U32 R11, RZ, RZ, c[0x0][0x198] ;  /* 0x00006600ff0b7624 */ /* 0x000fe400078e00ff */
[----:B--2---:R-:W-:Y:S02]  /*08c0*/  @P6 IMAD R3, R231, 0x40, R0 ;  /* 0x00000040e7036824 */ /* 0x004fe400078e0200 */
[----:B------:R-:W-:-:S03]  /*08d0*/  IMAD.MOV.U32 R0, RZ, RZ, RZ ;  /* 0x000000ffff007224 */ /* 0x000fc600078e00ff */
[----:B------:R-:W-:Y:S02]  /*08e0*/  @P6 SHF.R.S32.HI R8, RZ, 0x1f, R3 ;  /* 0x0000001fff086819 */ /* 0x000fe40000011403 */
[--C-:B----4-:R-:W-:Y:S01]  /*08f0*/  @P2 SHF.R.S32.HI R5, RZ, 0x1f, R7.reuse ;  /* 0x0000001fff052819 */ /* 0x110fe20000011407 */
[----:B------:R-:W-:Y:S01]  /*0900*/  @P2 IMAD.MOV.U32 R4, RZ, RZ, R7 ;  /* 0x000000ffff042224 */ /* 0x000fe200078e0007 */
[----:B------:R-:W-:Y:S02]  /*0910*/  @P6 LEA.HI R8, R8, R3, RZ, 0x6 ;  /* 0x0000000308086211 */ /* 0x000fe400078f30ff */
[----:B------:R-:W-:Y:S02]  /*0920*/  CS2R R2, SRZ ;  /* 0x0000000000027805 */ /* 0x000fe4000001ff00 */
[--C-:B---3--:R-:W-:Y:S01]  /*0930*/  @P6 SHF.R.S32.HI R3, RZ, 0x1f, R9.reuse ;  /* 0x0000001fff036819 */ /* 0x108fe20000011409 */
[----:B------:R-:W-:Y:S01]  /*0940*/  @P6 IMAD.MOV.U32 R2, RZ, RZ, R9 ;  /* 0x000000ffff026224 */ /* 0x000fe200078e0009 */
[----:B------:R-:W-:Y:S01]  /*0950*/  @P6 LOP3.LUT R0, R8, 0xffffffc0, RZ, 0xc0, !PT ;  /* 0xffffffc008006812 */ /* 0x000fe200078ec0ff */
[----:B------:R-:W-:Y:S05]  /*0960*/  @P0 BRA `(.L_x_1337) ;  /* 0x0000004000000947 */ /* 0x000fea0003800000 */
[----:B------:R-:W-:Y:S05]  /*0970*/  @!P6 BRA `(.L_x_1337) ;  /* 0x000000300000e947 */ /* 0x000fea0003800000 */
[----:B-----5:R-:W2:Y:S04]  /*0980*/  LDG.E R230, [R14.64] ;  /* 0x0000000a0ee67981 */ /* 0x020ea8000c1e1900 */
[----:B------:R-:W2:Y:S02]  /*0990*/  LDG.E R7, [R14.64+0x4] ;  /* 0x0000040a0e077981 */ /* 0x000ea4000c1e1900 */
[----:B--2---:R-:W-:-:S02]  /*09a0*/  IADD3 R230, -R230, R7, RZ ;  /* 0x00000007e6e67210 */ /* 0x004fc40007ffe1ff */
.L_x_1337:
[----:B------:R-:W-:-:S04]  /*09b0*/  ISETP.NE.U32.AND P0, PT, RZ, c[0x0][0x2e0], PT ;  /* 0x0000b800ff007a0c */ /* 0x000fc80003f05070 */
[----:B------:R-:W-:-:S13]  /*09c0*/  ISETP.NE.AND.EX P0, PT, RZ, c[0x0][0x2e4], PT, P0 ;  /* 0x0000b900ff007a0c */ /* 0x000fda0003f05300 */
[----:B------:R-:W-:Y:S05]  /*09d0*/  @!P0 BRA `(.L_x_1338) ;  /* 0x0000003000008947 */ /* 0x000fea0003800000 */
[----:B------:R-:W-:-:S05]  /*09e0*/  IMAD.WIDE R6, R231, R6, c[0x0][0x2e0] ;  /* 0x0000b800e7067625 */ /* 0x000fca00078e0206 */
[----:B------:R1:W5:Y:S01]  /*09f0*/  LDG.E R11, [R6.64] ;  /* 0x0000000a060b7981 */ /* 0x000362000c1e1900 */
[----:B------:R-:W-:Y:S05]  /*0a00*/  BRA `(.L_x_1339) ;  /* 0x0000004000007947 */ /* 0x000fea0003800000 */
.L_x_1338:
[----:B------:R-:W-:Y:S05]  /*0a10*/  @!P2 BRA `(.L_x_1339) ;  /* 0x000000300000a947 */ /* 0x000fea0003800000 */
[----:B------:R-:W2:Y:S04]  /*0a20*/  LDG.E R11, [R12.64] ;  /* 0x0000000a0c0b7981 */ /* 0x000ea8000c1e1900 */
[----:B------:R-:W2:Y:S02]  /*0a30*/  LDG.E R6, [R12.64+0x4] ;  /* 0x0000040a0c067981 */ /* 0x000ea4000c1e1900 */
[----:B--2---:R-:W-:-:S05]  /*0a40*/  IADD3 R11, -R11, R6, RZ ;  /* 0x000000060b0b7210 */ /* 0x004fca0007ffe1ff */
.L_x_1339:
[C---:B-1---5:R-:W-:Y:S01]  /*0a50*/  IMAD.IADD R7, R230.reuse, 0x1, -R11 ;  /* 0x00000001e6077824 */ /* 0x062fe200078e0a0b */
        /* <DEDUP_REMOVED lines=76> */
[C---:B------:R-:W-:Y:S01]  /*0f20*/  SEL R18, R231.reuse, RZ, !P2 ;  /* 0x000000ffe7127207 */ /* 0x040fe20005000000 */
[----:B------:R-:W-:Y:S01]  /*0f30*/  ULDC.64 UR4, c[0x0][0x1d8] ;  /* 0x0000760000047ab9 */ /* 0x000fe20000000a00 */
[----:B------:R-:W-:Y:S01]  /*0f40*/  ISETP.NE.AND P0, PT, R6, 0x1, PT ;  /* 0x000000010600780c */ /* 0x000fe20003f05270 */
[----:B------:R-:W-:Y:S01]  /*0f50*/  USHF.L.U32 UR6, UR4, 0x5, URZ ;  /* 0x0000000504067899 */ /* 0x000fe2000800063f */
[----:B------:R-:W-:Y:S01]  /*0f60*/  SHF.R.S32.HI R6, RZ, 0x1f, R223 ;  /* 0x0000001fff067819 */ /* 0x000fe200000114df */
[----:B------:R-:W-:Y:S01]  /*0f70*/  UMOV UR7, 0x5 ;  /* 0x0000000500077882 */ /* 0x000fe20000000000 */
[----:B------:R-:W-:Y:S01]  /*0f80*/  SEL R234, R231, RZ, !P6 ;  /* 0x000000ffe7ea7207 */ /* 0x000fe20007000000 */
[----:B------:R-:W-:Y:S01]  /*0f90*/  USHF.L.U64.HI UR5, UR4, UR7, UR5 ;  /* 0x0000000704057299 */ /* 0x000fe20008010205 */
[CC--:B------:R-:W-:Y:S01]  /*0fa0*/  LEA.HI R218, R6.reuse, R223.reuse, RZ, 0x3 ;  /* 0x000000df06da7211 */ /* 0x0c0fe200078f18ff */
[----:B------:R-:W-:Y:S01]  /*0fb0*/  IMAD.MOV.U32 R217, RZ, RZ, 0x10 ;  /* 0x00000010ffd97424 */ /* 0x000fe200078e00ff */
[----:B------:R-:W-:Y:S01]  /*0fc0*/  LEA.HI R216, R6, R223, RZ, 0x7 ;  /* 0x000000df06d87211 */ /* 0x000fe200078f38ff */
[----:B------:R-:W-:Y:S01]  /*0fd0*/  IMAD.MOV.U32 R215, RZ, RZ, 0x20 ;  /* 0x00000020ffd77424 */ /* 0x000fe200078e00ff */
[----:B------:R-:W-:Y:S01]  /*0fe0*/  LOP3.LUT R10, R218, 0xfffffff8, RZ, 0xc0, !PT ;  /* 0xfffffff8da0a7812 */ /* 0x000fe200078ec0ff */
[----:B------:R-:W-:Y:S01]  /*0ff0*/  IMAD.MOV.U32 R205, RZ, RZ, 0x120 ;  /* 0x00000120ffcd7424 */ /* 0x000fe200078e00ff */
[----:B------:R-:W-:Y:S01]  /*1000*/  SHF.R.S32.HI R229, RZ, 0x3, R218 ;  /* 0x00000003ffe57819 */ /* 0x000fe200000114da */
[----:B------:R-:W-:Y:S01]  /*1010*/  @P0 IMAD.HI.U32 R7, R233, c[0x0][0x24c], RZ ;  /* 0x00009300e9070a27 */ /* 0x000fe200078e00ff */
[----:B------:R-:W-:Y:S01]  /*1020*/  SHF.R.S32.HI R216, RZ, 0x7, R216 ;  /* 0x00000007ffd87819 */ /* 0x000fe200000114d8 */
[----:B------:R-:W-:Y:S01]  /*1030*/  CS2R R170, SRZ ;  /* 0x0000000000aa7805 */ /* 0x000fe2000001ff00 */
[----:B------:R-:W-:Y:S01]  /*1040*/  CS2R R168, SRZ ;  /* 0x0000000000a87805 */ /* 0x000fe2000001ff00 */
[----:B------:R-:W-:Y:S01]  /*1050*/  IMAD.IADD R10, R223, 0x1, -R10 ;  /* 0x00000001df0a7824 */ /* 0x000fe200078e0a0a */
[----:B------:R-:W-:Y:S01]  /*1060*/  @P0 SHF.R.U32.HI R9, RZ, c[0x0][0x250], R7 ;  /* 0x00009400ff090a19 */ /* 0x000fe20000011607 */
[C---:B------:R-:W-:Y:S01]  /*1070*/  IMAD.SHL.U32 R225, R229.reuse, 0x40, RZ ;  /* 0x00000040e5e17824 */ /* 0x040fe200078e00ff */
[----:B------:R-:W-:Y:S01]  /*1080*/  SEL R7, R8, RZ, !P2 ;  /* 0x000000ff08077207 */ /* 0x000fe20005000000 */
[----:B------:R-:W-:Y:S01]  /*1090*/  IMAD.SHL.U32 R16, R10, 0x8, RZ ;  /* 0x000000080a107824 */ /* 0x000fe200078e00ff */
[----:B------:R-:W-:Y:S01]  /*10a0*/  SHF.R.S32.HI R24, RZ, 0x1f, R9 ;  /* 0x0000001fff187819 */ /* 0x000fe20000011409 */
[----:B------:R-:W-:Y:S01]  /*10b0*/  IMAD.SHL.U32 R212, R216, 0x8, RZ ;  /* 0x00000008d8d47824 */ /* 0x000fe200078e00ff */
[----:B------:R-:W-:Y:S01]  /*10c0*/  IADD3 R20, P0, R229, R4, RZ ;  /* 0x00000004e5147210 */ /* 0x000fe20007f1e0ff */
[----:B------:R-:W-:Y:S01]  /*10d0*/  IMAD R240, R232, -0x50, R11 ;  /* 0xffffffb0e8f07824 */ /* 0x000fe200078e020b */
[----:B------:R-:W-:Y:S01]  /*10e0*/  SHF.R.S32.HI R17, RZ, 0x1f, R16 ;  /* 0x0000001fff117819 */ /* 0x000fe20000011410 */
[C---:B------:R-:W-:Y:S01]  /*10f0*/  IMAD R22, R24.reuse, c[0x0][0x1e0], RZ ;  /* 0x0000780018167a24 */ /* 0x040fe200078e02ff */
[----:B------:R-:W-:Y:S01]  /*1100*/  LOP3.LUT R225, R225, 0x1c0, RZ, 0xc0, !PT ;  /* 0x000001c0e1e17812 */ /* 0x000fe200078ec0ff */
[----:B------:R-:W-:Y:S01]  /*1110*/  IMAD R24, R24, c[0x0][0x1b0], RZ ;  /* 0x00006c0018187a24 */ /* 0x000fe200078e02ff */
[----:B------:R-:W-:Y:S01]  /*1120*/  ISETP.GE.AND P3, PT, R16, c[0x0][0x1cc], PT ;  /* 0x0000730010007a0c */ /* 0x000fe20003f66270 */
[C---:B------:R-:W-:Y:S01]  /*1130*/  IMAD R22, R9.reuse, c[0x0][0x1e4], R22 ;  /* 0x0000790009167a24 */ /* 0x040fe200078e0216 */
[----:B------:R-:W-:Y:S01]  /*1140*/  LOP3.LUT R212, R212, 0x8, RZ, 0xc0, !PT ;  /* 0x00000008d4d47812 */ /* 0x000fe200078ec0ff */
[----:B------:R-:W-:Y:S01]  /*1150*/  IMAD.WIDE.U32 R12, R9, c[0x0][0x1e0], R16 ;  /* 0x00007800090c7a25 */ /* 0x000fe200078e0010 */
[----:B------:R-:W-:Y:S01]  /*1160*/  LEA.HI R249, R216, R216, RZ, 0x1 ;  /* 0x000000d8d8f97211 */ /* 0x000fe200078f08ff */
[----:B------:R-:W-:Y:S01]  /*1170*/  CS2R R166, SRZ ;  /* 0x0000000000a67805 */ /* 0x000fe2000001ff00 */
[----:B------:R-:W-:Y:S01]  /*1180*/  CS2R R164, SRZ ;  /* 0x0000000000a47805 */ /* 0x000fe2000001ff00 */
[----:B------:R-:W-:Y:S01]  /*1190*/  IMAD.IADD R23, R13, 0x1, R22 ;  /* 0x000000010d177824 */ /* 0x000fe200078e0216 */
[----:B------:R-:W-:Y:S01]  /*11a0*/  SHF.R.S32.HI R13, RZ, 0x1f, R229 ;  /* 0x0000001fff0d7819 */ /* 0x000fe200000114e5 */
[----:B------:R-:W-:Y:S01]  /*11b0*/  IMAD R24, R9, c[0x0][0x1b4], R24 ;  /* 0x00006d0009187a24 */ /* 0x000fe200078e0218 */
[----:B------:R-:W-:Y:S01]  /*11c0*/  LOP3.LUT R249, R249, 0x1ffffffe, RZ, 0xc0, !PT ;  /* 0x1ffffffef9f97812 */ /* 0x000fe200078ec0ff */
[----:B------:R-:W-:Y:S01]  /*11d0*/  IMAD.WIDE.U32 R26, R9, c[0x0][0x1b0], R16 ;  /* 0x00006c00091a7a25 */ /* 0x000fe200078e0010 */
[----:B------:R-:W-:Y:S01]  /*11e0*/  CS2R R162, SRZ ;  /* 0x0000000000a27805 */ /* 0x000fe2000001ff00 */
[----:B------:R-:W-:Y:S01]  /*11f0*/  CS2R R160, SRZ ;  /* 0x0000000000a07805 */ /* 0x000fe2000001ff00 */
[----:B------:R-:W-:Y:S01]  /*1200*/  CS2R R158, SRZ ;  /* 0x00000000009e7805 */ /* 0x000fe2000001ff00 */
[----:B------:R-:W-:Y:S01]  /*1210*/  IMAD.MOV.U32 R22, RZ, RZ, R12 ;  /* 0x000000ffff167224 */ /* 0x000fe200078e000c */
[----:B------:R-:W-:Y:S01]  /*1220*/  CS2R R156, SRZ ;  /* 0x00000000009c7805 */ /* 0x000fe2000001ff00 */
[----:B------:R-:W-:Y:S01]  /*1230*/  IMAD R9, R7, c[0x0][0x1e8], RZ ;  /* 0x00007a0007097a24 */ /* 0x000fe200078e02ff */
[----:B------:R-:W-:Y:S01]  /*1240*/  CS2R R154, SRZ ;  /* 0x00000000009a7805 */ /* 0x000fe2000001ff00 */
[----:B------:R-:W-:Y:S01]  /*1250*/  IMAD.X R21, R13, 0x1, R5, P0 ;  /* 0x000000010d157824 */ /* 0x000fe200000e0605 */
[----:B------:R-:W-:Y:S01]  /*1260*/  IADD3 R5, P0, R229, R2, RZ ;  /* 0x00000002e5057210 */ /* 0x000fe20007f1e0ff */
[----:B------:R-:W-:Y:S01]  /*1270*/  IMAD R7, R7, c[0x0][0x1b8], RZ ;  /* 0x00006e0007077a24 */ /* 0x000fe200078e02ff */
[----:B------:R-:W-:Y:S01]  /*1280*/  LOP3.LUT R2, R225, 0x38, R16, 0xf8, !PT ;  /* 0x00000038e1027812 */ /* 0x000fe200078ef810 */
[C---:B------:R-:W-:Y:S01]  /*1290*/  IMAD R14, R18.reuse, c[0x0][0x1ec], R9 ;  /* 0x00007b00120e7a24 */ /* 0x040fe200078e0209 */
[----:B------:R-:W-:Y:S01]  /*12a0*/  SHF.R.U32.HI R225, RZ, 0x3, R225 ;  /* 0x00000003ffe17819 */ /* 0x000fe200000116e1 */
[----:B------:R-:W-:Y:S01]  /*12b0*/  IMAD.WIDE.U32 R22, R18, c[0x0][0x1e8], R22 ;  /* 0x00007a0012167a25 */ /* 0x000fe200078e0016 */
[----:B------:R-:W-:Y:S01]  /*12c0*/  CS2R R152, SRZ ;  /* 0x0000000000987805 */ /* 0x000fe2000001ff00 */
[----:B------:R-:W-:Y:S01]  /*12d0*/  CS2R R150, SRZ ;  /* 0x0000000000967805 */ /* 0x000fe2000001ff00 */
[----:B------:R-:W-:Y:S01]  /*12e0*/  LOP3.LUT R225, R2, R225, RZ, 0x3c, !PT ;  /* 0x000000e102e17212 */ /* 0x000fe200078e3cff */
[----:B------:R-:W-:Y:S01]  /*12f0*/  IMAD.WIDE R20, R232, 0x50, R20 ;  /* 0x00000050e8147825 */ /* 0x000fe200078e0214 */
[----:B------:R-:W-:Y:S01]  /*1300*/  CS2R R148, SRZ ;  /* 0x0000000000947805 */ /* 0x000fe2000001ff00 */
[----:B------:R-:W-:Y:S01]  /*1310*/  CS2R R146, SRZ ;  /* 0x0000000000927805 */ /* 0x000fe2000001ff00 */
[----:B------:R-:W-:Y:S01]  /*1320*/  CS2R R144, SRZ ;  /* 0x0000000000907805 */ /* 0x000fe2000001ff00 */
[----:B------:R-:W-:Y:S01]  /*1330*/  IMAD R4, R18, c[0x0][0x1bc], R7 ;  /* 0x00006f0012047a24 */ /* 0x000fe200078e0207 */
[----:B------:R-:W-:Y:S01]  /*1340*/  CS2R R142, SRZ ;  /* 0x00000000008e7805 */ /* 0x000fe2000001ff00 */
[----:B------:R-:W-:Y:S01]  /*1350*/  IMAD.IADD R15, R23, 0x1, R14 ;  /* 0x00000001170f7824 */ /* 0x000fe200078e020e */
[----:B------:R-:W-:Y:S01]  /*1360*/  CS2R R140, SRZ ;  /* 0x00000000008c7805 */ /* 0x000fe2000001ff00 */
[----:B------:R-:W-:Y:S01]  /*1370*/  IMAD.MOV.U32 R14, RZ, RZ, R22 ;  /* 0x000000ffff0e7224 */ /* 0x000fe200078e0016 */
[----:B------:R-:W-:Y:S01]  /*1380*/  CS2R R138, SRZ ;  /* 0x00000000008a7805 */ /* 0x000fe2000001ff00 */
[----:B------:R-:W-:Y:S01]  /*1390*/  IMAD R7, R21, c[0x0][0x1d8], RZ ;  /* 0x0000760015077a24 */ /* 0x000fe200078e02ff */
[----:B------:R-:W-:Y:S01]  /*13a0*/  CS2R R136, SRZ ;  /* 0x0000000000887805 */ /* 0x000fe2000001ff00 */
[C---:B------:R-:W-:Y:S01]  /*13b0*/  IMAD.WIDE.U32 R14, R20.reuse, c[0x0][0x1d8], R14 ;  /* 0x00007600140e7a25 */ /* 0x040fe200078e000e */
[----:B------:R-:W-:Y:S01]  /*13c0*/  CS2R R134, SRZ ;  /* 0x0000000000867805 */ /* 0x000fe2000001ff00 */
[----:B------:R-:W-:Y:S01]  /*13d0*/  CS2R R132, SRZ ;  /* 0x0000000000847805 */ /* 0x000fe2000001ff00 */
[----:B------:R-:W-:Y:S01]  /*13e0*/  CS2R R130, SRZ ;  /* 0x0000000000827805 */ /* 0x000fe2000001ff00 */
[----:B------:R-:W-:Y:S01]  /*13f0*/  IMAD R7, R20, c[0x0][0x1dc], R7 ;  /* 0x0000770014077a24 */ /* 0x000fe200078e0207 */
[----:B------:R-:W-:Y:S01]  /*1400*/  CS2R R128, SRZ ;  /* 0x0000000000807805 */ /* 0x000fe2000001ff00 */
[----:B------:R-:W-:Y:S01]  /*1410*/  IMAD.X R13, R13, 0x1, R3, P0 ;  /* 0x000000010d0d7824 */ /* 0x000fe200000e0603 */
[----:B------:R-:W-:Y:S01]  /*1420*/  LEA R32, P0, R14, c[0x0][0x1c0], 0x1 ;  /* 0x000070000e207a11 */ /* 0x000fe200078008ff */
[----:B------:R-:W-:Y:S01]  /*1430*/  IMAD.IADD R2, R15, 0x1, R7 ;  /* 0x000000010f027824 */ /* 0x000fe200078e0207 */
[----:B------:R-:W-:Y:S01]  /*1440*/  IADD3 R7, R16, 0x40, RZ ;  /* 0x0000004010077810 */ /* 0x000fe20007ffe0ff */
[----:B------:R-:W-:Y:S01]  /*1450*/  IMAD.IADD R9, R11, 0x1, -R229 ;  /* 0x000000010b097824 */ /* 0x000fe200078e0ae5 */
[----:B------:R-:W-:Y:S01]  /*1460*/  CS2R R126, SRZ ;  /* 0x00000000007e7805 */ /* 0x000fe2000001ff00 */
[----:B------:R-:W-:Y:S01]  /*1470*/  IMAD.IADD R25, R27, 0x1, R24 ;  /* 0x000000011b197824 */ /* 0x000fe200078e0218 */
[----:B------:R-:W-:Y:S01]  /*1480*/  LEA.HI.X R33, R14, c[0x0][0x1c4], R2, 0x1, P0 ;  /* 0x000071000e217a11 */ /* 0x000fe200000f0c02 */
[----:B------:R-:W-:Y:S01]  /*1490*/  IMAD R9, R232, -0x50, R9 ;  /* 0xffffffb0e8097824 */ /* 0x000fe200078e0209 */
[----:B------:R-:W-:Y:S01]  /*14a0*/  LEA.HI R2, R6, R223, RZ, 0x6 ;  /* 0x000000df06027211 */ /* 0x000fe200078f30ff */
[----:B------:R-:W-:Y:S01]  /*14b0*/  IMAD.MOV.U32 R24, RZ, RZ, R26 ;  /* 0x000000ffff187224 */ /* 0x000fe200078e001a */
[----:B------:R-:W-:Y:S01]  /*14c0*/  ISETP.GE.AND P4, PT, R7, c[0x0][0x1cc], PT ;  /* 0x0000730007007a0c */ /* 0x000fe20003f86270 */
[----:B------:R-:W-:Y:S01]  /*14d0*/  IMAD R3, R21, c[0x0][0x1a8], RZ ;  /* 0x00006a0015037a24 */ /* 0x000fe200078e02ff */
[----:B------:R-:W-:Y:S01]  /*14e0*/  SHF.R.S32.HI R2, RZ, 0x6, R2 ;  /* 0x00000006ff027819 */ /* 0x000fe20000011402 */
[----:B------:R-:W-:Y:S01]  /*14f0*/  IMAD.WIDE.U32 R18, R18, c[0x0][0x1b8], R24 ;  /* 0x00006e0012127a25 */ /* 0x000fe200078e0018 */
[C---:B------:R-:W-:Y:S01]  /*1500*/  ISETP.LT.OR P1, PT, R9.reuse, 0x1, P3 ;  /* 0x000000010900780c */ /* 0x040fe20001f21670 */
[----:B------:R-:W-:Y:S01]  /*1510*/  CS2R R124, SRZ ;  /* 0x00000000007c7805 */ /* 0x000fe2000001ff00 */
[----:B------:R-:W-:Y:S01]  /*1520*/  ISETP.LT.OR P2, PT, R9, 0x1, P4 ;  /* 0x000000010900780c */ /* 0x000fe20002741670 */
[----:B------:R-:W-:Y:S01]  /*1530*/  IMAD R225, R2, 0x200, R225 ;  /* 0x0000020002e17824 */ /* 0x000fe200078e02e1 */
[----:B------:R-:W-:Y:S01]  /*1540*/  CS2R R122, SRZ ;  /* 0x00000000007a7805 */ /* 0x000fe2000001ff00 */
[----:B------:R-:W-:Y:S01]  /*1550*/  IMAD.IADD R19, R19, 0x1, R4 ;  /* 0x0000000113137824 */ /* 0x000fe200078e0204 */
[----:B------:R-:W-:Y:S01]  /*1560*/  IADD3 R4, R16, 0x80, RZ ;  /* 0x0000008010047810 */ /* 0x000fe20007ffe0ff */
[----:B------:R-:W-:Y:S01]  /*1570*/  IMAD.SHL.U32 R225, R225, 0x2, RZ ;  /* 0x00000002e1e17824 */ /* 0x000fe200078e00ff */
[----:B------:R-:W-:Y:S01]  /*1580*/  CS2R R120, SRZ ;  /* 0x0000000000787805 */ /* 0x000fe2000001ff00 */
[----:B------:R-:W-:Y:S01]  /*1590*/  IMAD R12, R20, c[0x0][0x1ac], R3 ;  /* 0x00006b00140c7a24 */ /* 0x000fe200078e0203 */
[----:B------:R-:W-:Y:S01]  /*15a0*/  ISETP.GE.AND P5, PT, R4, c[0x0][0x1cc], PT ;  /* 0x0000730004007a0c */ /* 0x000fe20003fa6270 */
[----:B------:R-:W-:Y:S01]  /*15b0*/  IMAD.MOV.U32 R3, RZ, RZ, c[0x0][0x1d8] ;  /* 0x00007600ff037624 */ /* 0x000fe200078e00ff */
[----:B------:R-:W-:Y:S01]  /*15c0*/  CS2R R118, SRZ ;  /* 0x0000000000767805 */ /* 0x000fe2000001ff00 */
[----:B------:R-:W-:Y:S01]  /*15d0*/  @!PT LDS RZ, [RZ] ;  /* 0x00000000fffff984 */ /* 0x000fe20000000800 */
[----:B------:R-:W-:Y:S01]  /*15e0*/  @!PT LDS RZ, [RZ] ;  /* 0x00000000fffff984 */ /* 0x000fe20000000800 */
[----:B------:R-:W-:Y:S01]  /*15f0*/  @!PT LDS RZ, [RZ] ;  /* 0x00000000fffff984 */ /* 0x000fe20000000800 */
[----:B------:R1:W-:Y:S01]  /*1600*/  LDGSTS.E.BYPASS.LTC128B.128 [R225+0x7880], [R32.64], !P1 ;  /* 0x0788000020e17fae */ /* 0x0003e2000c901d4a */
[----:B------:R-:W-:Y:S01]  /*1610*/  ISETP.LT.OR P1, PT, R9, 0x1, P5 ;  /* 0x000000010900780c */ /* 0x000fe20002f21670 */
[----:B------:R-:W-:Y:S01]  /*1620*/  IMAD.MOV.U32 R14, RZ, RZ, c[0x0][0x1dc] ;  /* 0x00007700ff0e7624 */ /* 0x000fe200078e00ff */
[----:B------:R-:W-:Y:S01]  /*1630*/  LEA R22, P0, R3, R32, 0x6 ;  /* 0x0000002003167211 */ /* 0x000fe200078030ff */
[----:B------:R1:W-:Y:S01]  /*1640*/  LDGSTS.E.BYPASS.LTC128B.128 [R225+0xa080], [R32.64+0x80], !P2 ;  /* 0x0a08008020e17fae */ /* 0x0003e2000d101d4a */
[----:B------:R-:W-:Y:S01]  /*1650*/  ISETP.GT.AND P2, PT, R223, 0x7f, PT ;  /* 0x0000007fdf00780c */ /* 0x000fe20003f44270 */
[----:B------:R-:W-:Y:S01]  /*1660*/  IMAD.U32 R15, RZ, RZ, UR6 ;  /* 0x00000006ff0f7e24 */ /* 0x000fe2000f8e00ff */
[----:B------:R-:W-:Y:S01]  /*1670*/  LEA.HI.X R23, R3, R33, R14, 0x6, P0 ;  /* 0x0000002103177211 */ /* 0x000fe200000f340e */
[----:B------:R-:W-:Y:S01]  /*1680*/  IMAD.WIDE.U32 R20, R20, c[0x0][0x1a8], R18 ;  /* 0x00006a0014147a25 */ /* 0x000fe200078e0012 */
[C---:B------:R-:W-:Y:S01]  /*1690*/  ISETP.LT.OR P5, PT, R9.reuse, 0x21, P5 ;  /* 0x000000210900780c */ /* 0x040fe20002fa1670 */
[----:B------:R-:W-:Y:S01]  /*16a0*/  CS2R R116, SRZ ;  /* 0x0000000000747805 */ /* 0x000fe2000001ff00 */
[----:B------:R-:W-:Y:S01]  /*16b0*/  CS2R R114, SRZ ;  /* 0x0000000000727805 */ /* 0x000fe2000001ff00 */
[----:B------:R-:W-:Y:S01]  /*16c0*/  IMAD.U32 R3, RZ, RZ, UR5 ;  /* 0x00000005ff037e24 */ /* 0x000fe2000f8e00ff */
[----:B------:R-:W-:Y:S01]  /*16d0*/  ULDC.64 UR4, c[0x0][0x1a8] ;  /* 0x00006a0000047ab9 */ /* 0x000fe20000000a00 */
[----:B------:R1:W-:Y:S01]  /*16e0*/  LDGSTS.E.BYPASS.LTC128B.128 [R225+0xc880], [R32.64+0x100], !P1 ;  /* 0x0c88010020e17fae */ /* 0x0003e2000c901d4a */
[----:B------:R-:W-:Y:S01]  /*16f0*/  ISETP.LT.OR P1, PT, R9, 0x21, P3 ;  /* 0x000000210900780c */ /* 0x000fe20001f21670 */
[----:B------:R-:W-:Y:S01]  /*1700*/  IMAD.MOV.U32 R14, RZ, RZ, c[0x0][0x1ac] ;  /* 0x00006b00ff0e7624 */ /* 0x000fe200078e00ff */
[----:B------:R-:W-:Y:S01]  /*1710*/  USHF.L.U32 UR6, UR4, 0x5, URZ ;  /* 0x0000000504067899 */ /* 0x000fe2000800063f */
[----:B------:R-:W-:Y:S01]  /*1720*/  @!P2 LEA R18, P0, R15, R22, 0x1 ;  /* 0x000000160f12a211 */ /* 0x000fe200078008ff */
[----:B------:R-:W-:Y:S01]  /*1730*/  IMAD R26, R13, c[0x0][0x178], RZ ;  /* 0x00005e000d1a7a24 */ /* 0x000fe200078e02ff */
[----:B------:R-:W-:Y:S01]  /*1740*/  USHF.L.U64.HI UR5, UR4, UR7, UR5 ;  /* 0x0000000704057299 */ /* 0x000fe20008010205 */
[----:B------:R-:W-:Y:S01]  /*1750*/  IMAD.WIDE.U32 R28, R5, c[0x0][0x178], R16 ;  /* 0x00005e00051c7a25 */ /* 0x000fe200078e0010 */
[----:B------:R-:W-:Y:S01]  /*1760*/  @!P2 LEA.HI.X R19, R15, R23, R3, 0x1, P0 ;  /* 0x000000170f13a211 */ /* 0x000fe200000f0c03 */
[----:B------:R-:W-:Y:S01]  /*1770*/  CS2R R112, SRZ ;  /* 0x0000000000707805 */ /* 0x000fe2000001ff00 */
[C---:B------:R-:W-:Y:S01]  /*1780*/  LEA R24, P0, R20.reuse, c[0x0][0x190], 0x1 ;  /* 0x0000640014187a11 */ /* 0x040fe200078008ff */
[----:B------:R-:W-:Y:S01]  /*1790*/  IMAD.IADD R3, R21, 0x1, R12 ;  /* 0x0000000115037824 */ /* 0x000fe200078e020c */
[----:B------:R-:W-:Y:S01]  /*17a0*/  ISETP.LT.OR P2, PT, R9, 0x21, P4 ;  /* 0x000000210900780c */ /* 0x000fe20002741670 */
[----:B------:R-:W-:Y:S01]  /*17b0*/  IMAD R26, R5, c[0x0][0x17c], R26 ;  /* 0x00005f00051a7a24 */ /* 0x000fe200078e021a */
[----:B------:R2:W-:Y:S01]  /*17c0*/  LDGSTS.E.BYPASS.LTC128B.128 [R225+0x8880], [R22.64], !P1 ;  /* 0x0888000016e17fae */ /* 0x0005e2000c901d4a */
[----:B------:R-:W-:Y:S01]  /*17d0*/  ISETP.GT.AND P1, PT, R223, 0x7f, PT ;  /* 0x0000007fdf00780c */ /* 0x000fe20003f24270 */
[----:B------:R-:W-:Y:S01]  /*17e0*/  IMAD.U32 R15, RZ, RZ, UR6 ;  /* 0x00000006ff0f7e24 */ /* 0x000fe2000f8e00ff */
[----:B------:R-:W-:Y:S01]  /*17f0*/  LEA.HI.X R25, R20, c[0x0][0x194], R3, 0x1, P0 ;  /* 0x0000650014197a11 */ /* 0x000fe200000f0c03 */
[----:B------:R-:W-:Y:S01]  /*1800*/  IMAD.MOV.U32 R3, RZ, RZ, c[0x0][0x1a8] ;  /* 0x00006a00ff037624 */ /* 0x000fe200078e00ff */
[----:B------:R-:W-:Y:S01]  /*1810*/  SHF.R.S32.HI R12, RZ, 0x1f, R233 ;  /* 0x0000001fff0c7819 */ /* 0x000fe200000114e9 */
[----:B------:R-:W-:Y:S01]  /*1820*/  IMAD.IADD R27, R29, 0x1, R26 ;  /* 0x000000011d1b7824 */ /* 0x000fe200078e021a */
[----:B------:R-:W-:Y:S01]  /*1830*/  UMOV UR6, 0x6 ;  /* 0x0000000600067882 */ /* 0x000fe20000000000 */
[----:B------:R-:W-:Y:S01]  /*1840*/  IMAD.MOV.U32 R26, RZ, RZ, R28 ;  /* 0x000000ffff1a7224 */ /* 0x000fe200078e001c */
[----:B------:R-:W-:Y:S01]  /*1850*/  LEA R30, P0, R3, R24, 0x6 ;  /* 0x00000018031e7211 */ /* 0x000fe200078030ff */
[----:B------:R-:W-:Y:S01]  /*1860*/  IMAD R20, R12, c[0x0][0x180], RZ ;  /* 0x000060000c147a24 */ /* 0x000fe200078e02ff */
[----:B------:R2:W-:Y:S01]  /*1870*/  LDGSTS.E.BYPASS.LTC128B.128 [R225+0xb080], [R22.64+0x80], !P2 ;  /* 0x0b08008016e17fae */ /* 0x0005e2000d101d4a */
[----:B------:R-:W-:Y:S01]  /*1880*/  IMAD.WIDE.U32 R238, R233, c[0x0][0x180], R26 ;  /* 0x00006000e9ee7a25 */ /* 0x000fe200078e001a */
[----:B------:R-:W-:Y:S01]  /*1890*/  LEA.HI.X R31, R3, R25, R14, 0x6, P0 ;  /* 0x00000019031f7211 */ /* 0x000fe200000f340e */
[----:B------:R-:W-:Y:S01]  /*18a0*/  CS2R R102, SRZ ;  /* 0x0000000000667805 */ /* 0x000fe2000001ff00 */
[C---:B------:R-:W-:Y:S01]  /*18b0*/  @!P1 ISETP.LT.OR P2, PT, R9.reuse, 0x41, P4 ;  /* 0x000000410900980c */ /* 0x040fe20002741670 */
[----:B------:R-:W-:Y:S01]  /*18c0*/  IMAD.U32 R3, RZ, RZ, UR5 ;  /* 0x00000005ff037e24 */ /* 0x000fe2000f8e00ff */
[----:B------:R-:W-:Y:S01]  /*18d0*/  @!P1 ISETP.GE.AND P0, PT, R9, 0x41, PT ;  /* 0x000000410900980c */ /* 0x000fe20003f06270 */
[----:B------:R-:W-:Y:S01]  /*18e0*/  IMAD R20, R233, c[0x0][0x184], R20 ;  /* 0x00006100e9147a24 */ /* 0x000fe200078e0214 */
[----:B------:R-:W-:Y:S01]  /*18f0*/  ISETP.GT.AND P4, PT, R223, 0x7f, PT ;  /* 0x0000007fdf00780c */ /* 0x000fe20003f84270 */
[----:B------:R2:W-:Y:S01]  /*1900*/  LDGSTS.E.BYPASS.LTC128B.128 [R225+0xd880], [R22.64+0x100], !P5 ;  /* 0x0d88010016e17fae */ /* 0x0005e2000e901d4a */
[C---:B------:R-:W-:Y:S01]  /*1910*/  @!P1 ISETP.GE.OR P3, PT, R16.reuse, c[0x0][0x1cc], !P0 ;  /* 0x0000730010009a0c */ /* 0x040fe20004766670 */
[----:B------:R-:W-:Y:S01]  /*1920*/  IMAD.IADD R239, R239, 0x1, R20 ;  /* 0x00000001efef7824 */ /* 0x000fe200078e0214 */
[----:B------:R-:W-:Y:S01]  /*1930*/  ULDC.64 UR4, c[0x0][0x178] ;  /* 0x00005e0000047ab9 */ /* 0x000fe20000000a00 */
[----:B------:R-:W-:Y:S01]  /*1940*/  ISETP.GE.AND P5, PT, R16, c[0x0][0x19c], PT ;  /* 0x0000670010007a0c */ /* 0x000fe20003fa6270 */
[----:B------:R-:W-:Y:S01]  /*1950*/  USHF.L.U64.HI UR8, UR4, UR6, UR5 ;  /* 0x0000000604087299 */ /* 0x000fe20008010205 */
[----:B------:R-:W-:Y:S01]  /*1960*/  IMAD.WIDE.U32 R238, R234, c[0x0][0x188], R238 ;  /* 0x00006200eaee7a25 */ /* 0x000fe200078e00ee */
[----:B------:R-:W-:Y:S01]  /*1970*/  USHF.L.U32 UR9, UR4, 0x6, URZ ;  /* 0x0000000604097899 */ /* 0x000fe2000800063f */
[----:B------:R-:W-:Y:S01]  /*1980*/  CS2R R100, SRZ ;  /* 0x0000000000647805 */ /* 0x000fe2000001ff00 */
[----:B------:R-:W-:Y:S01]  /*1990*/  CS2R R98, SRZ ;  /* 0x0000000000627805 */ /* 0x000fe2000001ff00 */
[----:B------:R-:W-:Y:S01]  /*19a0*/  IMAD.MOV.U32 R250, RZ, RZ, R238 ;  /* 0x000000fffffa7224 */ /* 0x000fe200078e00ee */
[----:B------:R-:W-:Y:S01]  /*19b0*/  CS2R R96, SRZ ;  /* 0x0000000000607805 */ /* 0x000fe2000001ff00 */
[----:B------:R-:W-:Y:S01]  /*19c0*/  @!P4 ISETP.GE.OR P1, PT, R4, c[0x0][0x1cc], !P0 ;  /* 0x000073000400ca0c */ /* 0x000fe20004726670 */
[----:B------:R-:W-:Y:S01]  /*19d0*/  IMAD.SHL.U32 R21, R223, 0x4, RZ ;  /* 0x00000004df157824 */ /* 0x000fe200078e00ff */
[----:B------:R-:W-:Y:S01]  /*19e0*/  @!P4 LEA R28, P0, R15, R30, 0x1 ;  /* 0x0000001e0f1cc211 */ /* 0x000fe200078008ff */
[----:B------:R3:W-:Y:S01]  /*19f0*/  @!P4 LDGSTS.E.BYPASS.LTC128B.128 [R225+0x9880], [R18.64], !P3 ;  /* 0x0988000012e1cfae */ /* 0x0007e2000d901d4a */
[----:B------:R-:W-:Y:S01]  /*1a00*/  ISETP.GE.AND P3, PT, R7, c[0x0][0x19c], PT ;  /* 0x0000670007007a0c */ /* 0x000fe20003f66270 */
[----:B------:R-:W-:Y:S01]  /*1a10*/  IMAD R20, R0, 0xc0, RZ ;  /* 0x000000c000147824 */ /* 0x000fe200078e02ff */
[----:B------:R-:W-:Y:S01]  /*1a20*/  @!P4 LEA.HI.X R29, R15, R31, R3, 0x1, P0 ;  /* 0x0000001f0f1dc211 */ /* 0x000fe200000f0c03 */
[----:B------:R-:W-:Y:S01]  /*1a30*/  IMAD R15, R252, UR8, RZ ;  /* 0x00000008fc0f7c24 */ /* 0x000fe2000f8e02ff */
[----:B------:R-:W-:Y:S01]  /*1a40*/  SEL R3, R8, RZ, !P6 ;  /* 0x000000ff08037207 */ /* 0x000fe20007000000 */
[----:B------:R3:W-:Y:S01]  /*1a50*/  @!P4 LDGSTS.E.BYPASS.LTC128B.128 [R225+0xc080], [R18.64+0x80], !P2 ;  /* 0x0c08008012e1cfae */ /* 0x0007e2000d101d4a */
[----:B------:R-:W-:Y:S01]  /*1a60*/  ISETP.LT.OR P0, PT, R9, 0x1, P5 ;  /* 0x000000010900780c */ /* 0x000fe20002f01670 */
[----:B------:R-:W-:Y:S01]  /*1a70*/  USHF.L.U64.HI UR8, UR4, UR7, UR5 ;  /* 0x0000000704087299 */ /* 0x000fe20008010205 */
[----:B------:R-:W-:Y:S01]  /*1a80*/  SHF.R.S32.HI R8, RZ, 0x1f, R252 ;  /* 0x0000001fff087819 */ /* 0x000fe200000114fc */
[----:B------:R-:W-:Y:S01]  /*1a90*/  IMAD R251, R3, c[0x0][0x188], RZ ;  /* 0x0000620003fb7a24 */ /* 0x000fe200078e02ff */
[----:B------:R3:W-:Y:S01]  /*1aa0*/  @!P4 LDGSTS.E.BYPASS.LTC128B.128 [R225+0xe880], [R18.64+0x100], !P1 ;  /* 0x0e88010012e1cfae */ /* 0x0007e2000c901d4a */
[----:B------:R-:W-:Y:S01]  /*1ab0*/  ISETP.LT.OR P2, PT, R9, 0x1, P3 ;  /* 0x000000010900780c */ /* 0x000fe20001f41670 */
[----:B-1----:R-:W-:Y:S01]  /*1ac0*/  IMAD.WIDE.U32 R32, R5, c[0x0][0x208], R16 ;  /* 0x0000820005207a25 */ /* 0x002fe200078e0010 */
[----:B------:R-:W-:Y:S01]  /*1ad0*/  ISETP.GE.AND P4, PT, R4, c[0x0][0x19c], PT ;  /* 0x0000670004007a0c */ /* 0x000fe20003f86270 */
[----:B------:R-:W-:Y:S01]  /*1ae0*/  CS2R R94, SRZ ;  /* 0x00000000005e7805 */ /* 0x000fe2000001ff00 */
[----:B------:R-:W-:Y:S01]  /*1af0*/  ISETP.GT.AND P6, PT, R223, 0x7f, PT ;  /* 0x0000007fdf00780c */ /* 0x000fe20003fc4270 */
[----:B------:R-:W-:Y:S01]  /*1b00*/  IMAD R251, R234, c[0x0][0x18c], R251 ;  /* 0x00006300eafb7a24 */ /* 0x000fe200078e02fb */
[----:B------:R-:W-:Y:S01]  /*1b10*/  ISETP.LT.OR P1, PT, R9, 0x1, P4 ;  /* 0x000000010900780c */ /* 0x000fe20002721670 */
[----:B------:R-:W-:Y:S01]  /*1b20*/  IMAD R14, R8, UR9, R15 ;  /* 0x00000009080e7c24 */ /* 0x000fe2000f8e020f */
[----:B------:R1:W-:Y:S01]  /*1b30*/  LDGSTS.E.BYPASS.LTC128B.128 [R225+0x80], [R24.64], !P0 ;  /* 0x0008000018e17fae */ /* 0x0003e2000c101d4a */
[----:B------:R-:W-:Y:S01]  /*1b40*/  IMAD.IADD R251, R239, 0x1, R251 ;  /* 0x00000001effb7824 */ /* 0x000fe200078e02fb */
[----:B------:R-:W-:Y:S01]  /*1b50*/  CS2R R92, SRZ ;  /* 0x00000000005c7805 */ /* 0x000fe2000001ff00 */
[----:B------:R-:W-:Y:S01]  /*1b60*/  IMAD.U32 R15, RZ, RZ, UR8 ;  /* 0x00000008ff0f7e24 */ /* 0x000fe2000f8e00ff */
[----:B------:R-:W-:Y:S01]  /*1b70*/  CS2R R90, SRZ ;  /* 0x00000000005a7805 */ /* 0x000fe2000001ff00 */
[----:B------:R1:W-:Y:S01]  /*1b80*/  LDGSTS.E.BYPASS.LTC128B.128 [R225+0x2880], [R24.64+0x80], !P2 ;  /* 0x0288008018e17fae */ /* 0x0003e2000d101d4a */
[----:B------:R-:W-:Y:S01]  /*1b90*/  ISETP.LT.OR P2, PT, R9, 0x21, P5 ;  /* 0x000000210900780c */ /* 0x000fe20002f41670 */
[C---:B------:R-:W-:Y:S01]  /*1ba0*/  IMAD R221, R3.reuse, c[0x0][0x278], RZ ;  /* 0x00009e0003dd7a24 */ /* 0x040fe200078e02ff */
[----:B------:R-:W-:Y:S01]  /*1bb0*/  CS2R R88, SRZ ;  /* 0x0000000000587805 */ /* 0x000fe2000001ff00 */
[----:B------:R-:W-:Y:S01]  /*1bc0*/  IMAD R247, R3, c[0x0][0x218], RZ ;  /* 0x0000860003f77a24 */ /* 0x000fe200078e02ff */
[----:B------:R-:W-:Y:S01]  /*1bd0*/  CS2R R86, SRZ ;  /* 0x0000000000567805 */ /* 0x000fe2000001ff00 */
[----:B------:R1:W-:Y:S01]  /*1be0*/  LDGSTS.E.BYPASS.LTC128B.128 [R225+0x5080], [R24.64+0x100], !P1 ;  /* 0x0508010018e17fae */ /* 0x0003e2000c901d4a */
[----:B------:R-:W-:Y:S01]  /*1bf0*/  ISETP.GE.AND P1, PT, R7, c[0x0][0x16c], PT ;  /* 0x00005b0007007a0c */ /* 0x000fe20003f26270 */
[C---:B------:R-:W-:Y:S01]  /*1c00*/  IMAD R221, R234.reuse, c[0x0][0x27c], R221 ;  /* 0x00009f00eadd7a24 */ /* 0x040fe200078e02dd */
[----:B------:R-:W-:Y:S01]  /*1c10*/  CS2R R84, SRZ ;  /* 0x0000000000547805 */ /* 0x000fe2000001ff00 */
[----:B------:R-:W-:Y:S01]  /*1c20*/  IMAD R247, R234, c[0x0][0x21c], R247 ;  /* 0x00008700eaf77a24 */ /* 0x000fe200078e02f7 */
[----:B------:R-:W-:Y:S01]  /*1c30*/  CS2R R82, SRZ ;  /* 0x0000000000527805 */ /* 0x000fe2000001ff00 */
[----:B------:R-:W-:Y:S01]  /*1c40*/  IMAD R242, R12, c[0x0][0x288], RZ ;  /* 0x0000a2000cf27a24 */ /* 0x000fe200078e02ff */
[----:B------:R-:W-:Y:S01]  /*1c50*/  CS2R R80, SRZ ;  /* 0x0000000000507805 */ /* 0x000fe2000001ff00 */
[----:B---3--:R-:W-:Y:S01]  /*1c60*/  IMAD.WIDE.U32 R18, R252, UR9, R250 ;  /* 0x00000009fc127c25 */ /* 0x008fe2000f8e00fa */
[----:B------:R-:W-:Y:S01]  /*1c70*/  USHF.L.U32 UR9, UR4, 0x5, URZ ;  /* 0x0000000504097899 */ /* 0x000fe2000800063f */
[----:B------:R3:W-:Y:S01]  /*1c80*/  LDGSTS.E.BYPASS.LTC128B.128 [R225+0x1080], [R30.64], !P2 ;  /* 0x010800001ee17fae */ /* 0x0007e2000d101d4a */
[----:B------:R-:W-:Y:S01]  /*1c90*/  ISETP.LT.OR P2, PT, R9, 0x21, P3 ;  /* 0x000000210900780c */ /* 0x000fe20001f41670 */
[----:B------:R-:W-:Y:S01]  /*1ca0*/  IMAD.IADD R14, R19, 0x1, R14 ;  /* 0x00000001130e7824 */ /* 0x000fe200078e020e */
[C---:B------:R-:W-:Y:S01]  /*1cb0*/  LEA R26, P0, R18.reuse, c[0x0][0x160], 0x1 ;  /* 0x00005800121a7a11 */ /* 0x040fe200078008ff */
[----:B------:R-:W-:Y:S01]  /*1cc0*/  ULDC.64 UR4, c[0x0][0x208] ;  /* 0x0000820000047ab9 */ /* 0x000fe20000000a00 */
[----:B--2---:R-:W-:Y:S01]  /*1cd0*/  IMAD.U32 R23, RZ, RZ, UR9 ;  /* 0x00000009ff177e24 */ /* 0x004fe2000f8e00ff */
[----:B------:R-:W-:Y:S01]  /*1ce0*/  SHF.R.S32.HI R19, RZ, 0x1f, R0 ;  /* 0x0000001fff137819 */ /* 0x000fe20000011400 */
[----:B------:R-:W-:Y:S01]  /*1cf0*/  USHF.L.U64.HI UR6, UR4, UR6, UR5 ;  /* 0x0000000604067299 */ /* 0x000fe20008010205 */
[----:B------:R-:W-:Y:S01]  /*1d00*/  LEA.HI.X R27, R18, c[0x0][0x164], R14, 0x1, P0 ;  /* 0x00005900121b7a11 */ /* 0x000fe200000f0c0e */
[----:B------:R-:W-:Y:S01]  /*1d10*/  IMAD.U32 R14, RZ, RZ, UR9 ;  /* 0x00000009ff0e7e24 */ /* 0x000fe2000f8e00ff */
[----:B------:R-:W-:Y:S01]  /*1d20*/  LEA R22, P0, R23, R26, 0x1 ;  /* 0x0000001a17167211 */ /* 0x000fe200078008ff */
[----:B------:R-:W-:Y:S01]  /*1d30*/  USHF.L.U32 UR12, UR4, 0x6, URZ ;  /* 0x00000006040c7899 */ /* 0x000fe2000800063f */
[----:B------:R-:W-:Y:S01]  /*1d40*/  IMAD R242, R233, c[0x0][0x28c], R242 ;  /* 0x0000a300e9f27a24 */ /* 0x000fe200078e02f2 */
[----:B------:R-:W-:Y:S01]  /*1d50*/  USHF.L.U64.HI UR5, UR4, UR7, UR5 ;  /* 0x0000000704057299 */ /* 0x000fe20008010205 */
[----:B------:R-:W-:Y:S01]  /*1d60*/  LEA.HI.X R23, R14, R27, R15, 0x1, P0 ;  /* 0x0000001b0e177211 */ /* 0x000fe200000f0c0f */
[----:B------:R3:W-:Y:S01]  /*1d70*/  LDGSTS.E.BYPASS.LTC128B.128 [R225+0x3880], [R30.64+0x80], !P2 ;  /* 0x038800801ee17fae */ /* 0x0007e2000d101d4a */
[----:B------:R-:W-:Y:S01]  /*1d80*/  ISETP.GE.AND P0, PT, R16, c[0x0][0x16c], PT ;  /* 0x00005b0010007a0c */ /* 0x000fe20003f06270 */
[C---:B------:R-:W-:Y:S01]  /*1d90*/  IMAD R219, R3.reuse, c[0x0][0x290], RZ ;  /* 0x0000a40003db7a24 */ /* 0x040fe200078e02ff */
[----:B------:R-:W-:Y:S01]  /*1da0*/  SEL R15, RZ, 0xffffffff, P1 ;  /* 0xffffffffff0f7807 */ /* 0x000fe20000800000 */
[----:B------:R-:W-:Y:S01]  /*1db0*/  IMAD R241, R3, c[0x0][0x240], RZ ;  /* 0x0000900003f17a24 */ /* 0x000fe200078e02ff */
[----:B------:R-:W-:Y:S01]  /*1dc0*/  SEL R14, RZ, 0x1, P0 ;  /* 0x00000001ff0e7807 */ /* 0x000fe20000000000 */
[----:B------:R-:W-:Y:S01]  /*1dd0*/  IMAD R219, R234, c[0x0][0x294], R219 ;  /* 0x0000a500eadb7a24 */ /* 0x000fe200078e02db */
[----:B------:R-:W-:Y:S01]  /*1de0*/  IADD3 R18, P0, R21, R0, RZ ;  /* 0x0000000015127210 */ /* 0x000fe20007f1e0ff */
[----:B------:R-:W-:Y:S01]  /*1df0*/  IMAD.SHL.U32 R15, R15, 0x2, RZ ;  /* 0x000000020f0f7824 */ /* 0x000fe200078e00ff */
[----:B------:R-:W-:Y:S01]  /*1e00*/  ISETP.GE.AND P1, PT, R4, c[0x0][0x16c], PT ;  /* 0x00005b0004007a0c */ /* 0x000fe20003f26270 */
[----:B------:R-:W-:Y:S01]  /*1e10*/  IMAD R241, R234, c[0x0][0x244], R241 ;  /* 0x00009100eaf17a24 */ /* 0x000fe200078e02f1 */
[----:B------:R-:W-:Y:S01]  /*1e20*/  LEA.HI.X.SX32 R19, R21, R19, 0x1, P0 ;  /* 0x0000001315137211 */ /* 0x000fe200000f0eff */
[----:B------:R-:W-:Y:S01]  /*1e30*/  IMAD.IADD R249, R216, 0x1, -R249 ;  /* 0x00000001d8f97824 */ /* 0x000fe200078e0af9 */
[----:B------:R-:W-:Y:S01]  /*1e40*/  SHF.R.S32.HI R21, RZ, 0x1f, R223 ;  /* 0x0000001fff157819 */ /* 0x000fe200000114df */
[----:B------:R-:W-:Y:S01]  /*1e50*/  CS2R R78, SRZ ;  /* 0x00000000004e7805 */ /* 0x000fe2000001ff00 */
[C---:B-1----:R-:W-:Y:S01]  /*1e60*/  IADD3 R24, P0, R20.reuse, R223, RZ ;  /* 0x000000df14187210 */ /* 0x042fe20007f1e0ff */
[--C-:B------:R-:W-:Y:S01]  /*1e70*/  IMAD.WIDE.U32 R244, R233, c[0x0][0x270], R18.reuse ;  /* 0x00009c00e9f47a25 */ /* 0x100fe200078e0012 */
[----:B------:R-:W-:Y:S01]  /*1e80*/  SEL R0, RZ, 0x4, P1 ;  /* 0x00000004ff007807 */ /* 0x000fe20000800000 */
[----:B------:R-:W-:Y:S01]  /*1e90*/  CS2R R76, SRZ ;  /* 0x00000000004c7805 */ /* 0x000fe2000001ff00 */
[----:B------:R-:W-:Y:S01]  /*1ea0*/  LEA.HI.X.SX32 R25, R20, R21, 0x1, P0 ;  /* 0x0000001514197211 */ /* 0x000fe200000f0eff */
[C---:B------:R-:W-:Y:S01]  /*1eb0*/  IMAD.SHL.U32 R21, R252.reuse, 0x40, RZ ;  /* 0x00000040fc157824 */ /* 0x040fe200078e00ff */
[----:B------:R-:W-:Y:S01]  /*1ec0*/  @!P6 ISETP.LT.OR P0, PT, R9, 0x41, P5 ;  /* 0x000000410900e80c */ /* 0x000fe20002f01670 */
[----:B------:R-:W-:Y:S01]  /*1ed0*/  IMAD R20, R13, c[0x0][0x208], RZ ;  /* 0x000082000d147a24 */ /* 0x000fe200078e02ff */
[----:B------:R-:W-:Y:S01]  /*1ee0*/  @!P6 ISETP.LT.OR P5, PT, R9, 0x41, P3 ;  /* 0x000000410900e80c */ /* 0x000fe20001fa1670 */
[----:B------:R-:W-:Y:S01]  /*1ef0*/  IMAD.WIDE.U32 R18, R233, c[0x0][0x288], R18 ;  /* 0x0000a200e9127a25 */ /* 0x000fe200078e0012 */
[C---:B------:R-:W-:Y:S01]  /*1f00*/  ISETP.LT.OR P1, PT, R9.reuse, 0x21, P4 ;  /* 0x000000210900780c */ /* 0x040fe20002721670 */
[----:B------:R-:W-:Y:S01]  /*1f10*/  CS2R R74, SRZ ;  /* 0x00000000004a7805 */ /* 0x000fe2000001ff00 */
[----:B------:R-:W-:Y:S01]  /*1f20*/  @!P6 ISETP.LT.OR P3, PT, R9, 0x41, P4 ;  /* 0x000000410900e80c */ /* 0x000fe20002761670 */
[----:B------:R-:W-:Y:S01]  /*1f30*/  IMAD R20, R5, c[0x0][0x20c], R20 ;  /* 0x0000830005147a24 */ /* 0x000fe200078e0214 */
[----:B------:R-:W-:Y:S01]  /*1f40*/  ISETP.GT.AND P2, PT, R223, 0x7f, PT ;  /* 0x0000007fdf00780c */ /* 0x000fe20003f44270 */
[----:B------:R-:W-:Y:S01]  /*1f50*/  IMAD R5, R252, UR6, RZ ;  /* 0x00000006fc057c24 */ /* 0x000fe2000f8e02ff */
[----:B------:R-:W-:Y:S01]  /*1f60*/  LOP3.LUT R15, R15, 0x2, R14, 0xe2, !PT ;  /* 0x000000020f0f7812 */ /* 0x000fe200078ee20e */
[----:B------:R-:W-:Y:S01]  /*1f70*/  IMAD.IADD R33, R33, 0x1, R20 ;  /* 0x0000000121217824 */ /* 0x000fe200078e0214 */
[----:B------:R-:W-:Y:S01]  /*1f80*/  USHF.L.U32 UR6, UR4, 0x5, URZ ;  /* 0x0000000504067899 */ /* 0x000fe2000800063f */
[----:B------:R-:W-:Y:S01]  /*1f90*/  IMAD R5, R8, UR12, R5 ;  /* 0x0000000c08057c24 */ /* 0x000fe2000f8e0205 */
[----:B------:R-:W-:Y:S01]  /*1fa0*/  LOP3.LUT R0, R15, R0, RZ, 0xfc, !PT ;  /* 0x000000000f007212 */ /* 0x000fe200078efcff */
[----:B------:R-:W-:Y:S01]  /*1fb0*/  IMAD.WIDE.U32 R14, R233, c[0x0][0x210], R32 ;  /* 0x00008400e90e7a25 */ /* 0x000fe200078e0020 */
[----:B------:R-:W-:Y:S01]  /*1fc0*/  P2R R9, PR, RZ, 0x20 ;  /* 0x00000020ff097803 */ /* 0x000fe20000000000 */
[----:B------:R3:W-:Y:S01]  /*1fd0*/  LDGSTS.E.BYPASS.LTC128B.128 [R225+0x6080], [R30.64+0x100], !P1 ;  /* 0x060801001ee17fae */ /* 0x0007e2000c901d4a */
[C---:B------:R-:W-:Y:S01]  /*1fe0*/  LOP3.LUT P4, RZ, R0.reuse, 0x1, RZ, 0xc0, !PT ;  /* 0x0000000100ff7812 */ /* 0x040fe2000788c0ff */
[----:B------:R-:W-:Y:S01]  /*1ff0*/  IMAD.IADD R243, R19, 0x1, R242 ;  /* 0x0000000113f37824 */ /* 0x000fe200078e02f2 */
[----:B------:R-:W-:Y:S01]  /*2000*/  ISETP.NE.AND P1, PT, R9, RZ, PT ;  /* 0x000000ff0900720c */ /* 0x000fe20003f25270 */
[----:B------:R1:W-:Y:S01]  /*2010*/  @!P2 LDGSTS.E.BYPASS.LTC128B.128 [R225+0x2080], [R28.64], !P0 ;  /* 0x020800001ce1afae */ /* 0x0003e2000c101d4a */
[-C--:B------:R-:W-:Y:S01]  /*2020*/  IADD3 R9, -R229, R230.reuse, -R21 ;  /* 0x000000e6e5097210 */ /* 0x080fe20007ffe915 */
[----:B------:R-:W-:Y:S01]  /*2030*/  IMAD.MOV.U32 R242, RZ, RZ, R18 ;  /* 0x000000fffff27224 */ /* 0x000fe200078e0012 */
[C---:B------:R-:W-:Y:S01]  /*2040*/  LOP3.LUT P6, RZ, R0.reuse, 0x2, RZ, 0xc0, !PT ;  /* 0x0000000200ff7812 */ /* 0x040fe200078cc0ff */
[----:B------:R-:W-:Y:S01]  /*2050*/  IMAD.WIDE.U32 R24, R233, c[0x0][0x238], R24 ;  /* 0x00008e00e9187a25 */ /* 0x000fe200078e0018 */
[----:B------:R-:W-:Y:S01]  /*2060*/  LOP3.LUT P5, RZ, R0, 0x4, RZ, 0xc0, !PT ;  /* 0x0000000400ff7812 */ /* 0x000fe200078ac0ff */
[----:B------:R-:W-:Y:S01]  /*2070*/  CS2R R72, SRZ ;  /* 0x0000000000487805 */ /* 0x000fe2000001ff00 */
[-C--:B------:R-:W-:Y:S01]  /*2080*/  LEA.HI R20, R6, R223.reuse, RZ, 0x4 ;  /* 0x000000df06147211 */ /* 0x080fe200078f20ff */
[----:B------:R-:W-:Y:S01]  /*2090*/  IMAD R0, R12, c[0x0][0x270], RZ ;  /* 0x00009c000c007a24 */ /* 0x000fe200078e02ff */
[C---:B------:R-:W-:Y:S01]  /*20a0*/  ISETP.LT.OR P0, PT, R9.reuse, 0x1, !P5 ;  /* 0x000000010900780c */ /* 0x040fe20006f01670 */
[----:B------:R-:W-:Y:S01]  /*20b0*/  IMAD.WIDE.U32 R242, R234, c[0x0][0x290], R242 ;  /* 0x0000a400eaf27a25 */ /* 0x000fe200078e00f2 */
[----:B------:R-:W-:Y:S01]  /*20c0*/  LEA.HI R19, R6, R223, RZ, 0x5 ;  /* 0x000000df06137211 */ /* 0x000fe200078f28ff */
        /* <DEDUP_REMOVED lines=31> */
[----:B------:R-:W-:Y:S01]  /*22c0*/  SHF.R.S32.HI R8, RZ, 0x1f, R21 ;  /* 0x0000001fff087819 */ /* 0x000fe20000011415 */
[----:B------:R4:W-:Y:S01]  /*22d0*/  LDGSTS.E.BYPASS.LTC128B.128 [R225+0x10080], [R22.64], !P2 ;  /* 0x1008000016e17fae */ /* 0x0009e2000d101d4a */
[----:B------:R-:W-:Y:S01]  /*22e0*/  ISETP.GT.AND P2, PT, R223, 0xf, PT ;  /* 0x0000000fdf00780c */ /* 0x000fe20003f44270 */
[----:B------:R-:W-:Y:S01]  /*22f0*/  IMAD.IADD R219, R243, 0x1, R219 ;  /* 0x00000001f3db7824 */ /* 0x000fe200078e02db */
[----:B------:R-:W-:Y:S01]  /*2300*/  ISETP.LT.OR P1, PT, R9, 0x21, !P5 ;  /* 0x000000210900780c */ /* 0x000fe20006f21670 */
[----:B------:R-:W-:Y:S01]  /*2310*/  IMAD R12, R12, c[0x0][0x238], RZ ;  /* 0x00008e000c0c7a24 */ /* 0x000fe200078e02ff */
[----:B------:R-:W-:Y:S01]  /*2320*/  CS2R R56, SRZ ;  /* 0x0000000000387805 */ /* 0x000fe2000001ff00 */
[----:B------:R-:W-:Y:S01]  /*2330*/  CS2R R54, SRZ ;  /* 0x0000000000367805 */ /* 0x000fe2000001ff00 */
[----:B------:R-:W-:Y:S01]  /*2340*/  CS2R R52, SRZ ;  /* 0x0000000000347805 */ /* 0x000fe2000001ff00 */
[----:B------:R4:W-:Y:S01]  /*2350*/  LDGSTS.E.BYPASS.LTC128B.128 [R225+0x12080], [R22.64+0x80], !P0 ;  /* 0x1208008016e17fae */ /* 0x0009e2000c101d4a */
[----:B------:R-:W-:Y:S01]  /*2360*/  IMAD R12, R233, c[0x0][0x23c], R12 ;  /* 0x00008f00e90c7a24 */ /* 0x000fe200078e020c */
[----:B------:R-:W-:Y:S01]  /*2370*/  CS2R R50, SRZ ;  /* 0x0000000000327805 */ /* 0x000fe2000001ff00 */
[----:B------:R-:W-:Y:S01]  /*2380*/  CS2R R48, SRZ ;  /* 0x0000000000307805 */ /* 0x000fe2000001ff00 */
[----:B------:R-:W-:Y:S01]  /*2390*/  CS2R R46, SRZ ;  /* 0x00000000002e7805 */ /* 0x000fe2000001ff00 */
[----:B------:R-:W-:Y:S01]  /*23a0*/  CS2R R44, SRZ ;  /* 0x00000000002c7805 */ /* 0x000fe2000001ff00 */
[----:B------:R-:W-:Y:S01]  /*23b0*/  @!P2 IADD3 R14, P0, R21, R244, RZ ;  /* 0x000000f4150ea210 */ /* 0x000fe20007f1e0ff */
[----:B------:R-:W-:Y:S01]  /*23c0*/  UMOV UR4, URZ ;  /* 0x0000003f00047c82 */ /* 0x000fe20008000000 */
[----:B------:R4:W-:Y:S01]  /*23d0*/  LDGSTS.E.BYPASS.LTC128B.128 [R225+0x14080], [R22.64+0x100], !P1 ;  /* 0x1408010016e17fae */ /* 0x0009e2000c901d4a */
[----:B------:R-:W-:Y:S01]  /*23e0*/  ISETP.LT.OR P1, PT, R0, 0x1, P3 ;  /* 0x000000010000780c */ /* 0x000fe20001f21670 */
[----:B------:R-:W-:Y:S01]  /*23f0*/  UMOV UR13, 0x1 ;  /* 0x00000001000d7882 */ /* 0x000fe20000000000 */
[----:B------:R-:W-:Y:S01]  /*2400*/  @!P2 IMAD.X R9, R8, 0x1, R221, P0 ;  /* 0x000000010809a824 */ /* 0x000fe200000e06dd */
[----:B-1----:R-:W-:Y:S01]  /*2410*/  @!P2 LEA R28, P0, R14, c[0x0][0x258], 0x2 ;  /* 0x000096000e1caa11 */ /* 0x002fe200078010ff */
[----:B--2---:R-:W-:-:S03]  /*2420*/  IMAD.WIDE.U32 R26, R252, UR12, R246 ;  /* 0x0000000cfc1a7c25 */ /* 0x004fc6000f8e00f6 */
[----:B------:R-:W-:Y:S01]  /*2430*/  @!P2 LEA.HI.X R29, R14, c[0x0][0x25c], R9, 0x2, P0 ;  /* 0x000097000e1daa11 */ /* 0x000fe200000f1409 */
[----:B------:R-:W-:Y:S01]  /*2440*/  @!P2 IMAD.SHL.U32 R9, R223, 0x10, RZ ;  /* 0x00000010df09a824 */ /* 0x000fe200078e00ff */
[C---:B---3--:R-:W-:Y:S01]  /*2450*/  LEA R30, P0, R26.reuse, c[0x0][0x1f0], 0x1 ;  /* 0x00007c001a1e7a11 */ /* 0x048fe200078008ff */
[----:B------:R-:W-:Y:S02]  /*2460*/  IMAD.IADD R5, R27, 0x1, R5 ;  /* 0x000000011b057824 */ /* 0x000fe400078e0205 */
[----:B------:R-:W-:Y:S01]  /*2470*/  IMAD.U32 R14, RZ, RZ, UR6 ;  /* 0x00000006ff0e7e24 */ /* 0x000fe2000f8e00ff */
[----:B------:R1:W-:Y:S01]  /*2480*/  @!P2 LDGSTS.E.BYPASS.LTC128B.128 [R9+0x21080], [R28.64] ;  /* 0x210800001c09afae */ /* 0x0003e2000b901d4a */
[----:B------:R-:W-:Y:S02]  /*2490*/  ISETP.GE.AND P2, PT, R7, c[0x0][0x1fc], PT ;  /* 0x00007f0007007a0c */ /* 0x000fe40003f46270 */
[----:B------:R-:W-:Y:S01]  /*24a0*/  LEA.HI.X R31, R26, c[0x0][0x1f4], R5, 0x1, P0 ;  /* 0x00007d001a1f7a11 */ /* 0x000fe200000f0c05 */
[----:B------:R-:W0:Y:S01]  /*24b0*/  LDGDEPBAR ;  /* 0x00000000000079af */ /* 0x000e220000000000 */
[----:B------:R-:W-:Y:S01]  /*24c0*/  ISETP.LT.OR P0, PT, R0, 0x1, P2 ;  /* 0x000000010000780c */ /* 0x000fe20001701670 */
[----:B------:R-:W-:-:S02]  /*24d0*/  IMAD.U32 R5, RZ, RZ, UR5 ;  /* 0x00000005ff057e24 */ /* 0x000fc4000f8e00ff */
[----:B------:R2:W-:Y:S01]  /*24e0*/  LDGSTS.E.BYPASS.LTC128B.128 [R225+0x1b080], [R30.64], !P1 ;  /* 0x1b0800001ee17fae */ /* 0x0005e2000c901d4a */
[----:B----4-:R-:W-:-:S09]  /*24f0*/  IMAD.U32 R22, RZ, RZ, UR6 ;  /* 0x00000006ff167e24 */ /* 0x010fd2000f8e00ff */
[----:B------:R2:W-:Y:S01]  /*2500*/  LDGSTS.E.BYPASS.LTC128B.128 [R225+0x1d080], [R30.64+0x80], !P0 ;  /* 0x1d0800801ee17fae */ /* 0x0005e2000c101d4a */
[----:B------:R-:W-:-:S04]  /*2510*/  LEA R22, P0, R22, R30, 0x1 ;  /* 0x0000001e16167211 */ /* 0x000fc800078008ff */
[----:B------:R-:W-:Y:S02]  /*2520*/  LEA.HI.X R23, R14, R31, R5, 0x1, P0 ;  /* 0x0000001f0e177211 */ /* 0x000fe400000f0c05 */
[----:B------:R-:W-:Y:S02]  /*2530*/  ISETP.GE.AND P0, PT, R4, c[0x0][0x1fc], PT ;  /* 0x00007f0004007a0c */ /* 0x000fe40003f06270 */
[----:B------:R-:W-:Y:S02]  /*2540*/  SHF.R.S32.HI R5, RZ, 0x4, R20 ;  /* 0x00000004ff057819 */ /* 0x000fe40000011414 */
[----:B------:R-:W-:Y:S02]  /*2550*/  ISETP.LT.OR P1, PT, R0, 0x1, P0 ;  /* 0x000000010000780c */ /* 0x000fe40000721670 */
[----:B-1----:R-:W-:Y:S02]  /*2560*/  LEA.HI R9, R20, R5, RZ, 0x1 ;  /* 0x0000000514097211 */ /* 0x002fe400078f08ff */
[----:B------:R-:W-:-:S02]  /*2570*/  ISETP.LT.OR P0, PT, R0, 0x21, P0 ;  /* 0x000000210000780c */ /* 0x000fc40000701670 */
[----:B------:R-:W-:Y:S02]  /*2580*/  LOP3.LUT R9, R9, 0xfffffffe, RZ, 0xc0, !PT ;  /* 0xfffffffe09097812 */ /* 0x000fe400078ec0ff */
[----:B------:R-:W-:-:S03]  /*2590*/  LOP3.LUT R20, R20, 0xfffffff0, RZ, 0xc0, !PT ;  /* 0xfffffff014147812 */ /* 0x000fc600078ec0ff */
[----:B------:R-:W-:Y:S01]  /*25a0*/  IMAD.IADD R9, R5, 0x1, -R9 ;  /* 0x0000000105097824 */ /* 0x000fe200078e0a09 */
[----:B------:R-:W-:Y:S01]  /*25b0*/  SHF.R.S32.HI R5, RZ, 0x5, R19 ;  /* 0x00000005ff057819 */ /* 0x000fe20000011413 */
[----:B------:R2:W-:Y:S01]  /*25c0*/  LDGSTS.E.BYPASS.LTC128B.128 [R225+0x1f080], [R30.64+0x100], !P1 ;  /* 0x1f0801001ee17fae */ /* 0x0005e2000c901d4a */
[----:B------:R-:W-:Y:S01]  /*25d0*/  ISETP.LT.OR P1, PT, R0, 0x21, P3 ;  /* 0x000000210000780c */ /* 0x000fe20001f21670 */
[----:B------:R-:W-:Y:S01]  /*25e0*/  IMAD.SHL.U32 R220, R9, 0x8, RZ ;  /* 0x0000000809dc7824 */ /* 0x000fe200078e00ff */
[----:B------:R-:W-:Y:S02]  /*25f0*/  ISETP.GE.AND P3, PT, R16, c[0x0][0x1fc], PT ;  /* 0x00007f0010007a0c */ /* 0x000fe40003f66270 */
[----:B------:R-:W-:Y:S02]  /*2600*/  LEA.HI R16, R6, R223, RZ, 0x2 ;  /* 0x000000df06107211 */ /* 0x000fe400078f10ff */
[----:B------:R-:W-:Y:S02]  /*2610*/  SEL R6, RZ, 0x1, P3 ;  /* 0x00000001ff067807 */ /* 0x000fe40001800000 */
[----:B------:R-:W-:-:S02]  /*2620*/  SHF.R.S32.HI R15, RZ, 0x2, R16 ;  /* 0x00000002ff0f7819 */ /* 0x000fc40000011410 */
[----:B------:R-:W-:Y:S02]  /*2630*/  SHF.R.S32.HI R14, RZ, 0x1f, R16 ;  /* 0x0000001fff0e7819 */ /* 0x000fe40000011410 */
[----:B------:R-:W-:Y:S01]  /*2640*/  LOP3.LUT R16, R16, 0x3ffffffc, RZ, 0xc0, !PT ;  /* 0x3ffffffc10107812 */ /* 0x000fe200078ec0ff */
[----:B------:R1:W-:Y:S01]  /*2650*/  LDGSTS.E.BYPASS.LTC128B.128 [R225+0x1c080], [R22.64], !P1 ;  /* 0x1c08000016e17fae */ /* 0x0003e2000c901d4a */
[----:B------:R-:W-:Y:S02]  /*2660*/  ISETP.LT.OR P1, PT, R0, 0x21, P2 ;  /* 0x000000210000780c */ /* 0x000fe40001721670 */
[----:B------:R-:W-:Y:S01]  /*2670*/  LEA.HI R13, R14, R15, RZ, 0x3 ;  /* 0x0000000f0e0d7211 */ /* 0x000fe200078f18ff */
[----:B------:R-:W-:Y:S01]  /*2680*/  IMAD.IADD R16, R223, 0x1, -R16 ;  /* 0x00000001df107824 */ /* 0x000fe200078e0a10 */
[----:B------:R-:W-:Y:S02]  /*2690*/  SHF.R.S32.HI R14, RZ, 0x1f, R19 ;  /* 0x0000001fff0e7819 */ /* 0x000fe40000011413 */
[----:B------:R-:W-:Y:S01]  /*26a0*/  LOP3.LUT R0, R13, 0xfffffff8, RZ, 0xc0, !PT ;  /* 0xfffffff80d007812 */ /* 0x000fe200078ec0ff */
[----:B------:R-:W-:Y:S01]  /*26b0*/  IMAD.IADD R13, R25, 0x1, R12 ;  /* 0x00000001190d7824 */ /* 0x000fe200078e020c */
[----:B------:R-:W-:Y:S01]  /*26c0*/  LEA.HI R14, R14, R5, RZ, 0x2 ;  /* 0x000000050e0e7211 */ /* 0x000fe200078f10ff */
[----:B------:R-:W-:Y:S01]  /*26d0*/  IMAD.MOV.U32 R12, RZ, RZ, R24 ;  /* 0x000000ffff0c7224 */ /* 0x000fe200078e0018 */
[----:B------:R-:W-:Y:S01]  /*26e0*/  ISETP.GE.AND P2, PT, R4, c[0x0][0x1fc], PT ;  /* 0x00007f0004007a0c */ /* 0x000fe20003f46270 */
[----:B------:R-:W-:Y:S01]  /*26f0*/  IMAD.IADD R0, R15, 0x1, -R0 ;  /* 0x000000010f007824 */ /* 0x000fe200078e0a00 */
[----:B------:R-:W-:Y:S01]  /*2700*/  LOP3.LUT R14, R14, 0xfffffffc, RZ, 0xc0, !PT ;  /* 0xfffffffc0e0e7812 */ /* 0x000fe200078ec0ff */
[----:B------:R1:W-:Y:S01]  /*2710*/  LDGSTS.E.BYPASS.LTC128B.128 [R225+0x1e080], [R22.64+0x80], !P1 ;  /* 0x1e08008016e17fae */ /* 0x0003e2000c901d4a */
[----:B------:R-:W-:Y:S01]  /*2720*/  ISETP.GE.AND P1, PT, R7, c[0x0][0x1fc], PT ;  /* 0x00007f0007007a0c */ /* 0x000fe20003f26270 */
[----:B------:R-:W-:Y:S01]  /*2730*/  IMAD.SHL.U32 R17, R0, 0x10, RZ ;  /* 0x0000001000117824 */ /* 0x000fe200078e00ff */
[----:B------:R-:W-:Y:S01]  /*2740*/  ISETP.GE.AND P3, PT, R223, 0x10, PT ;  /* 0x00000010df00780c */ /* 0x000fe20003f66270 */
[----:B------:R-:W-:Y:S01]  /*2750*/  IMAD.IADD R7, R5, 0x1, -R14 ;  /* 0x0000000105077824 */ /* 0x000fe200078e0a0e */
[----:B------:R1:W-:Y:S01]  /*2760*/  LDGSTS.E.BYPASS.LTC128B.128 [R225+0x20080], [R22.64+0x100], !P0 ;  /* 0x2008010016e17fae */ /* 0x0003e2000c101d4a */
[----:B------:R-:W-:Y:S01]  /*2770*/  IADD3 R14, P0, R21, R242, RZ ;  /* 0x000000f2150e7210 */ /* 0x000fe20007f1e0ff */
[----:B------:R-:W-:Y:S01]  /*2780*/  IMAD.WIDE.U32 R234, R234, c[0x0][0x240], R12 ;  /* 0x00009000eaea7a25 */ /* 0x000fe200078e000c */
[----:B------:R-:W-:-:S02]  /*2790*/  LOP3.LUT R17, R212, 0x70, R17, 0xf8, !PT ;  /* 0x00000070d4117812 */ /* 0x000fc400078ef811 */
[C---:B------:R-:W-:Y:S01]  /*27a0*/  LEA.HI R15, R7.reuse, R7, RZ, 0x1 ;  /* 0x00000007070f7211 */ /* 0x040fe200078f08ff */
[----:B------:R-:W-:Y:S01]  /*27b0*/  IMAD.SHL.U32 R18, R7, 0x100, RZ ;  /* 0x0000010007127824 */ /* 0x000fe200078e00ff */
[----:B------:R-:W-:Y:S01]  /*27c0*/  SEL R13, RZ, 0xffffffff, P1 ;  /* 0xffffffffff0d7807 */ /* 0x000fe20000800000 */
[----:B------:R-:W-:Y:S01]  /*27d0*/  IMAD.X R21, R8, 0x1, R219, P0 ;  /* 0x0000000108157824 */ /* 0x000fe200000e06db */
[----:B------:R-:W-:Y:S01]  /*27e0*/  LOP3.LUT R8, R19, 0xffffffe0, RZ, 0xc0, !PT ;  /* 0xffffffe013087812 */ /* 0x000fe200078ec0ff */
[----:B------:R-:W-:Y:S01]  /*27f0*/  IMAD.SHL.U32 R15, R15, 0x100, RZ ;  /* 0x000001000f0f7824 */ /* 0x000fe200078e00ff */
[----:B------:R-:W-:Y:S01]  /*2800*/  LOP3.LUT R17, R17, 0x100, R18, 0xf8, !PT ;  /* 0x0000010011117812 */ /* 0x000fe200078ef812 */
[C---:B------:R-:W-:Y:S01]  /*2810*/  IMAD.IADD R19, R223.reuse, 0x1, -R20 ;  /* 0x00000001df137824 */ /* 0x040fe200078e0a14 */
[----:B------:R-:W-:Y:S01]  /*2820*/  LOP3.LUT P1, RZ, R10, 0x4, RZ, 0xc0, !PT ;  /* 0x000000040aff7812 */ /* 0x000fe2000782c0ff */
[----:B------:R-:W-:Y:S01]  /*2830*/  IMAD.IADD R8, R223, 0x1, -R8 ;  /* 0x00000001df087824 */ /* 0x000fe200078e0a08 */
[----:B------:R-:W-:Y:S01]  /*2840*/  LOP3.LUT R15, R15, 0x7ffffe00, RZ, 0xc0, !PT ;  /* 0x7ffffe000f0f7812 */ /* 0x000fe200078ec0ff */
[----:B------:R-:W-:Y:S01]  /*2850*/  IMAD.SHL.U32 R12, R7, 0x10, RZ ;  /* 0x00000010070c7824 */ /* 0x000fe200078e00ff */
[----:B------:R-:W-:Y:S01]  /*2860*/  SHF.R.U32.HI R4, RZ, 0x3, R17 ;  /* 0x00000003ff047819 */ /* 0x000fe20000011611 */
[----:B------:R-:W-:Y:S01]  /*2870*/  IMAD.SHL.U32 R13, R13, 0x2, RZ ;  /* 0x000000020d0d7824 */ /* 0x000fe200078e00ff */
[----:B------:R-:W-:Y:S01]  /*2880*/  SHF.R.S32.HI R25, RZ, 0x1f, R8 ;  /* 0x0000001fff197819 */ /* 0x000fe20000011408 */
[----:B------:R-:W-:Y:S01]  /*2890*/  IMAD R15, R16, 0x2, R15 ;  /* 0x00000002100f7824 */ /* 0x000fe200078e020f */
[----:B------:R-:W-:Y:S01]  /*28a0*/  LOP3.LUT R4, R17, 0x28, R4, 0x78, !PT ;  /* 0x0000002811047812 */ /* 0x000fe200078e7804 */
[----:B------:R-:W-:Y:S01]  /*28b0*/  IMAD.IADD R241, R235, 0x1, R241 ;  /* 0x00000001ebf17824 */ /* 0x000fe200078e02f1 */
[----:B------:R-:W-:-:S02]  /*28c0*/  SHF.R.S32.HI R210, RZ, 0x1f, R19 ;  /* 0x0000001fffd27819 */ /* 0x000fc40000011413 */
[----:B------:R-:W-:Y:S01]  /*28d0*/  LOP3.LUT R220, R220, 0x8, RZ, 0xc0, !PT ;  /* 0x00000008dcdc7812 */ /* 0x000fe200078ec0ff */
[----:B------:R-:W-:Y:S01]  /*28e0*/  IMAD.IADD R227, R15, 0x1, R4 ;  /* 0x000000010fe37824 */ /* 0x000fe200078e0204 */
[C---:B-1----:R-:W-:Y:S01]  /*28f0*/  LEA R22, P0, R14.reuse, c[0x0][0x280], 0x2 ;  /* 0x0000a0000e167a11 */ /* 0x042fe200078010ff */
[----:B------:R-:W-:Y:S01]  /*2900*/  IMAD.SHL.U32 R4, R5, 0x100, RZ ;  /* 0x0000010005047824 */ /* 0x000fe200078e00ff */
[----:B------:R-:W-:Y:S01]  /*2910*/  LEA.HI R15, R25, R8, RZ, 0x2 ;  /* 0x00000008190f7211 */ /* 0x000fe200078f10ff */
[----:B------:R-:W-:Y:S01]  /*2920*/  IMAD.SHL.U32 R227, R227, 0x2, RZ ;  /* 0x00000002e3e37824 */ /* 0x000fe200078e00ff */
[----:B------:R-:W-:Y:S01]  /*2930*/  LEA.HI.X R23, R14, c[0x0][0x284], R21, 0x2, P0 ;  /* 0x0000a1000e177a11 */ /* 0x000fe200000f1415 */
[----:B------:R-:W-:Y:S01]  /*2940*/  IMAD.SHL.U32 R14, R19, 0x10, RZ ;  /* 0x00000010130e7824 */ /* 0x000fe200078e00ff */
[----:B------:R-:W-:Y:S01]  /*2950*/  LOP3.LUT P0, RZ, R0, 0x1, RZ, 0xc0, !PT ;  /* 0x0000000100ff7812 */ /* 0x000fe2000780c0ff */
[----:B------:R-:W-:Y:S01]  /*2960*/  @!P3 IMAD.SHL.U32 R21, R223, 0x10, RZ ;  /* 0x00000010df15b824 */ /* 0x000fe200078e00ff */
[----:B------:R-:W-:-:S02]  /*2970*/  LOP3.LUT R3, R15, 0x7ffffffc, RZ, 0xc0, !PT ;  /* 0x7ffffffc0f037812 */ /* 0x000fc400078ec0ff */
[----:B------:R-:W-:Y:S02]  /*2980*/  LOP3.LUT R17, R14, 0xf0, RZ, 0xc0, !PT ;  /* 0x000000f00e117812 */ /* 0x000fe400078ec0ff */
[----:B------:R-:W-:Y:S01]  /*2990*/  IADD3 R0, R227, 0x21480, RZ ;  /* 0x00021480e3007810 */ /* 0x000fe20007ffe0ff */
[----:B------:R-:W-:Y:S01]  /*29a0*/  IMAD.IADD R8, R8, 0x1, -R3 ;  /* 0x0000000108087824 */ /* 0x000fe200078e0a03 */
[----:B------:R-:W-:Y:S01]  /*29b0*/  LOP3.LUT R212, R17, R212, RZ, 0xfc, !PT ;  /* 0x000000d411d47212 */ /* 0x000fe200078efcff */
[----:B------:R-:W-:Y:S01]  /*29c0*/  IMAD.SHL.U32 R3, R9, 0x20, RZ ;  /* 0x0000002009037824 */ /* 0x000fe200078e00ff */
[----:B------:R-:W-:Y:S01]  /*29d0*/  LOP3.LUT R4, R17, 0x100, R4, 0xf8, !PT ;  /* 0x0000010011047812 */ /* 0x000fe200078ef804 */
[----:B------:R-:W-:Y:S01]  /*29e0*/  IMAD.SHL.U32 R17, R10, 0x40, RZ ;  /* 0x000000400a117824 */ /* 0x000fe200078e00ff */
[----:B------:R-:W-:Y:S01]  /*29f0*/  IADD3 R224, R227, 0x215a0, RZ ;  /* 0x000215a0e3e07810 */ /* 0x000fe20007ffe0ff */
[----:B------:R2:W-:Y:S01]  /*2a00*/  @!P3 LDGSTS.E.BYPASS.LTC128B.128 [R21+0x21280], [R22.64] ;  /* 0x212800001615bfae */ /* 0x0005e2000b901d4a */
[----:B------:R-:W-:Y:S01]  /*2a10*/  @P0 IADD3 R224, R0, 0xe0, RZ ;  /* 0x000000e000e00810 */ /* 0x000fe20007ffe0ff */
[----:B------:R-:W-:Y:S01]  /*2a20*/  IMAD.SHL.U32 R0, R2, 0x8, RZ ;  /* 0x0000000802007824 */ /* 0x000fe200078e00ff */
[----:B------:R-:W-:Y:S01]  /*2a30*/  LOP3.LUT R17, R17, 0x1c0, RZ, 0xc0, !PT ;  /* 0x000001c011117812 */ /* 0x000fe200078ec0ff */
[----:B------:R-:W0:Y:S01]  /*2a40*/  LDGDEPBAR ;  /* 0x00000000000079af */ /* 0x000e220000000000 */
[----:B------:R-:W-:Y:S01]  /*2a50*/  LEA.HI R210, R210, R19, RZ, 0x3 ;  /* 0x00000013d2d27211 */ /* 0x000fe200078f18ff */
[----:B------:R-:W-:Y:S01]  /*2a60*/  IMAD R249, R249, 0x4, R8 ;  /* 0x00000004f9f97824 */ /* 0x000fe200078e0208 */
[----:B------:R-:W-:Y:S01]  /*2a70*/  LOP3.LUT P0, RZ, R10, 0x2, RZ, 0xc0, !PT ;  /* 0x000000020aff7812 */ /* 0x000fe2000780c0ff */
[----:B------:R-:W0:Y:S01]  /*2a80*/  LDGDEPBAR ;  /* 0x00000000000079af */ /* 0x000e220000000000 */
[----:B------:R-:W-:Y:S01]  /*2a90*/  LEA.HI.SX32 R228, R15, R12, 0x1e ;  /* 0x0000000c0fe47211 */ /* 0x000fe200078ff2ff */
[----:B------:R-:W-:Y:S01]  /*2aa0*/  IMAD.SHL.U32 R249, R249, 0x2, RZ ;  /* 0x00000002f9f97824 */ /* 0x000fe200078e00ff */
[----:B------:R-:W-:-:S02]  /*2ab0*/  LOP3.LUT R10, R17, 0x8, R218, 0xf8, !PT ;  /* 0x00000008110a7812 */ /* 0x000fc400078ef8da */
[----:B------:R-:W-:Y:S02]  /*2ac0*/  LOP3.LUT R3, R3, 0x20, RZ, 0xc0, !PT ;  /* 0x0000002003037812 */ /* 0x000fe400078ec0ff */
[----:B------:R-:W-:Y:S02]  /*2ad0*/  LOP3.LUT R15, R17, 0x30, R12, 0xf8, !PT ;  /* 0x00000030110f7812 */ /* 0x000fe400078ef80c */
[----:B------:R-:W-:Y:S02]  /*2ae0*/  SHF.R.U32.HI R17, RZ, 0x3, R17 ;  /* 0x00000003ff117819 */ /* 0x000fe40000011611 */
[C---:B------:R-:W-:Y:S01]  /*2af0*/  LOP3.LUT R2, R210.reuse, 0xfffffff8, RZ, 0xc0, !PT ;  /* 0xfffffff8d2027812 */ /* 0x040fe200078ec0ff */
[----:B------:R-:W-:Y:S01]  /*2b00*/  IMAD.SHL.U32 R210, R210, 0x40, RZ ;  /* 0x00000040d2d27824 */ /* 0x000fe200078e00ff */
[----:B------:R-:W-:Y:S02]  /*2b10*/  LOP3.LUT R0, R3, 0x18, R0, 0xf8, !PT ;  /* 0x0000001803007812 */ /* 0x000fe400078ef800 */
[----:B------:R-:W-:Y:S01]  /*2b20*/  LOP3.LUT R3, R10, R17, RZ, 0x3c, !PT ;  /* 0x000000110a037212 */ /* 0x000fe200078e3cff */
[----:B------:R-:W-:Y:S01]  /*2b30*/  IMAD.IADD R2, R19, 0x1, -R2 ;  /* 0x0000000113027824 */ /* 0x000fe200078e0a02 */
[----:B------:R-:W-:-:S02]  /*2b40*/  SEL R5, R217, 0xfffffff0, !P0 ;  /* 0xfffffff0d9057807 */ /* 0x000fc40004000000 */
[----:B------:R-:W-:Y:S01]  /*2b50*/  SHF.R.U32.HI R211, RZ, 0x3, R4 ;  /* 0x00000003ffd37819 */ /* 0x000fe20000011604 */
[----:B------:R-:W-:Y:S01]  /*2b60*/  IMAD R216, R216, 0x200, R3 ;  /* 0x00000200d8d87824 */ /* 0x000fe200078e0203 */
[----:B------:R-:W-:Y:S02]  /*2b70*/  SEL R3, R215, 0xffffffe0, !P1 ;  /* 0xffffffe0d7037807 */ /* 0x000fe40004800000 */
[----:B------:R-:W-:Y:S01]  /*2b80*/  LOP3.LUT P1, RZ, R2, 0x4, RZ, 0xc0, !PT ;  /* 0x0000000402ff7812 */ /* 0x000fe2000782c0ff */
[----:B------:R-:W-:Y:S01]  /*2b90*/  IMAD.SHL.U32 R216, R216, 0x2, RZ ;  /* 0x00000002d8d87824 */ /* 0x000fe200078e00ff */
[C---:B------:R-:W-:Y:S01]  /*2ba0*/  LOP3.LUT P0, RZ, R2.reuse, 0x2, RZ, 0xc0, !PT ;  /* 0x0000000202ff7812 */ /* 0x040fe2000780c0ff */
[----:B------:R-:W-:Y:S01]  /*2bb0*/  IMAD.SHL.U32 R2, R2, 0x40, RZ ;  /* 0x0000004002027824 */ /* 0x000fe200078e00ff */
[----:B------:R-:W-:Y:S01]  /*2bc0*/  LOP3.LUT R218, R15, 0x8, R218, 0xf8, !PT ;  /* 0x000000080fda7812 */ /* 0x000fe200078ef8da */
[--C-:B------:R-:W-:Y:S01]  /*2bd0*/  IMAD R208, R5, 0x2, R216.reuse ;  /* 0x0000000205d07824 */ /* 0x100fe200078e02d8 */
[----:B------:R-:W-:Y:S01]  /*2be0*/  LOP3.LUT R211, R211, 0x38, RZ, 0xc0, !PT ;  /* 0x00000038d3d37812 */ /* 0x000fe200078ec0ff */
[C---:B------:R-:W-:Y:S01]  /*2bf0*/  IMAD R207, R3.reuse, 0x2, R216 ;  /* 0x0000000203cf7824 */ /* 0x040fe200078e02d8 */
[----:B------:R-:W-:Y:S01]  /*2c00*/  LOP3.LUT R2, R2, 0x1c0, RZ, 0xc0, !PT ;  /* 0x000001c002027812 */ /* 0x000fe200078ec0ff */
[----:B------:R-:W-:Y:S01]  /*2c10*/  IMAD R206, R3, 0x2, R208 ;  /* 0x0000000203ce7824 */ /* 0x000fe200078e02d0 */
[----:B------:R-:W-:-:S02]  /*2c20*/  LOP3.LUT R210, R210, 0xfffffe00, RZ, 0xc0, !PT ;  /* 0xfffffe00d2d27812 */ /* 0x000fc400078ec0ff */
[----:B------:R-:W-:Y:S02]  /*2c30*/  SHF.R.U32.HI R15, RZ, 0x3, R2 ;  /* 0x00000003ff0f7819 */ /* 0x000fe40000011602 */
[----:B------:R-:W-:Y:S01]  /*2c40*/  LOP3.LUT R211, R211, R4, R220, 0x1e, !PT ;  /* 0x00000004d3d37212 */ /* 0x000fe200078e1edc */
[----:B------:R-:W-:Y:S01]  /*2c50*/  IMAD R7, R7, 0x400, R210 ;  /* 0x0000040007077824 */ /* 0x000fe200078e02d2 */
[----:B------:R-:W-:Y:S02]  /*2c60*/  LOP3.LUT R220, R15, R2, R220, 0x1e, !PT ;  /* 0x000000020fdc7212 */ /* 0x000fe400078e1edc */
[C---:B------:R-:W-:Y:S01]  /*2c70*/  LOP3.LUT P3, RZ, R19.reuse, 0x2, RZ, 0xc0, !PT ;  /* 0x0000000213ff7812 */ /* 0x040fe2000786c0ff */
[----:B------:R-:W-:Y:S01]  /*2c80*/  IMAD.SHL.U32 R19, R19, 0x2, RZ ;  /* 0x0000000213137824 */ /* 0x000fe200078e00ff */
[----:B------:R-:W-:Y:S01]  /*2c90*/  LOP3.LUT R15, R15, R0, R2, 0x1e, !PT ;  /* 0x000000000f0f7212 */ /* 0x000fe200078e1e02 */
[----:B------:R-:W-:Y:S01]  /*2ca0*/  IMAD.IADD R220, R7, 0x1, R220 ;  /* 0x0000000107dc7824 */ /* 0x000fe200078e02dc */
[----:B------:R-:W-:-:S02]  /*2cb0*/  SEL R217, R217, 0xfffffff0, !P0 ;  /* 0xfffffff0d9d97807 */ /* 0x000fc40004000000 */
[----:B------:R-:W-:Y:S01]  /*2cc0*/  LOP3.LUT R212, R212, 0x18, R19, 0x78, !PT ;  /* 0x00000018d4d47812 */ /* 0x000fe200078e7813 */
[----:B------:R-:W-:Y:S01]  /*2cd0*/  IMAD.SHL.U32 R0, R220, 0x2, RZ ;  /* 0x00000002dc007824 */ /* 0x000fe200078e00ff */
[----:B------:R-:W-:Y:S01]  /*2ce0*/  SEL R215, R215, 0xffffffe0, !P1 ;  /* 0xffffffe0d7d77807 */ /* 0x000fe20004800000 */
[----:B------:R-:W-:Y:S01]  /*2cf0*/  IMAD.SHL.U32 R214, R217, 0x2, RZ ;  /* 0x00000002d9d67824 */ /* 0x000fe200078e00ff */
[----:B------:R-:W-:Y:S01]  /*2d00*/  LOP3.LUT R218, R218, R17, RZ, 0x3c, !PT ;  /* 0x00000011dada7212 */ /* 0x000fe200078e3cff */
[----:B------:R-:W-:Y:S01]  /*2d10*/  IMAD.SHL.U32 R212, R212, 0x2, RZ ;  /* 0x00000002d4d47824 */ /* 0x000fe200078e00ff */
[----:B------:R-:W-:Y:S01]  /*2d20*/  IADD3 R0, R0, 0x1b080, RZ ;  /* 0x0001b08000007810 */ /* 0x000fe20007ffe0ff */
[C---:B------:R-:W-:Y:S01]  /*2d30*/  IMAD.SHL.U32 R204, R220.reuse, 0x2, RZ ;  /* 0x00000002dccc7824 */ /* 0x040fe200078e00ff */
[----:B------:R-:W-:Y:S01]  /*2d40*/  SEL R205, R205, 0xe0, !P3 ;  /* 0x000000e0cdcd7807 */ /* 0x000fe20005800000 */
[----:B------:R-:W-:Y:S01]  /*2d50*/  IMAD R218, R9, 0x200, R218 ;  /* 0x0000020009da7824 */ /* 0x000fe200078e02da */
[----:B------:R-:W-:Y:S01]  /*2d60*/  SEL R226, RZ, 0x4, P2 ;  /* 0x00000004ffe27807 */ /* 0x000fe20001000000 */
[----:B------:R-:W-:Y:S01]  /*2d70*/  IMAD R213, R215, 0x2, R0 ;  /* 0x00000002d7d57824 */ /* 0x000fe200078e0200 */
[----:B------:R-:W-:Y:S01]  /*2d80*/  LOP3.LUT R13, R13, 0x2, R6, 0xe2, !PT ;  /* 0x000000020d0d7812 */ /* 0x000fe200078ee206 */
[----:B------:R-:W-:Y:S01]  /*2d90*/  IMAD R205, R205, 0x2, R212 ;  /* 0x00000002cdcd7824 */ /* 0x000fe200078e02d4 */
[----:B------:R-:W-:Y:S01]  /*2da0*/  LOP3.LUT R210, R15, R210, RZ, 0xfc, !PT ;  /* 0x000000d20fd27212 */ /* 0x000fe200078efcff */
[C---:B------:R-:W-:Y:S01]  /*2db0*/  IMAD.IADD R215, R220.reuse, 0x1, R215 ;  /* 0x00000001dcd77824 */ /* 0x040fe200078e02d7 */
[----:B------:R-:W-:Y:S01]  /*2dc0*/  LOP3.LUT R226, R13, R226, RZ, 0xfc, !PT ;  /* 0x000000e20de27212 */ /* 0x000fe200078efcff */
[----:B------:R-:W-:Y:S01]  /*2dd0*/  IMAD.IADD R209, R220, 0x1, R217 ;  /* 0x00000001dcd17824 */ /* 0x000fe200078e02d9 */
[----:B------:R-:W-:Y:S01]  /*2de0*/  LEA R211, R211, 0x23c80, 0x1 ;  /* 0x00023c80d3d37811 */ /* 0x000fe200078e08ff */
[----:B------:R-:W-:Y:S01]  /*2df0*/  IMAD.IADD R0, R204, 0x1, R214 ;  /* 0x00000001cc007824 */ /* 0x000fe200078e02d6 */
[----:B--2---:R-:W-:-:S02]  /*2e00*/  LEA R210, R210, 0x80, 0x1 ;  /* 0x00000080d2d27811 */ /* 0x004fc400078e08ff */
.L_x_1343:
        /* <DEDUP_REMOVED lines=217> */
.L_x_1341:
        /* <DEDUP_REMOVED lines=439> */
.L_x_1342:
        /* <DEDUP_REMOVED lines=294> */
.L_x_1340:
[----:B------:R-:W-:Y:S05]  /*6970*/  @P0 EXIT ;  /* 0x000000000000094d */ /* 0x000fea0003800000 */
[----:B------:R-:W-:-:S04]  /*6980*/  ISETP.NE.U32.AND P0, PT, RZ, c[0x0][0x360], PT ;  /* 0x0000d800ff007a0c */ /* 0x000fc80003f05070 */
[----:B------:R-:W-:-:S13]  /*6990*/  ISETP.NE.AND.EX P0, PT, RZ, c[0x0][0x364], PT, P0 ;  /* 0x0000d900ff007a0c */ /* 0x000fda0003f05300 */
[----:B------:R-:W-:-:S04]  /*69a0*/  @P0 IMAD.MOV.U32 R0, RZ, RZ, 0x4 ;  /* 0x00000004ff000424 */ /* 0x000fc800078e00ff */
[----:B------:R-:W-:-:S05]  /*69b0*/  @P0 IMAD.WIDE R8, R231, R0, c[0x0][0x360] ;  /* 0x0000d800e7080625 */ /* 0x000fca00078e0200 */
[----:B------:R-:W2:Y:S01]  /*69c0*/  @P0 LDG.E R6, [R8.64] ;  /* 0x0000000a08060981 */ /* 0x000ea2000c1e1900 */
[----:B------:R-:W-:Y:S01]  /*69d0*/  IMAD.MOV.U32 R0, RZ, RZ, 0x1 ;  /* 0x00000001ff007424 */ /* 0x000fe200078e00ff */
[----:B------:R-:W-:Y:S01]  /*69e0*/  BSSY B0, `(.L_x_1344) ;  /* 0x0000025000007945 */ /* 0x000fe20003800000 */
[----:B------:R-:W-:Y:S02]  /*69f0*/  IMAD R4, R232, c[0x0][0x358], RZ ;  /* 0x0000d600e8047a24 */ /* 0x000fe400078e02ff */
[----:B------:R-:W-:Y:S01]  /*6a00*/  IMAD R2, R231, c[0x0][0x2f4], RZ ;  /* 0x0000bd00e7027a24 */ /* 0x000fe200078e02ff */
[----:B------:R-:W-:Y:S01]  /*6a10*/  BAR.SYNC.DEFER_BLOCKING 0x1, 0x100 ;  /* 0x0044000000007b1d */ /* 0x000fe20000010000 */
[----:B------:R-:W-:Y:S01]  /*6a20*/  ISETP.NE.AND P1, PT, R0, c[0x0][0x338], PT ;  /* 0x0000ce0000007a0c */ /* 0x000fe20003f25270 */
[----:B------:R-:W-:Y:S02]  /*6a30*/  IMAD.MOV.U32 R5, RZ, RZ, R233 ;  /* 0x000000ffff057224 */ /* 0x000fe400078e00e9 */
[----:B------:R-:W-:-:S05]  /*6a40*/  IMAD R4, R4, c[0x0][0x2f4], RZ ;  /* 0x0000bd0004047a24 */ /* 0x000fca00078e02ff */
[----:B------:R-:W-:-:S05]  /*6a50*/  SHF.R.S32.HI R3, RZ, 0x1f, R4 ;  /* 0x0000001fff037819 */ /* 0x000fca0000011404 */
[----:B------:R-:W-:-:S05]  /*6a60*/  @P1 IMAD.HI.U32 R0, R233, c[0x0][0x33c], RZ ;  /* 0x0000cf00e9001a27 */ /* 0x000fca00078e00ff */
[----:B------:R-:W-:Y:S02]  /*6a70*/  @P1 SHF.R.U32.HI R5, RZ, c[0x0][0x340], R0 ;  /* 0x0000d000ff051a19 */ /* 0x000fe40000011600 */
[----:B------:R-:W-:Y:S02]  /*6a80*/  SHF.R.S32.HI R0, RZ, 0x1f, R2 ;  /* 0x0000001fff007819 */ /* 0x000fe40000011402 */
[--C-:B------:R-:W-:Y:S02]  /*6a90*/  IADD3 R2, P2, P1, R4, R2, R5.reuse ;  /* 0x0000000204027210 */ /* 0x100fe4000795e005 */
[----:B------:R-:W-:-:S04]  /*6aa0*/  SHF.R.S32.HI R4, RZ, 0x1f, R5 ;  /* 0x0000001fff047819 */ /* 0x000fc80000011405 */
[----:B------:R-:W-:Y:S02]  /*6ab0*/  IADD3.X R3, R3, R0, R4, P2, P1 ;  /* 0x0000000003037210 */ /* 0x000fe400017e2404 */
[----:B------:R-:W-:Y:S02]  /*6ac0*/  ISETP.NE.AND P2, PT, R223, RZ, PT ;  /* 0x000000ffdf00720c */ /* 0x000fe40003f45270 */
[C---:B------:R-:W-:Y:S01]  /*6ad0*/  SHF.L.U64.HI R3, R2.reuse, 0x2, R3 ;  /* 0x0000000202037819 */ /* 0x040fe20000010203 */
[----:B------:R-:W-:Y:S01]  /*6ae0*/  IMAD.SHL.U32 R2, R2, 0x4, RZ ;  /* 0x0000000402027824 */ /* 0x000fe200078e00ff */
[----:B------:R-:W-:-:S04]  /*6af0*/  SHF.R.S32.HI R0, RZ, 0x1f, R231 ;  /* 0x0000001fff007819 */ /* 0x000fc800000114e7 */
[----:B------:R-:W-:Y:S02]  /*6b00*/  IADD3 R10, P1, R2, c[0x0][0x350], RZ ;  /* 0x0000d400020a7a10 */ /* 0x000fe40007f3e0ff */
[----:B------:R-:W-:Y:S02]  /*6b10*/  SEL R0, R0, RZ, !P0 ;  /* 0x000000ff00007207 */ /* 0x000fe40004000000 */
[----:B------:R-:W-:Y:S01]  /*6b20*/  IADD3.X R11, R3, c[0x0][0x354], RZ, P1, !PT ;  /* 0x0000d500030b7a10 */ /* 0x000fe20000ffe4ff */
[C---:B--2---:R-:W-:Y:S01]  /*6b30*/  @P0 IMAD R7, R231.reuse, 0x50, R6 ;  /* 0x00000050e7070824 */ /* 0x044fe200078e0206 */
[----:B------:R-:W-:-:S03]  /*6b40*/  SEL R231, R231, RZ, !P0 ;  /* 0x000000ffe7e77207 */ /* 0x000fc60004000000 */
[----:B------:R-:W-:-:S05]  /*6b50*/  @P0 IMAD.HI R7, R7, 0x66666667, RZ ;  /* 0x6666666707070827 */ /* 0x000fca00078e02ff */
[----:B------:R-:W-:-:S04]  /*6b60*/  @P0 SHF.R.U32.HI R6, RZ, 0x1f, R7 ;  /* 0x0000001fff060819 */ /* 0x000fc80000011607 */
[----:B------:R-:W-:-:S05]  /*6b70*/  @P0 LEA.HI.SX32 R6, R7, R6, 0x1b ;  /* 0x0000000607060211 */ /* 0x000fca00078fdaff */
[----:B------:R-:W-:Y:S02]  /*6b80*/  @P0 IMAD R8, R6, 0x3c00, RZ ;  /* 0x00003c0006080824 */ /* 0x000fe400078e02ff */
[----:B------:R-:W-:-:S03]  /*6b90*/  IMAD.MOV R6, RZ, RZ, -R5 ;  /* 0x000000ffff067224 */ /* 0x000fc600078e0a05 */
[----:B------:R-:W-:Y:S01]  /*6ba0*/  @P0 SHF.R.S32.HI R9, RZ, 0x1f, R8 ;  /* 0x0000001fff090819 */ /* 0x000fe20000011408 */
[----:B------:R-:W-:Y:S01]  /*6bb0*/  IMAD R6, R6, c[0x0][0x338], R233 ;  /* 0x0000ce0006067a24 */ /* 0x000fe200078e02e9 */
[----:B------:R-:W-:Y:S01]  /*6bc0*/  @!P0 CS2R R8, SRZ ;  /* 0x0000000000088805 */ /* 0x000fe2000001ff00 */
[----:B------:R-:W-:Y:S05]  /*6bd0*/  @P2 BRA `(.L_x_1345) ;  /* 0x0000005000002947 */ /* 0x000fea0003800000 */
.L_x_1346:
[----:B------:R-:W2:Y:S01]  /*6be0*/  LDG.E.STRONG.GPU R7, [R10.64] ;  /* 0x0000000a0a077981 */ /* 0x000ea2000c1ef900 */
[----:B------:R-:W-:Y:S01]  /*6bf0*/  YIELD ;  /* 0x0000000000007946 */ /* 0x000fe20003800000 */
[----:B--2---:R-:W-:Y:S01]  /*6c00*/  ISETP.NE.AND P0, PT, R7, R6, PT ;  /* 0x000000060700720c */ /* 0x004fe20003f05270 */
[----:B------:R-:W-:-:S12]  /*6c10*/  CCTL.IVALL ;  /* 0x00000000ff00798f */ /* 0x000fd80002000000 */
[----:B------:R-:W-:Y:S05]  /*6c20*/  @P0 BRA `(.L_x_1346) ;  /* 0xffffffb000000947 */ /* 0x000fea000383ffff */
.L_x_1345:
[----:B------:R-:W-:Y:S05]  /*6c30*/  BSYNC B0 ;  /* 0x0000000000007941 */ /* 0x000fea0003800000 */
.L_x_1344:
[----:B------:R-:W-:Y:S01]  /*6c40*/  MOV R7, 0xffffffff ;  /* 0xffffffff00077802 */ /* 0x000fe20000000f00 */
[----:B------:R-:W-:Y:S05]  /*6c50*/  BRA.CONV ~URZ, `(.L_x_1347) ;  /* 0x000000237f007947 */ /* 0x000fea000b800000 */
[----:B------:R-:W-:Y:S02]  /*6c60*/  MOV R12, 0x6c80 ;  /* 0x00006c80000c7802 */ /* 0x000fe40000000f00 */
[----:B------:R-:W-:Y:S05]  /*6c70*/  CALL.REL.NOINC `($__internal_11_$__cuda_sm70_warpsync) ;  /* 0x00000c1000007944 */ /* 0x000fea0003c00000 */
.L_x_1347:
[----:B------:R-:W-:Y:S01]  /*6c80*/  IMAD R12, R232, 0x3c00, RZ ;  /* 0x00003c00e80c7824 */ /* 0x000fe200078e02ff */
[----:B------:R-:W-:Y:S01]  /*6c90*/  SHF.R.S32.HI R13, RZ, 0x1f, R223 ;  /* 0x0000001fff0d7819 */ /* 0x000fe200000114df */
[----:B------:R-:W-:-:S06]  /*6ca0*/  NOP ;  /* 0x0000000000007918 */ /* 0x000fcc0000000000 */
[----:B------:R-:W-:Y:S01]  /*6cb0*/  IADD3 R14, P1, P0, R8, R12, R223 ;  /* 0x0000000c080e7210 */ /* 0x000fe2000783e0df */
[----:B------:R-:W-:Y:S01]  /*6cc0*/  IMAD R8, R4, c[0x0][0x328], RZ ;  /* 0x0000ca0004087a24 */ /* 0x000fe200078e02ff */
[----:B------:R-:W-:-:S04]  /*6cd0*/  SHF.R.S32.HI R12, RZ, 0x1f, R12 ;  /* 0x0000001fff0c7819 */ /* 0x000fc8000001140c */
[----:B------:R-:W-:Y:S01]  /*6ce0*/  IADD3.X R15, R9, R12, R13, P1, P0 ;  /* 0x0000000c090f7210 */ /* 0x000fe20000fe040d */
[C---:B------:R-:W-:Y:S02]  /*6cf0*/  IMAD R9, R5.reuse, c[0x0][0x32c], R8 ;  /* 0x0000cb0005097a24 */ /* 0x040fe400078e0208 */
[----:B------:R-:W-:Y:S02]  /*6d00*/  IMAD R8, R0, c[0x0][0x330], RZ ;  /* 0x0000cc0000087a24 */ /* 0x000fe400078e02ff */
        /* <DEDUP_REMOVED lines=69> */
[----:B-1----:R-:W-:Y:S05]  /*7160*/  CALL.REL.NOINC `($__internal_11_$__cuda_sm70_warpsync) ;  /* 0x0000072000007944 */ /* 0x002fea0003c00000 */
.L_x_1348:
        /* <DEDUP_REMOVED lines=12> */
.L_x_1350:
[----:B------:R-:W-:Y:S05]  /*7230*/  BSYNC B0 ;  /* 0x0000000000007941 */ /* 0x000fea0003800000 */
.L_x_1349:
[----:B------:R-:W-:Y:S01]  /*7240*/  IADD3 R2, P0, R2, c[0x0][0x348], RZ ;  /* 0x0000d20002027a10 */ /* 0x000fe20007f1e0ff */
[----:B------:R-:W-:Y:S03]  /*7250*/  BSSY B0, `(.L_x_1351) ;  /* 0x0000008000007945 */ /* 0x000fe60003800000 */
[----:B------:R-:W-:Y:S01]  /*7260*/  IADD3.X R3, R3, c[0x0][0x34c], RZ, P0, !PT ;  /* 0x0000d30003037a10 */ /* 0x000fe200007fe4ff */
[----:B------:R-:W-:Y:S05]  /*7270*/  @P2 BRA `(.L_x_1352) ;  /* 0x0000005000002947 */ /* 0x000fea0003800000 */
.L_x_1353:
[----:B--2---:R-:W2:Y:S01]  /*7280*/  LDG.E.STRONG.GPU R9, [R2.64] ;  /* 0x0000000a02097981 */ /* 0x004ea2000c1ef900 */
[----:B------:R-:W-:Y:S01]  /*7290*/  YIELD ;  /* 0x0000000000007946 */ /* 0x000fe20003800000 */
[----:B--2---:R-:W-:Y:S01]  /*72a0*/  ISETP.NE.AND P0, PT, R9, R6, PT ;  /* 0x000000060900720c */ /* 0x004fe20003f05270 */
[----:B------:R-:W-:-:S12]  /*72b0*/  CCTL.IVALL ;  /* 0x00000000ff00798f */ /* 0x000fd80002000000 */
[----:B------:R-:W-:Y:S05]  /*72c0*/  @P0 BRA `(.L_x_1353) ;  /* 0xffffffb000000947 */ /* 0x000fea000383ffff */
.L_x_1352:
[----:B------:R-:W-:Y:S05]  /*72d0*/  BSYNC B0 ;  /* 0x0000000000007941 */ /* 0x000fea0003800000 */
.L_x_1351:
[----:B------:R-:W-:Y:S05]  /*72e0*/  BRA.CONV ~URZ, `(.L_x_1354) ;  /* 0x000000237f007947 */ /* 0x000fea000b800000 */
[----:B------:R-:W-:Y:S02]  /*72f0*/  MOV R12, 0x7310 ;  /* 0x00007310000c7802 */ /* 0x000fe40000000f00 */
[----:B-12---:R-:W-:Y:S05]  /*7300*/  CALL.REL.NOINC `($__internal_11_$__cuda_sm70_warpsync) ;  /* 0x0000058000007944 */ /* 0x006fea0003c00000 */
.L_x_1354:
[----:B------:R-:W-:Y:S01]  /*7310*/  MOV R8, R14 ;  /* 0x0000000e00087202 */ /* 0x000fe20000000f00 */
[----:B------:R-:W-:Y:S01]  /*7320*/  IMAD R4, R4, c[0x0][0x300], RZ ;  /* 0x0000c00004047a24 */ /* 0x000fe200078e02ff */
[----:B--2---:R-:W-:Y:S01]  /*7330*/  MOV R9, R15 ;  /* 0x0000000f00097202 */ /* 0x004fe20000000f00 */
        /* <DEDUP_REMOVED lines=72> */
[----:B-12---:R-:W-:Y:S05]  /*77c0*/  CALL.REL.NOINC `($__internal_11_$__cuda_sm70_warpsync) ;  /* 0x000000c000007944 */ /* 0x006fea0003c00000 */
.L_x_1355:
[----:B------:R-:W-:-:S06]  /*77d0*/  NOP ;  /* 0x0000000000007918 */ /* 0x000fcc0000000000 */
[----:B------:R-:W-:Y:S05]  /*77e0*/  @P2 EXIT ;  /* 0x000000000000294d */ /* 0x000fea0003800000 */
[----:B------:R-:W-:Y:S01]  /*77f0*/  @!PT LDS RZ, [RZ] ;  /* 0x00000000fffff984 */ /* 0x000fe20000000800 */
[----:B------:R-:W-:Y:S01]  /*7800*/  @!PT LDS RZ, [RZ] ;  /* 0x00000000fffff984 */ /* 0x000fe20000000800 */
[----:B------:R-:W-:Y:S01]  /*7810*/  @!PT LDS RZ, [RZ] ;  /* 0x00000000fffff984 */ /* 0x000fe20000000800 */
[----:B------:R-:W-:Y:S01]  /*7820*/  @!PT LDS RZ, [RZ] ;  /* 0x00000000fffff984 */ /* 0x000fe20000000800 */
[----:B------:R-:W-:Y:S06]  /*7830*/  MEMBAR.ALL.GPU ;  /* 0x0000000000007992 */ /* 0x000fec000000a000 */
[----:B--2---:R-:W-:Y:S01]  /*7840*/  MOV R5, 0x1 ;  /* 0x0000000100057802 */ /* 0x004fe20000000f00 */
[----:B------:R-:W-:-:S00]  /*7850*/  ERRBAR ;  /* 0x00000000000079ab */ /* 0x000fc00000000000 */
[----:B012345:R-:W-:-:S05]  /*7860*/  CCTL.IVALL ;  /* 0x00000000ff00798f */ /* 0x03ffca0002000000 */
[----:B------:R-:W-:Y:S01]  /*7870*/  RED.E.ADD.S32.STRONG.GPU [R2.64], R5 ;  /* 0x000000050200798e */ /* 0x000fe2000c10e38a */
[----:B------:R-:W-:Y:S05]  /*7880*/  EXIT ;  /* 0x000000000000794d */ /* 0x000fea0003800000 */
        .weak           $__internal_11_$__cuda_sm70_warpsync
        .type           $__internal_11_$__cuda_sm70_warpsync,@function
        .size           $__internal_11_$__cuda_sm70_warpsync,(.L_x_1432 - $__internal_11_$__cuda_sm70_warpsync)
$__internal_11_$__cuda_sm70_warpsync:
[----:B------:R-:W-:Y:S01]  /*7890*/  MOV R13, 0x0 ;  /* 0x00000000000d7802 */ /* 0x000fe20000000f00 */
[----:B------:R-:W-:Y:S04]  /*78a0*/  WARPSYNC R7 ;  /* 0x0000000700007348 */ /* 0x000fe80003800000 */
[----:B------:R-:W-:Y:S05]  /*78b0*/  RET.REL.NODEC R12 `(_ZN7cutlass13device_kernelIN5flash19enable_sm80_to_sm89INS1_16FlashAttnBwdSm80INS1_25CollectiveMainloopBwdSm80ILi2ELi1EN4cute5tupleIJNS5_1CILi64EEENS7_ILi80EEENS7_ILi192EEEEEENS_10bfloat16_tEfNS_4arch4Sm80ELb1ELb0ELb0ELb1ELb1ELb0ELb1ELb0ELi2ELi4ELi2ELi2ELb0EEENS1_24CollectiveEpilogueBwdGQAISB_fSE_Li256ELb1ELb1EEENS1_25SingleTileBwdLPTSchedulerILb1ELi80ELb1EEEEEEEEEvNT_6ParamsE) ;  /* 0xffff87400c007950 */ /* 0x000fea0003c3ffff */
.L_x_1356:
        /* <DEDUP_REMOVED lines=12> */
.L_x_1432:


//--------------------- .text._ZN7cutlass13device_kernelIN5flash22FlashAttnBwdPreprocessIN4cute5tupleIJNS3_1CILi64EEENS5_ILi192EEEEEENS_10bfloat16_tEfNS_4arch4Sm80ELb1ELb1EEEEEvNT_6ParamsE --------------------------
	.section	.text._ZN7cutlass13device_kernelIN5flash22FlashAttnBwdPreprocessIN4cute5tupleIJNS3_1CILi64EEENS5_ILi192EEEEEENS_10bfloat16_tEfNS_4arch4Sm80ELb1ELb1EEEEEvNT_6ParamsE,"ax",@progbits
	.sectioninfo	@"SHI_REGISTERS=87"
	.align	128
.text._ZN7cutlass13device_kernelIN5flash22FlashAttnBwdPreprocessIN4cute5tupleIJNS3_1CILi64EEENS5_ILi192EEEEEENS_10bfloat16_tEfNS_4arch4Sm80ELb1ELb1EEEEEvNT_6ParamsE:
        .type           _ZN7cutlass13device_kernelIN5flash22FlashAttnBwdPreprocessIN4cute5tupleIJNS3_1CILi64EEENS5_ILi192EEEEEENS_10bfloat16_tEfNS_4arch4Sm80ELb1ELb1EEEEEvNT_6ParamsE,@function
        .size           _ZN7cutlass13device_kernelIN5flash22FlashAttnBwdPreprocessIN4cute5tupleIJNS3_1CILi64EEENS5_ILi192EEEEEENS_10bfloat16_tEfNS_4arch4Sm80ELb1ELb1EEEEEvNT_6ParamsE,(.L_x_1434 - _ZN7cutlass13device_kernelIN5flash22FlashAttnBwdPreprocessIN4cute5tupleIJNS3_1CILi64EEENS5_ILi192EEEEEENS_10bfloat16_tEfNS_4arch4Sm80ELb1ELb1EEEEEvNT_6ParamsE)
        .other          _ZN7cutlass13device_kernelIN5flash22FlashAttnBwdPreprocessIN4cute5tupleIJNS3_1CILi64EEENS5_ILi192EEEEEENS_10bfloat16_tEfNS_4arch4Sm80ELb1ELb1EEEEEvNT_6ParamsE,@"STO_CUDA_ENTRY STV_DEFAULT"
_ZN7cutlass13device_kernelIN5flash22FlashAttnBwdPreprocessIN4cute5tupleIJNS3_1CILi64EEENS5_ILi192EEEEEENS_10bfloat16_tEfNS_4arch4Sm80ELb1ELb1EEEEEvNT_6ParamsE:
[----:B------:R-:W-:Y:S02]  /*0000*/  IMAD.MOV.U32 R1, RZ, RZ, c[0x0][0x28] ;  /* 0x00000a00ff017624 */ /* 0x000fe400078e00ff */
[----:B------:R-:W0:Y:S01]  /*0010*/  S2R R0, SR_CTAID.Z ;  /* 0x0000000000007919 */ /* 0x000e220000002700 */
[----:B------:R-:W-:Y:S01]  /*0020*/  ISETP.NE.U32.AND P1, PT, RZ, c[0x0][0x248], PT ;  /* 0x00009200ff007a0c */ /* 0x000fe20003f25070 */
[----:B------:R-:W-:Y:S01]  /*0030*/  IMAD.MOV.U32 R3, RZ, RZ, 0x4 ;  /* 0x00000004ff037424 */ /* 0x000fe200078e00ff */
[----:B------:R-:W-:Y:S01]  /*0040*/  ISETP.NE.U32.AND P0, PT, RZ, c[0x0][0x240], PT ;  /* 0x00009000ff007a0c */ /* 0x000fe20003f05070 */
[----:B------:R-:W-:Y:S01]  /*0050*/  ULDC.64 UR4, c[0x0][0x118] ;  /* 0x0000460000047ab9 */ /* 0x000fe20000000a00 */
[----:B------:R-:W-:Y:S02]  /*0060*/  ISETP.NE.AND.EX P1, PT, RZ, c[0x0][0x24c], PT, P1 ;  /* 0x00009300ff007a0c */ /* 0x000fe40003f25310 */
[----:B------:R-:W-:Y:S02]  /*0070*/  ISETP.NE.AND.EX P0, PT, RZ, c[0x0][0x244], PT, P0 ;  /* 0x00009100ff007a0c */ /* 0x000fe40003f05300 */
[----:B------:R-:W-:Y:S01]  /*0080*/  MOV R52, c[0x0][0x168] ;  /* 0x00005a0000347a02 */ /* 0x000fe20000000f00 */
[----:B0-----:R-:W-:-:S08]  /*0090*/  IMAD.WIDE R4, R0, R3, c[0x0][0x240] ;  /* 0x0000900000047625 */ /* 0x001fd000078e0203 */
[----:B------:R-:W-:Y:S02]  /*00a0*/  @P1 IMAD.WIDE R6, R0, R3, c[0x0][0x248] ;  /* 0x0000920000061625 */ /* 0x000fe400078e0203 */
[----:B------:R0:W5:Y:S01]  /*00b0*/  @P0 LDG.E R63, [R4.64] ;  /* 0x00000004043f0981 */ /* 0x000162000c1e1900 */
[----:B------:R-:W-:-:S03]  /*00c0*/  ISETP.NE.U32.AND P2, PT, RZ, c[0x0][0x240], PT ;  /* 0x00009000ff007a0c */ /* 0x000fc60003f45070 */
[----:B------:R0:W5:Y:S04]  /*00d0*/  @P1 LDG.E R52, [R6.64] ;  /* 0x0000000406341981 */ /* 0x000168000c1e1900 */
[----:B------:R-:W1:Y:S04]  /*00e0*/  S2R R53, SR_CTAID.X ;  /* 0x0000000000357919 */ /* 0x000e680000002500 */
[----:B------:R-:W2:Y:S04]  /*00f0*/  S2R R2, SR_TID.X ;  /* 0x0000000000027919 */ /* 0x000ea80000002100 */
[----:B------:R-:W3:Y:S01]  /*0100*/  S2R R54, SR_CTAID.Y ;  /* 0x0000000000367919 */ /* 0x000ee20000002600 */
[----:B-1----:R-:W-:Y:S01]  /*0110*/  IMAD.SHL.U32 R55, R53, 0x40, RZ ;  /* 0x0000004035377824 */ /* 0x002fe200078e00ff */
[----:B------:R-:W-:Y:S05]  /*0120*/  @P1 BRA `(.L_x_1357) ;  /* 0x0000004000001947 */ /* 0x000fea0003800000 */
[----:B0-----:R-:W-:Y:S05]  /*0130*/  @!P0 BRA `(.L_x_1357) ;  /* 0x0000003000008947 */ /* 0x001fea0003800000 */
[----:B------:R-:W4:Y:S04]  /*0140*/  LDG.E R7, [R4.64] ;  /* 0x0000000404077981 */ /* 0x000f28000c1e1900 */
[----:B-----5:R-:W4:Y:S02]  /*0150*/  LDG.E R52, [R4.64+0x4] ;  /* 0x0000040404347981 */ /* 0x020f24000c1e1900 */
[----:B----4-:R-:W-:-:S03]  /*0160*/  IMAD.IADD R52, R52, 0x1, -R7 ;  /* 0x0000000134347824 */ /* 0x010fc600078e0a07 */
.L_x_1357:
[----:B0-----:R-:W-:Y:S02]  /*0170*/  ISETP.NE.AND.EX P1, PT, RZ, c[0x0][0x244], PT, P2 ;  /* 0x00009100ff007a0c */ /* 0x001fe40003f25320 */
[----:B-----5:R-:W-:-:S13]  /*0180*/  ISETP.LE.AND P2, PT, R52, R55, PT ;  /* 0x000000373400720c */ /* 0x020fda0003f43270 */
[----:B------:R-:W-:Y:S05]  /*0190*/  @P1 EXIT P2 ;  /* 0x000000000000194d */ /* 0x000fea0001000000 */
[----:B------:R-:W-:Y:S01]  /*01a0*/  IADD3 R57, -R55, R52, RZ ;  /* 0x0000003437397210 */ /* 0x000fe20007ffe1ff */
[----:B------:R-:W-:Y:S01]  /*01b0*/  CS2R R4, SRZ ;  /* 0x0000000000047805 */ /* 0x000fe2000001ff00 */
[----:B---3--:R-:W-:Y:S01]  /*01c0*/  SHF.R.S32.HI R56, RZ, 0x1f, R54 ;  /* 0x0000001fff387819 */ /* 0x008fe20000011436 */
[--C-:B------:R-:W-:Y:S01]  /*01d0*/  @P0 IMAD.MOV.U32 R4, RZ, RZ, R63.reuse ;  /* 0x000000ffff040224 */ /* 0x100fe200078e003f */
[C---:B--2---:R-:W-:Y:S01]  /*01e0*/  ISETP.GE.AND P2, PT, R2.reuse, R57, PT ;  /* 0x000000390200720c */ /* 0x044fe20003f46270 */
[----:B------:R-:W-:Y:S01]  /*01f0*/  IMAD.MOV.U32 R78, RZ, RZ, 0x7f800000 ;  /* 0x7f800000ff4e7424 */ /* 0x000fe200078e00ff */
[----:B------:R-:W-:Y:S02]  /*0200*/  @P0 SHF.R.S32.HI R5, RZ, 0x1f, R63 ;  /* 0x0000001fff050819 */ /* 0x000fe4000001143f */
[----:B------:R-:W-:Y:S02]  /*0210*/  ISETP.GT.OR P2, PT, R2, 0x3f, P2 ;  /* 0x0000003f0200780c */ /* 0x000fe40001744670 */
[----:B------:R-:W-:-:S02]  /*0220*/  SHF.R.S32.HI R58, RZ, 0x1f, R0 ;  /* 0x0000001fff3a7819 */ /* 0x000fc40000011400 */
[----:B------:R-:W-:Y:S02]  /*0230*/  SEL R59, R0, RZ, !P1 ;  /* 0x000000ff003b7207 */ /* 0x000fe40004800000 */
[----:B------:R-:W-:-:S07]  /*0240*/  SEL R58, R58, RZ, !P1 ;  /* 0x000000ff3a3a7207 */ /* 0x000fce0004800000 */
[----:B------:R-:W-:Y:S01]  /*0250*/  @!P2 SHF.R.S32.HI R7, RZ, 0x1f, R55 ;  /* 0x0000001fff07a819 */ /* 0x000fe20000011437 */
[----:B------:R-:W-:Y:S01]  /*0260*/  @!P2 IMAD R9, R56, c[0x0][0x1e0], RZ ;  /* 0x000078003809aa24 */ /* 0x000fe200078e02ff */
[--C-:B------:R-:W-:Y:S02]  /*0270*/  @!P2 SHF.R.S32.HI R8, RZ, 0x1f, R2.reuse ;  /* 0x0000001fff08a819 */ /* 0x100fe40000011402 */
[----:B------:R-:W-:Y:S01]  /*0280*/  @!P2 IADD3 R6, P3, P4, R4, R55, R2 ;  /* 0x000000370406a210 */ /* 0x000fe20007c7e002 */
[----:B------:R-:W-:-:S03]  /*0290*/  @!P2 IMAD R9, R54, c[0x0][0x1e4], R9 ;  /* 0x000079003609aa24 */ /* 0x000fc600078e0209 */
[----:B------:R-:W-:Y:S01]  /*02a0*/  @!P2 IADD3.X R7, R5, R7, R8, P3, P4 ;  /* 0x000000070507a210 */ /* 0x000fe20001fe8408 */
[----:B------:R-:W-:-:S04]  /*02b0*/  @!P2 IMAD R8, R58, c[0x0][0x1e8], RZ ;  /* 0x00007a003a08aa24 */ /* 0x000fc800078e02ff */
[----:B------:R-:W-:-:S04]  /*02c0*/  @!P2 IMAD.WIDE.U32 R6, R54, c[0x0][0x1e0], R6 ;  /* 0x000078003606aa25 */ /* 0x000fc800078e0006 */
[----:B------:R-:W-:Y:S02]  /*02d0*/  @!P2 IMAD.IADD R7, R7, 0x1, R9 ;  /* 0x000000010707a824 */ /* 0x000fe400078e0209 */
[C---:B------:R-:W-:Y:S02]  /*02e0*/  @!P2 IMAD R9, R59.reuse, c[0x0][0x1ec], R8 ;  /* 0x00007b003b09aa24 */ /* 0x040fe400078e0208 */
[----:B------:R-:W-:-:S05]  /*02f0*/  @!P2 IMAD.WIDE.U32 R6, R59, c[0x0][0x1e8], R6 ;  /* 0x00007a003b06aa25 */ /* 0x000fca00078e0006 */
[----:B------:R-:W-:Y:S02]  /*0300*/  @!P2 IADD3 R7, R7, R9, RZ ;  /* 0x000000090707a210 */ /* 0x000fe40007ffe0ff */
[----:B------:R-:W-:-:S04]  /*0310*/  @!P2 LEA R8, P1, R6, c[0x0][0x1d8], 0x2 ;  /* 0x000076000608aa11 */ /* 0x000fc800078210ff */
[----:B------:R-:W-:Y:S02]  /*0320*/  @!P2 LEA.HI.X R9, R6, c[0x0][0x1dc], R7, 0x2, P1 ;  /* 0x000077000609aa11 */ /* 0x000fe400008f1407 */
[----:B------:R-:W-:Y:S01]  /*0330*/  SHF.R.S32.HI R7, RZ, 0x1f, R2 ;  /* 0x0000001fff077819 */ /* 0x000fe20000011402 */
[----:B------:R-:W-:Y:S01]  /*0340*/  IMAD R26, R58, c[0x0][0x188], RZ ;  /* 0x000062003a1a7a24 */ /* 0x000fe200078e02ff */
[----:B------:R-:W-:Y:S01]  /*0350*/  BSSY B0, `(.L_x_1358) ;  /* 0x0000044000007945 */ /* 0x000fe20003800000 */
[----:B------:R0:W5:Y:S01]  /*0360*/  @!P2 LDG.E R78, [R8.64] ;  /* 0x00000004084ea981 */ /* 0x000162000c1e1900 */
[----:B------:R-:W-:Y:S01]  /*0370*/  LEA.HI R7, R7, R2, RZ, 0x3 ;  /* 0x0000000207077211 */ /* 0x000fe200078f18ff */
[----:B------:R-:W-:Y:S01]  /*0380*/  IMAD R33, R59, c[0x0][0x18c], R26 ;  /* 0x000063003b217a24 */ /* 0x000fe200078e021a */
[----:B------:R-:W-:Y:S01]  /*0390*/  CS2R R12, SRZ ;  /* 0x00000000000c7805 */ /* 0x000fe2000001ff00 */
[----:B------:R-:W-:Y:S01]  /*03a0*/  CS2R R14, SRZ ;  /* 0x00000000000e7805 */ /* 0x000fe2000001ff00 */
[----:B------:R-:W-:Y:S01]  /*03b0*/  LOP3.LUT R11, R7, 0xfffffff8, RZ, 0xc0, !PT ;  /* 0xfffffff8070b7812 */ /* 0x000fe200078ec0ff */
[----:B------:R-:W-:Y:S01]  /*03c0*/  CS2R R16, SRZ ;  /* 0x0000000000107805 */ /* 0x000fe2000001ff00 */
[----:B------:R-:W-:Y:S01]  /*03d0*/  SHF.R.S32.HI R60, RZ, 0x3, R7 ;  /* 0x00000003ff3c7819 */ /* 0x000fe20000011407 */
[----:B------:R-:W-:Y:S01]  /*03e0*/  CS2R R18, SRZ ;  /* 0x0000000000127805 */ /* 0x000fe2000001ff00 */
[----:B------:R-:W-:Y:S01]  /*03f0*/  CS2R R28, SRZ ;  /* 0x00000000001c7805 */ /* 0x000fe2000001ff00 */
[----:B------:R-:W-:Y:S01]  /*0400*/  IMAD.IADD R64, R2, 0x1, -R11 ;  /* 0x0000000102407824 */ /* 0x000fe200078e0a0b */
[----:B------:R-:W-:Y:S01]  /*0410*/  SHF.R.S32.HI R61, RZ, 0x1f, R60 ;  /* 0x0000001fff3d7819 */ /* 0x000fe2000001143c */
[----:B------:R-:W-:Y:S01]  /*0420*/  IMAD R11, R56, c[0x0][0x180], RZ ;  /* 0x00006000380b7a24 */ /* 0x000fe200078e02ff */
[----:B------:R-:W-:Y:S01]  /*0430*/  IADD3 R68, P1, R60, R4, RZ ;  /* 0x000000043c447210 */ /* 0x000fe20007f3e0ff */
[----:B0-----:R-:W-:Y:S01]  /*0440*/  CS2R R8, SRZ ;  /* 0x0000000000087805 */ /* 0x001fe2000001ff00 */
[----:B------:R-:W-:Y:S01]  /*0450*/  SHF.L.U32 R66, R64, 0x3, RZ ;  /* 0x0000000340427819 */ /* 0x000fe200000006ff */
[----:B------:R-:W-:Y:S01]  /*0460*/  IMAD R11, R54, c[0x0][0x184], R11 ;  /* 0x00006100360b7a24 */ /* 0x000fe200078e020b */
[C---:B------:R-:W-:Y:S01]  /*0470*/  IADD3 R62, R60.reuse, 0x20, RZ ;  /* 0x000000203c3e7810 */ /* 0x040fe20007ffe0ff */
[----:B------:R-:W-:Y:S01]  /*0480*/  IMAD.X R69, R61, 0x1, R5, P1 ;  /* 0x000000013d457824 */ /* 0x000fe200008e0605 */
[--C-:B------:R-:W-:Y:S01]  /*0490*/  SHF.R.S32.HI R67, RZ, 0x1f, R66.reuse ;  /* 0x0000001fff437819 */ /* 0x100fe20000011442 */
[----:B------:R-:W-:Y:S01]  /*04a0*/  CS2R R4, SRZ ;  /* 0x0000000000047805 */ /* 0x000fe2000001ff00 */
[-C--:B------:R-:W-:Y:S01]  /*04b0*/  ISETP.GE.AND P1, PT, R60, R57.reuse, PT ;  /* 0x000000393c00720c */ /* 0x080fe20003f26270 */
[----:B------:R-:W-:Y:S01]  /*04c0*/  CS2R R24, SRZ ;  /* 0x0000000000187805 */ /* 0x000fe2000001ff00 */
[----:B------:R-:W-:Y:S01]  /*04d0*/  CS2R R20, SRZ ;  /* 0x0000000000147805 */ /* 0x000fe2000001ff00 */
[----:B------:R-:W-:Y:S01]  /*04e0*/  IMAD.WIDE.U32 R6, R54, c[0x0][0x180], R66 ;  /* 0x0000600036067a25 */ /* 0x000fe200078e0042 */
[----:B------:R-:W-:Y:S01]  /*04f0*/  CS2R R22, SRZ ;  /* 0x0000000000167805 */ /* 0x000fe2000001ff00 */
[----:B------:R-:W-:Y:S01]  /*0500*/  ISETP.GE.AND P2, PT, R62, R57, PT ;  /* 0x000000393e00720c */ /* 0x000fe20003f46270 */
[----:B------:R-:W-:Y:S01]  /*0510*/  CS2R R26, SRZ ;  /* 0x00000000001a7805 */ /* 0x000fe2000001ff00 */
[----:B------:R-:W-:Y:S01]  /*0520*/  IMAD.IADD R31, R7, 0x1, R11 ;  /* 0x00000001071f7824 */ /* 0x000fe200078e020b */
[----:B------:R-:W-:Y:S01]  /*0530*/  MOV R30, R6 ;  /* 0x00000006001e7202 */ /* 0x000fe20000000f00 */
[----:B------:R-:W-:Y:S01]  /*0540*/  CS2R R10, SRZ ;  /* 0x00000000000a7805 */ /* 0x000fe2000001ff00 */
[----:B------:R-:W-:Y:S01]  /*0550*/  CS2R R6, SRZ ;  /* 0x0000000000067805 */ /* 0x000fe2000001ff00 */
[----:B------:R-:W-:-:S04]  /*0560*/  IMAD.WIDE R68, R53, 0x40, R68 ;  /* 0x0000004035447825 */ /* 0x000fc800078e0244 */
[----:B------:R-:W-:-:S04]  /*0570*/  IMAD.WIDE.U32 R30, R59, c[0x0][0x188], R30 ;  /* 0x000062003b1e7a25 */ /* 0x000fc800078e001e */
[----:B------:R-:W-:Y:S01]  /*0580*/  IMAD.IADD R33, R31, 0x1, R33 ;  /* 0x000000011f217824 */ /* 0x000fe200078e0221 */
[----:B------:R-:W-:Y:S05]  /*0590*/  @P1 BRA `(.L_x_1359) ;  /* 0x000001f000001947 */ /* 0x000fea0003800000 */
[C---:B------:R-:W-:Y:S02]  /*05a0*/  ISETP.GE.AND P5, PT, R66.reuse, c[0x0][0x16c], PT ;  /* 0x00005b0042007a0c */ /* 0x040fe40003fa6270 */
[C---:B------:R-:W-:Y:S02]  /*05b0*/  IADD3 R32, R66.reuse, 0x40, RZ ;  /* 0x0000004042207810 */ /* 0x040fe40007ffe0ff */
[----:B------:R-:W-:Y:S02]  /*05c0*/  IADD3 R34, R66, 0x80, RZ ;  /* 0x0000008042227810 */ /* 0x000fe40007ffe0ff */
[----:B------:R-:W-:Y:S02]  /*05d0*/  ISETP.GE.AND P4, PT, R32, c[0x0][0x16c], PT ;  /* 0x00005b0020007a0c */ /* 0x000fe40003f86270 */
[----:B------:R-:W-:-:S05]  /*05e0*/  ISETP.GE.AND P3, PT, R34, c[0x0][0x16c], PT ;  /* 0x00005b0022007a0c */ /* 0x000fca0003f66270 */
[----:B------:R-:W-:Y:S02]  /*05f0*/  @!P5 IMAD R35, R69, c[0x0][0x178], RZ ;  /* 0x00005e004523da24 */ /* 0x000fe400078e02ff */
[----:B------:R-:W-:Y:S02]  /*0600*/  @!P5 IMAD.MOV.U32 R32, RZ, RZ, R30 ;  /* 0x000000ffff20d224 */ /* 0x000fe400078e001e */
[C---:B------:R-:W-:Y:S02]  /*0610*/  @!P5 IMAD R35, R68.reuse, c[0x0][0x17c], R35 ;  /* 0x00005f004423da24 */ /* 0x040fe400078e0223 */
[----:B------:R-:W-:-:S04]  /*0620*/  @!P5 IMAD.WIDE.U32 R38, R68, c[0x0][0x178], R32 ;  /* 0x00005e004426da25 */ /* 0x000fc800078e0020 */
[----:B------:R-:W-:Y:S01]  /*0630*/  @!P4 IMAD R41, R69, c[0x0][0x178], RZ ;  /* 0x00005e004529ca24 */ /* 0x000fe200078e02ff */
[----:B------:R-:W-:Y:S01]  /*0640*/  @!P5 IADD3 R35, R39, R35, RZ ;  /* 0x000000232723d210 */ /* 0x000fe20007ffe0ff */
[----:B------:R-:W-:Y:S01]  /*0650*/  @!P4 IMAD.MOV.U32 R36, RZ, RZ, R30 ;  /* 0x000000ffff24c224 */ /* 0x000fe200078e001e */
[----:B------:R-:W-:Y:S01]  /*0660*/  @!P5 LEA R34, P6, R38, c[0x0][0x160], 0x1 ;  /* 0x000058002622da11 */ /* 0x000fe200078c08ff */
[----:B------:R-:W-:Y:S02]  /*0670*/  @!P4 IMAD.MOV.U32 R37, RZ, RZ, R33 ;  /* 0x000000ffff25c224 */ /* 0x000fe400078e0021 */
[----:B------:R-:W-:Y:S01]  /*0680*/  @!P4 IMAD R43, R68, c[0x0][0x17c], R41 ;  /* 0x00005f00442bca24 */ /* 0x000fe200078e0229 */
[----:B------:R-:W-:Y:S01]  /*0690*/  @!P5 LEA.HI.X R35, R38, c[0x0][0x164], R35, 0x1, P6 ;  /* 0x000059002623da11 */ /* 0x000fe200030f0c23 */
[----:B------:R-:W-:Y:S01]  /*06a0*/  @!P4 IMAD.WIDE.U32 R36, R68, c[0x0][0x178], R36 ;  /* 0x00005e004424ca25 */ /* 0x000fe200078e0024 */
[----:B------:R-:W-:-:S03]  /*06b0*/  @!P3 MOV R38, R30 ;  /* 0x0000001e0026b202 */ /* 0x000fc60000000f00 */
[----:B------:R-:W-:Y:S01]  /*06c0*/  @!P3 IMAD.MOV.U32 R39, RZ, RZ, R33 ;  /* 0x000000ffff27b224 */ /* 0x000fe200078e0021 */
[----:B------:R0:W5:Y:S01]  /*06d0*/  @!P5 LDG.E.128 R4, [R34.64] ;  /* 0x000000042204d981 */ /* 0x000162000c1e1d00 */
[----:B------:R-:W-:Y:S02]  /*06e0*/  @!P3 IMAD R45, R69, c[0x0][0x178], RZ ;  /* 0x00005e00452dba24 */ /* 0x000fe400078e02ff */
[----:B------:R-:W-:Y:S01]  /*06f0*/  @!P3 IMAD.WIDE.U32 R40, R68, c[0x0][0x178], R38 ;  /* 0x00005e004428ba25 */ /* 0x000fe200078e0026 */
[----:B------:R-:W-:-:S03]  /*0700*/  @!P4 LEA R38, P6, R36, c[0x0][0x160], 0x1 ;  /* 0x000058002426ca11 */ /* 0x000fc600078c08ff */
[----:B------:R-:W-:Y:S02]  /*0710*/  @!P4 IMAD.IADD R43, R37, 0x1, R43 ;  /* 0x00000001252bc824 */ /* 0x000fe400078e022b */
[----:B------:R-:W-:-:S03]  /*0720*/  @!P3 IMAD R45, R68, c[0x0][0x17c], R45 ;  /* 0x00005f00442dba24 */ /* 0x000fc600078e022d */
[----:B------:R-:W-:Y:S02]  /*0730*/  @!P4 LEA.HI.X R39, R36, c[0x0][0x164], R43, 0x1, P6 ;  /* 0x000059002427ca11 */ /* 0x000fe400030f0c2b */
[----:B------:R-:W-:Y:S02]  /*0740*/  @!P3 IADD3 R45, R41, R45, RZ ;  /* 0x0000002d292db210 */ /* 0x000fe40007ffe0ff */
[C---:B------:R-:W-:Y:S01]  /*0750*/  @!P3 LEA R36, P6, R40.reuse, c[0x0][0x160], 0x1 ;  /* 0x000058002824ba11 */ /* 0x040fe200078c08ff */
[----:B------:R0:W5:Y:S03]  /*0760*/  @!P4 LDG.E.128 R8, [R38.64+0x80] ;  /* 0x000080042608c981 */ /* 0x000166000c1e1d00 */
[----:B------:R-:W-:-:S05]  /*0770*/  @!P3 LEA.HI.X R37, R40, c[0x0][0x164], R45, 0x1, P6 ;  /* 0x000059002825ba11 */ /* 0x000fca00030f0c2d */
[----:B------:R0:W5:Y:S04]  /*0780*/  @!P3 LDG.E.128 R20, [R36.64+0x100] ;  /* 0x000100042414b981 */ /* 0x000168000c1e1d00 */
.L_x_1359:
[----:B------:R-:W-:Y:S05]  /*0790*/  BSYNC B0 ;  /* 0x0000000000007941 */ /* 0x000fea0003800000 */
.L_x_1358:
[----:B------:R-:W-:Y:S01]  /*07a0*/  BSSY B0, `(.L_x_1360) ;  /* 0x0000013000007945 */ /* 0x000fe20003800000 */
[----:B------:R-:W-:Y:S05]  /*07b0*/  @P2 BRA `(.L_x_1361) ;  /* 0x0000011000002947 */ /* 0x000fea0003800000 */
[----:B0-----:R-:W-:Y:S01]  /*07c0*/  IADD3 R35, P2, R68, 0x20, RZ ;  /* 0x0000002044237810 */ /* 0x001fe20007f5e0ff */
[----:B------:R-:W-:Y:S01]  /*07d0*/  IMAD.MOV.U32 R31, RZ, RZ, R33 ;  /* 0x000000ffff1f7224 */ /* 0x000fe200078e0021 */
[C---:B------:R-:W-:Y:S02]  /*07e0*/  IADD3 R33, R66.reuse, 0x40, RZ ;  /* 0x0000004042217810 */ /* 0x040fe40007ffe0ff */
[C---:B------:R-:W-:Y:S01]  /*07f0*/  IADD3 R34, R66.reuse, 0x80, RZ ;  /* 0x0000008042227810 */ /* 0x040fe20007ffe0ff */
[----:B------:R-:W-:Y:S01]  /*0800*/  IMAD.X R32, RZ, RZ, R69, P2 ;  /* 0x000000ffff207224 */ /* 0x000fe200010e0645 */
[----:B------:R-:W-:Y:S01]  /*0810*/  ISETP.GE.AND P4, PT, R33, c[0x0][0x16c], PT ;  /* 0x00005b0021007a0c */ /* 0x000fe20003f86270 */
[----:B------:R-:W-:Y:S01]  /*0820*/  IMAD.WIDE.U32 R30, R35, c[0x0][0x178], R30 ;  /* 0x00005e00231e7a25 */ /* 0x000fe200078e001e */
[----:B------:R-:W-:Y:S02]  /*0830*/  ISETP.GE.AND P3, PT, R66, c[0x0][0x16c], PT ;  /* 0x00005b0042007a0c */ /* 0x000fe40003f66270 */
[----:B------:R-:W-:Y:S01]  /*0840*/  ISETP.GE.AND P5, PT, R34, c[0x0][0x16c], PT ;  /* 0x00005b0022007a0c */ /* 0x000fe20003fa6270 */
[----:B------:R-:W-:-:S04]  /*0850*/  IMAD R32, R32, c[0x0][0x178], RZ ;  /* 0x00005e0020207a24 */ /* 0x000fc800078e02ff */
[----:B------:R-:W-:Y:S01]  /*0860*/  IMAD R35, R35, c[0x0][0x17c], R32 ;  /* 0x00005f0023237a24 */ /* 0x000fe200078e0220 */
[----:B------:R-:W-:-:S04]  /*0870*/  LEA R32, P2, R30, c[0x0][0x160], 0x1 ;  /* 0x000058001e207a11 */ /* 0x000fc800078408ff */
[----:B------:R-:W-:-:S04]  /*0880*/  IADD3 R31, R31, R35, RZ ;  /* 0x000000231f1f7210 */ /* 0x000fc80007ffe0ff */
[----:B------:R-:W-:-:S05]  /*0890*/  LEA.HI.X R33, R30, c[0x0][0x164], R31, 0x1, P2 ;  /* 0x000059001e217a11 */ /* 0x000fca00010f0c1f */
[----:B------:R0:W5:Y:S04]  /*08a0*/  @!P3 LDG.E.128 R12, [R32.64] ;  /* 0x00000004200cb981 */ /* 0x000168000c1e1d00 */
[----:B------:R0:W5:Y:S04]  /*08b0*/  @!P4 LDG.E.128 R16, [R32.64+0x80] ;  /* 0x000080042010c981 */ /* 0x000168000c1e1d00 */
[----:B------:R0:W5:Y:S02]  /*08c0*/  @!P5 LDG.E.128 R24, [R32.64+0x100] ;  /* 0x000100042018d981 */ /* 0x000164000c1e1d00 */
.L_x_1361:
[----:B------:R-:W-:Y:S05]  /*08d0*/  BSYNC B0 ;  /* 0x0000000000007941 */ /* 0x000fea0003800000 */
.L_x_1360:
[----:B------:R-:W-:Y:S01]  /*08e0*/  BSSY B0, `(.L_x_1362) ;  /* 0x000003a000007945 */ /* 0x000fe20003800000 */
[----:B------:R-:W-:Y:S01]  /*08f0*/  CS2R R30, SRZ ;  /* 0x00000000001e7805 */ /* 0x000fe2000001ff00 */
[----:B0-----:R-:W-:Y:S01]  /*0900*/  CS2R R32, SRZ ;  /* 0x0000000000207805 */ /* 0x001fe2000001ff00 */
[----:B------:R-:W-:Y:S01]  /*0910*/  CS2R R34, SRZ ;  /* 0x0000000000227805 */ /* 0x000fe2000001ff00 */
[----:B------:R-:W-:Y:S01]  /*0920*/  CS2R R36, SRZ ;  /* 0x0000000000247805 */ /* 0x000fe2000001ff00 */
[----:B------:R-:W-:Y:S01]  /*0930*/  CS2R R38, SRZ ;  /* 0x0000000000267805 */ /* 0x000fe2000001ff00 */
[----:B------:R-:W-:Y:S05]  /*0940*/  @P1 BRA `(.L_x_1363) ;  /* 0x0000033000001947 */ /* 0x000fea0003800000 */
[C---:B------:R-:W-:Y:S02]  /*0950*/  IADD3 R40, R66.reuse, 0x40, RZ ;  /* 0x0000004042287810 */ /* 0x040fe40007ffe0ff */
[----:B------:R-:W-:-:S02]  /*0960*/  ISETP.GE.AND P2, PT, R66, c[0x0][0x16c], PT ;  /* 0x00005b0042007a0c */ /* 0x000fc40003f46270 */
[----:B------:R-:W-:Y:S02]  /*0970*/  ISETP.GE.AND P3, PT, R40, c[0x0][0x16c], PT ;  /* 0x00005b0028007a0c */ /* 0x000fe40003f66270 */
[----:B------:R-:W-:-:S04]  /*0980*/  IADD3 R40, R66, 0x80, RZ ;  /* 0x0000008042287810 */ /* 0x000fc80007ffe0ff */
[----:B------:R-:W-:-:S05]  /*0990*/  ISETP.GE.AND P5, PT, R40, c[0x0][0x16c], PT ;  /* 0x00005b0028007a0c */ /* 0x000fca0003fa6270 */
[C---:B------:R-:W-:Y:S02]  /*09a0*/  @!P2 IMAD R41, R56.reuse, c[0x0][0x1a0], RZ ;  /* 0x000068003829aa24 */ /* 0x040fe400078e02ff */
[----:B------:R-:W-:Y:S02]  /*09b0*/  @!P3 IMAD R47, R56, c[0x0][0x1a0], RZ ;  /* 0x00006800382fba24 */ /* 0x000fe400078e02ff */
[----:B------:R-:W-:-:S04]  /*09c0*/  @!P2 IMAD.WIDE.U32 R42, R54, c[0x0][0x1a0], R66 ;  /* 0x00006800362aaa25 */ /* 0x000fc800078e0042 */
[C---:B------:R-:W-:Y:S02]  /*09d0*/  @!P2 IMAD R41, R54.reuse, c[0x0][0x1a4], R41 ;  /* 0x000069003629aa24 */ /* 0x040fe400078e0229 */
[----:B------:R-:W-:-:S04]  /*09e0*/  @!P3 IMAD.WIDE.U32 R44, R54, c[0x0][0x1a0], R66 ;  /* 0x00006800362cba25 */ /* 0x000fc800078e0042 */
[----:B------:R-:W-:Y:S02]  /*09f0*/  @!P3 IMAD R47, R54, c[0x0][0x1a4], R47 ;  /* 0x00006900362fba24 */ /* 0x000fe400078e022f */
[----:B------:R-:W-:Y:S02]  /*0a00*/  @!P5 IMAD R49, R56, c[0x0][0x1a0], RZ ;  /* 0x000068003831da24 */ /* 0x000fe400078e02ff */
[----:B------:R-:W-:Y:S02]  /*0a10*/  @!P2 IMAD.IADD R43, R43, 0x1, R41 ;  /* 0x000000012b2ba824 */ /* 0x000fe400078e0229 */
[----:B------:R-:W-:Y:S02]  /*0a20*/  @!P3 IMAD.IADD R45, R45, 0x1, R47 ;  /* 0x000000012d2db824 */ /* 0x000fe400078e022f */
[----:B------:R-:W-:Y:S02]  /*0a30*/  @!P2 IMAD R46, R58, c[0x0][0x1a8], RZ ;  /* 0x00006a003a2eaa24 */ /* 0x000fe400078e02ff */
[----:B------:R-:W-:-:S04]  /*0a40*/  @!P5 IMAD.WIDE.U32 R40, R54, c[0x0][0x1a0], R66 ;  /* 0x000068003628da25 */ /* 0x000fc800078e0042 */
[----:B------:R-:W-:Y:S02]  /*0a50*/  @!P5 IMAD R47, R54, c[0x0][0x1a4], R49 ;  /* 0x00006900362fda24 */ /* 0x000fe400078e0231 */
[----:B------:R-:W-:Y:S02]  /*0a60*/  @!P2 IMAD R49, R59, c[0x0][0x1ac], R46 ;  /* 0x00006b003b31aa24 */ /* 0x000fe400078e022e */
[C---:B------:R-:W-:Y:S01]  /*0a70*/  @!P5 IMAD R46, R58.reuse, c[0x0][0x1a8], RZ ;  /* 0x00006a003a2eda24 */ /* 0x040fe200078e02ff */
[----:B------:R-:W-:Y:S01]  /*0a80*/  @!P5 IADD3 R41, R41, R47, RZ ;  /* 0x0000002f2929d210 */ /* 0x000fe20007ffe0ff */
[----:B------:R-:W-:Y:S02]  /*0a90*/  @!P3 IMAD R48, R58, c[0x0][0x1a8], RZ ;  /* 0x00006a003a30ba24 */ /* 0x000fe400078e02ff */
[----:B------:R-:W-:-:S04]  /*0aa0*/  @!P2 IMAD.WIDE.U32 R42, R59, c[0x0][0x1a8], R42 ;  /* 0x00006a003b2aaa25 */ /* 0x000fc800078e002a */
[C---:B------:R-:W-:Y:S02]  /*0ab0*/  @!P5 IMAD R65, R59.reuse, c[0x0][0x1ac], R46 ;  /* 0x00006b003b41da24 */ /* 0x040fe400078e022e */
[C---:B------:R-:W-:Y:S02]  /*0ac0*/  @!P3 IMAD R51, R59.reuse, c[0x0][0x1ac], R48 ;  /* 0x00006b003b33ba24 */ /* 0x040fe400078e0230 */
[----:B------:R-:W-:-:S04]  /*0ad0*/  @!P3 IMAD.WIDE.U32 R44, R59, c[0x0][0x1a8], R44 ;  /* 0x00006a003b2cba25 */ /* 0x000fc800078e002c */
[----:B------:R-:W-:-:S04]  /*0ae0*/  @!P5 IMAD.WIDE.U32 R46, R59, c[0x0][0x1a8], R40 ;  /* 0x00006a003b2eda25 */ /* 0x000fc800078e0028 */
[----:B------:R-:W-:Y:S01]  /*0af0*/  @!P2 IMAD.IADD R41, R43, 0x1, R49 ;  /* 0x000000012b29a824 */ /* 0x000fe200078e0231 */
[----:B------:R-:W-:Y:S01]  /*0b00*/  @!P5 IADD3 R47, R47, R65, RZ ;  /* 0x000000412f2fd210 */ /* 0x000fe20007ffe0ff */
[----:B------:R-:W-:Y:S02]  /*0b10*/  @!P3 IMAD.IADD R45, R45, 0x1, R51 ;  /* 0x000000012d2db824 */ /* 0x000fe400078e0233 */
[C---:B------:R-:W-:Y:S02]  /*0b20*/  @!P2 IMAD R43, R69.reuse, c[0x0][0x198], RZ ;  /* 0x00006600452baa24 */ /* 0x040fe400078e02ff */
[C---:B------:R-:W-:Y:S02]  /*0b30*/  @!P3 IMAD R51, R69.reuse, c[0x0][0x198], RZ ;  /* 0x000066004533ba24 */ /* 0x040fe400078e02ff */
[----:B------:R-:W-:Y:S02]  /*0b40*/  @!P2 IMAD.MOV.U32 R40, RZ, RZ, R42 ;  /* 0x000000ffff28a224 */ /* 0x000fe400078e002a */
[----:B------:R-:W-:-:S02]  /*0b50*/  @!P5 IMAD R65, R69, c[0x0][0x198], RZ ;  /* 0x000066004541da24 */ /* 0x000fc400078e02ff */
[C---:B------:R-:W-:Y:S02]  /*0b60*/  @!P2 IMAD R49, R68.reuse, c[0x0][0x19c], R43 ;  /* 0x000067004431aa24 */ /* 0x040fe400078e022b */
[C---:B------:R-:W-:Y:S02]  /*0b70*/  @!P3 IMAD R51, R68.reuse, c[0x0][0x19c], R51 ;  /* 0x000067004433ba24 */ /* 0x040fe400078e0233 */
[----:B------:R-:W-:-:S04]  /*0b80*/  @!P3 IMAD.WIDE.U32 R42, R68, c[0x0][0x198], R44 ;  /* 0x00006600442aba25 */ /* 0x000fc800078e002c */
[----:B------:R-:W-:Y:S01]  /*0b90*/  @!P2 IMAD.WIDE.U32 R40, R68, c[0x0][0x198], R40 ;  /* 0x000066004428aa25 */ /* 0x000fe200078e0028 */
[----:B------:R-:W-:Y:S02]  /*0ba0*/  @!P3 IADD3 R51, R43, R51, RZ ;  /* 0x000000332b33b210 */ /* 0x000fe40007ffe0ff */
[----:B------:R-:W-:Y:S01]  /*0bb0*/  @!P3 LEA R48, P4, R42, c[0x0][0x190], 0x1 ;  /* 0x000064002a30ba11 */ /* 0x000fe200078808ff */
[----:B------:R-:W-:Y:S01]  /*0bc0*/  @!P5 IMAD R65, R68, c[0x0][0x19c], R65 ;  /* 0x000067004441da24 */ /* 0x000fe200078e0241 */
[----:B------:R-:W-:Y:S01]  /*0bd0*/  @!P2 LEA R44, P1, R40, c[0x0][0x190], 0x1 ;  /* 0x00006400282caa11 */ /* 0x000fe200078208ff */
[----:B------:R-:W-:-:S04]  /*0be0*/  @!P5 IMAD.WIDE.U32 R46, R68, c[0x0][0x198], R46 ;  /* 0x00006600442eda25 */ /* 0x000fc800078e002e */
[----:B------:R-:W-:Y:S01]  /*0bf0*/  @!P2 IMAD.IADD R41, R41, 0x1, R49 ;  /* 0x000000012929a824 */ /* 0x000fe200078e0231 */
[----:B------:R-:W-:Y:S01]  /*0c00*/  @!P5 LEA R50, P6, R46, c[0x0][0x190], 0x1 ;  /* 0x000064002e32da11 */ /* 0x000fe200078c08ff */
[----:B------:R-:W-:Y:S01]  /*0c10*/  @!P5 IMAD.IADD R65, R47, 0x1, R65 ;  /* 0x000000012f41d824 */ /* 0x000fe200078e0241 */
[----:B------:R-:W-:Y:S02]  /*0c20*/  @!P3 LEA.HI.X R49, R42, c[0x0][0x194], R51, 0x1, P4 ;  /* 0x000065002a31ba11 */ /* 0x000fe400020f0c33 */
[----:B------:R-:W-:Y:S02]  /*0c30*/  @!P2 LEA.HI.X R45, R40, c[0x0][0x194], R41, 0x1, P1 ;  /* 0x00006500282daa11 */ /* 0x000fe400008f0c29 */
[----:B------:R-:W-:Y:S01]  /*0c40*/  @!P5 LEA.HI.X R51, R46, c[0x0][0x194], R65, 0x1, P6 ;  /* 0x000065002e33da11 */ /* 0x000fe200030f0c41 */
[----:B------:R0:W5:Y:S04]  /*0c50*/  @!P3 LDG.E.128 R32, [R48.64+0x80] ;  /* 0x000080043020b981 */ /* 0x000168000c1e1d00 */
[----:B------:R0:W5:Y:S04]  /*0c60*/  @!P2 LDG.E.128 R28, [R44.64] ;  /* 0x000000042c1ca981 */ /* 0x000168000c1e1d00 */
[----:B------:R0:W5:Y:S02]  /*0c70*/  @!P5 LDG.E.128 R36, [R50.64+0x100] ;  /* 0x000100043224d981 */ /* 0x000164000c1e1d00 */
.L_x_1363:
[----:B------:R-:W-:Y:S05]  /*0c80*/  BSYNC B0 ;  /* 0x0000000000007941 */ /* 0x000fea0003800000 */
.L_x_1362:
[----:B------:R-:W-:Y:S01]  /*0c90*/  IMAD R41, R53, -0x40, R52 ;  /* 0xffffffc035297824 */ /* 0x000fe200078e0234 */
[----:B------:R-:W-:Y:S01]  /*0ca0*/  BSSY B0, `(.L_x_1364) ;  /* 0x0000021000007945 */ /* 0x000fe20003800000 */
[----:B------:R-:W-:Y:S01]  /*0cb0*/  CS2R R42, SRZ ;  /* 0x00000000002a7805 */ /* 0x000fe2000001ff00 */
[----:B0-----:R-:W-:Y:S01]  /*0cc0*/  CS2R R44, SRZ ;  /* 0x00000000002c7805 */ /* 0x001fe2000001ff00 */
[----:B------:R-:W-:Y:S01]  /*0cd0*/  CS2R R46, SRZ ;  /* 0x00000000002e7805 */ /* 0x000fe2000001ff00 */
[----:B------:R-:W-:Y:S01]  /*0ce0*/  ISETP.GE.AND P1, PT, R62, R41, PT ;  /* 0x000000293e00720c */ /* 0x000fe20003f26270 */
[----:B------:R-:W-:Y:S01]  /*0cf0*/  CS2R R48, SRZ ;  /* 0x0000000000307805 */ /* 0x000fe2000001ff00 */
[----:B------:R-:W-:Y:S01]  /*0d00*/  CS2R R40, SRZ ;  /* 0x0000000000287805 */ /* 0x000fe2000001ff00 */
[----:B------:R-:W-:-:S10]  /*0d10*/  CS2R R50, SRZ ;  /* 0x0000000000327805 */ /* 0x000fd4000001ff00 */
[----:B------:R-:W-:Y:S05]  /*0d20*/  @P1 BRA `(.L_x_1365) ;  /* 0x0000018000001947 */ /* 0x000fea0003800000 */
[----:B------:R-:W-:Y:S01]  /*0d30*/  IMAD R65, R56, c[0x0][0x1a0], RZ ;  /* 0x0000680038417a24 */ /* 0x000fe200078e02ff */
[----:B------:R-:W-:Y:S01]  /*0d40*/  ISETP.GE.AND P2, PT, R66, c[0x0][0x16c], PT ;  /* 0x00005b0042007a0c */ /* 0x000fe20003f46270 */
[----:B------:R-:W-:Y:S01]  /*0d50*/  IMAD.WIDE.U32 R70, R54, c[0x0][0x1a0], R66 ;  /* 0x0000680036467a25 */ /* 0x000fe200078e0042 */
[----:B------:R-:W-:-:S03]  /*0d60*/  IADD3 R67, P1, R68, 0x20, RZ ;  /* 0x0000002044437810 */ /* 0x000fc60007f3e0ff */
[----:B------:R-:W-:Y:S02]  /*0d70*/  IMAD R65, R54, c[0x0][0x1a4], R65 ;  /* 0x0000690036417a24 */ /* 0x000fe400078e0241 */
[----:B------:R-:W-:Y:S02]  /*0d80*/  IMAD R68, R58, c[0x0][0x1a8], RZ ;  /* 0x00006a003a447a24 */ /* 0x000fe400078e02ff */
[----:B------:R-:W-:Y:S01]  /*0d90*/  IMAD.IADD R71, R71, 0x1, R65 ;  /* 0x0000000147477824 */ /* 0x000fe200078e0241 */
[----:B------:R-:W-:Y:S01]  /*0da0*/  IADD3.X R65, RZ, R69, RZ, P1, !PT ;  /* 0x00000045ff417210 */ /* 0x000fe20000ffe4ff */
[C---:B------:R-:W-:Y:S02]  /*0db0*/  IMAD R73, R59.reuse, c[0x0][0x1ac], R68 ;  /* 0x00006b003b497a24 */ /* 0x040fe400078e0244 */
[----:B------:R-:W-:Y:S01]  /*0dc0*/  IMAD.WIDE.U32 R68, R59, c[0x0][0x1a8], R70 ;  /* 0x00006a003b447a25 */ /* 0x000fe200078e0046 */
[----:B------:R-:W-:-:S03]  /*0dd0*/  IADD3 R70, R66, 0x40, RZ ;  /* 0x0000004042467810 */ /* 0x000fc60007ffe0ff */
[----:B------:R-:W-:Y:S01]  /*0de0*/  IMAD R65, R65, c[0x0][0x198], RZ ;  /* 0x0000660041417a24 */ /* 0x000fe200078e02ff */
[----:B------:R-:W-:Y:S01]  /*0df0*/  ISETP.GE.AND P3, PT, R70, c[0x0][0x16c], PT ;  /* 0x00005b0046007a0c */ /* 0x000fe20003f66270 */
[----:B------:R-:W-:Y:S02]  /*0e00*/  IMAD.IADD R69, R69, 0x1, R73 ;  /* 0x0000000145457824 */ /* 0x000fe400078e0249 */
[C---:B------:R-:W-:Y:S02]  /*0e10*/  IMAD R65, R67.reuse, c[0x0][0x19c], R65 ;  /* 0x0000670043417a24 */ /* 0x040fe400078e0241 */
[----:B------:R-:W-:Y:S01]  /*0e20*/  IMAD.WIDE.U32 R68, R67, c[0x0][0x198], R68 ;  /* 0x0000660043447a25 */ /* 0x000fe200078e0044 */
[----:B------:R-:W-:-:S04]  /*0e30*/  IADD3 R67, R66, 0x80, RZ ;  /* 0x0000008042437810 */ /* 0x000fc80007ffe0ff */
[----:B------:R-:W-:Y:S02]  /*0e40*/  ISETP.GE.AND P4, PT, R67, c[0x0][0x16c], PT ;  /* 0x00005b0043007a0c */ /* 0x000fe40003f86270 */
[----:B------:R-:W-:Y:S02]  /*0e50*/  IADD3 R65, R69, R65, RZ ;  /* 0x0000004145417210 */ /* 0x000fe40007ffe0ff */
[----:B------:R-:W-:-:S04]  /*0e60*/  LEA R66, P1, R68, c[0x0][0x190], 0x1 ;  /* 0x0000640044427a11 */ /* 0x000fc800078208ff */
[----:B------:R-:W-:-:S05]  /*0e70*/  LEA.HI.X R67, R68, c[0x0][0x194], R65, 0x1, P1 ;  /* 0x0000650044437a11 */ /* 0x000fca00008f0c41 */
[----:B------:R0:W5:Y:S04]  /*0e80*/  @!P2 LDG.E.128 R40, [R66.64] ;  /* 0x000000044228a981 */ /* 0x000168000c1e1d00 */
[----:B------:R0:W5:Y:S04]  /*0e90*/  @!P3 LDG.E.128 R44, [R66.64+0x80] ;  /* 0x00008004422cb981 */ /* 0x000168000c1e1d00 */
[----:B------:R0:W5:Y:S02]  /*0ea0*/  @!P4 LDG.E.128 R48, [R66.64+0x100] ;  /* 0x000100044230c981 */ /* 0x000164000c1e1d00 */
.L_x_1365:
[----:B------:R-:W-:Y:S05]  /*0eb0*/  BSYNC B0 ;  /* 0x0000000000007941 */ /* 0x000fea0003800000 */
.L_x_1364:
[----:B-----5:R-:W-:Y:S01]  /*0ec0*/  LOP3.LUT R65, R4, 0xffff0000, RZ, 0xc0, !PT ;  /* 0xffff000004417812 */ /* 0x020fe200078ec0ff */
[----:B------:R-:W-:Y:S01]  /*0ed0*/  IMAD.U32 R76, R32, 0x10000, RZ ;  /* 0x00010000204c7824 */ /* 0x000fe200078e00ff */
[----:B------:R-:W-:Y:S01]  /*0ee0*/  LOP3.LUT R68, R28, 0xffff0000, RZ, 0xc0, !PT ;  /* 0xffff00001c447812 */ /* 0x000fe200078ec0ff */
[----:B------:R-:W-:Y:S01]  /*0ef0*/  IMAD.U32 R4, R4, 0x10000, RZ ;  /* 0x0001000004047824 */ /* 0x000fe200078e00ff */
[----:B------:R-:W-:Y:S01]  /*0f00*/  LOP3.LUT R77, R32, 0xffff0000, RZ, 0xc0, !PT ;  /* 0xffff0000204d7812 */ /* 0x000fe200078ec0ff */
[----:B------:R-:W-:Y:S01]  /*0f10*/  IMAD.U32 R32, R10, 0x10000, RZ ;  /* 0x000100000a207824 */ /* 0x000fe200078e00ff */
[C---:B------:R-:W-:Y:S01]  /*0f20*/  SHF.L.U32 R75, R33.reuse, 0x10, RZ ;  /* 0x00000010214b7819 */ /* 0x040fe200000006ff */
[----:B0-----:R-:W-:Y:S01]  /*0f30*/  IMAD.U32 R67, R28, 0x10000, RZ ;  /* 0x000100001c437824 */ /* 0x001fe200078e00ff */
[----:B------:R-:W-:Y:S01]  /*0f40*/  LOP3.LUT R80, R33, 0xffff0000, RZ, 0xc0, !PT ;  /* 0xffff000021507812 */ /* 0x000fe200078ec0ff */
[----:B------:R-:W-:Y:S01]  /*0f50*/  FMUL.FTZ R65, R65, R68 ;  /* 0x0000004441417220 */ /* 0x000fe20000410000 */
[C---:B------:R-:W-:Y:S01]  /*0f60*/  LOP3.LUT R83, R12.reuse, 0xffff0000, RZ, 0xc0, !PT ;  /* 0xffff00000c537812 */ /* 0x040fe200078ec0ff */
[----:B------:R-:W-:Y:S01]  /*0f70*/  IMAD.U32 R12, R12, 0x10000, RZ ;  /* 0x000100000c0c7824 */ /* 0x000fe200078e00ff */
[----:B------:R-:W-:Y:S01]  /*0f80*/  LOP3.LUT R84, R40, 0xffff0000, RZ, 0xc0, !PT ;  /* 0xffff000028547812 */ /* 0x000fe200078ec0ff */
[----:B------:R-:W-:Y:S01]  /*0f90*/  FFMA.FTZ R67, R4, R67, R65 ;  /* 0x0000004304437223 */ /* 0x000fe20000010041 */
[----:B------:R-:W-:Y:S01]  /*0fa0*/  LOP3.LUT R33, R10, 0xffff0000, RZ, 0xc0, !PT ;  /* 0xffff00000a217812 */ /* 0x000fe200078ec0ff */
[----:B------:R-:W-:Y:S01]  /*0fb0*/  IMAD.U32 R4, R13, 0x10000, RZ ;  /* 0x000100000d047824 */ /* 0x000fe200078e00ff */
[----:B------:R-:W-:Y:S01]  /*0fc0*/  SHF.L.U32 R10, R11, 0x10, RZ ;  /* 0x000000100b0a7819 */ /* 0x000fe200000006ff */
[----:B------:R-:W-:Y:S01]  /*0fd0*/  FMUL.FTZ R83, R83, R84 ;  /* 0x0000005453537220 */ /* 0x000fe20000410000 */
[----:B------:R-:W-:Y:S01]  /*0fe0*/  LOP3.LUT R81, R11, 0xffff0000, RZ, 0xc0, !PT ;  /* 0xffff00000b517812 */ /* 0x000fe200078ec0ff */
[----:B------:R-:W-:Y:S01]  /*0ff0*/  IMAD.U32 R72, R30, 0x10000, RZ ;  /* 0x000100001e487824 */ /* 0x000fe200078e00ff */
[C---:B------:R-:W-:Y:S01]  /*1000*/  SHF.L.U32 R11, R35.reuse, 0x10, RZ ;  /* 0x00000010230b7819 */ /* 0x040fe200000006ff */
[----:B------:R-:W-:Y:S01]  /*1010*/  IMAD.U32 R79, R34, 0x10000, RZ ;  /* 0x00010000224f7824 */ /* 0x000fe200078e00ff */
[----:B------:R-:W-:Y:S01]  /*1020*/  LOP3.LUT R82, R35, 0xffff0000, RZ, 0xc0, !PT ;  /* 0xffff000023527812 */ /* 0x000fe200078ec0ff */
[----:B------:R-:W-:Y:S01]  /*1030*/  @P0 IMAD R63, R0, 0x40, R63 ;  /* 0x00000040003f0824 */ /* 0x000fe200078e023f */
[----:B------:R-:W-:Y:S01]  /*1040*/  SHF.L.U32 R35, R40, 0x10, RZ ;  /* 0x0000001028237819 */ /* 0x000fe200000006ff */
[----:B------:R-:W-:Y:S01]  /*1050*/  BSSY B0, `(.L_x_1366) ;  /* 0x00000a8000007945 */ /* 0x000fe20003800000 */
[----:B------:R-:W-:-:S02]  /*1060*/  SHF.L.U32 R66, R5, 0x10, RZ ;  /* 0x0000001005427819 */ /* 0x000fc400000006ff */
[----:B------:R-:W-:Y:S01]  /*1070*/  SHF.L.U32 R69, R29, 0x10, RZ ;  /* 0x000000101d457819 */ /* 0x000fe200000006ff */
[----:B------:R-:W-:Y:S01]  /*1080*/  FFMA.FTZ R35, R12, R35, R83 ;  /* 0x000000230c237223 */ /* 0x000fe20000010053 */
[----:B------:R-:W-:Y:S02]  /*1090*/  SHF.L.U32 R65, R41, 0x10, RZ ;  /* 0x0000001029417819 */ /* 0x000fe400000006ff */
        /* <DEDUP_REMOVED lines=22> */
[----:B------:R-:W-:-:S02]  /*1200*/  SHF.L.U32 R13, R43, 0x10, RZ ;  /* 0x000000102b0d7819 */ /* 0x000fc400000006ff */
        /* <DEDUP_REMOVED lines=31> */
[----:B------:R-:W-:Y:S01]  /*1400*/  IMAD.U32 R4, R18, 0x10000, RZ ;  /* 0x0001000012047824 */ /* 0x000fe200078e00ff */
        /* <DEDUP_REMOVED lines=13> */
[----:B------:R-:W-:Y:S01]  /*14e0*/  FFMA.FTZ R13, R6, R13, R5 ;  /* 0x0000000d060d7223 */ /* 0x000fe20000010005 */
[----:B------:R-:W-:Y:S01]  /*14f0*/  SHF.L.U32 R6, R48, 0x10, RZ ;  /* 0x0000001030067819 */ /* 0x000fe200000006ff */
[C---:B------:R-:W-:Y:S01]  /*1500*/  IMAD.U32 R4, R20.reuse, 0x10000, RZ ;  /* 0x0001000014047824 */ /* 0x040fe200078e00ff */
        /* <DEDUP_REMOVED lines=15> */
[C---:B------:R-:W-:Y:S01]  /*1600*/  IMAD.U32 R4, R25.reuse, 0x10000, RZ ;  /* 0x0001000019047824 */ /* 0x040fe200078e00ff */
        /* <DEDUP_REMOVED lines=15> */
[----:B------:R-:W-:-:S02]  /*1700*/  FFMA.FTZ R6, R25, R6, R11 ;  /* 0x0000000619067223 */ /* 0x000fc4000001000b */
[----:B------:R-:W-:Y:S01]  /*1710*/  FFMA.FTZ R8, R8, R17, R7 ;  /* 0x0000001108087223 */ /* 0x000fe20000010007 */
[----:B------:R-:W-:Y:S01]  /*1720*/  LOP3.LUT R7, R50, 0xffff0000, RZ, 0xc0, !PT ;  /* 0xffff000032077812 */ /* 0x000fe200078ec0ff */
[----:B------:R-:W-:Y:S01]  /*1730*/  FFMA.FTZ R6, R4, R5, R6 ;  /* 0x0000000504067223 */ /* 0x000fe20000010006 */
[----:B------:R-:W-:Y:S01]  /*1740*/  SHF.L.U32 R5, R51, 0x10, RZ ;  /* 0x0000001033057819 */ /* 0x000fe200000006ff */
[----:B------:R-:W-:Y:S02]  /*1750*/  FFMA.FTZ R8, R22, R19, R8 ;  /* 0x0000001316087223 */ /* 0x000fe40000010008 */
[C---:B------:R-:W-:Y:S01]  /*1760*/  IMAD.U32 R4, R27.reuse, 0x10000, RZ ;  /* 0x000100001b047824 */ /* 0x040fe200078e00ff */
[----:B------:R-:W-:Y:S01]  /*1770*/  LOP3.LUT R27, R27, 0xffff0000, RZ, 0xc0, !PT ;  /* 0xffff00001b1b7812 */ /* 0x000fe200078ec0ff */
[----:B------:R-:W-:Y:S01]  /*1780*/  FFMA.FTZ R7, R26, R7, R6 ;  /* 0x000000071a077223 */ /* 0x000fe20000010006 */
[----:B------:R-:W-:Y:S01]  /*1790*/  LOP3.LUT R6, R51, 0xffff0000, RZ, 0xc0, !PT ;  /* 0xffff000033067812 */ /* 0x000fe200078ec0ff */
[----:B------:R-:W-:-:S02]  /*17a0*/  FFMA.FTZ R8, R9, R14, R8 ;  /* 0x0000000e09087223 */ /* 0x000fc40000010008 */
[----:B------:R-:W-:Y:S02]  /*17b0*/  FFMA.FTZ R4, R4, R5, R7 ;  /* 0x0000000504047223 */ /* 0x000fe40000010007 */
[----:B------:R-:W-:Y:S02]  /*17c0*/  FFMA.FTZ R8, R23, R16, R8 ;  /* 0x0000001017087223 */ /* 0x000fe40000010008 */
[----:B------:R-:W-:Y:S02]  /*17d0*/  FFMA.FTZ R6, R27, R6, R4 ;  /* 0x000000061b067223 */ /* 0x000fe40000010004 */
[----:B------:R-:W-:Y:S01]  /*17e0*/  IMAD R13, R56, c[0x0][0x220], RZ ;  /* 0x00008800380d7a24 */ /* 0x000fe200078e02ff */
[----:B------:R-:W0:Y:S04]  /*17f0*/  SHFL.BFLY PT, R5, R8, 0x4, 0x1f ;  /* 0x0c801f0008057f89 */ /* 0x000e2800000e0000 */
[----:B------:R-:W1:Y:S01]  /*1800*/  SHFL.BFLY PT, R7, R6, 0x4, 0x1f ;  /* 0x0c801f0006077f89 */ /* 0x000e6200000e0000 */
[----:B0-----:R-:W-:Y:S01]  /*1810*/  FADD.FTZ R5, R8, R5 ;  /* 0x0000000508057221 */ /* 0x001fe20000010000 */
[----:B------:R-:W-:Y:S01]  /*1820*/  HFMA2.MMA R8, -RZ, RZ, 0, 0 ;  /* 0x00000000ff087435 */ /* 0x000fe200000001ff */
[----:B-1----:R-:W-:-:S03]  /*1830*/  FADD.FTZ R7, R6, R7 ;  /* 0x0000000706077221 */ /* 0x002fc60000010000 */
[----:B------:R-:W0:Y:S04]  /*1840*/  SHFL.BFLY PT, R4, R5, 0x2, 0x1f ;  /* 0x0c401f0005047f89 */ /* 0x000e2800000e0000 */
[----:B------:R-:W1:Y:S01]  /*1850*/  SHFL.BFLY PT, R10, R7, 0x2, 0x1f ;  /* 0x0c401f00070a7f89 */ /* 0x000e6200000e0000 */
[----:B0-----:R-:W-:Y:S01]  /*1860*/  FADD.FTZ R9, R5, R4 ;  /* 0x0000000405097221 */ /* 0x001fe20000010000 */
[----:B------:R-:W-:Y:S01]  /*1870*/  @P0 SHF.R.S32.HI R4, RZ, 0x1f, R63 ;  /* 0x0000001fff040819 */ /* 0x000fe2000001143f */
[----:B------:R-:W-:Y:S02]  /*1880*/  IMAD R5, R53, 0x3000, RZ ;  /* 0x0000300035057824 */ /* 0x000fe400078e02ff */
[----:B-1----:R-:W-:Y:S01]  /*1890*/  FADD.FTZ R11, R7, R10 ;  /* 0x0000000a070b7221 */ /* 0x002fe20000010000 */
[----:B------:R-:W-:Y:S01]  /*18a0*/  @P0 LEA.HI R4, R4, R63, RZ, 0x6 ;  /* 0x0000003f04040211 */ /* 0x000fe200078f30ff */
[----:B------:R-:W0:Y:S01]  /*18b0*/  SHFL.BFLY PT, R10, R9, 0x1, 0x1f ;  /* 0x0c201f00090a7f89 */ /* 0x000e2200000e0000 */
[----:B------:R-:W-:-:S02]  /*18c0*/  SHF.R.S32.HI R14, RZ, 0x1f, R5 ;  /* 0x0000001fff0e7819 */ /* 0x000fc40000011405 */
[----:B------:R-:W-:Y:S01]  /*18d0*/  @P0 LOP3.LUT R8, R4, 0xffffffc0, RZ, 0xc0, !PT ;  /* 0xffffffc004080812 */ /* 0x000fe200078ec0ff */
[----:B------:R-:W1:Y:S01]  /*18e0*/  SHFL.BFLY PT, R12, R11, 0x1, 0x1f ;  /* 0x0c201f000b0c7f89 */ /* 0x000e6200000e0000 */
[----:B------:R-:W-:Y:S01]  /*18f0*/  ISETP.NE.AND P0, PT, R64, RZ, PT ;  /* 0x000000ff4000720c */ /* 0x000fe20003f05270 */
[----:B------:R-:W-:Y:S02]  /*1900*/  IMAD.SHL.U32 R4, R2, 0x4, RZ ;  /* 0x0000000402047824 */ /* 0x000fe400078e00ff */
[----:B------:R-:W-:-:S05]  /*1910*/  IMAD R6, R8, 0xc0, RZ ;  /* 0x000000c008067824 */ /* 0x000fca00078e02ff */
[----:B------:R-:W-:Y:S02]  /*1920*/  SHF.R.S32.HI R7, RZ, 0x1f, R6 ;  /* 0x0000001fff077819 */ /* 0x000fe40000011406 */
[----:B------:R-:W-:Y:S02]  /*1930*/  IADD3 R6, P1, P2, R6, R4, R5 ;  /* 0x0000000406067210 */ /* 0x000fe40007a3e005 */
[----:B------:R-:W-:-:S04]  /*1940*/  SHF.R.S32.HI R4, RZ, 0x1f, R4 ;  /* 0x0000001fff047819 */ /* 0x000fc80000011404 */
[----:B------:R-:W-:Y:S01]  /*1950*/  IADD3.X R7, R7, R4, R14, P1, P2 ;  /* 0x0000000407077210 */ /* 0x000fe20000fe440e */
[----:B0-----:R-:W-:Y:S02]  /*1960*/  FADD.FTZ R14, R9, R10 ;  /* 0x0000000a090e7221 */ /* 0x001fe40000010000 */
[----:B-1----:R-:W-:Y:S01]  /*1970*/  FADD.FTZ R11, R11, R12 ;  /* 0x0000000c0b0b7221 */ /* 0x002fe20000010000 */
[----:B------:R-:W-:Y:S05]  /*1980*/  @P0 BRA `(.L_x_1367) ;  /* 0x0000014000000947 */ /* 0x000fea0003800000 */
[----:B------:R-:W-:Y:S01]  /*1990*/  SHF.R.S32.HI R10, RZ, 0x1f, R8 ;  /* 0x0000001fff0a7819 */ /* 0x000fe20000011408 */
[----:B------:R-:W-:Y:S01]  /*19a0*/  IMAD R9, R56, c[0x0][0x1c8], RZ ;  /* 0x0000720038097a24 */ /* 0x000fe200078e02ff */
[C---:B------:R-:W-:Y:S02]  /*19b0*/  IADD3 R4, P0, R55.reuse, R8, RZ ;  /* 0x0000000837047210 */ /* 0x040fe40007f1e0ff */
[----:B------:R-:W-:Y:S01]  /*19c0*/  ISETP.GE.AND P1, PT, R60, R57, PT ;  /* 0x000000393c00720c */ /* 0x000fe20003f26270 */
[----:B------:R-:W-:Y:S01]  /*19d0*/  IMAD R9, R54, c[0x0][0x1cc], R9 ;  /* 0x0000730036097a24 */ /* 0x000fe200078e0209 */
[----:B------:R-:W-:Y:S01]  /*19e0*/  LEA.HI.X.SX32 R5, R55, R10, 0x1, P0 ;  /* 0x0000000a37057211 */ /* 0x000fe200000f0eff */
[----:B------:R-:W-:-:S04]  /*19f0*/  IMAD R10, R58, c[0x0][0x1d0], RZ ;  /* 0x000074003a0a7a24 */ /* 0x000fc800078e02ff */
[----:B------:R-:W-:-:S04]  /*1a00*/  IMAD.WIDE.U32 R4, R54, c[0x0][0x1c8], R4 ;  /* 0x0000720036047a25 */ /* 0x000fc800078e0004 */
[----:B------:R-:W-:Y:S01]  /*1a10*/  IMAD R10, R59, c[0x0][0x1d4], R10 ;  /* 0x000075003b0a7a24 */ /* 0x000fe200078e020a */
[----:B------:R-:W-:-:S05]  /*1a20*/  IADD3 R5, R5, R9, RZ ;  /* 0x0000000905057210 */ /* 0x000fca0007ffe0ff */
[----:B------:R-:W-:-:S05]  /*1a30*/  IMAD.WIDE.U32 R4, R59, c[0x0][0x1d0], R4 ;  /* 0x000074003b047a25 */ /* 0x000fca00078e0004 */
[----:B------:R-:W-:-:S04]  /*1a40*/  IADD3 R9, P0, R60, R4, RZ ;  /* 0x000000043c097210 */ /* 0x000fc80007f1e0ff */
[----:B------:R-:W-:Y:S02]  /*1a50*/  IADD3.X R10, R61, R5, R10, P0, !PT ;  /* 0x000000053d0a7210 */ /* 0x000fe400007fe40a */
[C---:B------:R-:W-:Y:S02]  /*1a60*/  LEA R4, P2, R9.reuse, c[0x0][0x1b0], 0x2 ;  /* 0x00006c0009047a11 */ /* 0x040fe400078410ff */
[----:B------:R-:W-:Y:S02]  /*1a70*/  ISETP.GE.AND P0, PT, R62, R57, PT ;  /* 0x000000393e00720c */ /* 0x000fe40003f06270 */
[----:B------:R-:W-:Y:S02]  /*1a80*/  LEA.HI.X R5, R9, c[0x0][0x1b4], R10, 0x2, P2 ;  /* 0x00006d0009057a11 */ /* 0x000fe400010f140a */
[----:B------:R-:W-:Y:S02]  /*1a90*/  FSEL R9, R14, RZ, !P1 ;  /* 0x000000ff0e097208 */ /* 0x000fe40004800000 */
[----:B------:R-:W-:-:S03]  /*1aa0*/  FSEL R11, R11, RZ, !P0 ;  /* 0x000000ff0b0b7208 */ /* 0x000fc60004000000 */
[----:B------:R0:W-:Y:S04]  /*1ab0*/  STG.E [R4.64], R9 ;  /* 0x0000000904007986 */ /* 0x0001e8000c101904 */
[----:B------:R0:W-:Y:S02]  /*1ac0*/  STG.E [R4.64+0x80], R11 ;  /* 0x0000800b04007986 */ /* 0x0001e4000c101904 */
.L_x_1367:
[----:B------:R-:W-:Y:S05]  /*1ad0*/  BSYNC B0 ;  /* 0x0000000000007941 */ /* 0x000fea0003800000 */
.L_x_1366:
[----:B------:R-:W-:Y:S01]  /*1ae0*/  IADD3 R52, R52, 0x3f, RZ ;  /* 0x0000003f34347810 */ /* 0x000fe20007ffe0ff */
[C---:B0-----:R-:W-:Y:S01]  /*1af0*/  IMAD.WIDE.U32 R4, R54.reuse, c[0x0][0x220], R6 ;  /* 0x0000880036047a25 */ /* 0x041fe200078e0006 */
[----:B------:R-:W-:Y:S01]  /*1b00*/  ISETP.NE.U32.AND P1, PT, RZ, c[0x0][0x238], PT ;  /* 0x00008e00ff007a0c */ /* 0x000fe20003f25070 */
[----:B------:R-:W-:Y:S01]  /*1b10*/  BSSY B0, `(.L_x_1368) ;  /* 0x0000026000007945 */ /* 0x000fe20003800000 */
[--C-:B------:R-:W-:Y:S01]  /*1b20*/  SHF.R.S32.HI R9, RZ, 0x1f, R52.reuse ;  /* 0x0000001fff097819 */ /* 0x100fe20000011434 */
[----:B------:R-:W-:Y:S01]  /*1b30*/  IMAD R6, R53, -0x40, R52 ;  /* 0xffffffc035067824 */ /* 0x000fe200078e0234 */
[----:B------:R-:W-:Y:S01]  /*1b40*/  ISETP.NE.AND.EX P1, PT, RZ, c[0x0][0x23c], PT, P1 ;  /* 0x00008f00ff007a0c */ /* 0x000fe20003f25310 */
[----:B------:R-:W-:Y:S01]  /*1b50*/  IMAD R13, R54, c[0x0][0x224], R13 ;  /* 0x00008900360d7a24 */ /* 0x000fe200078e020d */
[----:B------:R-:W-:Y:S01]  /*1b60*/  LEA.HI R9, R9, R52, RZ, 0x6 ;  /* 0x0000003409097211 */ /* 0x000fe200078f30ff */
[----:B------:R-:W-:Y:S01]  /*1b70*/  IMAD R10, R58, c[0x0][0x228], RZ ;  /* 0x00008a003a0a7a24 */ /* 0x000fe200078e02ff */
[----:B------:R-:W-:Y:S01]  /*1b80*/  ISETP.NE.OR P1, PT, R2, RZ, !P1 ;  /* 0x000000ff0200720c */ /* 0x000fe20004f25670 */
[----:B------:R-:W-:Y:S01]  /*1b90*/  IMAD.IADD R5, R5, 0x1, R13 ;  /* 0x0000000105057824 */ /* 0x000fe200078e020d */
[----:B------:R-:W-:Y:S01]  /*1ba0*/  LOP3.LUT R9, R9, 0xffffffc0, RZ, 0xc0, !PT ;  /* 0xffffffc009097812 */ /* 0x000fe200078ec0ff */
[----:B------:R-:W-:-:S02]  /*1bb0*/  IMAD R7, R59, c[0x0][0x22c], R10 ;  /* 0x00008b003b077a24 */ /* 0x000fc400078e020a */
[----:B------:R-:W-:Y:S01]  /*1bc0*/  IMAD.WIDE.U32 R4, R59, c[0x0][0x228], R4 ;  /* 0x00008a003b047a25 */ /* 0x000fe200078e0004 */
[----:B------:R-:W-:-:S04]  /*1bd0*/  IADD3 R9, R6, R9, -R52 ;  /* 0x0000000906097210 */ /* 0x000fc80007ffe834 */
[C---:B------:R-:W-:Y:S02]  /*1be0*/  ISETP.GE.AND P0, PT, R2.reuse, R9, PT ;  /* 0x000000090200720c */ /* 0x040fe40003f06270 */
[----:B------:R-:W-:Y:S02]  /*1bf0*/  IADD3 R5, R5, R7, RZ ;  /* 0x0000000705057210 */ /* 0x000fe40007ffe0ff */
[----:B------:R-:W-:Y:S02]  /*1c00*/  ISETP.GT.OR P0, PT, R2, 0x3f, P0 ;  /* 0x0000003f0200780c */ /* 0x000fe40000704670 */
[----:B------:R-:W-:-:S04]  /*1c10*/  LEA R10, P2, R4, c[0x0][0x208], 0x2 ;  /* 0x00008200040a7a11 */ /* 0x000fc800078410ff */
[----:B------:R-:W-:-:S07]  /*1c20*/  LEA.HI.X R11, R4, c[0x0][0x20c], R5, 0x2, P2 ;  /* 0x00008300040b7a11 */ /* 0x000fce00010f1405 */
[----:B------:R-:W-:Y:S05]  /*1c30*/  @P0 BRA `(.L_x_1369) ;  /* 0x0000013000000947 */ /* 0x000fea0003800000 */
[--C-:B------:R-:W-:Y:S01]  /*1c40*/  IADD3 R4, P0, P2, R8, R55, R2.reuse ;  /* 0x0000003708047210 */ /* 0x100fe20007a1e002 */
[----:B------:R-:W-:Y:S01]  /*1c50*/  IMAD R7, R56, c[0x0][0x1f8], RZ ;  /* 0x00007e0038077a24 */ /* 0x000fe200078e02ff */
[----:B------:R-:W-:Y:S01]  /*1c60*/  SHF.R.S32.HI R5, RZ, 0x1f, R55 ;  /* 0x0000001fff057819 */ /* 0x000fe20000011437 */
[----:B------:R-:W-:Y:S01]  /*1c70*/  IMAD R58, R58, c[0x0][0x200], RZ ;  /* 0x000080003a3a7a24 */ /* 0x000fe200078e02ff */
[----:B------:R-:W-:Y:S01]  /*1c80*/  SHF.R.S32.HI R2, RZ, 0x1f, R2 ;  /* 0x0000001fff027819 */ /* 0x000fe20000011402 */
[----:B------:R-:W-:Y:S01]  /*1c90*/  IMAD R7, R54, c[0x0][0x1fc], R7 ;  /* 0x00007f0036077a24 */ /* 0x000fe200078e0207 */
[----:B------:R-:W-:-:S04]  /*1ca0*/  SHF.R.S32.HI R8, RZ, 0x1f, R8 ;  /* 0x0000001fff087819 */ /* 0x000fc80000011408 */
[----:B------:R-:W-:Y:S01]  /*1cb0*/  IADD3.X R5, R8, R5, R2, P0, P2 ;  /* 0x0000000508057210 */ /* 0x000fe200007e4402 */
[C---:B------:R-:W-:Y:S01]  /*1cc0*/  FMUL.FTZ R2, R78.reuse, 1.4426950216293334961 ;  /* 0x3fb8aa3b4e027820 */ /* 0x040fe20000410000 */
[----:B------:R-:W-:-:S03]  /*1cd0*/  FSETP.NEU.FTZ.AND P0, PT, R78, -INF , PT ;  /* 0xff8000004e00780b */ /* 0x000fc60003f1d000 */
[----:B------:R-:W-:-:S04]  /*1ce0*/  IMAD.WIDE.U32 R4, R54, c[0x0][0x1f8], R4 ;  /* 0x00007e0036047a25 */ /* 0x000fc800078e0004 */
[----:B------:R-:W-:Y:S02]  /*1cf0*/  IMAD.IADD R5, R5, 0x1, R7 ;  /* 0x0000000105057824 */ /* 0x000fe400078e0207 */
[C---:B------:R-:W-:Y:S02]  /*1d00*/  IMAD R7, R59.reuse, c[0x0][0x204], R58 ;  /* 0x000081003b077a24 */ /* 0x040fe400078e023a */
[----:B------:R-:W-:-:S05]  /*1d10*/  IMAD.WIDE.U32 R4, R59, c[0x0][0x200], R4 ;  /* 0x000080003b047a25 */ /* 0x000fca00078e0004 */
[----:B------:R-:W-:Y:S02]  /*1d20*/  IADD3 R5, R5, R7, RZ ;  /* 0x0000000705057210 */ /* 0x000fe40007ffe0ff */
[----:B------:R-:W-:-:S04]  /*1d30*/  LEA R6, P2, R4, c[0x0][0x1f0], 0x2 ;  /* 0x00007c0004067a11 */ /* 0x000fc800078410ff */
[----:B------:R-:W-:Y:S02]  /*1d40*/  LEA.HI.X R7, R4, c[0x0][0x1f4], R5, 0x2, P2 ;  /* 0x00007d0004077a11 */ /* 0x000fe400010f1405 */
[----:B------:R-:W-:-:S05]  /*1d50*/  FSEL R5, R2, RZ, P0 ;  /* 0x000000ff02057208 */ /* 0x000fca0000000000 */
[----:B------:R0:W-:Y:S02]  /*1d60*/  STG.E [R6.64], R5 ;  /* 0x0000000506007986 */ /* 0x0001e4000c101904 */
.L_x_1369:
[----:B------:R-:W-:Y:S05]  /*1d70*/  BSYNC B0 ;  /* 0x0000000000007941 */ /* 0x000fea0003800000 */
.L_x_1368:
        /* <DEDUP_REMOVED lines=13> */
[----:B------:R-:W-:-:S04]  /*1e50*/  IMAD R53, R53, c[0x0][0x230], R0 ;  /* 0x00008c0035357a24 */ /* 0x000fc800078e0200 */
[----:B------:R-:W-:-:S04]  /*1e60*/  IMAD R2, R53, c[0x0][0x170], R54 ;  /* 0x00005c0035027a24 */ /* 0x000fc800078e0236 */
[----:B------:R-:W-:-:S05]  /*1e70*/  IMAD.WIDE R2, R2, R3, c[0x0][0x238] ;  /* 0x00008e0002027625 */ /* 0x000fca00078e0203 */
[----:B------:R-:W-:Y:S01]  /*1e80*/  STG.E [R2.64], RZ ;  /* 0x000000ff02007986 */ /* 0x000fe2000c101904 */
[----:B------:R-:W-:Y:S05]  /*1e90*/  EXIT ;  /* 0x000000000000794d */ /* 0x000fea0003800000 */
.L_x_1370:
        /* <DEDUP_REMOVED lines=14> */
.L_x_1434:


//--------------------- .nv.shared._ZN7cutlass13device_kernelIN5flash19enable_sm80_to_sm89INS1_16FlashAttnBwdSm80INS1_25CollectiveMainloopBwdSm80ILi1ELi1EN4cute5tupleIJNS5_1CILi64EEES8_NS7_ILi192EEEEEENS_10bfloat16_tEfNS_4arch4Sm80ELb0ELb0ELb0ELb0ELb0ELb0ELb0ELb0ELi2ELi2ELi2ELi2ELb1EEENS1_21CollectiveEpilogueBwdISA_SB_SD_Li256ELb0ELb0ELi4EEENS1_19SingleTileSchedulerILb0ELb0ELb0ELi64EEEEEEEEEvNT_6ParamsE --------------------------
	.section	.nv.shared._ZN7cutlass13device_kernelIN5flash19enable_sm80_to_sm89INS1_16FlashAttnBwdSm80INS1_25CollectiveMainloopBwdSm80ILi1ELi1EN4cute5tupleIJNS5_1CILi64EEES8_NS7_ILi192EEEEEENS_10bfloat16_tEfNS_4arch4Sm80ELb0ELb0ELb0ELb0ELb0ELb0ELb0ELb0ELi2ELi2ELi2ELi2ELb1EEENS1_21CollectiveEpilogueBwdISA_SB_SD_Li256ELb0ELb0ELi4EEENS1_19SingleTileSchedulerILb0ELb0ELb0ELi64EEEEEEEEEvNT_6ParamsE,"aw",@nobits
	.sectionflags	@""
	.align	16


//--------------------- .nv.global                --------------------------
	.section	.nv.global,"aw",@nobits
.nv.global:
	.type		_ZN66_INTERNAL_2631af10_30_flash_bwd_hdim192_bf16_sm80_cu_ef95aea4_36184cute1_E,@object
	.size		_ZN66_INTERNAL_2631af10_30_flash_bwd_hdim192_bf16_sm80_cu_ef95aea4_36184cute1_E,(_ZN66_INTERNAL_2631af10_30_flash_bwd_hdim192_bf16_sm80_cu_ef95aea4_36184cuda3std3__45__cpo6cbeginE - _ZN66_INTERNAL_2631af10_30_flash_bwd_hdim192_bf16_sm80_cu_ef95aea4_36184cute1_E)
_ZN66_INTERNAL_2631af10_30_flash_bwd_hdim192_bf16_sm80_cu_ef95aea4_36184cute1_E:
	.zero		1
	.type		_ZN66_INTERNAL_2631af10_30_flash_bwd_hdim192_bf16_sm80_cu_ef95aea4_36184cuda3std3__45__cpo6cbeginE,@object
	.size		_ZN66_INTERNAL_2631af10_30_flash_bwd_hdim192_bf16_sm80_cu_ef95aea4_36184cuda3std3__45__cpo6cbeginE,(_ZN66_INTERNAL_2631af10_30_flash_bwd_hdim192_bf16_sm80_cu_ef95aea4_36184cuda3std3__48in_placeE - _ZN66_INTERNAL_2631af10_30_flash_bwd_hdim192_bf16_sm80_cu_ef95aea4_36184cuda3std3__45__cpo6cbeginE)
_ZN66_INTERNAL_2631af10_30_flash_bwd_hdim192_bf16_sm80_cu_ef95aea4_36184cuda3std3__45__cpo6cbeginE:
	.zero		1
	.type		_ZN66_INTERNAL_2631af10_30_flash_bwd_hdim192_bf16_sm80_cu_ef95aea4_36184cuda3std3__48in_placeE,@object
	.size		_ZN66_INTERNAL_2631af10_30_flash_bwd_hdim192_bf16_sm80_cu_ef95aea4_36184cuda3std3__48in_placeE,(_ZN66_INTERNAL_2631af10_30_flash_bwd_hdim192_bf16_sm80_cu_ef95aea4_36184cuda3std6ranges3__45__cpo9iter_moveE - _ZN66_INTERNAL_2631af10_30_flash_bwd_hdim192_bf16_sm80_cu_ef95aea4_36184cuda3std3__48in_placeE)
_ZN66_INTERNAL_2631af10_30_flash_bwd_hdim192_bf16_sm80_cu_ef95aea4_36184cuda3std3__48in_placeE:
	.zero		1
	.type		_ZN66_INTERNAL_2631af10_30_flash_bwd_hdim192_bf16_sm80_cu_ef95aea4_36184cuda3std6ranges3__45__cpo9iter_moveE,@object
	.size		_ZN66_INTERNAL_2631af10_30_flash_bwd_hdim192_bf16_sm80_cu_ef95aea4_36184cuda3std6ranges3__45__cpo9iter_moveE,(_ZN66_INTERNAL_2631af10_30_flash_bwd_hdim192_bf16_sm80_cu_ef95aea4_36184cuda3std3__45__cpo5beginE - _ZN66_INTERNAL_2631af10_30_flash_bwd_hdim192_bf16_sm80_cu_ef95aea4_36184cuda3std6ranges3__45__cpo9iter_moveE)
_ZN66_INTERNAL_2631af10_30_flash_bwd_hdim192_bf16_sm80_cu_ef95aea4_36184cuda3std6ranges3__45__cpo9iter_moveE:
	.zero		1
	.type		_ZN66_INTERNAL_2631af10_30_flash_bwd_hdim192_bf16_sm80_cu_ef95aea4_36184cuda3std3__45__cpo5beginE,@object
	.size		_ZN66_INTERNAL_2631af10_30_flash_bwd_hdim192_bf16_sm80_cu_ef95aea4_36184cuda3std3__45__cpo5beginE,(_ZN66_INTERNAL_2631af10_30_flash_bwd_hdim192_bf16_sm80_cu_ef95aea4_36184cuda3std3__468_GLOBAL__N__2631af10_30_flash_bwd_hdim192_bf16_sm80_cu_ef95aea4_36186ignoreE - _ZN66_INTERNAL_2631af10_30_flash_bwd_hdim192_bf16_sm80_cu_ef95aea4_36184cuda3std3__45__cpo5beginE)
_ZN66_INTERNAL_2631af10_30_flash_bwd_hdim192_bf16_sm80_cu_ef95aea4_36184cuda3std3__45__cpo5beginE:
	.zero		1
	.type		_ZN66_INTERNAL_2631af10_30_flash_bwd_hdim192_bf16_sm80_cu_ef95aea4_36184cuda3std3__468_GLOBAL__N__2631af10_30_flash_bwd_hdim192_bf16_sm80_cu_ef95aea4_36186ignoreE,@object
	.size		_ZN66_INTERNAL_2631af10_30_flash_bwd_hdim192_bf16_sm80_cu_ef95aea4_36184cuda3std3__468_GLOBAL__N__2631af10_30_flash_bwd_hdim192_bf16_sm80_cu_ef95aea4_36186ignoreE,(_ZN66_INTERNAL_2631af10_30_flash_bwd_hdim192_bf16_sm80_cu_ef95aea4_36184cute7productE - _ZN66_INTERNAL_2631af10_30_flash_bwd_hdim192_bf16_sm80_cu_ef95aea4_36184cuda3std3__468_GLOBAL__N__2631af10_30_flash_bwd_hdim192_bf16_sm80_cu_ef95aea4_36186ignoreE)
_ZN66_INTERNAL_2631af10_30_flash_bwd_hdim192_bf16_sm80_cu_ef95aea4_36184cuda3std3__468_GLOBAL__N__2631af10_30_flash_bwd_hdim192_bf16_sm80_cu_ef95aea4_36186ignoreE:
	.zero		1
	.type		_ZN66_INTERNAL_2631af10_30_flash_bwd_hdim192_bf16_sm80_cu_ef95aea4_36184cute7productE,@object
	.size		_ZN66_INTERNAL_2631af10_30_flash_bwd_hdim192_bf16_sm80_cu_ef95aea4_36184cute7productE,(_ZN66_INTERNAL_2631af10_30_flash_bwd_hdim192_bf16_sm80_cu_ef95aea4_36184cuda3std3__45__cpo3endE - _ZN66_INTERNAL_2631af10_30_flash_bwd_hdim192_bf16_sm80_cu_ef95aea4_36184cute7productE)
_ZN66_INTERNAL_2631af10_30_flash_bwd_hdim192_bf16_sm80_cu_ef95aea4_36184cute7productE:
	.zero		1
	.type		_ZN66_INTERNAL_2631af10_30_flash_bwd_hdim192_bf16_sm80_cu_ef95aea4_36184cuda3std3__45__cpo3endE,@object
	.size		_ZN66_INTERNAL_2631af10_30_flash_bwd_hdim192_bf16_sm80_cu_ef95aea4_36184cuda3std3__45__cpo3endE,(_ZN66_INTERNAL_2631af10_30_flash_bwd_hdim192_bf16_sm80_cu_ef95aea4_36184cuda3std3__419piecewise_constructE - _ZN66_INTERNAL_2631af10_30_flash_bwd_hdim192_bf16_sm80_cu_ef95aea4_36184cuda3std3__45__cpo3endE)
_ZN66_INTERNAL_2631af10_30_flash_bwd_hdim192_bf16_sm80_cu_ef95aea4_36184cuda3std3__45__cpo3endE:
	.zero		1
	.type		_ZN66_INTERNAL_2631af10_30_flash_bwd_hdim192_bf16_sm80_cu_ef95aea4_36184cuda3std3__419piecewise_constructE,@object
	.size		_ZN66_INTERNAL_2631af10_30_flash_bwd_hdim192_bf16_sm80_cu_ef95aea4_36184cuda3std3__419piecewise_constructE,(_ZN66_INTERNAL_2631af10_30_flash_bwd_hdim192_bf16_sm80_cu_ef95aea4_36184cuda3std3__45__cpo4cendE - _ZN66_INTERNAL_2631af10_30_flash_bwd_hdim192_bf16_sm80_cu_ef95aea4_36184cuda3std3__419piecewise_constructE)
_ZN66_INTERNAL_2631af10_30_flash_bwd_hdim192_bf16_sm80_cu_ef95aea4_36184cuda3std3__419piecewise_constructE:
	.zero		1
	.type		_ZN66_INTERNAL_2631af10_30_flash_bwd_hdim192_bf16_sm80_cu_ef95aea4_36184cuda3std3__45__cpo4cendE,@object
	.size		_ZN66_INTERNAL_2631af10_30_flash_bwd_hdim192_bf16_sm80_cu_ef95aea4_36184cuda3std3__45__cpo4cendE,(_ZN66_INTERNAL_2631af10_30_flash_bwd_hdim192_bf16_sm80_cu_ef95aea4_36184cuda3std6ranges3__45__cpo4swapE - _ZN66_INTERNAL_2631af10_30_flash_bwd_hdim192_bf16_sm80_cu_ef95aea4_36184cuda3std3__45__cpo4cendE)
_ZN66_INTERNAL_2631af10_30_flash_bwd_hdim192_bf16_sm80_cu_ef95aea4_36184cuda3std3__45__cpo4cendE:
	.zero		1
	.type		_ZN66_INTERNAL_2631af10_30_flash_bwd_hdim192_bf16_sm80_cu_ef95aea4_36184cuda3std6ranges3__45__cpo4swapE,@object
	.size		_ZN66_INTERNAL_2631af10_30_flash_bwd_hdim192_bf16_sm80_cu_ef95aea4_36184cuda3std6ranges3__45__cpo4swapE,(.L_7 - _ZN66_INTERNAL_2631af10_30_flash_bwd_hdim192_bf16_sm80_cu_ef95aea4_36184cuda3std6ranges3__45__cpo4swapE)
_ZN66_INTERNAL_2631af10_30_flash_bwd_hdim192_bf16_sm80_cu_ef95aea4_36184cuda3std6ranges3__45__cpo4swapE:
	.zero		1
.L_7:


//--------------------- .nv.shared._ZN7cutlass13device_kernelIN5flash19enable_sm80_to_sm89INS1_16FlashAttnBwdSm80INS1_25CollectiveMainloopBwdSm80ILi1ELi1EN4cute5tupleIJNS5_1CILi64EEES8_NS7_ILi192EEEEEENS_10bfloat16_tEfNS_4arch4Sm80ELb0ELb0ELb0ELb0ELb1ELb0ELb0ELb0ELi2ELi2ELi2ELi2ELb1EEENS1_21CollectiveEpilogueBwdISA_SB_SD_Li256ELb0ELb0ELi4EEENS1_19SingleTileSchedulerILb0ELb0ELb0ELi64EEEEEEEEEvNT_6ParamsE --------------------------
	.section	.nv.shared._ZN7cutlass13device_kernelIN5flash19enable_sm80_to_sm89INS1_16FlashAttnBwdSm80INS1_25CollectiveMainloopBwdSm80ILi1ELi1EN4cute5tupleIJNS5_1CILi64EEES8_NS7_ILi192EEEEEENS_10bfloat16_tEfNS_4arch4Sm80ELb0ELb0ELb0ELb0ELb1ELb0ELb0ELb0ELi2ELi2ELi2ELi2ELb1EEENS1_21CollectiveEpilogueBwdISA_SB_SD_Li256ELb0ELb0ELi4EEENS1_19SingleTileSchedulerILb0ELb0ELb0ELi64EEEEEEEEEvNT_6ParamsE,"aw",@nobits
	.sectionflags	@""
	.align	16


//--------------------- .nv.shared._ZN7cutlass13device_kernelIN5flash19enable_sm80_to_sm89INS1_16FlashAttnBwdSm80INS1_25CollectiveMainloopBwdSm80ILi1ELi1EN4cute5tupleIJNS5_1CILi64EEES8_NS7_ILi192EEEEEENS_10bfloat16_tEfNS_4arch4Sm80ELb0ELb0ELb0ELb0ELb0ELb0ELb0ELb0ELi2ELi2ELi2ELi2ELb1EEENS1_24CollectiveEpilogueBwdGQAISA_fSD_Li256ELb0ELb0EEENS1_19SingleTileSchedulerILb0ELb0ELb0ELi64EEEEEEEEEvNT_6ParamsE --------------------------
	.section	.nv.shared._ZN7cutlass13device_kernelIN5flash19enable_sm80_to_sm89INS1_16FlashAttnBwdSm80INS1_25CollectiveMainloopBwdSm80ILi1ELi1EN4cute5tupleIJNS5_1CILi64EEES8_NS7_ILi192EEEEEENS_10bfloat16_tEfNS_4arch4Sm80ELb0ELb0ELb0ELb0ELb0ELb0ELb0ELb0ELi2ELi2ELi2ELi2ELb1EEENS1_24CollectiveEpilogueBwdGQAISA_fSD_Li256ELb0ELb0EEENS1_19SingleTileSchedulerILb0ELb0ELb0ELi64EEEEEEEEEvNT_6ParamsE,"aw",@nobits
	.sectionflags	@""
	.align	16


//--------------------- .nv.shared._ZN7cutlass13device_kernelIN5flash19enable_sm80_to_sm89INS1_16FlashAttnBwdSm80INS1_25CollectiveMainloopBwdSm80ILi1ELi1EN4cute5tupleIJNS5_1CILi64EEES8_NS7_ILi192EEEEEENS_10bfloat16_tEfNS_4arch4Sm80ELb0ELb0ELb0ELb0ELb1ELb0ELb0ELb0ELi2ELi2ELi2ELi2ELb1EEENS1_24CollectiveEpilogueBwdGQAISA_fSD_Li256ELb0ELb1EEENS1_19SingleTileSchedulerILb0ELb0ELb0ELi64EEEEEEEEEvNT_6ParamsE --------------------------
	.section	.nv.shared._ZN7cutlass13device_kernelIN5flash19enable_sm80_to_sm89INS1_16FlashAttnBwdSm80INS1_25CollectiveMainloopBwdSm80ILi1ELi1EN4cute5tupleIJNS5_1CILi64EEES8_NS7_ILi192EEEEEENS_10bfloat16_tEfNS_4arch4Sm80ELb0ELb0ELb0ELb0ELb1ELb0ELb0ELb0ELi2ELi2ELi2ELi2ELb1EEENS1_24CollectiveEpilogueBwdGQAISA_fSD_Li256ELb0ELb1EEENS1_19SingleTileSchedulerILb0ELb0ELb0ELi64EEEEEEEEEvNT_6ParamsE,"aw",@nobits
	.sectionflags	@""
	.align	16


//--------------------- .nv.shared._ZN7cutlass13device_kernelIN5flash19enable_sm80_to_sm89INS1_16FlashAttnBwdSm80INS1_25CollectiveMainloopBwdSm80ILi1ELi1EN4cute5tupleIJNS5_1CILi64EEES8_NS7_ILi192EEEEEENS_10bfloat16_tEfNS_4arch4Sm80ELb0ELb0ELb0ELb1ELb0ELb0ELb0ELb0ELi2ELi2ELi2ELi2ELb1EEENS1_21CollectiveEpilogueBwdISA_SB_SD_Li256ELb1ELb0ELi4EEENS1_19SingleTileSchedulerILb1ELb0ELb0ELi64EEEEEEEEEvNT_6ParamsE --------------------------
	.section	.nv.shared._ZN7cutlass13device_kernelIN5flash19enable_sm80_to_sm89INS1_16FlashAttnBwdSm80INS1_25CollectiveMainloopBwdSm80ILi1ELi1EN4cute5tupleIJNS5_1CILi64EEES8_NS7_ILi192EEEEEENS_10bfloat16_tEfNS_4arch4Sm80ELb0ELb0ELb0ELb1ELb0ELb0ELb0ELb0ELi2ELi2ELi2ELi2ELb1EEENS1_21CollectiveEpilogueBwdISA_SB_SD_Li256ELb1ELb0ELi4EEENS1_19SingleTileSchedulerILb1ELb0ELb0ELi64EEEEEEEEEvNT_6ParamsE,"aw",@nobits
	.sectionflags	@""
	.align	16


//--------------------- .nv.shared._ZN7cutlass13device_kernelIN5flash19enable_sm80_to_sm89INS1_16FlashAttnBwdSm80INS1_25CollectiveMainloopBwdSm80ILi1ELi1EN4cute5tupleIJNS5_1CILi64EEES8_NS7_ILi192EEEEEENS_10bfloat16_tEfNS_4arch4Sm80ELb0ELb0ELb0ELb1ELb1ELb0ELb0ELb0ELi2ELi2ELi2ELi2ELb1EEENS1_21CollectiveEpilogueBwdISA_SB_SD_Li256ELb1ELb0ELi4EEENS1_19SingleTileSchedulerILb1ELb0ELb0ELi64EEEEEEEEEvNT_6ParamsE --------------------------
	.section	.nv.shared._ZN7cutlass13device_kernelIN5flash19enable_sm80_to_sm89INS1_16FlashAttnBwdSm80INS1_25CollectiveMainloopBwdSm80ILi1ELi1EN4cute5tupleIJNS5_1CILi64EEES8_NS7_ILi192EEEEEENS_10bfloat16_tEfNS_4arch4Sm80ELb0ELb0ELb0ELb1ELb1ELb0ELb0ELb0ELi2ELi2ELi2ELi2ELb1EEENS1_21CollectiveEpilogueBwdISA_SB_SD_Li256ELb1ELb0ELi4EEENS1_19SingleTileSchedulerILb1ELb0ELb0ELi64EEEEEEEEEvNT_6ParamsE,"aw",@nobits
	.sectionflags	@""
	.align	16


//--------------------- .nv.shared._ZN7cutlass13device_kernelIN5flash19enable_sm80_to_sm89INS1_16FlashAttnBwdSm80INS1_25CollectiveMainloopBwdSm80ILi1ELi1EN4cute5tupleIJNS5_1CILi64EEES8_NS7_ILi192EEEEEENS_10bfloat16_tEfNS_4arch4Sm80ELb0ELb0ELb0ELb1ELb0ELb0ELb0ELb0ELi2ELi2ELi2ELi2ELb1EEENS1_24CollectiveEpilogueBwdGQAISA_fSD_Li256ELb1ELb0EEENS1_19SingleTileSchedulerILb1ELb0ELb0ELi64EEEEEEEEEvNT_6ParamsE --------------------------
	.section	.nv.shared._ZN7cutlass13device_kernelIN5flash19enable_sm80_to_sm89INS1_16FlashAttnBwdSm80INS1_25CollectiveMainloopBwdSm80ILi1ELi1EN4cute5tupleIJNS5_1CILi64EEES8_NS7_ILi192EEEEEENS_10bfloat16_tEfNS_4arch4Sm80ELb0ELb0ELb0ELb1ELb0ELb0ELb0ELb0ELi2ELi2ELi2ELi2ELb1EEENS1_24CollectiveEpilogueBwdGQAISA_fSD_Li256ELb1ELb0EEENS1_19SingleTileSchedulerILb1ELb0ELb0ELi64EEEEEEEEEvNT_6ParamsE,"aw",@nobits
	.sectionflags	@""
	.align	16


//--------------------- .nv.shared._ZN7cutlass13device_kernelIN5flash19enable_sm80_to_sm89INS1_16FlashAttnBwdSm80INS1_25CollectiveMainloopBwdSm80ILi1ELi1EN4cute5tupleIJNS5_1CILi64EEES8_NS7_ILi192EEEEEENS_10bfloat16_tEfNS_4arch4Sm80ELb0ELb0ELb0ELb1ELb1ELb0ELb0ELb0ELi2ELi2ELi2ELi2ELb1EEENS1_24CollectiveEpilogueBwdGQAISA_fSD_Li256ELb1ELb1EEENS1_19SingleTileSchedulerILb1ELb0ELb0ELi64EEEEEEEEEvNT_6ParamsE --------------------------
	.section	.nv.shared._ZN7cutlass13device_kernelIN5flash19enable_sm80_to_sm89INS1_16FlashAttnBwdSm80INS1_25CollectiveMainloopBwdSm80ILi1ELi1EN4cute5tupleIJNS5_1CILi64EEES8_NS7_ILi192EEEEEENS_10bfloat16_tEfNS_4arch4Sm80ELb0ELb0ELb0ELb1ELb1ELb0ELb0ELb0ELi2ELi2ELi2ELi2ELb1EEENS1_24CollectiveEpilogueBwdGQAISA_fSD_Li256ELb1ELb1EEENS1_19SingleTileSchedulerILb1ELb0ELb0ELi64EEEEEEEEEvNT_6ParamsE,"aw",@nobits
	.sectionflags	@""
	.align	16


//--------------------- .nv.shared._ZN7cutlass13device_kernelIN5flash19enable_sm80_to_sm89INS1_16FlashAttnBwdSm80INS1_25CollectiveMainloopBwdSm80ILi1ELi1EN4cute5tupleIJNS5_1CILi64EEES8_NS7_ILi192EEEEEENS_10bfloat16_tEfNS_4arch4Sm80ELb0ELb1ELb0ELb0ELb0ELb0ELb0ELb0ELi2ELi2ELi2ELi2ELb1EEENS1_21CollectiveEpilogueBwdISA_SB_SD_Li256ELb0ELb0ELi4EEENS1_19SingleTileSchedulerILb0ELb0ELb0ELi64EEEEEEEEEvNT_6ParamsE --------------------------
	.section	.nv.shared._ZN7cutlass13device_kernelIN5flash19enable_sm80_to_sm89INS1_16FlashAttnBwdSm80INS1_25CollectiveMainloopBwdSm80ILi1ELi1EN4cute5tupleIJNS5_1CILi64EEES8_NS7_ILi192EEEEEENS_10bfloat16_tEfNS_4arch4Sm80ELb0ELb1ELb0ELb0ELb0ELb0ELb0ELb0ELi2ELi2ELi2ELi2ELb1EEENS1_21CollectiveEpilogueBwdISA_SB_SD_Li256ELb0ELb0ELi4EEENS1_19SingleTileSchedulerILb0ELb0ELb0ELi64EEEEEEEEEvNT_6ParamsE,"aw",@nobits
	.sectionflags	@""
	.align	16


//--------------------- .nv.shared._ZN7cutlass13device_kernelIN5flash19enable_sm80_to_sm89INS1_16FlashAttnBwdSm80INS1_25CollectiveMainloopBwdSm80ILi1ELi1EN4cute5tupleIJNS5_1CILi64EEES8_NS7_ILi192EEEEEENS_10bfloat16_tEfNS_4arch4Sm80ELb0ELb1ELb0ELb0ELb1ELb0ELb0ELb0ELi2ELi2ELi2ELi2ELb1EEENS1_21CollectiveEpilogueBwdISA_SB_SD_Li256ELb0ELb0ELi4EEENS1_19SingleTileSchedulerILb0ELb0ELb0ELi64EEEEEEEEEvNT_6ParamsE --------------------------
	.section	.nv.shared._ZN7cutlass13device_kernelIN5flash19enable_sm80_to_sm89INS1_16FlashAttnBwdSm80INS1_25CollectiveMainloopBwdSm80ILi1ELi1EN4cute5tupleIJNS5_1CILi64EEES8_NS7_ILi192EEEEEENS_10bfloat16_tEfNS_4arch4Sm80ELb0ELb1ELb0ELb0ELb1ELb0ELb0ELb0ELi2ELi2ELi2ELi2ELb1EEENS1_21CollectiveEpilogueBwdISA_SB_SD_Li256ELb0ELb0ELi4EEENS1_19SingleTileSchedulerILb0ELb0ELb0ELi64EEEEEEEEEvNT_6ParamsE,"aw",@nobits
	.sectionflags	@""
	.align	16


//--------------------- .nv.shared._ZN7cutlass13device_kernelIN5flash19enable_sm80_to_sm89INS1_16FlashAttnBwdSm80INS1_25CollectiveMainloopBwdSm80ILi1ELi1EN4cute5tupleIJNS5_1CILi64EEES8_NS7_ILi192EEEEEENS_10bfloat16_tEfNS_4arch4Sm80ELb0ELb1ELb0ELb0ELb0ELb0ELb0ELb0ELi2ELi2ELi2ELi2ELb1EEENS1_24CollectiveEpilogueBwdGQAISA_fSD_Li256ELb0ELb0EEENS1_19SingleTileSchedulerILb0ELb0ELb0ELi64EEEEEEEEEvNT_6ParamsE --------------------------
	.section	.nv.shared._ZN7cutlass13device_kernelIN5flash19enable_sm80_to_sm89INS1_16FlashAttnBwdSm80INS1_25CollectiveMainloopBwdSm80ILi1ELi1EN4cute5tupleIJNS5_1CILi64EEES8_NS7_ILi192EEEEEENS_10bfloat16_tEfNS_4arch4Sm80ELb0ELb1ELb0ELb0ELb0ELb0ELb0ELb0ELi2ELi2ELi2ELi2ELb1EEENS1_24CollectiveEpilogueBwdGQAISA_fSD_Li256ELb0ELb0EEENS1_19SingleTileSchedulerILb0ELb0ELb0ELi64EEEEEEEEEvNT_6ParamsE,"aw",@nobits
	.sectionflags	@""
	.align	16


//--------------------- .nv.shared._ZN7cutlass13device_kernelIN5flash19enable_sm80_to_sm89INS1_16FlashAttnBwdSm80INS1_25CollectiveMainloopBwdSm80ILi1ELi1EN4cute5tupleIJNS5_1CILi64EEES8_NS7_ILi192EEEEEENS_10bfloat16_tEfNS_4arch4Sm80ELb0ELb1ELb0ELb0ELb1ELb0ELb0ELb0ELi2ELi2ELi2ELi2ELb1EEENS1_24CollectiveEpilogueBwdGQAISA_fSD_Li256ELb0ELb1EEENS1_19SingleTileSchedulerILb0ELb0ELb0ELi64EEEEEEEEEvNT_6ParamsE --------------------------
	.section	.nv.shared._ZN7cutlass13device_kernelIN5flash19enable_sm80_to_sm89INS1_16FlashAttnBwdSm80INS1_25CollectiveMainloopBwdSm80ILi1ELi1EN4cute5tupleIJNS5_1CILi64EEES8_NS7_ILi192EEEEEENS_10bfloat16_tEfNS_4arch4Sm80ELb0ELb1ELb0ELb0ELb1ELb0ELb0ELb0ELi2ELi2ELi2ELi2ELb1EEENS1_24CollectiveEpilogueBwdGQAISA_fSD_Li256ELb0ELb1EEENS1_19SingleTileSchedulerILb0ELb0ELb0ELi64EEEEEEEEEvNT_6ParamsE,"aw",@nobits
	.sectionflags	@""
	.align	16


//--------------------- .nv.shared._ZN7cutlass13device_kernelIN5flash19enable_sm80_to_sm89INS1_16FlashAttnBwdSm80INS1_25CollectiveMainloopBwdSm80ILi1ELi1EN4cute5tupleIJNS5_1CILi64EEES8_NS7_ILi192EEEEEENS_10bfloat16_tEfNS_4arch4Sm80ELb0ELb1ELb0ELb1ELb0ELb0ELb0ELb0ELi2ELi2ELi2ELi2ELb1EEENS1_21CollectiveEpilogueBwdISA_SB_SD_Li256ELb1ELb0ELi4EEENS1_19SingleTileSchedulerILb1ELb0ELb0ELi64EEEEEEEEEvNT_6ParamsE --------------------------
	.section	.nv.shared._ZN7cutlass13device_kernelIN5flash19enable_sm80_to_sm89INS1_16FlashAttnBwdSm80INS1_25CollectiveMainloopBwdSm80ILi1ELi1EN4cute5tupleIJNS5_1CILi64EEES8_NS7_ILi192EEEEEENS_10bfloat16_tEfNS_4arch4Sm80ELb0ELb1ELb0ELb1ELb0ELb0ELb0ELb0ELi2ELi2ELi2ELi2ELb1EEENS1_21CollectiveEpilogueBwdISA_SB_SD_Li256ELb1ELb0ELi4EEENS1_19SingleTileSchedulerILb1ELb0ELb0ELi64EEEEEEEEEvNT_6ParamsE,"aw",@nobits
	.sectionflags	@""
	.align	16


//--------------------- .nv.shared._ZN7cutlass13device_kernelIN5flash19enable_sm80_to_sm89INS1_16FlashAttnBwdSm80INS1_25CollectiveMainloopBwdSm80ILi1ELi1EN4cute5tupleIJNS5_1CILi64EEES8_NS7_ILi192EEEEEENS_10bfloat16_tEfNS_4arch4Sm80ELb0ELb1ELb0ELb1ELb1ELb0ELb0ELb0ELi2ELi2ELi2ELi2ELb1EEENS1_21CollectiveEpilogueBwdISA_SB_SD_Li256ELb1ELb0ELi4EEENS1_19SingleTileSchedulerILb1ELb0ELb0ELi64EEEEEEEEEvNT_6ParamsE --------------------------
	.section	.nv.shared._ZN7cutlass13device_kernelIN5flash19enable_sm80_to_sm89INS1_16FlashAttnBwdSm80INS1_25CollectiveMainloopBwdSm80ILi1ELi1EN4cute5tupleIJNS5_1CILi64EEES8_NS7_ILi192EEEEEENS_10bfloat16_tEfNS_4arch4Sm80ELb0ELb1ELb0ELb1ELb1ELb0ELb0ELb0ELi2ELi2ELi2ELi2ELb1EEENS1_21CollectiveEpilogueBwdISA_SB_SD_Li256ELb1ELb0ELi4EEENS1_19SingleTileSchedulerILb1ELb0ELb0ELi64EEEEEEEEEvNT_6ParamsE,"aw",@nobits
	.sectionflags	@""
	.align	16


//--------------------- .nv.shared._ZN7cutlass13device_kernelIN5flash19enable_sm80_to_sm89INS1_16FlashAttnBwdSm80INS1_25CollectiveMainloopBwdSm80ILi1ELi1EN4cute5tupleIJNS5_1CILi64EEES8_NS7_ILi192EEEEEENS_10bfloat16_tEfNS_4arch4Sm80ELb0ELb1ELb0ELb1ELb0ELb0ELb0ELb0ELi2ELi2ELi2ELi2ELb1EEENS1_24CollectiveEpilogueBwdGQAISA_fSD_Li256ELb1ELb0EEENS1_19SingleTileSchedulerILb1ELb0ELb0ELi64EEEEEEEEEvNT_6ParamsE --------------------------
	.section	.nv.shared._ZN7cutlass13device_kernelIN5flash19enable_sm80_to_sm89INS1_16FlashAttnBwdSm80INS1_25CollectiveMainloopBwdSm80ILi1ELi1EN4cute5tupleIJNS5_1CILi64EEES8_NS7_ILi192EEEEEENS_10bfloat16_tEfNS_4arch4Sm80ELb0ELb1ELb0ELb1ELb0ELb0ELb0ELb0ELi2ELi2ELi2ELi2ELb1EEENS1_24CollectiveEpilogueBwdGQAISA_fSD_Li256ELb1ELb0EEENS1_19SingleTileSchedulerILb1ELb0ELb0ELi64EEEEEEEEEvNT_6ParamsE,"aw",@nobits
	.sectionflags	@""
	.align	16


//--------------------- .nv.shared._ZN7cutlass13device_kernelIN5flash19enable_sm80_to_sm89INS1_16FlashAttnBwdSm80INS1_25CollectiveMainloopBwdSm80ILi1ELi1EN4cute5tupleIJNS5_1CILi64EEES8_NS7_ILi192EEEEEENS_10bfloat16_tEfNS_4arch4Sm80ELb0ELb1ELb0ELb1ELb1ELb0ELb0ELb0ELi2ELi2ELi2ELi2ELb1EEENS1_24CollectiveEpilogueBwdGQAISA_fSD_Li256ELb1ELb1EEENS1_19SingleTileSchedulerILb1ELb0ELb0ELi64EEEEEEEEEvNT_6ParamsE --------------------------
	.section	.nv.shared._ZN7cutlass13device_kernelIN5flash19enable_sm80_to_sm89INS1_16FlashAttnBwdSm80INS1_25CollectiveMainloopBwdSm80ILi1ELi1EN4cute5tupleIJNS5_1CILi64EEES8_NS7_ILi192EEEEEENS_10bfloat16_tEfNS_4arch4Sm80ELb0ELb1ELb0ELb1ELb1ELb0ELb0ELb0ELi2ELi2ELi2ELi2ELb1EEENS1_24CollectiveEpilogueBwdGQAISA_fSD_Li256ELb1ELb1EEENS1_19SingleTileSchedulerILb1ELb0ELb0ELi64EEEEEEEEEvNT_6ParamsE,"aw",@nobits
	.sectionflags	@""
	.align	16


//--------------------- .nv.shared._ZN7cutlass13device_kernelIN5flash19enable_sm80_to_sm89INS1_16FlashAttnBwdSm80INS1_25CollectiveMainloopBwdSm80ILi1ELi1EN4cute5tupleIJNS5_1CILi64EEES8_NS7_ILi192EEEEEENS_10bfloat16_tEfNS_4arch4Sm80ELb1ELb0ELb0ELb0ELb0ELb0ELb0ELb0ELi2ELi2ELi2ELi2ELb1EEENS1_21CollectiveEpilogueBwdISA_SB_SD_Li256ELb0ELb0ELi4EEENS1_25SingleTileBwdLPTSchedulerILb0ELi64ELb0EEEEEEEEEvNT_6ParamsE --------------------------
	.section	.nv.shared._ZN7cutlass13device_kernelIN5flash19enable_sm80_to_sm89INS1_16FlashAttnBwdSm80INS1_25CollectiveMainloopBwdSm80ILi1ELi1EN4cute5tupleIJNS5_1CILi64EEES8_NS7_ILi192EEEEEENS_10bfloat16_tEfNS_4arch4Sm80ELb1ELb0ELb0ELb0ELb0ELb0ELb0ELb0ELi2ELi2ELi2ELi2ELb1EEENS1_21CollectiveEpilogueBwdISA_SB_SD_Li256ELb0ELb0ELi4EEENS1_25SingleTileBwdLPTSchedulerILb0ELi64ELb0EEEEEEEEEvNT_6ParamsE,"aw",@nobits
	.sectionflags	@""
	.align	16


//--------------------- .nv.shared._ZN7cutlass13device_kernelIN5flash19enable_sm80_to_sm89INS1_16FlashAttnBwdSm80INS1_25CollectiveMainloopBwdSm80ILi1ELi1EN4cute5tupleIJNS5_1CILi64EEES8_NS7_ILi192EEEEEENS_10bfloat16_tEfNS_4arch4Sm80ELb1ELb0ELb0ELb0ELb1ELb0ELb0ELb0ELi2ELi2ELi2ELi2ELb1EEENS1_21CollectiveEpilogueBwdISA_SB_SD_Li256ELb0ELb0ELi4EEENS1_25SingleTileBwdLPTSchedulerILb0ELi64ELb1EEEEEEEEEvNT_6ParamsE --------------------------
	.section	.nv.shared._ZN7cutlass13device_kernelIN5flash19enable_sm80_to_sm89INS1_16FlashAttnBwdSm80INS1_25CollectiveMainloopBwdSm80ILi1ELi1EN4cute5tupleIJNS5_1CILi64EEES8_NS7_ILi192EEEEEENS_10bfloat16_tEfNS_4arch4Sm80ELb1ELb0ELb0ELb0ELb1ELb0ELb0ELb0ELi2ELi2ELi2ELi2ELb1EEENS1_21CollectiveEpilogueBwdISA_SB_SD_Li256ELb0ELb0ELi4EEENS1_25SingleTileBwdLPTSchedulerILb0ELi64ELb1EEEEEEEEEvNT_6ParamsE,"aw",@nobits
	.sectionflags	@""
	.align	16


//--------------------- .nv.shared._ZN7cutlass13device_kernelIN5flash19enable_sm80_to_sm89INS1_16FlashAttnBwdSm80INS1_25CollectiveMainloopBwdSm80ILi1ELi1EN4cute5tupleIJNS5_1CILi64EEES8_NS7_ILi192EEEEEENS_10bfloat16_tEfNS_4arch4Sm80ELb1ELb0ELb0ELb0ELb0ELb0ELb0ELb0ELi2ELi2ELi2ELi2ELb1EEENS1_24CollectiveEpilogueBwdGQAISA_fSD_Li256ELb0ELb0EEENS1_25SingleTileBwdLPTSchedulerILb0ELi64ELb0EEEEEEEEEvNT_6ParamsE --------------------------
	.section	.nv.shared._ZN7cutlass13device_kernelIN5flash19enable_sm80_to_sm89INS1_16FlashAttnBwdSm80INS1_25CollectiveMainloopBwdSm80ILi1ELi1EN4cute5tupleIJNS5_1CILi64EEES8_NS7_ILi192EEEEEENS_10bfloat16_tEfNS_4arch4Sm80ELb1ELb0ELb0ELb0ELb0ELb0ELb0ELb0ELi2ELi2ELi2ELi2ELb1EEENS1_24CollectiveEpilogueBwdGQAISA_fSD_Li256ELb0ELb0EEENS1_25SingleTileBwdLPTSchedulerILb0ELi64ELb0EEEEEEEEEvNT_6ParamsE,"aw",@nobits
	.sectionflags	@""
	.align	16


//--------------------- .nv.shared._ZN7cutlass13device_kernelIN5flash19enable_sm80_to_sm89INS1_16FlashAttnBwdSm80INS1_25CollectiveMainloopBwdSm80ILi1ELi1EN4cute5tupleIJNS5_1CILi64EEES8_NS7_ILi192EEEEEENS_10bfloat16_tEfNS_4arch4Sm80ELb1ELb0ELb0ELb0ELb1ELb0ELb0ELb0ELi2ELi2ELi2ELi2ELb1EEENS1_24CollectiveEpilogueBwdGQAISA_fSD_Li256ELb0ELb1EEENS1_25SingleTileBwdLPTSchedulerILb0ELi64ELb1EEEEEEEEEvNT_6ParamsE --------------------------
	.section	.nv.shared._ZN7cutlass13device_kernelIN5flash19enable_sm80_to_sm89INS1_16FlashAttnBwdSm80INS1_25CollectiveMainloopBwdSm80ILi1ELi1EN4cute5tupleIJNS5_1CILi64EEES8_NS7_ILi192EEEEEENS_10bfloat16_tEfNS_4arch4Sm80ELb1ELb0ELb0ELb0ELb1ELb0ELb0ELb0ELi2ELi2ELi2ELi2ELb1EEENS1_24CollectiveEpilogueBwdGQAISA_fSD_Li256ELb0ELb1EEENS1_25SingleTileBwdLPTSchedulerILb0ELi64ELb1EEEEEEEEEvNT_6ParamsE,"aw",@nobits
	.sectionflags	@""
	.align	16


//--------------------- .nv.shared._ZN7cutlass13device_kernelIN5flash19enable_sm80_to_sm89INS1_16FlashAttnBwdSm80INS1_25CollectiveMainloopBwdSm80ILi1ELi1EN4cute5tupleIJNS5_1CILi64EEES8_NS7_ILi192EEEEEENS_10bfloat16_tEfNS_4arch4Sm80ELb1ELb0ELb0ELb1ELb0ELb0ELb0ELb0ELi2ELi2ELi2ELi2ELb1EEENS1_21CollectiveEpilogueBwdISA_SB_SD_Li256ELb1ELb0ELi4EEENS1_25SingleTileBwdLPTSchedulerILb1ELi64ELb0EEEEEEEEEvNT_6ParamsE --------------------------
	.section	.nv.shared._ZN7cutlass13device_kernelIN5flash19enable_sm80_to_sm89INS1_16FlashAttnBwdSm80INS1_25CollectiveMainloopBwdSm80ILi1ELi1EN4cute5tupleIJNS5_1CILi64EEES8_NS7_ILi192EEEEEENS_10bfloat16_tEfNS_4arch4Sm80ELb1ELb0ELb0ELb1ELb0ELb0ELb0ELb0ELi2ELi2ELi2ELi2ELb1EEENS1_21CollectiveEpilogueBwdISA_SB_SD_Li256ELb1ELb0ELi4EEENS1_25SingleTileBwdLPTSchedulerILb1ELi64ELb0EEEEEEEEEvNT_6ParamsE,"aw",@nobits
	.sectionflags	@""
	.align	16


//--------------------- .nv.shared._ZN7cutlass13device_kernelIN5flash19enable_sm80_to_sm89INS1_16FlashAttnBwdSm80INS1_25CollectiveMainloopBwdSm80ILi1ELi1EN4cute5tupleIJNS5_1CILi64EEES8_NS7_ILi192EEEEEENS_10bfloat16_tEfNS_4arch4Sm80ELb1ELb0ELb0ELb1ELb1ELb0ELb0ELb0ELi2ELi2ELi2ELi2ELb1EEENS1_21CollectiveEpilogueBwdISA_SB_SD_Li256ELb1ELb0ELi4EEENS1_25SingleTileBwdLPTSchedulerILb1ELi64ELb1EEEEEEEEEvNT_6ParamsE --------------------------
	.section	.nv.shared._ZN7cutlass13device_kernelIN5flash19enable_sm80_to_sm89INS1_16FlashAttnBwdSm80INS1_25CollectiveMainloopBwdSm80ILi1ELi1EN4cute5tupleIJNS5_1CILi64EEES8_NS7_ILi192EEEEEENS_10bfloat16_tEfNS_4arch4Sm80ELb1ELb0ELb0ELb1ELb1ELb0ELb0ELb0ELi2ELi2ELi2ELi2ELb1EEENS1_21CollectiveEpilogueBwdISA_SB_SD_Li256ELb1ELb0ELi4EEENS1_25SingleTileBwdLPTSchedulerILb1ELi64ELb1EEEEEEEEEvNT_6ParamsE,"aw",@nobits
	.sectionflags	@""
	.align	16


//--------------------- .nv.shared._ZN7cutlass13device_kernelIN5flash19enable_sm80_to_sm89INS1_16FlashAttnBwdSm80INS1_25CollectiveMainloopBwdSm80ILi1ELi1EN4cute5tupleIJNS5_1CILi64EEES8_NS7_ILi192EEEEEENS_10bfloat16_tEfNS_4arch4Sm80ELb1ELb0ELb0ELb1ELb0ELb0ELb0ELb0ELi2ELi2ELi2ELi2ELb1EEENS1_24CollectiveEpilogueBwdGQAISA_fSD_Li256ELb1ELb0EEENS1_25SingleTileBwdLPTSchedulerILb1ELi64ELb0EEEEEEEEEvNT_6ParamsE --------------------------
	.section	.nv.shared._ZN7cutlass13device_kernelIN5flash19enable_sm80_to_sm89INS1_16FlashAttnBwdSm80INS1_25CollectiveMainloopBwdSm80ILi1ELi1EN4cute5tupleIJNS5_1CILi64EEES8_NS7_ILi192EEEEEENS_10bfloat16_tEfNS_4arch4Sm80ELb1ELb0ELb0ELb1ELb0ELb0ELb0ELb0ELi2ELi2ELi2ELi2ELb1EEENS1_24CollectiveEpilogueBwdGQAISA_fSD_Li256ELb1ELb0EEENS1_25SingleTileBwdLPTSchedulerILb1ELi64ELb0EEEEEEEEEvNT_6ParamsE,"aw",@nobits
	.sectionflags	@""
	.align	16


//--------------------- .nv.shared._ZN7cutlass13device_kernelIN5flash19enable_sm80_to_sm89INS1_16FlashAttnBwdSm80INS1_25CollectiveMainloopBwdSm80ILi1ELi1EN4cute5tupleIJNS5_1CILi64EEES8_NS7_ILi192EEEEEENS_10bfloat16_tEfNS_4arch4Sm80ELb1ELb0ELb0ELb1ELb1ELb0ELb0ELb0ELi2ELi2ELi2ELi2ELb1EEENS1_24CollectiveEpilogueBwdGQAISA_fSD_Li256ELb1ELb1EEENS1_25SingleTileBwdLPTSchedulerILb1ELi64ELb1EEEEEEEEEvNT_6ParamsE --------------------------
	.section	.nv.shared._ZN7cutlass13device_kernelIN5flash19enable_sm80_to_sm89INS1_16FlashAttnBwdSm80INS1_25CollectiveMainloopBwdSm80ILi1ELi1EN4cute5tupleIJNS5_1CILi64EEES8_NS7_ILi192EEEEEENS_10bfloat16_tEfNS_4arch4Sm80ELb1ELb0ELb0ELb1ELb1ELb0ELb0ELb0ELi2ELi2ELi2ELi2ELb1EEENS1_24CollectiveEpilogueBwdGQAISA_fSD_Li256ELb1ELb1EEENS1_25SingleTileBwdLPTSchedulerILb1ELi64ELb1EEEEEEEEEvNT_6ParamsE,"aw",@nobits
	.sectionflags	@""
	.align	16


//--------------------- .nv.shared._ZN7cutlass13device_kernelIN5flash19enable_sm80_to_sm89INS1_16FlashAttnBwdSm80INS1_25CollectiveMainloopBwdSm80ILi2ELi1EN4cute5tupleIJNS5_1CILi64EEENS7_ILi80EEENS7_ILi192EEEEEENS_10bfloat16_tEfNS_4arch4Sm80ELb0ELb0ELb0ELb0ELb0ELb0ELb1ELb0ELi2ELi4ELi2ELi2ELb0EEENS1_21CollectiveEpilogueBwdISB_SC_SE_Li256ELb0ELb1ELi4EEENS1_19SingleTileSchedulerILb0ELb0ELb0ELi80EEEEEEEEEvNT_6ParamsE --------------------------
	.section	.nv.shared._ZN7cutlass13device_kernelIN5flash19enable_sm80_to_sm89INS1_16FlashAttnBwdSm80INS1_25CollectiveMainloopBwdSm80ILi2ELi1EN4cute5tupleIJNS5_1CILi64EEENS7_ILi80EEENS7_ILi192EEEEEENS_10bfloat16_tEfNS_4arch4Sm80ELb0ELb0ELb0ELb0ELb0ELb0ELb1ELb0ELi2ELi4ELi2ELi2ELb0EEENS1_21CollectiveEpilogueBwdISB_SC_SE_Li256ELb0ELb1ELi4EEENS1_19SingleTileSchedulerILb0ELb0ELb0ELi80EEEEEEEEEvNT_6ParamsE,"aw",@nobits
	.sectionflags	@""
	.align	16


//--------------------- .nv.shared._ZN7cutlass13device_kernelIN5flash19enable_sm80_to_sm89INS1_16FlashAttnBwdSm80INS1_25CollectiveMainloopBwdSm80ILi2ELi1EN4cute5tupleIJNS5_1CILi64EEENS7_ILi80EEENS7_ILi192EEEEEENS_10bfloat16_tEfNS_4arch4Sm80ELb0ELb0ELb0ELb0ELb1ELb0ELb1ELb0ELi2ELi4ELi2ELi2ELb0EEENS1_21CollectiveEpilogueBwdISB_SC_SE_Li256ELb0ELb1ELi4EEENS1_19SingleTileSchedulerILb0ELb0ELb0ELi80EEEEEEEEEvNT_6ParamsE --------------------------
	.section	.nv.shared._ZN7cutlass13device_kernelIN5flash19enable_sm80_to_sm89INS1_16FlashAttnBwdSm80INS1_25CollectiveMainloopBwdSm80ILi2ELi1EN4cute5tupleIJNS5_1CILi64EEENS7_ILi80EEENS7_ILi192EEEEEENS_10bfloat16_tEfNS_4arch4Sm80ELb0ELb0ELb0ELb0ELb1ELb0ELb1ELb0ELi2ELi4ELi2ELi2ELb0EEENS1_21CollectiveEpilogueBwdISB_SC_SE_Li256ELb0ELb1ELi4EEENS1_19SingleTileSchedulerILb0ELb0ELb0ELi80EEEEEEEEEvNT_6ParamsE,"aw",@nobits
	.sectionflags	@""
	.align	16


//--------------------- .nv.shared._ZN7cutlass13device_kernelIN5flash19enable_sm80_to_sm89INS1_16FlashAttnBwdSm80INS1_25CollectiveMainloopBwdSm80ILi2ELi1EN4cute5tupleIJNS5_1CILi64EEENS7_ILi80EEENS7_ILi192EEEEEENS_10bfloat16_tEfNS_4arch4Sm80ELb0ELb0ELb0ELb0ELb0ELb0ELb1ELb0ELi2ELi4ELi2ELi2ELb0EEENS1_24CollectiveEpilogueBwdGQAISB_fSE_Li256ELb0ELb0EEENS1_19SingleTileSchedulerILb0ELb0ELb0ELi80EEEEEEEEEvNT_6ParamsE --------------------------
	.section	.nv.shared._ZN7cutlass13device_kernelIN5flash19enable_sm80_to_sm89INS1_16FlashAttnBwdSm80INS1_25CollectiveMainloopBwdSm80ILi2ELi1EN4cute5tupleIJNS5_1CILi64EEENS7_ILi80EEENS7_ILi192EEEEEENS_10bfloat16_tEfNS_4arch4Sm80ELb0ELb0ELb0ELb0ELb0ELb0ELb1ELb0ELi2ELi4ELi2ELi2ELb0EEENS1_24CollectiveEpilogueBwdGQAISB_fSE_Li256ELb0ELb0EEENS1_19SingleTileSchedulerILb0ELb0ELb0ELi80EEEEEEEEEvNT_6ParamsE,"aw",@nobits
	.sectionflags	@""
	.align	16


//--------------------- .nv.shared._ZN7cutlass13device_kernelIN5flash19enable_sm80_to_sm89INS1_16FlashAttnBwdSm80INS1_25CollectiveMainloopBwdSm80ILi2ELi1EN4cute5tupleIJNS5_1CILi64EEENS7_ILi80EEENS7_ILi192EEEEEENS_10bfloat16_tEfNS_4arch4Sm80ELb0ELb0ELb0ELb0ELb1ELb0ELb1ELb0ELi2ELi4ELi2ELi2ELb0EEENS1_24CollectiveEpilogueBwdGQAISB_fSE_Li256ELb0ELb1EEENS1_19SingleTileSchedulerILb0ELb0ELb0ELi80EEEEEEEEEvNT_6ParamsE --------------------------
	.section	.nv.shared._ZN7cutlass13device_kernelIN5flash19enable_sm80_to_sm89INS1_16FlashAttnBwdSm80INS1_25CollectiveMainloopBwdSm80ILi2ELi1EN4cute5tupleIJNS5_1CILi64EEENS7_ILi80EEENS7_ILi192EEEEEENS_10bfloat16_tEfNS_4arch4Sm80ELb0ELb0ELb0ELb0ELb1ELb0ELb1ELb0ELi2ELi4ELi2ELi2ELb0EEENS1_24CollectiveEpilogueBwdGQAISB_fSE_Li256ELb0ELb1EEENS1_19SingleTileSchedulerILb0ELb0ELb0ELi80EEEEEEEEEvNT_6ParamsE,"aw",@nobits
	.sectionflags	@""
	.align	16


//--------------------- .nv.shared._ZN7cutlass13device_kernelIN5flash19enable_sm80_to_sm89INS1_16FlashAttnBwdSm80INS1_25CollectiveMainloopBwdSm80ILi2ELi1EN4cute5tupleIJNS5_1CILi64EEENS7_ILi80EEENS7_ILi192EEEEEENS_10bfloat16_tEfNS_4arch4Sm80ELb0ELb0ELb0ELb1ELb0ELb0ELb1ELb0ELi2ELi4ELi2ELi2ELb0EEENS1_21CollectiveEpilogueBwdISB_SC_SE_Li256ELb1ELb1ELi4EEENS1_19SingleTileSchedulerILb1ELb0ELb0ELi80EEEEEEEEEvNT_6ParamsE --------------------------
	.section	.nv.shared._ZN7cutlass13device_kernelIN5flash19enable_sm80_to_sm89INS1_16FlashAttnBwdSm80INS1_25CollectiveMainloopBwdSm80ILi2ELi1EN4cute5tupleIJNS5_1CILi64EEENS7_ILi80EEENS7_ILi192EEEEEENS_10bfloat16_tEfNS_4arch4Sm80ELb0ELb0ELb0ELb1ELb0ELb0ELb1ELb0ELi2ELi4ELi2ELi2ELb0EEENS1_21CollectiveEpilogueBwdISB_SC_SE_Li256ELb1ELb1ELi4EEENS1_19SingleTileSchedulerILb1ELb0ELb0ELi80EEEEEEEEEvNT_6ParamsE,"aw",@nobits
	.sectionflags	@""
	.align	16


//--------------------- .nv.shared._ZN7cutlass13device_kernelIN5flash19enable_sm80_to_sm89INS1_16FlashAttnBwdSm80INS1_25CollectiveMainloopBwdSm80ILi2ELi1EN4cute5tupleIJNS5_1CILi64EEENS7_ILi80EEENS7_ILi192EEEEEENS_10bfloat16_tEfNS_4arch4Sm80ELb0ELb0ELb0ELb1ELb1ELb0ELb1ELb0ELi2ELi4ELi2ELi2ELb0EEENS1_21CollectiveEpilogueBwdISB_SC_SE_Li256ELb1ELb1ELi4EEENS1_19SingleTileSchedulerILb1ELb0ELb0ELi80EEEEEEEEEvNT_6ParamsE --------------------------
	.section	.nv.shared._ZN7cutlass13device_kernelIN5flash19enable_sm80_to_sm89INS1_16FlashAttnBwdSm80INS1_25CollectiveMainloopBwdSm80ILi2ELi1EN4cute5tupleIJNS5_1CILi64EEENS7_ILi80EEENS7_ILi192EEEEEENS_10bfloat16_tEfNS_4arch4Sm80ELb0ELb0ELb0ELb1ELb1ELb0ELb1ELb0ELi2ELi4ELi2ELi2ELb0EEENS1_21CollectiveEpilogueBwdISB_SC_SE_Li256ELb1ELb1ELi4EEENS1_19SingleTileSchedulerILb1ELb0ELb0ELi80EEEEEEEEEvNT_6ParamsE,"aw",@nobits
	.sectionflags	@""
	.align	16


//--------------------- .nv.shared._ZN7cutlass13device_kernelIN5flash19enable_sm80_to_sm89INS1_16FlashAttnBwdSm80INS1_25CollectiveMainloopBwdSm80ILi2ELi1EN4cute5tupleIJNS5_1CILi64EEENS7_ILi80EEENS7_ILi192EEEEEENS_10bfloat16_tEfNS_4arch4Sm80ELb0ELb0ELb0ELb1ELb0ELb0ELb1ELb0ELi2ELi4ELi2ELi2ELb0EEENS1_24CollectiveEpilogueBwdGQAISB_fSE_Li256ELb1ELb0EEENS1_19SingleTileSchedulerILb1ELb0ELb0ELi80EEEEEEEEEvNT_6ParamsE --------------------------
	.section	.nv.shared._ZN7cutlass13device_kernelIN5flash19enable_sm80_to_sm89INS1_16FlashAttnBwdSm80INS1_25CollectiveMainloopBwdSm80ILi2ELi1EN4cute5tupleIJNS5_1CILi64EEENS7_ILi80EEENS7_ILi192EEEEEENS_10bfloat16_tEfNS_4arch4Sm80ELb0ELb0ELb0ELb1ELb0ELb0ELb1ELb0ELi2ELi4ELi2ELi2ELb0EEENS1_24CollectiveEpilogueBwdGQAISB_fSE_Li256ELb1ELb0EEENS1_19SingleTileSchedulerILb1ELb0ELb0ELi80EEEEEEEEEvNT_6ParamsE,"aw",@nobits
	.sectionflags	@""
	.align	16


//--------------------- .nv.shared._ZN7cutlass13device_kernelIN5flash19enable_sm80_to_sm89INS1_16FlashAttnBwdSm80INS1_25CollectiveMainloopBwdSm80ILi2ELi1EN4cute5tupleIJNS5_1CILi64EEENS7_ILi80EEENS7_ILi192EEEEEENS_10bfloat16_tEfNS_4arch4Sm80ELb0ELb0ELb0ELb1ELb1ELb0ELb1ELb0ELi2ELi4ELi2ELi2ELb0EEENS1_24CollectiveEpilogueBwdGQAISB_fSE_Li256ELb1ELb1EEENS1_19SingleTileSchedulerILb1ELb0ELb0ELi80EEEEEEEEEvNT_6ParamsE --------------------------
	.section	.nv.shared._ZN7cutlass13device_kernelIN5flash19enable_sm80_to_sm89INS1_16FlashAttnBwdSm80INS1_25CollectiveMainloopBwdSm80ILi2ELi1EN4cute5tupleIJNS5_1CILi64EEENS7_ILi80EEENS7_ILi192EEEEEENS_10bfloat16_tEfNS_4arch4Sm80ELb0ELb0ELb0ELb1ELb1ELb0ELb1ELb0ELi2ELi4ELi2ELi2ELb0EEENS1_24CollectiveEpilogueBwdGQAISB_fSE_Li256ELb1ELb1EEENS1_19SingleTileSchedulerILb1ELb0ELb0ELi80EEEEEEEEEvNT_6ParamsE,"aw",@nobits
	.sectionflags	@""
	.align	16


//--------------------- .nv.shared._ZN7cutlass13device_kernelIN5flash19enable_sm80_to_sm89INS1_16FlashAttnBwdSm80INS1_25CollectiveMainloopBwdSm80ILi2ELi1EN4cute5tupleIJNS5_1CILi64EEENS7_ILi80EEENS7_ILi192EEEEEENS_10bfloat16_tEfNS_4arch4Sm80ELb0ELb1ELb0ELb0ELb0ELb0ELb1ELb0ELi2ELi4ELi2ELi2ELb0EEENS1_21CollectiveEpilogueBwdISB_SC_SE_Li256ELb0ELb1ELi4EEENS1_19SingleTileSchedulerILb0ELb0ELb0ELi80EEEEEEEEEvNT_6ParamsE --------------------------
	.section	.nv.shared._ZN7cutlass13device_kernelIN5flash19enable_sm80_to_sm89INS1_16FlashAttnBwdSm80INS1_25CollectiveMainloopBwdSm80ILi2ELi1EN4cute5tupleIJNS5_1CILi64EEENS7_ILi80EEENS7_ILi192EEEEEENS_10bfloat16_tEfNS_4arch4Sm80ELb0ELb1ELb0ELb0ELb0ELb0ELb1ELb0ELi2ELi4ELi2ELi2ELb0EEENS1_21CollectiveEpilogueBwdISB_SC_SE_Li256ELb0ELb1ELi4EEENS1_19SingleTileSchedulerILb0ELb0ELb0ELi80EEEEEEEEEvNT_6ParamsE,"aw",@nobits
	.sectionflags	@""
	.align	16


//--------------------- .nv.shared._ZN7cutlass13device_kernelIN5flash19enable_sm80_to_sm89INS1_16FlashAttnBwdSm80INS1_25CollectiveMainloopBwdSm80ILi2ELi1EN4cute5tupleIJNS5_1CILi64EEENS7_ILi80EEENS7_ILi192EEEEEENS_10bfloat16_tEfNS_4arch4Sm80ELb0ELb1ELb0ELb0ELb1ELb0ELb1ELb0ELi2ELi4ELi2ELi2ELb0EEENS1_21CollectiveEpilogueBwdISB_SC_SE_Li256ELb0ELb1ELi4EEENS1_19SingleTileSchedulerILb0ELb0ELb0ELi80EEEEEEEEEvNT_6ParamsE --------------------------
	.section	.nv.shared._ZN7cutlass13device_kernelIN5flash19enable_sm80_to_sm89INS1_16FlashAttnBwdSm80INS1_25CollectiveMainloopBwdSm80ILi2ELi1EN4cute5tupleIJNS5_1CILi64EEENS7_ILi80EEENS7_ILi192EEEEEENS_10bfloat16_tEfNS_4arch4Sm80ELb0ELb1ELb0ELb0ELb1ELb0ELb1ELb0ELi2ELi4ELi2ELi2ELb0EEENS1_21CollectiveEpilogueBwdISB_SC_SE_Li256ELb0ELb1ELi4EEENS1_19SingleTileSchedulerILb0ELb0ELb0ELi80EEEEEEEEEvNT_6ParamsE,"aw",@nobits
	.sectionflags	@""
	.align	16


//--------------------- .nv.shared._ZN7cutlass13device_kernelIN5flash19enable_sm80_to_sm89INS1_16FlashAttnBwdSm80INS1_25CollectiveMainloopBwdSm80ILi2ELi1EN4cute5tupleIJNS5_1CILi64EEENS7_ILi80EEENS7_ILi192EEEEEENS_10bfloat16_tEfNS_4arch4Sm80ELb0ELb1ELb0ELb0ELb0ELb0ELb1ELb0ELi2ELi4ELi2ELi2ELb0EEENS1_24CollectiveEpilogueBwdGQAISB_fSE_Li256ELb0ELb0EEENS1_19SingleTileSchedulerILb0ELb0ELb0ELi80EEEEEEEEEvNT_6ParamsE --------------------------
	.section	.nv.shared._ZN7cutlass13device_kernelIN5flash19enable_sm80_to_sm89INS1_16FlashAttnBwdSm80INS1_25CollectiveMainloopBwdSm80ILi2ELi1EN4cute5tupleIJNS5_1CILi64EEENS7_ILi80EEENS7_ILi192EEEEEENS_10bfloat16_tEfNS_4arch4Sm80ELb0ELb1ELb0ELb0ELb0ELb0ELb1ELb0ELi2ELi4ELi2ELi2ELb0EEENS1_24CollectiveEpilogueBwdGQAISB_fSE_Li256ELb0ELb0EEENS1_19SingleTileSchedulerILb0ELb0ELb0ELi80EEEEEEEEEvNT_6ParamsE,"aw",@nobits
	.sectionflags	@""
	.align	16


//--------------------- .nv.shared._ZN7cutlass13device_kernelIN5flash19enable_sm80_to_sm89INS1_16FlashAttnBwdSm80INS1_25CollectiveMainloopBwdSm80ILi2ELi1EN4cute5tupleIJNS5_1CILi64EEENS7_ILi80EEENS7_ILi192EEEEEENS_10bfloat16_tEfNS_4arch4Sm80ELb0ELb1ELb0ELb0ELb1ELb0ELb1ELb0ELi2ELi4ELi2ELi2ELb0EEENS1_24CollectiveEpilogueBwdGQAISB_fSE_Li256ELb0ELb1EEENS1_19SingleTileSchedulerILb0ELb0ELb0ELi80EEEEEEEEEvNT_6ParamsE --------------------------
	.section	.nv.shared._ZN7cutlass13device_kernelIN5flash19enable_sm80_to_sm89INS1_16FlashAttnBwdSm80INS1_25CollectiveMainloopBwdSm80ILi2ELi1EN4cute5tupleIJNS5_1CILi64EEENS7_ILi80EEENS7_ILi192EEEEEENS_10bfloat16_tEfNS_4arch4Sm80ELb0ELb1ELb0ELb0ELb1ELb0ELb1ELb0ELi2ELi4ELi2ELi2ELb0EEENS1_24CollectiveEpilogueBwdGQAISB_fSE_Li256ELb0ELb1EEENS1_19SingleTileSchedulerILb0ELb0ELb0ELi80EEEEEEEEEvNT_6ParamsE,"aw",@nobits
	.sectionflags	@""
	.align	16


//--------------------- .nv.shared._ZN7cutlass13device_kernelIN5flash19enable_sm80_to_sm89INS1_16FlashAttnBwdSm80INS1_25CollectiveMainloopBwdSm80ILi2ELi1EN4cute5tupleIJNS5_1CILi64EEENS7_ILi80EEENS7_ILi192EEEEEENS_10bfloat16_tEfNS_4arch4Sm80ELb0ELb1ELb0ELb1ELb0ELb0ELb1ELb0ELi2ELi4ELi2ELi2ELb0EEENS1_21CollectiveEpilogueBwdISB_SC_SE_Li256ELb1ELb1ELi4EEENS1_19SingleTileSchedulerILb1ELb0ELb0ELi80EEEEEEEEEvNT_6ParamsE --------------------------
	.section	.nv.shared._ZN7cutlass13device_kernelIN5flash19enable_sm80_to_sm89INS1_16FlashAttnBwdSm80INS1_25CollectiveMainloopBwdSm80ILi2ELi1EN4cute5tupleIJNS5_1CILi64EEENS7_ILi80EEENS7_ILi192EEEEEENS_10bfloat16_tEfNS_4arch4Sm80ELb0ELb1ELb0ELb1ELb0ELb0ELb1ELb0ELi2ELi4ELi2ELi2ELb0EEENS1_21CollectiveEpilogueBwdISB_SC_SE_Li256ELb1ELb1ELi4EEENS1_19SingleTileSchedulerILb1ELb0ELb0ELi80EEEEEEEEEvNT_6ParamsE,"aw",@nobits
	.sectionflags	@""
	.align	16


//--------------------- .nv.shared._ZN7cutlass13device_kernelIN5flash19enable_sm80_to_sm89INS1_16FlashAttnBwdSm80INS1_25CollectiveMainloopBwdSm80ILi2ELi1EN4cute5tupleIJNS5_1CILi64EEENS7_ILi80EEENS7_ILi192EEEEEENS_10bfloat16_tEfNS_4arch4Sm80ELb0ELb1ELb0ELb1ELb1ELb0ELb1ELb0ELi2ELi4ELi2ELi2ELb0EEENS1_21CollectiveEpilogueBwdISB_SC_SE_Li256ELb1ELb1ELi4EEENS1_19SingleTileSchedulerILb1ELb0ELb0ELi80EEEEEEEEEvNT_6ParamsE --------------------------
	.section	.nv.shared._ZN7cutlass13device_kernelIN5flash19enable_sm80_to_sm89INS1_16FlashAttnBwdSm80INS1_25CollectiveMainloopBwdSm80ILi2ELi1EN4cute5tupleIJNS5_1CILi64EEENS7_ILi80EEENS7_ILi192EEEEEENS_10bfloat16_tEfNS_4arch4Sm80ELb0ELb1ELb0ELb1ELb1ELb0ELb1ELb0ELi2ELi4ELi2ELi2ELb0EEENS1_21CollectiveEpilogueBwdISB_SC_SE_Li256ELb1ELb1ELi4EEENS1_19SingleTileSchedulerILb1ELb0ELb0ELi80EEEEEEEEEvNT_6ParamsE,"aw",@nobits
	.sectionflags	@""
	.align	16


//--------------------- .nv.shared._ZN7cutlass13device_kernelIN5flash19enable_sm80_to_sm89INS1_16FlashAttnBwdSm80INS1_25CollectiveMainloopBwdSm80ILi2ELi1EN4cute5tupleIJNS5_1CILi64EEENS7_ILi80EEENS7_ILi192EEEEEENS_10bfloat16_tEfNS_4arch4Sm80ELb0ELb1ELb0ELb1ELb0ELb0ELb1ELb0ELi2ELi4ELi2ELi2ELb0EEENS1_24CollectiveEpilogueBwdGQAISB_fSE_Li256ELb1ELb0EEENS1_19SingleTileSchedulerILb1ELb0ELb0ELi80EEEEEEEEEvNT_6ParamsE --------------------------
	.section	.nv.shared._ZN7cutlass13device_kernelIN5flash19enable_sm80_to_sm89INS1_16FlashAttnBwdSm80INS1_25CollectiveMainloopBwdSm80ILi2ELi1EN4cute5tupleIJNS5_1CILi64EEENS7_ILi80EEENS7_ILi192EEEEEENS_10bfloat16_tEfNS_4arch4Sm80ELb0ELb1ELb0ELb1ELb0ELb0ELb1ELb0ELi2ELi4ELi2ELi2ELb0EEENS1_24CollectiveEpilogueBwdGQAISB_fSE_Li256ELb1ELb0EEENS1_19SingleTileSchedulerILb1ELb0ELb0ELi80EEEEEEEEEvNT_6ParamsE,"aw",@nobits
	.sectionflags	@""
	.align	16


//--------------------- .nv.shared._ZN7cutlass13device_kernelIN5flash19enable_sm80_to_sm89INS1_16FlashAttnBwdSm80INS1_25CollectiveMainloopBwdSm80ILi2ELi1EN4cute5tupleIJNS5_1CILi64EEENS7_ILi80EEENS7_ILi192EEEEEENS_10bfloat16_tEfNS_4arch4Sm80ELb0ELb1ELb0ELb1ELb1ELb0ELb1ELb0ELi2ELi4ELi2ELi2ELb0EEENS1_24CollectiveEpilogueBwdGQAISB_fSE_Li256ELb1ELb1EEENS1_19SingleTileSchedulerILb1ELb0ELb0ELi80EEEEEEEEEvNT_6ParamsE --------------------------
	.section	.nv.shared._ZN7cutlass13device_kernelIN5flash19enable_sm80_to_sm89INS1_16FlashAttnBwdSm80INS1_25CollectiveMainloopBwdSm80ILi2ELi1EN4cute5tupleIJNS5_1CILi64EEENS7_ILi80EEENS7_ILi192EEEEEENS_10bfloat16_tEfNS_4arch4Sm80ELb0ELb1ELb0ELb1ELb1ELb0ELb1ELb0ELi2ELi4ELi2ELi2ELb0EEENS1_24CollectiveEpilogueBwdGQAISB_fSE_Li256ELb1ELb1EEENS1_19SingleTileSchedulerILb1ELb0ELb0ELi80EEEEEEEEEvNT_6ParamsE,"aw",@nobits
	.sectionflags	@""
	.align	16


//--------------------- .nv.shared._ZN7cutlass13device_kernelIN5flash19enable_sm80_to_sm89INS1_16FlashAttnBwdSm80INS1_25CollectiveMainloopBwdSm80ILi2ELi1EN4cute5tupleIJNS5_1CILi64EEENS7_ILi80EEENS7_ILi192EEEEEENS_10bfloat16_tEfNS_4arch4Sm80ELb1ELb0ELb0ELb0ELb0ELb0ELb1ELb0ELi2ELi4ELi2ELi2ELb0EEENS1_21CollectiveEpilogueBwdISB_SC_SE_Li256ELb0ELb1ELi4EEENS1_25SingleTileBwdLPTSchedulerILb0ELi80ELb0EEEEEEEEEvNT_6ParamsE --------------------------
	.section	.nv.shared._ZN7cutlass13device_kernelIN5flash19enable_sm80_to_sm89INS1_16FlashAttnBwdSm80INS1_25CollectiveMainloopBwdSm80ILi2ELi1EN4cute5tupleIJNS5_1CILi64EEENS7_ILi80EEENS7_ILi192EEEEEENS_10bfloat16_tEfNS_4arch4Sm80ELb1ELb0ELb0ELb0ELb0ELb0ELb1ELb0ELi2ELi4ELi2ELi2ELb0EEENS1_21CollectiveEpilogueBwdISB_SC_SE_Li256ELb0ELb1ELi4EEENS1_25SingleTileBwdLPTSchedulerILb0ELi80ELb0EEEEEEEEEvNT_6ParamsE,"aw",@nobits
	.sectionflags	@""
	.align	16


//--------------------- .nv.shared._ZN7cutlass13device_kernelIN5flash19enable_sm80_to_sm89INS1_16FlashAttnBwdSm80INS1_25CollectiveMainloopBwdSm80ILi2ELi1EN4cute5tupleIJNS5_1CILi64EEENS7_ILi80EEENS7_ILi192EEEEEENS_10bfloat16_tEfNS_4arch4Sm80ELb1ELb0ELb0ELb0ELb1ELb0ELb1ELb0ELi2ELi4ELi2ELi2ELb0EEENS1_21CollectiveEpilogueBwdISB_SC_SE_Li256ELb0ELb1ELi4EEENS1_25SingleTileBwdLPTSchedulerILb0ELi80ELb1EEEEEEEEEvNT_6ParamsE --------------------------
	.section	.nv.shared._ZN7cutlass13device_kernelIN5flash19enable_sm80_to_sm89INS1_16FlashAttnBwdSm80INS1_25CollectiveMainloopBwdSm80ILi2ELi1EN4cute5tupleIJNS5_1CILi64EEENS7_ILi80EEENS7_ILi192EEEEEENS_10bfloat16_tEfNS_4arch4Sm80ELb1ELb0ELb0ELb0ELb1ELb0ELb1ELb0ELi2ELi4ELi2ELi2ELb0EEENS1_21CollectiveEpilogueBwdISB_SC_SE_Li256ELb0ELb1ELi4EEENS1_25SingleTileBwdLPTSchedulerILb0ELi80ELb1EEEEEEEEEvNT_6ParamsE,"aw",@nobits
	.sectionflags	@""
	.align	16


//--------------------- .nv.shared._ZN7cutlass13device_kernelIN5flash19enable_sm80_to_sm89INS1_16FlashAttnBwdSm80INS1_25CollectiveMainloopBwdSm80ILi2ELi1EN4cute5tupleIJNS5_1CILi64EEENS7_ILi80EEENS7_ILi192EEEEEENS_10bfloat16_tEfNS_4arch4Sm80ELb1ELb0ELb0ELb0ELb0ELb0ELb1ELb0ELi2ELi4ELi2ELi2ELb0EEENS1_24CollectiveEpilogueBwdGQAISB_fSE_Li256ELb0ELb0EEENS1_25SingleTileBwdLPTSchedulerILb0ELi80ELb0EEEEEEEEEvNT_6ParamsE --------------------------
	.section	.nv.shared._ZN7cutlass13device_kernelIN5flash19enable_sm80_to_sm89INS1_16FlashAttnBwdSm80INS1_25CollectiveMainloopBwdSm80ILi2ELi1EN4cute5tupleIJNS5_1CILi64EEENS7_ILi80EEENS7_ILi192EEEEEENS_10bfloat16_tEfNS_4arch4Sm80ELb1ELb0ELb0ELb0ELb0ELb0ELb1ELb0ELi2ELi4ELi2ELi2ELb0EEENS1_24CollectiveEpilogueBwdGQAISB_fSE_Li256ELb0ELb0EEENS1_25SingleTileBwdLPTSchedulerILb0ELi80ELb0EEEEEEEEEvNT_6ParamsE,"aw",@nobits
	.sectionflags	@""
	.align	16


//--------------------- .nv.shared._ZN7cutlass13device_kernelIN5flash19enable_sm80_to_sm89INS1_16FlashAttnBwdSm80INS1_25CollectiveMainloopBwdSm80ILi2ELi1EN4cute5tupleIJNS5_1CILi64EEENS7_ILi80EEENS7_ILi192EEEEEENS_10bfloat16_tEfNS_4arch4Sm80ELb1ELb0ELb0ELb0ELb1ELb0ELb1ELb0ELi2ELi4ELi2ELi2ELb0EEENS1_24CollectiveEpilogueBwdGQAISB_fSE_Li256ELb0ELb1EEENS1_25SingleTileBwdLPTSchedulerILb0ELi80ELb1EEEEEEEEEvNT_6ParamsE --------------------------
	.section	.nv.shared._ZN7cutlass13device_kernelIN5flash19enable_sm80_to_sm89INS1_16FlashAttnBwdSm80INS1_25CollectiveMainloopBwdSm80ILi2ELi1EN4cute5tupleIJNS5_1CILi64EEENS7_ILi80EEENS7_ILi192EEEEEENS_10bfloat16_tEfNS_4arch4Sm80ELb1ELb0ELb0ELb0ELb1ELb0ELb1ELb0ELi2ELi4ELi2ELi2ELb0EEENS1_24CollectiveEpilogueBwdGQAISB_fSE_Li256ELb0ELb1EEENS1_25SingleTileBwdLPTSchedulerILb0ELi80ELb1EEEEEEEEEvNT_6ParamsE,"aw",@nobits
	.sectionflags	@""
	.align	16


//--------------------- .nv.shared._ZN7cutlass13device_kernelIN5flash22FlashAttnBwdPreprocessIN4cute5tupleIJNS3_1CILi64EEENS5_ILi192EEEEEENS_10bfloat16_tEfNS_4arch4Sm80ELb1ELb0EEEEEvNT_6ParamsE --------------------------
	.section	.nv.shared._ZN7cutlass13device_kernelIN5flash22FlashAttnBwdPreprocessIN4cute5tupleIJNS3_1CILi64EEENS5_ILi192EEEEEENS_10bfloat16_tEfNS_4arch4Sm80ELb1ELb0EEEEEvNT_6ParamsE,"aw",@nobits
	.sectionflags	@""
	.align	16


//--------------------- .nv.shared._ZN7cutlass13device_kernelIN5flash19enable_sm80_to_sm89INS1_16FlashAttnBwdSm80INS1_25CollectiveMainloopBwdSm80ILi2ELi1EN4cute5tupleIJNS5_1CILi64EEENS7_ILi80EEENS7_ILi192EEEEEENS_10bfloat16_tEfNS_4arch4Sm80ELb1ELb0ELb0ELb1ELb0ELb0ELb1ELb0ELi2ELi4ELi2ELi2ELb0EEENS1_21CollectiveEpilogueBwdISB_SC_SE_Li256ELb1ELb1ELi4EEENS1_25SingleTileBwdLPTSchedulerILb1ELi80ELb0EEEEEEEEEvNT_6ParamsE --------------------------
	.section	.nv.shared._ZN7cutlass13device_kernelIN5flash19enable_sm80_to_sm89INS1_16FlashAttnBwdSm80INS1_25CollectiveMainloopBwdSm80ILi2ELi1EN4cute5tupleIJNS5_1CILi64EEENS7_ILi80EEENS7_ILi192EEEEEENS_10bfloat16_tEfNS_4arch4Sm80ELb1ELb0ELb0ELb1ELb0ELb0ELb1ELb0ELi2ELi4ELi2ELi2ELb0EEENS1_21CollectiveEpilogueBwdISB_SC_SE_Li256ELb1ELb1ELi4EEENS1_25SingleTileBwdLPTSchedulerILb1ELi80ELb0EEEEEEEEEvNT_6ParamsE,"aw",@nobits
	.sectionflags	@""
	.align	16


//--------------------- .nv.shared._ZN7cutlass13device_kernelIN5flash19enable_sm80_to_sm89INS1_16FlashAttnBwdSm80INS1_25CollectiveMainloopBwdSm80ILi2ELi1EN4cute5tupleIJNS5_1CILi64EEENS7_ILi80EEENS7_ILi192EEEEEENS_10bfloat16_tEfNS_4arch4Sm80ELb1ELb0ELb0ELb1ELb1ELb0ELb1ELb0ELi2ELi4ELi2ELi2ELb0EEENS1_21CollectiveEpilogueBwdISB_SC_SE_Li256ELb1ELb1ELi4EEENS1_25SingleTileBwdLPTSchedulerILb1ELi80ELb1EEEEEEEEEvNT_6ParamsE --------------------------
	.section	.nv.shared._ZN7cutlass13device_kernelIN5flash19enable_sm80_to_sm89INS1_16FlashAttnBwdSm80INS1_25CollectiveMainloopBwdSm80ILi2ELi1EN4cute5tupleIJNS5_1CILi64EEENS7_ILi80EEENS7_ILi192EEEEEENS_10bfloat16_tEfNS_4arch4Sm80ELb1ELb0ELb0ELb1ELb1ELb0ELb1ELb0ELi2ELi4ELi2ELi2ELb0EEENS1_21CollectiveEpilogueBwdISB_SC_SE_Li256ELb1ELb1ELi4EEENS1_25SingleTileBwdLPTSchedulerILb1ELi80ELb1EEEEEEEEEvNT_6ParamsE,"aw",@nobits
	.sectionflags	@""
	.align	16


//--------------------- .nv.shared._ZN7cutlass13device_kernelIN5flash19enable_sm80_to_sm89INS1_16FlashAttnBwdSm80INS1_25CollectiveMainloopBwdSm80ILi2ELi1EN4cute5tupleIJNS5_1CILi64EEENS7_ILi80EEENS7_ILi192EEEEEENS_10bfloat16_tEfNS_4arch4Sm80ELb1ELb0ELb0ELb1ELb0ELb0ELb1ELb0ELi2ELi4ELi2ELi2ELb0EEENS1_24CollectiveEpilogueBwdGQAISB_fSE_Li256ELb1ELb0EEENS1_25SingleTileBwdLPTSchedulerILb1ELi80ELb0EEEEEEEEEvNT_6ParamsE --------------------------
	.section	.nv.shared._ZN7cutlass13device_kernelIN5flash19enable_sm80_to_sm89INS1_16FlashAttnBwdSm80INS1_25CollectiveMainloopBwdSm80ILi2ELi1EN4cute5tupleIJNS5_1CILi64EEENS7_ILi80EEENS7_ILi192EEEEEENS_10bfloat16_tEfNS_4arch4Sm80ELb1ELb0ELb0ELb1ELb0ELb0ELb1ELb0ELi2ELi4ELi2ELi2ELb0EEENS1_24CollectiveEpilogueBwdGQAISB_fSE_Li256ELb1ELb0EEENS1_25SingleTileBwdLPTSchedulerILb1ELi80ELb0EEEEEEEEEvNT_6ParamsE,"aw",@nobits
	.sectionflags	@""
	.align	16


//--------------------- .nv.shared._ZN7cutlass13device_kernelIN5flash32FlashAttnBwdPostprocessConvertdQIN4cute5tupleIJNS3_1CILi80EEENS5_ILi192EEEEEENS_10bfloat16_tEfNS_4arch4Sm80ELi256ENS3_8TiledMMAINS3_8MMA_AtomIJNS3_30SM80_16x8x16_F32BF16BF16F32_TNEEEENS3_6LayoutINS4_IJNS5_ILi4EEENS5_ILi2EEENS5_ILi1EEEEEENS4_IJSJ_SH_NS5_ILi0EEEEEEEENS4_IJNS5_ILi64EEENS5_ILi16EEESP_EEEEELb1EEEEEvNT_6ParamsE --------------------------
	.section	.nv.shared._ZN7cutlass13device_kernelIN5flash32FlashAttnBwdPostprocessConvertdQIN4cute5tupleIJNS3_1CILi80EEENS5_ILi192EEEEEENS_10bfloat16_tEfNS_4arch4Sm80ELi256ENS3_8TiledMMAINS3_8MMA_AtomIJNS3_30SM80_16x8x16_F32BF16BF16F32_TNEEEENS3_6LayoutINS4_IJNS5_ILi4EEENS5_ILi2EEENS5_ILi1EEEEEENS4_IJSJ_SH_NS5_ILi0EEEEEEEENS4_IJNS5_ILi64EEENS5_ILi16EEESP_EEEEELb1EEEEEvNT_6ParamsE,"aw",@nobits
	.sectionflags	@""
	.align	16


//--------------------- .nv.shared._ZN7cutlass13device_kernelIN5flash32FlashAttnBwdPostprocessConvertdQIN4cute5tupleIJNS3_1CILi64EEENS5_ILi192EEEEEENS_10bfloat16_tEfNS_4arch4Sm80ELi256ENS3_8TiledMMAINS3_8MMA_AtomIJNS3_30SM80_16x8x16_F32BF16BF16F32_TNEEEENS3_6LayoutINS4_IJNS5_ILi2EEENS5_ILi4EEENS5_ILi1EEEEEENS4_IJSJ_SH_NS5_ILi0EEEEEEEENS4_IJNS5_ILi32EEES6_NS5_ILi16EEEEEEEELb0EEEEEvNT_6ParamsE --------------------------
	.section	.nv.shared._ZN7cutlass13device_kernelIN5flash32FlashAttnBwdPostprocessConvertdQIN4cute5tupleIJNS3_1CILi64EEENS5_ILi192EEEEEENS_10bfloat16_tEfNS_4arch4Sm80ELi256ENS3_8TiledMMAINS3_8MMA_AtomIJNS3_30SM80_16x8x16_F32BF16BF16F32_TNEEEENS3_6LayoutINS4_IJNS5_ILi2EEENS5_ILi4EEENS5_ILi1EEEEEENS4_IJSJ_SH_NS5_ILi0EEEEEEEENS4_IJNS5_ILi32EEES6_NS5_ILi16EEEEEEEELb0EEEEEvNT_6ParamsE,"aw",@nobits
	.sectionflags	@""
	.align	16


//--------------------- .nv.shared._ZN7cutlass13device_kernelIN5flash19enable_sm80_to_sm89INS1_16FlashAttnBwdSm80INS1_25CollectiveMainloopBwdSm80ILi2ELi1EN4cute5tupleIJNS5_1CILi64EEENS7_ILi80EEENS7_ILi192EEEEEENS_10bfloat16_tEfNS_4arch4Sm80ELb1ELb0ELb0ELb1ELb1ELb0ELb1ELb0ELi2ELi4ELi2ELi2ELb0EEENS1_24CollectiveEpilogueBwdGQAISB_fSE_Li256ELb1ELb1EEENS1_25SingleTileBwdLPTSchedulerILb1ELi80ELb1EEEEEEEEEvNT_6ParamsE --------------------------
	.section	.nv.shared._ZN7cutlass13device_kernelIN5flash19enable_sm80_to_sm89INS1_16FlashAttnBwdSm80INS1_25CollectiveMainloopBwdSm80ILi2ELi1EN4cute5tupleIJNS5_1CILi64EEENS7_ILi80EEENS7_ILi192EEEEEENS_10bfloat16_tEfNS_4arch4Sm80ELb1ELb0ELb0ELb1ELb1ELb0ELb1ELb0ELi2ELi4ELi2ELi2ELb0EEENS1_24CollectiveEpilogueBwdGQAISB_fSE_Li256ELb1ELb1EEENS1_25SingleTileBwdLPTSchedulerILb1ELi80ELb1EEEEEEEEEvNT_6ParamsE,"aw",@nobits
	.sectionflags	@""
	.align	16


//--------------------- .nv.shared._ZN7cutlass13device_kernelIN5flash22FlashAttnBwdPreprocessIN4cute5tupleIJNS3_1CILi64EEENS5_ILi192EEEEEENS_10bfloat16_tEfNS_4arch4Sm80ELb1ELb1EEEEEvNT_6ParamsE --------------------------
	.section	.nv.shared._ZN7cutlass13device_kernelIN5flash22FlashAttnBwdPreprocessIN4cute5tupleIJNS3_1CILi64EEENS5_ILi192EEEEEENS_10bfloat16_tEfNS_4arch4Sm80ELb1ELb1EEEEEvNT_6ParamsE,"aw",@nobits
	.sectionflags	@""
	.align	16
